	.target	sm_90a

	.elftype	@"ET_EXEC"


//--------------------- .note.nv.tkinfo           --------------------------
	.section	.note.nv.tkinfo,"",@"SHT_NOTE"
	.sectionflags	@"SHF_NOTE_NV_TKINFO"
	.tkinfo
        /*0018*/ 	.word	0x00000002
        /*0030*/ 	.string	""
        /*0030*/ 	.string	"ptxas"
        /*0030*/ 	.string	"Cuda compilation tools, release 13.0, V13.0.88"
        /*0030*/ 	.string	"Build cuda_13.0.r13.0/compiler.36424714_0"
        /*0030*/ 	.string	"-arch sm_90a -m 64 "



//--------------------- .note.nv.cuinfo           --------------------------
	.section	.note.nv.cuinfo,"",@"SHT_NOTE"
	.sectionflags	@"SHF_NOTE_NV_CUINFO"
        /*0018*/ 	.short	0x0002
        /*001a*/ 	.short	0x005a
        /*001c*/ 	.short	0x0082
	.zero		2


//--------------------- .nv.info                  --------------------------
	.section	.nv.info,"",@"SHT_CUDA_INFO"
	.align	4


	//----- nvinfo : EIATTR_REGCOUNT
	.align		4
        /*0000*/ 	.byte	0x04, 0x2f
        /*0002*/ 	.short	(.L_21 - .L_20)
	.align		4
.L_20:
        /*0004*/ 	.word	index@(_ZN7cutlass13device_kernelIN5flash11enable_sm90INS1_16FlashAttnFwdSm90INS1_25CollectiveMainloopFwdSm90ILi2EN4cute5tupleIJNS5_1CILi1EEES8_S8_EEENS6_IJNS7_ILi192EEENS7_ILi160EEENS7_ILi64EEEEEELi64ENS_12float_e4m3_tEfNS_4arch4Sm90ELb1ELb0ELb0ELb1ELb1ELb1ELb0ELb1ELb1ELb1ELb1ELb0EEENS1_21CollectiveEpilogueFwdINS6_IJSA_SC_SB_EEES9_NS_10bfloat16_tESG_Li384ELb1ELb1ELb1ELb1EEENS1_36VarlenDynamicPersistentTileSchedulerILi192ELi160ELi384ELi128ELb1ELb1ELb1ELb1ELb1ELb1EEEEEEEEEvNT_6ParamsE)
        /*0008*/ 	.word	0x00000080


	//----- nvinfo : EIATTR_FRAME_SIZE
	.align		4
.L_21:
        /*000c*/ 	.byte	0x04, 0x11
        /*000e*/ 	.short	(.L_23 - .L_22)
	.align		4
.L_22:
        /*0010*/ 	.word	index@(_ZN7cutlass13device_kernelIN5flash11enable_sm90INS1_16FlashAttnFwdSm90INS1_25CollectiveMainloopFwdSm90ILi2EN4cute5tupleIJNS5_1CILi1EEES8_S8_EEENS6_IJNS7_ILi192EEENS7_ILi160EEENS7_ILi64EEEEEELi64ENS_12float_e4m3_tEfNS_4arch4Sm90ELb1ELb0ELb0ELb1ELb1ELb1ELb0ELb1ELb1ELb1ELb1ELb0EEENS1_21CollectiveEpilogueFwdINS6_IJSA_SC_SB_EEES9_NS_10bfloat16_tESG_Li384ELb1ELb1ELb1ELb1EEENS1_36VarlenDynamicPersistentTileSchedulerILi192ELi160ELi384ELi128ELb1ELb1ELb1ELb1ELb1ELb1EEEEEEEEEvNT_6ParamsE)
        /*0014*/ 	.word	0x000000a8


	//----- nvinfo : EIATTR_REGCOUNT
	.align		4
.L_23:
        /*0018*/ 	.byte	0x04, 0x2f
        /*001a*/ 	.short	(.L_25 - .L_24)
	.align		4
.L_24:
        /*001c*/ 	.word	index@(_ZN7cutlass13device_kernelIN5flash11enable_sm90INS1_16FlashAttnFwdSm90INS1_25CollectiveMainloopFwdSm90ILi2EN4cute5tupleIJNS5_1CILi1EEES8_S8_EEENS6_IJNS7_ILi192EEENS7_ILi160EEENS7_ILi64EEEEEELi64ENS_12float_e4m3_tEfNS_4arch4Sm90ELb1ELb0ELb0ELb1ELb1ELb0ELb0ELb1ELb1ELb1ELb1ELb0EEENS1_21CollectiveEpilogueFwdINS6_IJSA_SC_SB_EEES9_NS_10bfloat16_tESG_Li384ELb1ELb1ELb1ELb1EEENS1_36VarlenDynamicPersistentTileSchedulerILi192ELi160ELi384ELi128ELb1ELb1ELb1ELb1ELb1ELb1EEEEEEEEEvNT_6ParamsE)
        /*0020*/ 	.word	0x00000080


	//----- nvinfo : EIATTR_FRAME_SIZE
	.align		4
.L_25:
        /*0024*/ 	.byte	0x04, 0x11
        /*0026*/ 	.short	(.L_27 - .L_26)
	.align		4
.L_26:
        /*0028*/ 	.word	index@(_ZN7cutlass13device_kernelIN5flash11enable_sm90INS1_16FlashAttnFwdSm90INS1_25CollectiveMainloopFwdSm90ILi2EN4cute5tupleIJNS5_1CILi1EEES8_S8_EEENS6_IJNS7_ILi192EEENS7_ILi160EEENS7_ILi64EEEEEELi64ENS_12float_e4m3_tEfNS_4arch4Sm90ELb1ELb0ELb0ELb1ELb1ELb0ELb0ELb1ELb1ELb1ELb1ELb0EEENS1_21CollectiveEpilogueFwdINS6_IJSA_SC_SB_EEES9_NS_10bfloat16_tESG_Li384ELb1ELb1ELb1ELb1EEENS1_36VarlenDynamicPersistentTileSchedulerILi192ELi160ELi384ELi128ELb1ELb1ELb1ELb1ELb1ELb1EEEEEEEEEvNT_6ParamsE)
        /*002c*/ 	.word	0x00000040


	//----- nvinfo : EIATTR_REGCOUNT
	.align		4
.L_27:
        /*0030*/ 	.byte	0x04, 0x2f
        /*0032*/ 	.short	(.L_29 - .L_28)
	.align		4
.L_28:
        /*0034*/ 	.word	index@(_ZN7cutlass13device_kernelIN5flash11enable_sm90INS1_16FlashAttnFwdSm90INS1_25CollectiveMainloopFwdSm90ILi2EN4cute5tupleIJNS5_1CILi1EEES8_S8_EEENS6_IJNS7_ILi192EEENS7_ILi160EEENS7_ILi64EEEEEELi64ENS_12float_e4m3_tEfNS_4arch4Sm90ELb1ELb0ELb0ELb0ELb1ELb0ELb0ELb1ELb1ELb1ELb1ELb0EEENS1_21CollectiveEpilogueFwdINS6_IJSA_SC_SB_EEES9_NS_10bfloat16_tESG_Li384ELb0ELb1ELb1ELb1EEENS1_19SingleTileSchedulerILb0ELb1ELb1ELi192EEEEEEEEEvNT_6ParamsE)
        /*0038*/ 	.word	0x00000080


	//----- nvinfo : EIATTR_FRAME_SIZE
	.align		4
.L_29:
        /*003c*/ 	.byte	0x04, 0x11
        /*003e*/ 	.short	(.L_31 - .L_30)
	.align		4
.L_30:
        /*0040*/ 	.word	index@(_ZN7cutlass13device_kernelIN5flash11enable_sm90INS1_16FlashAttnFwdSm90INS1_25CollectiveMainloopFwdSm90ILi2EN4cute5tupleIJNS5_1CILi1EEES8_S8_EEENS6_IJNS7_ILi192EEENS7_ILi160EEENS7_ILi64EEEEEELi64ENS_12float_e4m3_tEfNS_4arch4Sm90ELb1ELb0ELb0ELb0ELb1ELb0ELb0ELb1ELb1ELb1ELb1ELb0EEENS1_21CollectiveEpilogueFwdINS6_IJSA_SC_SB_EEES9_NS_10bfloat16_tESG_Li384ELb0ELb1ELb1ELb1EEENS1_19SingleTileSchedulerILb0ELb1ELb1ELi192EEEEEEEEEvNT_6ParamsE)
        /*0044*/ 	.word	0x00000020


	//----- nvinfo : EIATTR_REGCOUNT
	.align		4
.L_31:
        /*0048*/ 	.byte	0x04, 0x2f
        /*004a*/ 	.short	(.L_33 - .L_32)
	.align		4
.L_32:
        /*004c*/ 	.word	index@(_ZN7cutlass13device_kernelIN5flash11enable_sm90INS1_16FlashAttnFwdSm90INS1_25CollectiveMainloopFwdSm90ILi2EN4cute5tupleIJNS5_1CILi1EEES8_S8_EEENS6_IJNS7_ILi192EEENS7_ILi160EEENS7_ILi64EEEEEELi64ENS_12float_e4m3_tEfNS_4arch4Sm90ELb0ELb1ELb0ELb1ELb1ELb1ELb0ELb1ELb1ELb1ELb1ELb0EEENS1_21CollectiveEpilogueFwdINS6_IJSA_SC_SB_EEES9_NS_10bfloat16_tESG_Li384ELb1ELb1ELb1ELb1EEENS1_36VarlenDynamicPersistentTileSchedulerILi192ELi160ELi384ELi128ELb1ELb1ELb1ELb1ELb0ELb1EEEEEEEEEvNT_6ParamsE)
        /*0050*/ 	.word	0x00000080


	//----- nvinfo : EIATTR_FRAME_SIZE
	.align		4
.L_33:
        /*0054*/ 	.byte	0x04, 0x11
        /*0056*/ 	.short	(.L_35 - .L_34)
	.align		4
.L_34:
        /*0058*/ 	.word	index@(_ZN7cutlass13device_kernelIN5flash11enable_sm90INS1_16FlashAttnFwdSm90INS1_25CollectiveMainloopFwdSm90ILi2EN4cute5tupleIJNS5_1CILi1EEES8_S8_EEENS6_IJNS7_ILi192EEENS7_ILi160EEENS7_ILi64EEEEEELi64ENS_12float_e4m3_tEfNS_4arch4Sm90ELb0ELb1ELb0ELb1ELb1ELb1ELb0ELb1ELb1ELb1ELb1ELb0EEENS1_21CollectiveEpilogueFwdINS6_IJSA_SC_SB_EEES9_NS_10bfloat16_tESG_Li384ELb1ELb1ELb1ELb1EEENS1_36VarlenDynamicPersistentTileSchedulerILi192ELi160ELi384ELi128ELb1ELb1ELb1ELb1ELb0ELb1EEEEEEEEEvNT_6ParamsE)
        /*005c*/ 	.word	0x00000078


	//----- nvinfo : EIATTR_REGCOUNT
	.align		4
.L_35:
        /*0060*/ 	.byte	0x04, 0x2f
        /*0062*/ 	.short	(.L_37 - .L_36)
	.align		4
.L_36:
        /*0064*/ 	.word	index@(_ZN7cutlass13device_kernelIN5flash11enable_sm90INS1_16FlashAttnFwdSm90INS1_25CollectiveMainloopFwdSm90ILi2EN4cute5tupleIJNS5_1CILi1EEES8_S8_EEENS6_IJNS7_ILi192EEENS7_ILi160EEENS7_ILi64EEEEEELi64ENS_12float_e4m3_tEfNS_4arch4Sm90ELb0ELb1ELb0ELb1ELb1ELb0ELb0ELb1ELb1ELb1ELb1ELb0EEENS1_21CollectiveEpilogueFwdINS6_IJSA_SC_SB_EEES9_NS_10bfloat16_tESG_Li384ELb1ELb1ELb1ELb1EEENS1_36VarlenDynamicPersistentTileSchedulerILi192ELi160ELi384ELi128ELb1ELb1ELb1ELb1ELb0ELb1EEEEEEEEEvNT_6ParamsE)
        /*0068*/ 	.word	0x00000080


	//----- nvinfo : EIATTR_FRAME_SIZE
	.align		4
.L_37:
        /*006c*/ 	.byte	0x04, 0x11
        /*006e*/ 	.short	(.L_39 - .L_38)
	.align		4
.L_38:
        /*0070*/ 	.word	index@(_ZN7cutlass13device_kernelIN5flash11enable_sm90INS1_16FlashAttnFwdSm90INS1_25CollectiveMainloopFwdSm90ILi2EN4cute5tupleIJNS5_1CILi1EEES8_S8_EEENS6_IJNS7_ILi192EEENS7_ILi160EEENS7_ILi64EEEEEELi64ENS_12float_e4m3_tEfNS_4arch4Sm90ELb0ELb1ELb0ELb1ELb1ELb0ELb0ELb1ELb1ELb1ELb1ELb0EEENS1_21CollectiveEpilogueFwdINS6_IJSA_SC_SB_EEES9_NS_10bfloat16_tESG_Li384ELb1ELb1ELb1ELb1EEENS1_36VarlenDynamicPersistentTileSchedulerILi192ELi160ELi384ELi128ELb1ELb1ELb1ELb1ELb0ELb1EEEEEEEEEvNT_6ParamsE)
        /*0074*/ 	.word	0x00000038


	//----- nvinfo : EIATTR_REGCOUNT
	.align		4
.L_39:
        /*0078*/ 	.byte	0x04, 0x2f
        /*007a*/ 	.short	(.L_41 - .L_40)
	.align		4
.L_40:
        /*007c*/ 	.word	index@(_ZN7cutlass13device_kernelIN5flash11enable_sm90INS1_16FlashAttnFwdSm90INS1_25CollectiveMainloopFwdSm90ILi2EN4cute5tupleIJNS5_1CILi1EEES8_S8_EEENS6_IJNS7_ILi192EEENS7_ILi160EEENS7_ILi64EEEEEELi64ENS_12float_e4m3_tEfNS_4arch4Sm90ELb0ELb1ELb0ELb0ELb1ELb0ELb0ELb1ELb1ELb1ELb1ELb0EEENS1_21CollectiveEpilogueFwdINS6_IJSA_SC_SB_EEES9_NS_10bfloat16_tESG_Li384ELb0ELb1ELb1ELb1EEENS1_19SingleTileSchedulerILb0ELb1ELb1ELi192EEEEEEEEEvNT_6ParamsE)
        /*0080*/ 	.word	0x00000080


	//----- nvinfo : EIATTR_FRAME_SIZE
	.align		4
.L_41:
        /*0084*/ 	.byte	0x04, 0x11
        /*0086*/ 	.short	(.L_43 - .L_42)
	.align		4
.L_42:
        /*0088*/ 	.word	index@(_ZN7cutlass13device_kernelIN5flash11enable_sm90INS1_16FlashAttnFwdSm90INS1_25CollectiveMainloopFwdSm90ILi2EN4cute5tupleIJNS5_1CILi1EEES8_S8_EEENS6_IJNS7_ILi192EEENS7_ILi160EEENS7_ILi64EEEEEELi64ENS_12float_e4m3_tEfNS_4arch4Sm90ELb0ELb1ELb0ELb0ELb1ELb0ELb0ELb1ELb1ELb1ELb1ELb0EEENS1_21CollectiveEpilogueFwdINS6_IJSA_SC_SB_EEES9_NS_10bfloat16_tESG_Li384ELb0ELb1ELb1ELb1EEENS1_19SingleTileSchedulerILb0ELb1ELb1ELi192EEEEEEEEEvNT_6ParamsE)
        /*008c*/ 	.word	0x00000020


	//----- nvinfo : EIATTR_REGCOUNT
	.align		4
.L_43:
        /*0090*/ 	.byte	0x04, 0x2f
        /*0092*/ 	.short	(.L_45 - .L_44)
	.align		4
.L_44:
        /*0094*/ 	.word	index@(_ZN7cutlass13device_kernelIN5flash11enable_sm90INS1_16FlashAttnFwdSm90INS1_25CollectiveMainloopFwdSm90ILi2EN4cute5tupleIJNS5_1CILi1EEES8_S8_EEENS6_IJNS7_ILi192EEENS7_ILi160EEENS7_ILi64EEEEEELi64ENS_12float_e4m3_tEfNS_4arch4Sm90ELb0ELb0ELb0ELb1ELb1ELb1ELb0ELb1ELb1ELb1ELb1ELb0EEENS1_21CollectiveEpilogueFwdINS6_IJSA_SC_SB_EEES9_NS_10bfloat16_tESG_Li384ELb1ELb1ELb1ELb1EEENS1_36VarlenDynamicPersistentTileSchedulerILi192ELi160ELi384ELi128ELb1ELb1ELb1ELb0ELb1ELb1EEEEEEEEEvNT_6ParamsE)
        /*0098*/ 	.word	0x00000080


	//----- nvinfo : EIATTR_FRAME_SIZE
	.align		4
.L_45:
        /*009c*/ 	.byte	0x04, 0x11
        /*009e*/ 	.short	(.L_47 - .L_46)
	.align		4
.L_46:
        /*00a0*/ 	.word	index@(_ZN7cutlass13device_kernelIN5flash11enable_sm90INS1_16FlashAttnFwdSm90INS1_25CollectiveMainloopFwdSm90ILi2EN4cute5tupleIJNS5_1CILi1EEES8_S8_EEENS6_IJNS7_ILi192EEENS7_ILi160EEENS7_ILi64EEEEEELi64ENS_12float_e4m3_tEfNS_4arch4Sm90ELb0ELb0ELb0ELb1ELb1ELb1ELb0ELb1ELb1ELb1ELb1ELb0EEENS1_21CollectiveEpilogueFwdINS6_IJSA_SC_SB_EEES9_NS_10bfloat16_tESG_Li384ELb1ELb1ELb1ELb1EEENS1_36VarlenDynamicPersistentTileSchedulerILi192ELi160ELi384ELi128ELb1ELb1ELb1ELb0ELb1ELb1EEEEEEEEEvNT_6ParamsE)
        /*00a4*/ 	.word	0x000000a0


	//----- nvinfo : EIATTR_REGCOUNT
	.align		4
.L_47:
        /*00a8*/ 	.byte	0x04, 0x2f
        /*00aa*/ 	.short	(.L_49 - .L_48)
	.align		4
.L_48:
        /*00ac*/ 	.word	index@(_ZN7cutlass13device_kernelIN5flash11enable_sm90INS1_16FlashAttnFwdSm90INS1_25CollectiveMainloopFwdSm90ILi2EN4cute5tupleIJNS5_1CILi1EEES8_S8_EEENS6_IJNS7_ILi192EEENS7_ILi160EEENS7_ILi64EEEEEELi64ENS_12float_e4m3_tEfNS_4arch4Sm90ELb0ELb0ELb0ELb1ELb1ELb0ELb0ELb1ELb1ELb1ELb1ELb0EEENS1_21CollectiveEpilogueFwdINS6_IJSA_SC_SB_EEES9_NS_10bfloat16_tESG_Li384ELb1ELb1ELb1ELb1EEENS1_36VarlenDynamicPersistentTileSchedulerILi192ELi160ELi384ELi128ELb1ELb1ELb1ELb0ELb1ELb1EEEEEEEEEvNT_6ParamsE)
        /*00b0*/ 	.word	0x00000080


	//----- nvinfo : EIATTR_FRAME_SIZE
	.align		4
.L_49:
        /*00b4*/ 	.byte	0x04, 0x11
        /*00b6*/ 	.short	(.L_51 - .L_50)
	.align		4
.L_50:
        /*00b8*/ 	.word	index@(_ZN7cutlass13device_kernelIN5flash11enable_sm90INS1_16FlashAttnFwdSm90INS1_25CollectiveMainloopFwdSm90ILi2EN4cute5tupleIJNS5_1CILi1EEES8_S8_EEENS6_IJNS7_ILi192EEENS7_ILi160EEENS7_ILi64EEEEEELi64ENS_12float_e4m3_tEfNS_4arch4Sm90ELb0ELb0ELb0ELb1ELb1ELb0ELb0ELb1ELb1ELb1ELb1ELb0EEENS1_21CollectiveEpilogueFwdINS6_IJSA_SC_SB_EEES9_NS_10bfloat16_tESG_Li384ELb1ELb1ELb1ELb1EEENS1_36VarlenDynamicPersistentTileSchedulerILi192ELi160ELi384ELi128ELb1ELb1ELb1ELb0ELb1ELb1EEEEEEEEEvNT_6ParamsE)
        /*00bc*/ 	.word	0x00000040


	//----- nvinfo : EIATTR_REGCOUNT
	.align		4
.L_51:
        /*00c0*/ 	.byte	0x04, 0x2f
        /*00c2*/ 	.short	(.L_53 - .L_52)
	.align		4
.L_52:
        /*00c4*/ 	.word	index@(_ZN7cutlass13device_kernelIN5flash11enable_sm90INS1_16FlashAttnFwdSm90INS1_25CollectiveMainloopFwdSm90ILi2EN4cute5tupleIJNS5_1CILi1EEES8_S8_EEENS6_IJNS7_ILi192EEENS7_ILi160EEENS7_ILi64EEEEEELi64ENS_12float_e4m3_tEfNS_4arch4Sm90ELb0ELb0ELb0ELb0ELb1ELb0ELb0ELb1ELb1ELb1ELb1ELb0EEENS1_21CollectiveEpilogueFwdINS6_IJSA_SC_SB_EEES9_NS_10bfloat16_tESG_Li384ELb0ELb1ELb1ELb1EEENS1_19SingleTileSchedulerILb0ELb1ELb1ELi192EEEEEEEEEvNT_6ParamsE)
        /*00c8*/ 	.word	0x00000080


	//----- nvinfo : EIATTR_FRAME_SIZE
	.align		4
.L_53:
        /*00cc*/ 	.byte	0x04, 0x11
        /*00ce*/ 	.short	(.L_55 - .L_54)
	.align		4
.L_54:
        /*00d0*/ 	.word	index@(_ZN7cutlass13device_kernelIN5flash11enable_sm90INS1_16FlashAttnFwdSm90INS1_25CollectiveMainloopFwdSm90ILi2EN4cute5tupleIJNS5_1CILi1EEES8_S8_EEENS6_IJNS7_ILi192EEENS7_ILi160EEENS7_ILi64EEEEEELi64ENS_12float_e4m3_tEfNS_4arch4Sm90ELb0ELb0ELb0ELb0ELb1ELb0ELb0ELb1ELb1ELb1ELb1ELb0EEENS1_21CollectiveEpilogueFwdINS6_IJSA_SC_SB_EEES9_NS_10bfloat16_tESG_Li384ELb0ELb1ELb1ELb1EEENS1_19SingleTileSchedulerILb0ELb1ELb1ELi192EEEEEEEEEvNT_6ParamsE)
        /*00d4*/ 	.word	0x00000020


	//----- nvinfo : EIATTR_MIN_STACK_SIZE
	.align		4
.L_55:
        /*00d8*/ 	.byte	0x04, 0x12
        /*00da*/ 	.short	(.L_57 - .L_56)
	.align		4
.L_56:
        /*00dc*/ 	.word	index@(_ZN7cutlass13device_kernelIN5flash11enable_sm90INS1_16FlashAttnFwdSm90INS1_25CollectiveMainloopFwdSm90ILi2EN4cute5tupleIJNS5_1CILi1EEES8_S8_EEENS6_IJNS7_ILi192EEENS7_ILi160EEENS7_ILi64EEEEEELi64ENS_12float_e4m3_tEfNS_4arch4Sm90ELb0ELb0ELb0ELb0ELb1ELb0ELb0ELb1ELb1ELb1ELb1ELb0EEENS1_21CollectiveEpilogueFwdINS6_IJSA_SC_SB_EEES9_NS_10bfloat16_tESG_Li384ELb0ELb1ELb1ELb1EEENS1_19SingleTileSchedulerILb0ELb1ELb1ELi192EEEEEEEEEvNT_6ParamsE)
        /*00e0*/ 	.word	0x00000020


	//----- nvinfo : EIATTR_MIN_STACK_SIZE
	.align		4
.L_57:
        /*00e4*/ 	.byte	0x04, 0x12
        /*00e6*/ 	.short	(.L_59 - .L_58)
	.align		4
.L_58:
        /*00e8*/ 	.word	index@(_ZN7cutlass13device_kernelIN5flash11enable_sm90INS1_16FlashAttnFwdSm90INS1_25CollectiveMainloopFwdSm90ILi2EN4cute5tupleIJNS5_1CILi1EEES8_S8_EEENS6_IJNS7_ILi192EEENS7_ILi160EEENS7_ILi64EEEEEELi64ENS_12float_e4m3_tEfNS_4arch4Sm90ELb0ELb0ELb0ELb1ELb1ELb0ELb0ELb1ELb1ELb1ELb1ELb0EEENS1_21CollectiveEpilogueFwdINS6_IJSA_SC_SB_EEES9_NS_10bfloat16_tESG_Li384ELb1ELb1ELb1ELb1EEENS1_36VarlenDynamicPersistentTileSchedulerILi192ELi160ELi384ELi128ELb1ELb1ELb1ELb0ELb1ELb1EEEEEEEEEvNT_6ParamsE)
        /*00ec*/ 	.word	0x00000040


	//----- nvinfo : EIATTR_MIN_STACK_SIZE
	.align		4
.L_59:
        /*00f0*/ 	.byte	0x04, 0x12
        /*00f2*/ 	.short	(.L_61 - .L_60)
	.align		4
.L_60:
        /*00f4*/ 	.word	index@(_ZN7cutlass13device_kernelIN5flash11enable_sm90INS1_16FlashAttnFwdSm90INS1_25CollectiveMainloopFwdSm90ILi2EN4cute5tupleIJNS5_1CILi1EEES8_S8_EEENS6_IJNS7_ILi192EEENS7_ILi160EEENS7_ILi64EEEEEELi64ENS_12float_e4m3_tEfNS_4arch4Sm90ELb0ELb0ELb0ELb1ELb1ELb1ELb0ELb1ELb1ELb1ELb1ELb0EEENS1_21CollectiveEpilogueFwdINS6_IJSA_SC_SB_EEES9_NS_10bfloat16_tESG_Li384ELb1ELb1ELb1ELb1EEENS1_36VarlenDynamicPersistentTileSchedulerILi192ELi160ELi384ELi128ELb1ELb1ELb1ELb0ELb1ELb1EEEEEEEEEvNT_6ParamsE)
        /*00f8*/ 	.word	0x000000a0


	//----- nvinfo : EIATTR_MIN_STACK_SIZE
	.align		4
.L_61:
        /*00fc*/ 	.byte	0x04, 0x12
        /*00fe*/ 	.short	(.L_63 - .L_62)
	.align		4
.L_62:
        /*0100*/ 	.word	index@(_ZN7cutlass13device_kernelIN5flash11enable_sm90INS1_16FlashAttnFwdSm90INS1_25CollectiveMainloopFwdSm90ILi2EN4cute5tupleIJNS5_1CILi1EEES8_S8_EEENS6_IJNS7_ILi192EEENS7_ILi160EEENS7_ILi64EEEEEELi64ENS_12float_e4m3_tEfNS_4arch4Sm90ELb0ELb1ELb0ELb0ELb1ELb0ELb0ELb1ELb1ELb1ELb1ELb0EEENS1_21CollectiveEpilogueFwdINS6_IJSA_SC_SB_EEES9_NS_10bfloat16_tESG_Li384ELb0ELb1ELb1ELb1EEENS1_19SingleTileSchedulerILb0ELb1ELb1ELi192EEEEEEEEEvNT_6ParamsE)
        /*0104*/ 	.word	0x00000020


	//----- nvinfo : EIATTR_MIN_STACK_SIZE
	.align		4
.L_63:
        /*0108*/ 	.byte	0x04, 0x12
        /*010a*/ 	.short	(.L_65 - .L_64)
	.align		4
.L_64:
        /*010c*/ 	.word	index@(_ZN7cutlass13device_kernelIN5flash11enable_sm90INS1_16FlashAttnFwdSm90INS1_25CollectiveMainloopFwdSm90ILi2EN4cute5tupleIJNS5_1CILi1EEES8_S8_EEENS6_IJNS7_ILi192EEENS7_ILi160EEENS7_ILi64EEEEEELi64ENS_12float_e4m3_tEfNS_4arch4Sm90ELb0ELb1ELb0ELb1ELb1ELb0ELb0ELb1ELb1ELb1ELb1ELb0EEENS1_21CollectiveEpilogueFwdINS6_IJSA_SC_SB_EEES9_NS_10bfloat16_tESG_Li384ELb1ELb1ELb1ELb1EEENS1_36VarlenDynamicPersistentTileSchedulerILi192ELi160ELi384ELi128ELb1ELb1ELb1ELb1ELb0ELb1EEEEEEEEEvNT_6ParamsE)
        /*0110*/ 	.word	0x00000038


	//----- nvinfo : EIATTR_MIN_STACK_SIZE
	.align		4
.L_65:
        /*0114*/ 	.byte	0x04, 0x12
        /*0116*/ 	.short	(.L_67 - .L_66)
	.align		4
.L_66:
        /*0118*/ 	.word	index@(_ZN7cutlass13device_kernelIN5flash11enable_sm90INS1_16FlashAttnFwdSm90INS1_25CollectiveMainloopFwdSm90ILi2EN4cute5tupleIJNS5_1CILi1EEES8_S8_EEENS6_IJNS7_ILi192EEENS7_ILi160EEENS7_ILi64EEEEEELi64ENS_12float_e4m3_tEfNS_4arch4Sm90ELb0ELb1ELb0ELb1ELb1ELb1ELb0ELb1ELb1ELb1ELb1ELb0EEENS1_21CollectiveEpilogueFwdINS6_IJSA_SC_SB_EEES9_NS_10bfloat16_tESG_Li384ELb1ELb1ELb1ELb1EEENS1_36VarlenDynamicPersistentTileSchedulerILi192ELi160ELi384ELi128ELb1ELb1ELb1ELb1ELb0ELb1EEEEEEEEEvNT_6ParamsE)
        /*011c*/ 	.word	0x00000078


	//----- nvinfo : EIATTR_MIN_STACK_SIZE
	.align		4
.L_67:
        /*0120*/ 	.byte	0x04, 0x12
        /*0122*/ 	.short	(.L_69 - .L_68)
	.align		4
.L_68:
        /*0124*/ 	.word	index@(_ZN7cutlass13device_kernelIN5flash11enable_sm90INS1_16FlashAttnFwdSm90INS1_25CollectiveMainloopFwdSm90ILi2EN4cute5tupleIJNS5_1CILi1EEES8_S8_EEENS6_IJNS7_ILi192EEENS7_ILi160EEENS7_ILi64EEEEEELi64ENS_12float_e4m3_tEfNS_4arch4Sm90ELb1ELb0ELb0ELb0ELb1ELb0ELb0ELb1ELb1ELb1ELb1ELb0EEENS1_21CollectiveEpilogueFwdINS6_IJSA_SC_SB_EEES9_NS_10bfloat16_tESG_Li384ELb0ELb1ELb1ELb1EEENS1_19SingleTileSchedulerILb0ELb1ELb1ELi192EEEEEEEEEvNT_6ParamsE)
        /*0128*/ 	.word	0x00000020


	//----- nvinfo : EIATTR_MIN_STACK_SIZE
	.align		4
.L_69:
        /*012c*/ 	.byte	0x04, 0x12
        /*012e*/ 	.short	(.L_71 - .L_70)
	.align		4
.L_70:
        /*0130*/ 	.word	index@(_ZN7cutlass13device_kernelIN5flash11enable_sm90INS1_16FlashAttnFwdSm90INS1_25CollectiveMainloopFwdSm90ILi2EN4cute5tupleIJNS5_1CILi1EEES8_S8_EEENS6_IJNS7_ILi192EEENS7_ILi160EEENS7_ILi64EEEEEELi64ENS_12float_e4m3_tEfNS_4arch4Sm90ELb1ELb0ELb0ELb1ELb1ELb0ELb0ELb1ELb1ELb1ELb1ELb0EEENS1_21CollectiveEpilogueFwdINS6_IJSA_SC_SB_EEES9_NS_10bfloat16_tESG_Li384ELb1ELb1ELb1ELb1EEENS1_36VarlenDynamicPersistentTileSchedulerILi192ELi160ELi384ELi128ELb1ELb1ELb1ELb1ELb1ELb1EEEEEEEEEvNT_6ParamsE)
        /*0134*/ 	.word	0x00000040


	//----- nvinfo : EIATTR_MIN_STACK_SIZE
	.align		4
.L_71:
        /*0138*/ 	.byte	0x04, 0x12
        /*013a*/ 	.short	(.L_73 - .L_72)
	.align		4
.L_72:
        /*013c*/ 	.word	index@(_ZN7cutlass13device_kernelIN5flash11enable_sm90INS1_16FlashAttnFwdSm90INS1_25CollectiveMainloopFwdSm90ILi2EN4cute5tupleIJNS5_1CILi1EEES8_S8_EEENS6_IJNS7_ILi192EEENS7_ILi160EEENS7_ILi64EEEEEELi64ENS_12float_e4m3_tEfNS_4arch4Sm90ELb1ELb0ELb0ELb1ELb1ELb1ELb0ELb1ELb1ELb1ELb1ELb0EEENS1_21CollectiveEpilogueFwdINS6_IJSA_SC_SB_EEES9_NS_10bfloat16_tESG_Li384ELb1ELb1ELb1ELb1EEENS1_36VarlenDynamicPersistentTileSchedulerILi192ELi160ELi384ELi128ELb1ELb1ELb1ELb1ELb1ELb1EEEEEEEEEvNT_6ParamsE)
        /*0140*/ 	.word	0x000000a8
.L_73:


//--------------------- .nv.compat                --------------------------
	.section	.nv.compat,"",@"SHT_CUDA_COMPAT_INFO"
	.align	4
        /*0000*/ 	.byte	0x02, 0x09, 0x01, 0x00, 0x02, 0x02, 0x04, 0x00, 0x02, 0x05, 0x05, 0x00, 0x03, 0x07, 0x01, 0x01
        /*0010*/ 	.byte	0x02, 0x03, 0x01, 0x00, 0x02, 0x06, 0x01, 0x00, 0x04, 0x0b, 0x08, 0x00, 0x00, 0x00, 0x00, 0x00
        /*0020*/ 	.byte	0x00, 0x00, 0x00, 0x00


//--------------------- .nv.info._ZN7cutlass13device_kernelIN5flash11enable_sm90INS1_16FlashAttnFwdSm90INS1_25CollectiveMainloopFwdSm90ILi2EN4cute5tupleIJNS5_1CILi1EEES8_S8_EEENS6_IJNS7_ILi192EEENS7_ILi160EEENS7_ILi64EEEEEELi64ENS_12float_e4m3_tEfNS_4arch4Sm90ELb0ELb0ELb0ELb0ELb1ELb0ELb0ELb1ELb1ELb1ELb1ELb0EEENS1_21CollectiveEpilogueFwdINS6_IJSA_SC_SB_EEES9_NS_10bfloat16_tESG_Li384ELb0ELb1ELb1ELb1EEENS1_19SingleTileSchedulerILb0ELb1ELb1ELi192EEEEEEEEEvNT_6ParamsE --------------------------
	.section	.nv.info._ZN7cutlass13device_kernelIN5flash11enable_sm90INS1_16FlashAttnFwdSm90INS1_25CollectiveMainloopFwdSm90ILi2EN4cute5tupleIJNS5_1CILi1EEES8_S8_EEENS6_IJNS7_ILi192EEENS7_ILi160EEENS7_ILi64EEEEEELi64ENS_12float_e4m3_tEfNS_4arch4Sm90ELb0ELb0ELb0ELb0ELb1ELb0ELb0ELb1ELb1ELb1ELb1ELb0EEENS1_21CollectiveEpilogueFwdINS6_IJSA_SC_SB_EEES9_NS_10bfloat16_tESG_Li384ELb0ELb1ELb1ELb1EEENS1_19SingleTileSchedulerILb0ELb1ELb1ELi192EEEEEEEEEvNT_6ParamsE,"",@"SHT_CUDA_INFO"
	.sectionflags	@""
	.align	4


	//----- nvinfo : EIATTR_CUDA_API_VERSION
	.align		4
        /*0000*/ 	.byte	0x04, 0x37
        /*0002*/ 	.short	(.L_75 - .L_74)
.L_74:
        /*0004*/ 	.word	0x00000082


	//----- nvinfo : EIATTR_KPARAM_INFO
	.align		4
.L_75:
        /*0008*/ 	.byte	0x04, 0x17
        /*000a*/ 	.short	(.L_77 - .L_76)
.L_76:
        /*000c*/ 	.word	0x00000000
        /*0010*/ 	.short	0x0000
        /*0012*/ 	.short	0x0070
        /*0014*/ 	.byte	0x00, 0xf0, 0x01, 0x28


	//----- nvinfo : EIATTR_SPARSE_MMA_MASK
	.align		4
.L_77:
        /*0018*/ 	.byte	0x03, 0x50
        /*001a*/ 	.short	0x0000


	//----- nvinfo : EIATTR_MAXREG_COUNT
	.align		4
        /*001c*/ 	.byte	0x03, 0x1b
        /*001e*/ 	.short	0x0080


	//----- nvinfo : EIATTR_NUM_BARRIERS
	.align		4
        /*0020*/ 	.byte	0x02, 0x4c
        /*0022*/ 	.byte	0x09
	.zero		1


	//----- nvinfo : EIATTR_EXTERNS
	.align		4
        /*0024*/ 	.byte	0x04, 0x0f
        /*0026*/ 	.short	(.L_79 - .L_78)


	//   ....[0]....
	.align		4
.L_78:
        /*0028*/ 	.word	index@(__assertfail)


	//----- nvinfo : EIATTR_ANNOTATIONS
	.align		4
.L_79:
        /*002c*/ 	.byte	0x04, 0x55
        /*002e*/ 	.short	(.L_81 - .L_80)


	//   ....[0]....
.L_80:
        /*0030*/ 	.word	0x00000001
        /*0034*/ 	.byte	0x20, 0x8f, 0x00, 0x00, 0x01, 0x00, 0x00, 0x00, 0x80, 0x8f, 0x00, 0x00, 0x01, 0x00, 0x00, 0x00
        /* <DEDUP_REMOVED lines=10> */
        /*00e4*/ 	.byte	0x00, 0xe6, 0x00, 0x00


	//----- nvinfo : EIATTR_MERCURY_ISA_VERSION
	.align		4
.L_81:
        /*00e8*/ 	.byte	0x03, 0x5f
        /*00ea*/ 	.short	0x0101


	//----- nvinfo : EIATTR_INT_WARP_WIDE_INSTR_OFFSETS
	.align		4
        /*00ec*/ 	.byte	0x04, 0x31
        /*00ee*/ 	.short	(.L_83 - .L_82)


	//   ....[0]....
.L_82:
        /*00f0*/ 	.word	0x000000c0


	//   ....[1]....
        /*00f4*/ 	.word	0x000000d0


	//   ....[2]....
        /*00f8*/ 	.word	0x00000170


	//----- nvinfo : EIATTR_COOP_GROUP_MASK_REGIDS
	.align		4
.L_83:
        /*00fc*/ 	.byte	0x04, 0x29
        /*00fe*/ 	.short	(.L_85 - .L_84)


	//   ....[0]....
.L_84:
        /*0100*/ 	.word	0xffffffff


	//   ....[1]....
        /*0104*/ 	.word	0xffffffff


	//   ....[2]....
        /*0108*/ 	.word	0xffffffff


	//   ....[3]....
        /*010c*/ 	.word	0xffffffff


	//   ....[4]....
        /*0110*/ 	.word	0xffffffff


	//   ....[5]....
        /*0114*/ 	.word	0xffffffff


	//   ....[6]....
        /*0118*/ 	.word	0xffffffff


	//   ....[7]....
        /*011c*/ 	.word	0xffffffff


	//   ....[8]....
        /*0120*/ 	.word	0xffffffff


	//   ....[9]....
        /*0124*/ 	.word	0xffffffff


	//   ....[10]....
        /*0128*/ 	.word	0xffffffff


	//   ....[11]....
        /*012c*/ 	.word	0xffffffff


	//   ....[12]....
        /*0130*/ 	.word	0xffffffff


	//   ....[13]....
        /*0134*/ 	.word	0xffffffff


	//   ....[14]....
        /*0138*/ 	.word	0xffffffff


	//   ....[15]....
        /*013c*/ 	.word	0xffffffff


	//   ....[16]....
        /*0140*/ 	.word	0xffffffff


	//   ....[17]....
        /*0144*/ 	.word	0xffffffff


	//   ....[18]....
        /*0148*/ 	.word	0xffffffff


	//   ....[19]....
        /*014c*/ 	.word	0xffffffff


	//   ....[20]....
        /*0150*/ 	.word	0xffffffff


	//   ....[21]....
        /*0154*/ 	.word	0xffffffff


	//   ....[22]....
        /*0158*/ 	.word	0xffffffff


	//   ....[23]....
        /*015c*/ 	.word	0xffffffff


	//   ....[24]....
        /*0160*/ 	.word	0xffffffff


	//   ....[25]....
        /*0164*/ 	.word	0xffffffff


	//   ....[26]....
        /*0168*/ 	.word	0xffffffff


	//   ....[27]....
        /*016c*/ 	.word	0xffffffff


	//   ....[28]....
        /*0170*/ 	.word	0xffffffff


	//   ....[29]....
        /*0174*/ 	.word	0xffffffff


	//   ....[30]....
        /*0178*/ 	.word	0xffffffff


	//   ....[31]....
        /*017c*/ 	.word	0xffffffff


	//   ....[32]....
        /*0180*/ 	.word	0xffffffff


	//   ....[33]....
        /*0184*/ 	.word	0xffffffff


	//   ....[34]....
        /*0188*/ 	.word	0xffffffff


	//   ....[35]....
        /*018c*/ 	.word	0xffffffff


	//   ....[36]....
        /*0190*/ 	.word	0xffffffff


	//   ....[37]....
        /*0194*/ 	.word	0xffffffff


	//   ....[38]....
        /*0198*/ 	.word	0xffffffff


	//   ....[39]....
        /*019c*/ 	.word	0xffffffff


	//   ....[40]....
        /*01a0*/ 	.word	0xffffffff


	//   ....[41]....
        /*01a4*/ 	.word	0xffffffff


	//   ....[42]....
        /*01a8*/ 	.word	0xffffffff


	//   ....[43]....
        /*01ac*/ 	.word	0xffffffff


	//   ....[44]....
        /*01b0*/ 	.word	0xffffffff


	//   ....[45]....
        /*01b4*/ 	.word	0xffffffff


	//   ....[46]....
        /*01b8*/ 	.word	0xffffffff


	//   ....[47]....
        /*01bc*/ 	.word	0xffffffff


	//   ....[48]....
        /*01c0*/ 	.word	0xffffffff


	//   ....[49]....
        /*01c4*/ 	.word	0xffffffff


	//   ....[50]....
        /*01c8*/ 	.word	0xffffffff


	//   ....[51]....
        /*01cc*/ 	.word	0xffffffff


	//   ....[52]....
        /*01d0*/ 	.word	0xffffffff


	//   ....[53]....
        /*01d4*/ 	.word	0xffffffff


	//   ....[54]....
        /*01d8*/ 	.word	0xffffffff


	//   ....[55]....
        /*01dc*/ 	.word	0xffffffff


	//   ....[56]....
        /*01e0*/ 	.word	0xffffffff


	//   ....[57]....
        /*01e4*/ 	.word	0xffffffff


	//   ....[58]....
        /*01e8*/ 	.word	0xffffffff


	//   ....[59]....
        /*01ec*/ 	.word	0xffffffff


	//   ....[60]....
        /*01f0*/ 	.word	0xffffffff


	//   ....[61]....
        /*01f4*/ 	.word	0xffffffff


	//   ....[62]....
        /*01f8*/ 	.word	0xffffffff


	//   ....[63]....
        /*01fc*/ 	.word	0xffffffff


	//   ....[64]....
        /*0200*/ 	.word	0xffffffff


	//   ....[65]....
        /*0204*/ 	.word	0xffffffff


	//   ....[66]....
        /*0208*/ 	.word	0xffffffff


	//   ....[67]....
        /*020c*/ 	.word	0xffffffff


	//   ....[68]....
        /*0210*/ 	.word	0xffffffff


	//   ....[69]....
        /*0214*/ 	.word	0xffffffff


	//   ....[70]....
        /*0218*/ 	.word	0xffffffff


	//   ....[71]....
        /*021c*/ 	.word	0xffffffff


	//   ....[72]....
        /*0220*/ 	.word	0xffffffff


	//   ....[73]....
        /*0224*/ 	.word	0xffffffff


	//   ....[74]....
        /*0228*/ 	.word	0xffffffff


	//   ....[75]....
        /*022c*/ 	.word	0xffffffff


	//   ....[76]....
        /*0230*/ 	.word	0xffffffff


	//   ....[77]....
        /*0234*/ 	.word	0xffffffff


	//   ....[78]....
        /*0238*/ 	.word	0xffffffff


	//   ....[79]....
        /*023c*/ 	.word	0xffffffff


	//   ....[80]....
        /*0240*/ 	.word	0xffffffff


	//   ....[81]....
        /*0244*/ 	.word	0xffffffff


	//   ....[82]....
        /*0248*/ 	.word	0xffffffff


	//   ....[83]....
        /*024c*/ 	.word	0xffffffff


	//   ....[84]....
        /*0250*/ 	.word	0xffffffff


	//   ....[85]....
        /*0254*/ 	.word	0xffffffff


	//   ....[86]....
        /*0258*/ 	.word	0xffffffff


	//   ....[87]....
        /*025c*/ 	.word	0xffffffff


	//   ....[88]....
        /*0260*/ 	.word	0xffffffff


	//   ....[89]....
        /*0264*/ 	.word	0xffffffff


	//   ....[90]....
        /*0268*/ 	.word	0xffffffff


	//   ....[91]....
        /*026c*/ 	.word	0xffffffff


	//   ....[92]....
        /*0270*/ 	.word	0xffffffff


	//   ....[93]....
        /*0274*/ 	.word	0xffffffff


	//   ....[94]....
        /*0278*/ 	.word	0xffffffff


	//   ....[95]....
        /*027c*/ 	.word	0xffffffff


	//   ....[96]....
        /*0280*/ 	.word	0xffffffff


	//   ....[97]....
        /*0284*/ 	.word	0xffffffff


	//   ....[98]....
        /*0288*/ 	.word	0xffffffff


	//   ....[99]....
        /*028c*/ 	.word	0xffffffff


	//   ....[100]....
        /*0290*/ 	.word	0xffffffff


	//   ....[101]....
        /*0294*/ 	.word	0xffffffff


	//   ....[102]....
        /*0298*/ 	.word	0xffffffff


	//   ....[103]....
        /*029c*/ 	.word	0xffffffff


	//   ....[104]....
        /*02a0*/ 	.word	0xffffffff


	//   ....[105]....
        /*02a4*/ 	.word	0xffffffff


	//   ....[106]....
        /*02a8*/ 	.word	0xffffffff


	//   ....[107]....
        /*02ac*/ 	.word	0xffffffff


	//   ....[108]....
        /*02b0*/ 	.word	0xffffffff


	//   ....[109]....
        /*02b4*/ 	.word	0xffffffff


	//   ....[110]....
        /*02b8*/ 	.word	0xffffffff


	//   ....[111]....
        /*02bc*/ 	.word	0xffffffff


	//   ....[112]....
        /*02c0*/ 	.word	0xffffffff


	//   ....[113]....
        /*02c4*/ 	.word	0x0500000f


	//   ....[114]....
        /*02c8*/ 	.word	0x0500000f


	//   ....[115]....
        /*02cc*/ 	.word	0x0500000f


	//   ....[116]....
        /*02d0*/ 	.word	0x0500000f


	//   ....[117]....
        /*02d4*/ 	.word	0x0500000f


	//   ....[118]....
        /*02d8*/ 	.word	0x0500000f


	//   ....[119]....
        /*02dc*/ 	.word	0x0500000f


	//   ....[120]....
        /*02e0*/ 	.word	0x0500000f


	//   ....[121]....
        /*02e4*/ 	.word	0x0500000f


	//   ....[122]....
        /*02e8*/ 	.word	0x0500000f


	//   ....[123]....
        /*02ec*/ 	.word	0x0500000f


	//   ....[124]....
        /*02f0*/ 	.word	0x0500000f


	//   ....[125]....
        /*02f4*/ 	.word	0x0500000f


	//   ....[126]....
        /*02f8*/ 	.word	0x0500000f


	//   ....[127]....
        /*02fc*/ 	.word	0x0500000f


	//   ....[128]....
        /*0300*/ 	.word	0x0500000f


	//   ....[129]....
        /*0304*/ 	.word	0x0500000f


	//   ....[130]....
        /*0308*/ 	.word	0x0500000f


	//   ....[131]....
        /*030c*/ 	.word	0x0500000f


	//   ....[132]....
        /*0310*/ 	.word	0x0500000f


	//   ....[133]....
        /*0314*/ 	.word	0x0500000f


	//   ....[134]....
        /*0318*/ 	.word	0x0500000f


	//   ....[135]....
        /*031c*/ 	.word	0x0500000f


	//   ....[136]....
        /*0320*/ 	.word	0x0500000f


	//   ....[137]....
        /*0324*/ 	.word	0x0500000f


	//   ....[138]....
        /*0328*/ 	.word	0x0500000f


	//   ....[139]....
        /*032c*/ 	.word	0x0500000f


	//   ....[140]....
        /*0330*/ 	.word	0x0500000f


	//   ....[141]....
        /*0334*/ 	.word	0x0500000f


	//   ....[142]....
        /*0338*/ 	.word	0x0500000f


	//   ....[143]....
        /*033c*/ 	.word	0x0500000f


	//   ....[144]....
        /*0340*/ 	.word	0x0500000f


	//   ....[145]....
        /*0344*/ 	.word	0x0500000f


	//   ....[146]....
        /*0348*/ 	.word	0x0500000f


	//   ....[147]....
        /*034c*/ 	.word	0x0500000f


	//   ....[148]....
        /*0350*/ 	.word	0x0500000f


	//   ....[149]....
        /*0354*/ 	.word	0x0500000f


	//   ....[150]....
        /*0358*/ 	.word	0x0500000f


	//   ....[151]....
        /*035c*/ 	.word	0x0500000f


	//   ....[152]....
        /*0360*/ 	.word	0x0500000f


	//   ....[153]....
        /*0364*/ 	.word	0x0500000f


	//   ....[154]....
        /*0368*/ 	.word	0x0500000f


	//   ....[155]....
        /*036c*/ 	.word	0x0500000f


	//   ....[156]....
        /*0370*/ 	.word	0x0500000f


	//   ....[157]....
        /*0374*/ 	.word	0x0500000f


	//   ....[158]....
        /*0378*/ 	.word	0x0500000f


	//   ....[159]....
        /*037c*/ 	.word	0x0500000f


	//   ....[160]....
        /*0380*/ 	.word	0x0500000f


	//   ....[161]....
        /*0384*/ 	.word	0x0500000f


	//   ....[162]....
        /*0388*/ 	.word	0x0500000f


	//   ....[163]....
        /*038c*/ 	.word	0x0500000f


	//   ....[164]....
        /*0390*/ 	.word	0x0500000f


	//   ....[165]....
        /*0394*/ 	.word	0x0500000f


	//----- nvinfo : EIATTR_COOP_GROUP_INSTR_OFFSETS
	.align		4
.L_85:
        /*0398*/ 	.byte	0x04, 0x28
        /*039a*/ 	.short	(.L_87 - .L_86)


	//   ....[0]....
.L_86:
        /*039c*/ 	.word	0x00000070


	//   ....[1]....
        /*03a0*/ 	.word	0x000000b0


	//   ....[2]....
        /*03a4*/ 	.word	0x000002d0


	//   ....[3]....
        /*03a8*/ 	.word	0x00000430


	//   ....[4]....
        /*03ac*/ 	.word	0x00000550


	//   ....[5]....
        /*03b0*/ 	.word	0x000006b0


	//   ....[6]....
        /*03b4*/ 	.word	0x00001240


	//   ....[7]....
        /*03b8*/ 	.word	0x00002520


	//   ....[8]....
        /*03bc*/ 	.word	0x00002620


	//   ....[9]....
        /*03c0*/ 	.word	0x00002bb0


	//   ....[10]....
        /*03c4*/ 	.word	0x00002c40


	//   ....[11]....
        /*03c8*/ 	.word	0x00004b10


	//   ....[12]....
        /*03cc*/ 	.word	0x00004b20


	//   ....[13]....
        /*03d0*/ 	.word	0x00004b50


	//   ....[14]....
        /*03d4*/ 	.word	0x00004b60


	//   ....[15]....
        /*03d8*/ 	.word	0x00006400


	//   ....[16]....
        /*03dc*/ 	.word	0x00006410


	//   ....[17]....
        /*03e0*/ 	.word	0x00006490


	//   ....[18]....
        /*03e4*/ 	.word	0x000064b0


	//   ....[19]....
        /*03e8*/ 	.word	0x00006fd0


	//   ....[20]....
        /*03ec*/ 	.word	0x00006fe0


	//   ....[21]....
        /*03f0*/ 	.word	0x00006ff0


	//   ....[22]....
        /*03f4*/ 	.word	0x00007010


	//   ....[23]....
        /*03f8*/ 	.word	0x00007020


	//   ....[24]....
        /*03fc*/ 	.word	0x00007040


	//   ....[25]....
        /*0400*/ 	.word	0x00007050


	//   ....[26]....
        /*0404*/ 	.word	0x00007070


	//   ....[27]....
        /*0408*/ 	.word	0x000070a0


	//   ....[28]....
        /*040c*/ 	.word	0x000070d0


	//   ....[29]....
        /*0410*/ 	.word	0x000070e0


	//   ....[30]....
        /*0414*/ 	.word	0x00007120


	//   ....[31]....
        /*0418*/ 	.word	0x00007140


	//   ....[32]....
        /*041c*/ 	.word	0x00007180


	//   ....[33]....
        /*0420*/ 	.word	0x000071a0


	//   ....[34]....
        /*0424*/ 	.word	0x000071d0


	//   ....[35]....
        /*0428*/ 	.word	0x000071e0


	//   ....[36]....
        /*042c*/ 	.word	0x00007210


	//   ....[37]....
        /*0430*/ 	.word	0x00007240


	//   ....[38]....
        /*0434*/ 	.word	0x00007250


	//   ....[39]....
        /*0438*/ 	.word	0x00007260


	//   ....[40]....
        /*043c*/ 	.word	0x00007270


	//   ....[41]....
        /*0440*/ 	.word	0x00007280


	//   ....[42]....
        /*0444*/ 	.word	0x00007290


	//   ....[43]....
        /*0448*/ 	.word	0x000072a0


	//   ....[44]....
        /*044c*/ 	.word	0x000072b0


	//   ....[45]....
        /*0450*/ 	.word	0x000072c0


	//   ....[46]....
        /*0454*/ 	.word	0x000072d0


	//   ....[47]....
        /*0458*/ 	.word	0x000072e0


	//   ....[48]....
        /*045c*/ 	.word	0x000072f0


	//   ....[49]....
        /*0460*/ 	.word	0x00007300


	//   ....[50]....
        /*0464*/ 	.word	0x00007310


	//   ....[51]....
        /*0468*/ 	.word	0x000075b0


	//   ....[52]....
        /*046c*/ 	.word	0x000075f0


	//   ....[53]....
        /*0470*/ 	.word	0x00007620


	//   ....[54]....
        /*0474*/ 	.word	0x00007660


	//   ....[55]....
        /*0478*/ 	.word	0x00007690


	//   ....[56]....
        /*047c*/ 	.word	0x000076c0


	//   ....[57]....
        /*0480*/ 	.word	0x00007a90


	//   ....[58]....
        /*0484*/ 	.word	0x00007ac0


	//   ....[59]....
        /*0488*/ 	.word	0x000082b0


	//   ....[60]....
        /*048c*/ 	.word	0x00009840


	//   ....[61]....
        /*0490*/ 	.word	0x00009850


	//   ....[62]....
        /*0494*/ 	.word	0x00009860


	//   ....[63]....
        /*0498*/ 	.word	0x000098f0


	//   ....[64]....
        /*049c*/ 	.word	0x00009900


	//   ....[65]....
        /*04a0*/ 	.word	0x00009950


	//   ....[66]....
        /*04a4*/ 	.word	0x00009960


	//   ....[67]....
        /*04a8*/ 	.word	0x00009970


	//   ....[68]....
        /*04ac*/ 	.word	0x000099c0


	//   ....[69]....
        /*04b0*/ 	.word	0x00009a20


	//   ....[70]....
        /*04b4*/ 	.word	0x00009e40


	//   ....[71]....
        /*04b8*/ 	.word	0x00009e50


	//   ....[72]....
        /*04bc*/ 	.word	0x00009e60


	//   ....[73]....
        /*04c0*/ 	.word	0x00009ea0


	//   ....[74]....
        /*04c4*/ 	.word	0x00009ec0


	//   ....[75]....
        /*04c8*/ 	.word	0x00009f00


	//   ....[76]....
        /*04cc*/ 	.word	0x00009f20


	//   ....[77]....
        /*04d0*/ 	.word	0x00009f30


	//   ....[78]....
        /*04d4*/ 	.word	0x00009f50


	//   ....[79]....
        /*04d8*/ 	.word	0x00009fe0


	//   ....[80]....
        /*04dc*/ 	.word	0x0000a690


	//   ....[81]....
        /*04e0*/ 	.word	0x0000a6c0


	//   ....[82]....
        /*04e4*/ 	.word	0x0000a6f0


	//   ....[83]....
        /*04e8*/ 	.word	0x0000a710


	//   ....[84]....
        /*04ec*/ 	.word	0x0000a720


	//   ....[85]....
        /*04f0*/ 	.word	0x0000a730


	//   ....[86]....
        /*04f4*/ 	.word	0x0000a750


	//   ....[87]....
        /*04f8*/ 	.word	0x0000a790


	//   ....[88]....
        /*04fc*/ 	.word	0x0000a850


	//   ....[89]....
        /*0500*/ 	.word	0x0000a870


	//   ....[90]....
        /*0504*/ 	.word	0x0000a880


	//   ....[91]....
        /*0508*/ 	.word	0x0000a8a0


	//   ....[92]....
        /*050c*/ 	.word	0x0000b1e0


	//   ....[93]....
        /*0510*/ 	.word	0x0000b1f0


	//   ....[94]....
        /*0514*/ 	.word	0x0000b200


	//   ....[95]....
        /*0518*/ 	.word	0x0000b260


	//   ....[96]....
        /*051c*/ 	.word	0x0000b270


	//   ....[97]....
        /*0520*/ 	.word	0x0000b2b0


	//   ....[98]....
        /*0524*/ 	.word	0x0000b2c0


	//   ....[99]....
        /*0528*/ 	.word	0x0000b2d0


	//   ....[100]....
        /*052c*/ 	.word	0x0000b310


	//   ....[101]....
        /*0530*/ 	.word	0x0000b350


	//   ....[102]....
        /*0534*/ 	.word	0x0000b760


	//   ....[103]....
        /*0538*/ 	.word	0x0000b770


	//   ....[104]....
        /*053c*/ 	.word	0x0000b780


	//   ....[105]....
        /*0540*/ 	.word	0x0000b7a0


	//   ....[106]....
        /*0544*/ 	.word	0x0000b7f0


	//   ....[107]....
        /*0548*/ 	.word	0x0000b810


	//   ....[108]....
        /*054c*/ 	.word	0x0000b840


	//   ....[109]....
        /*0550*/ 	.word	0x0000b850


	//   ....[110]....
        /*0554*/ 	.word	0x0000b860


	//   ....[111]....
        /*0558*/ 	.word	0x0000b870


	//   ....[112]....
        /*055c*/ 	.word	0x0000c4b0


	//   ....[113]....
        /*0560*/ 	.word	0x0000c9b0


	//   ....[114]....
        /*0564*/ 	.word	0x0000caa0


	//   ....[115]....
        /*0568*/ 	.word	0x0000cb80


	//   ....[116]....
        /*056c*/ 	.word	0x0000cc50


	//   ....[117]....
        /*0570*/ 	.word	0x0000cd00


	//   ....[118]....
        /*0574*/ 	.word	0x0000cdc0


	//   ....[119]....
        /*0578*/ 	.word	0x0000ce60


	//   ....[120]....
        /*057c*/ 	.word	0x0000cf20


	//   ....[121]....
        /*0580*/ 	.word	0x0000cfd0


	//   ....[122]....
        /*0584*/ 	.word	0x0000d040


	//   ....[123]....
        /*0588*/ 	.word	0x0000d120


	//   ....[124]....
        /*058c*/ 	.word	0x0000d220


	//   ....[125]....
        /*0590*/ 	.word	0x0000d2b0


	//   ....[126]....
        /*0594*/ 	.word	0x0000d330


	//   ....[127]....
        /*0598*/ 	.word	0x0000d3c0


	//   ....[128]....
        /*059c*/ 	.word	0x0000d440


	//   ....[129]....
        /*05a0*/ 	.word	0x0000d4d0


	//   ....[130]....
        /*05a4*/ 	.word	0x0000d530


	//   ....[131]....
        /*05a8*/ 	.word	0x0000d5f0


	//   ....[132]....
        /*05ac*/ 	.word	0x0000d660


	//   ....[133]....
        /*05b0*/ 	.word	0x0000d710


	//   ....[134]....
        /*05b4*/ 	.word	0x0000d7a0


	//   ....[135]....
        /*05b8*/ 	.word	0x0000d7f0


	//   ....[136]....
        /*05bc*/ 	.word	0x0000d8c0


	//   ....[137]....
        /*05c0*/ 	.word	0x0000d950


	//   ....[138]....
        /*05c4*/ 	.word	0x0000d9e0


	//   ....[139]....
        /*05c8*/ 	.word	0x0000da90


	//   ....[140]....
        /*05cc*/ 	.word	0x0000db10


	//   ....[141]....
        /*05d0*/ 	.word	0x0000dbc0


	//   ....[142]....
        /*05d4*/ 	.word	0x0000dc20


	//   ....[143]....
        /*05d8*/ 	.word	0x0000dcd0


	//   ....[144]....
        /*05dc*/ 	.word	0x0000dd40


	//   ....[145]....
        /*05e0*/ 	.word	0x0000de10


	//   ....[146]....
        /*05e4*/ 	.word	0x0000df50


	//   ....[147]....
        /*05e8*/ 	.word	0x0000dfe0


	//   ....[148]....
        /*05ec*/ 	.word	0x0000e040


	//   ....[149]....
        /*05f0*/ 	.word	0x0000e100


	//   ....[150]....
        /*05f4*/ 	.word	0x0000e1c0


	//   ....[151]....
        /*05f8*/ 	.word	0x0000e250


	//   ....[152]....
        /*05fc*/ 	.word	0x0000e310


	//   ....[153]....
        /*0600*/ 	.word	0x0000e3b0


	//   ....[154]....
        /*0604*/ 	.word	0x0000e420


	//   ....[155]....
        /*0608*/ 	.word	0x0000e4e0


	//   ....[156]....
        /*060c*/ 	.word	0x0000e5d0


	//   ....[157]....
        /*0610*/ 	.word	0x0000e670


	//   ....[158]....
        /*0614*/ 	.word	0x0000e6d0


	//   ....[159]....
        /*0618*/ 	.word	0x0000e790


	//   ....[160]....
        /*061c*/ 	.word	0x0000e7f0


	//   ....[161]....
        /*0620*/ 	.word	0x0000e890


	//   ....[162]....
        /*0624*/ 	.word	0x0000e8f0


	//   ....[163]....
        /*0628*/ 	.word	0x0000e9a0


	//   ....[164]....
        /*062c*/ 	.word	0x0000ea00


	//   ....[165]....
        /*0630*/ 	.word	0x0000eab0


	//----- nvinfo : EIATTR_REG_RECONFIG
	.align		4
.L_87:
        /*0634*/ 	.byte	0x01, 0x54
	.zero		2


	//----- nvinfo : EIATTR_SYSCALL_OFFSETS
	.align		4
        /*0638*/ 	.byte	0x04, 0x46
        /*063a*/ 	.short	(.L_89 - .L_88)


	//   ....[0]....
.L_88:
        /*063c*/ 	.word	0x00001400


	//   ....[1]....
        /*0640*/ 	.word	0x00008a00


	//   ....[2]....
        /*0644*/ 	.word	0x00008b40


	//   ....[3]....
        /*0648*/ 	.word	0x00008c80


	//   ....[4]....
        /*064c*/ 	.word	0x00008da0


	//   ....[5]....
        /*0650*/ 	.word	0x0000a300


	//----- nvinfo : EIATTR_MBARRIER_INSTR_OFFSETS
	.align		4
.L_89:
        /*0654*/ 	.byte	0x04, 0x39
        /*0656*/ 	.short	(.L_91 - .L_90)


	//   ....[0]....
.L_90:
        /*0658*/ 	.word	0x00000180
        /*065c*/ 	.word	0x000000ff
        /*0660*/ 	.word	0x00012400
        /*0664*/ 	.short	0x0100
        /*0666*/ 	.byte	0x08
	.zero		1


	//   ....[1]....
        /*0668*/ 	.word	0x00000190
        /*066c*/ 	.word	0x000000ff
        /*0670*/ 	.word	0x00012420
        /*0674*/ 	.short	0x0100
        /*0676*/ 	.byte	0x08
	.zero		1


	//   ....[2]....
        /*0678*/ 	.word	0x00000280
        /*067c*/ 	.word	0x000000ff
        /*0680*/ 	.word	0x00012430
        /*0684*/ 	.short	0x0100
        /*0686*/ 	.byte	0x08
	.zero		1


	//   ....[3]....
        /*0688*/ 	.word	0x00000290
        /*068c*/ 	.word	0x000000ff
        /*0690*/ 	.word	0x00012440
        /*0694*/ 	.short	0x0100
        /*0696*/ 	.byte	0x08
	.zero		1


	//   ....[4]....
        /*0698*/ 	.word	0x000002a0
        /*069c*/ 	.word	0x000000ff
        /*06a0*/ 	.word	0x00012438
        /*06a4*/ 	.short	0x0100
        /*06a6*/ 	.byte	0x08
	.zero		1


	//   ....[5]....
        /*06a8*/ 	.word	0x000002b0
        /*06ac*/ 	.word	0x000000ff
        /*06b0*/ 	.word	0x00012448
        /*06b4*/ 	.short	0x0100
        /*06b6*/ 	.byte	0x08
	.zero		1


	//   ....[6]....
        /*06b8*/ 	.word	0x000003e0
        /*06bc*/ 	.word	0x000000ff
        /*06c0*/ 	.word	0x00012450
        /*06c4*/ 	.short	0x0100
        /*06c6*/ 	.byte	0x08
	.zero		1


	//   ....[7]....
        /*06c8*/ 	.word	0x000003f0
        /*06cc*/ 	.word	0x000000ff
        /*06d0*/ 	.word	0x00012460
        /*06d4*/ 	.short	0x0100
        /*06d6*/ 	.byte	0x08
	.zero		1


	//   ....[8]....
        /*06d8*/ 	.word	0x00000400
        /*06dc*/ 	.word	0x000000ff
        /*06e0*/ 	.word	0x00012458
        /*06e4*/ 	.short	0x0100
        /*06e6*/ 	.byte	0x08
	.zero		1


	//   ....[9]....
        /*06e8*/ 	.word	0x00000410
        /*06ec*/ 	.word	0x000000ff
        /*06f0*/ 	.word	0x00012468
        /*06f4*/ 	.short	0x0100
        /*06f6*/ 	.byte	0x08
	.zero		1


	//   ....[10]....
        /*06f8*/ 	.word	0x00000500
        /*06fc*/ 	.word	0x000000ff
        /*0700*/ 	.word	0x00012470
        /*0704*/ 	.short	0x0100
        /*0706*/ 	.byte	0x06
	.zero		1


	//   ....[11]....
        /*0708*/ 	.word	0x00000510
        /*070c*/ 	.word	0x000000ff
        /*0710*/ 	.word	0x00012480
        /*0714*/ 	.short	0x0100
        /*0716*/ 	.byte	0x06
	.zero		1


	//   ....[12]....
        /*0718*/ 	.word	0x00000520
        /*071c*/ 	.word	0x000000ff
        /*0720*/ 	.word	0x00012478
        /*0724*/ 	.short	0x0100
        /*0726*/ 	.byte	0x06
	.zero		1


	//   ....[13]....
        /*0728*/ 	.word	0x00000530
        /*072c*/ 	.word	0x000000ff
        /*0730*/ 	.word	0x00012488
        /*0734*/ 	.short	0x0100
        /*0736*/ 	.byte	0x06
	.zero		1


	//   ....[14]....
        /*0738*/ 	.word	0x00000660
        /*073c*/ 	.word	0x000000ff
        /*0740*/ 	.word	0x00012490
        /*0744*/ 	.short	0x0100
        /*0746*/ 	.byte	0x08
	.zero		1


	//   ....[15]....
        /*0748*/ 	.word	0x00000670
        /*074c*/ 	.word	0x000000ff
        /*0750*/ 	.word	0x000124a0
        /*0754*/ 	.short	0x0100
        /*0756*/ 	.byte	0x08
	.zero		1


	//   ....[16]....
        /*0758*/ 	.word	0x00000680
        /*075c*/ 	.word	0x000000ff
        /*0760*/ 	.word	0x00012498
        /*0764*/ 	.short	0x0100
        /*0766*/ 	.byte	0x08
	.zero		1


	//   ....[17]....
        /*0768*/ 	.word	0x00000690
        /*076c*/ 	.word	0x000000ff
        /*0770*/ 	.word	0x000124a8
        /*0774*/ 	.short	0x0100
        /*0776*/ 	.byte	0x08
	.zero		1


	//   ....[18]....
        /*0778*/ 	.word	0x000007d0
        /*077c*/ 	.word	0x000000ff
        /*0780*/ 	.word	0x000124b0
        /*0784*/ 	.short	0x0100
        /*0786*/ 	.byte	0x08
	.zero		1


	//   ....[19]....
        /*0788*/ 	.word	0x000007e0
        /*078c*/ 	.word	0x000000ff
        /*0790*/ 	.word	0x000124c0
        /*0794*/ 	.short	0x0100
        /*0796*/ 	.byte	0x08
	.zero		1


	//   ....[20]....
        /*0798*/ 	.word	0x000007f0
        /*079c*/ 	.word	0x000000ff
        /*07a0*/ 	.word	0x000124b8
        /*07a4*/ 	.short	0x0100
        /*07a6*/ 	.byte	0x08
	.zero		1


	//   ....[21]....
        /*07a8*/ 	.word	0x00000800
        /*07ac*/ 	.word	0x000000ff
        /*07b0*/ 	.word	0x000124c8
        /*07b4*/ 	.short	0x0100
        /*07b6*/ 	.byte	0x08
	.zero		1


	//   ....[22]....
        /*07b8*/ 	.word	0x00001420
        /*07bc*/ 	.word	0x000000ff
        /*07c0*/ 	.word	0x00012400
        /*07c4*/ 	.short	0x010a
        /*07c6*/ 	.byte	0x2c
	.zero		1


	//   ....[23]....
        /*07c8*/ 	.word	0x00001490
        /*07cc*/ 	.word	0x000000ff
        /*07d0*/ 	.word	0x00012430
        /*07d4*/ 	.short	0x010a
        /*07d6*/ 	.byte	0x2c
	.zero		1


	//   ....[24]....
        /*07d8*/ 	.word	0x00001500
        /*07dc*/ 	.word	0x000000ff
        /*07e0*/ 	.word	0x00012430
        /*07e4*/ 	.short	0x010a
        /*07e6*/ 	.byte	0x2c
	.zero		1


	//   ....[25]....
        /*07e8*/ 	.word	0x00001ad0
        /*07ec*/ 	.word	0x000000ff
        /*07f0*/ 	.word	0x00000000
        /*07f4*/ 	.short	0x0101
        /*07f6*/ 	.byte	0x06
	.zero		1


	//   ....[26]....
        /*07f8*/ 	.word	0x00003ea0
        /*07fc*/ 	.word	0x000000ff
        /*0800*/ 	.word	0x00012430
        /*0804*/ 	.short	0x010a
        /*0806*/ 	.byte	0x20
	.zero		1


	//   ....[27]....
        /*0808*/ 	.word	0x00003ee0
        /*080c*/ 	.word	0x000000ff
        /*0810*/ 	.word	0x00012430
        /*0814*/ 	.short	0x010a
        /*0816*/ 	.byte	0x20
	.zero		1


	//   ....[28]....
        /*0818*/ 	.word	0x00004370
        /*081c*/ 	.word	0x000000ff
        /*0820*/ 	.word	0x00012450
        /*0824*/ 	.short	0x010a
        /*0826*/ 	.byte	0x09
	.zero		1


	//   ....[29]....
        /*0828*/ 	.word	0x000043b0
        /*082c*/ 	.word	0x000000ff
        /*0830*/ 	.word	0x00012450
        /*0834*/ 	.short	0x010a
        /*0836*/ 	.byte	0x09
	.zero		1


	//   ....[30]....
        /*0838*/ 	.word	0x00004690
        /*083c*/ 	.word	0x000000ff
        /*0840*/ 	.word	0x00000000
        /*0844*/ 	.short	0x0101
        /*0846*/ 	.byte	0x20
	.zero		1


	//   ....[31]....
        /*0848*/ 	.word	0x00005c40
        /*084c*/ 	.word	0x000000ff
        /*0850*/ 	.word	0x00000000
        /*0854*/ 	.short	0x0101
        /*0856*/ 	.byte	0x06
	.zero		1


	//   ....[32]....
        /*0858*/ 	.word	0x000060d0
        /*085c*/ 	.word	0x000000ff
        /*0860*/ 	.word	0x00012450
        /*0864*/ 	.short	0x010a
        /*0866*/ 	.byte	0x10
	.zero		1


	//   ....[33]....
        /*0868*/ 	.word	0x00006110
        /*086c*/ 	.word	0x000000ff
        /*0870*/ 	.word	0x00012450
        /*0874*/ 	.short	0x010a
        /*0876*/ 	.byte	0x10
	.zero		1


	//   ....[34]....
        /*0878*/ 	.word	0x00006790
        /*087c*/ 	.word	0x000000ff
        /*0880*/ 	.word	0x00000000
        /*0884*/ 	.short	0x0101
        /*0886*/ 	.byte	0x04
	.zero		1


	//   ....[35]....
        /*0888*/ 	.word	0x000076b0
        /*088c*/ 	.word	0x000000ff
        /*0890*/ 	.word	0x00000000
        /*0894*/ 	.short	0x0101
        /*0896*/ 	.byte	0x04
	.zero		1


	//   ....[36]....
        /*0898*/ 	.word	0x00009480
        /*089c*/ 	.word	0x000000ff
        /*08a0*/ 	.word	0x00012480
        /*08a4*/ 	.short	0x010a
        /*08a6*/ 	.byte	0x2a
	.zero		1


	//   ....[37]....
        /*08a8*/ 	.word	0x00009ad0
        /*08ac*/ 	.word	0x000000ff
        /*08b0*/ 	.word	0x00012470
        /*08b4*/ 	.short	0x0107
        /*08b6*/ 	.byte	0x2a
	.zero		1


	//   ....[38]....
        /*08b8*/ 	.word	0x00009b60
        /*08bc*/ 	.word	0x000000ff
        /*08c0*/ 	.word	0x00012470
        /*08c4*/ 	.short	0x0101
        /*08c6*/ 	.byte	0x2a
	.zero		1


	//   ....[39]....
        /*08c8*/ 	.word	0x00009b90
        /*08cc*/ 	.word	0x000000ff
        /*08d0*/ 	.word	0x00012440
        /*08d4*/ 	.short	0x010a
        /*08d6*/ 	.byte	0x2a
	.zero		1


	//   ....[40]....
        /*08d8*/ 	.word	0x0000a0a0
        /*08dc*/ 	.word	0x000000ff
        /*08e0*/ 	.word	0x00012430
        /*08e4*/ 	.short	0x0107
        /*08e6*/ 	.byte	0x2a
	.zero		1


	//   ....[41]....
        /*08e8*/ 	.word	0x0000a130
        /*08ec*/ 	.word	0x000000ff
        /*08f0*/ 	.word	0x00012430
        /*08f4*/ 	.short	0x0101
        /*08f6*/ 	.byte	0x2a
	.zero		1


	//   ....[42]....
        /*08f8*/ 	.word	0x0000a9d0
        /*08fc*/ 	.word	0x000000ff
        /*0900*/ 	.word	0x00012400
        /*0904*/ 	.short	0x0107
        /*0906*/ 	.byte	0x2a
	.zero		1


	//   ....[43]....
        /*0908*/ 	.word	0x0000aa10
        /*090c*/ 	.word	0x000000ff
        /*0910*/ 	.word	0x00012400
        /*0914*/ 	.short	0x0101
        /*0916*/ 	.byte	0x2a
	.zero		1


	//   ....[44]....
        /*0918*/ 	.word	0x0000aa20
        /*091c*/ 	.word	0x000000ff
        /*0920*/ 	.word	0x00012420
        /*0924*/ 	.short	0x010a
        /*0926*/ 	.byte	0x2a
	.zero		1


	//   ....[45]....
        /*0928*/ 	.word	0x0000aea0
        /*092c*/ 	.word	0x00000005
        /*0930*/ 	.word	0x00012480
        /*0934*/ 	.short	0x010a
        /*0936*/ 	.byte	0x3f
	.zero		1


	//   ....[46]....
        /*0938*/ 	.word	0x0000b400
        /*093c*/ 	.word	0x00000005
        /*0940*/ 	.word	0x00012470
        /*0944*/ 	.short	0x0107
        /*0946*/ 	.byte	0x3f
	.zero		1


	//   ....[47]....
        /*0948*/ 	.word	0x0000b490
        /*094c*/ 	.word	0x00000005
        /*0950*/ 	.word	0x00012470
        /*0954*/ 	.short	0x0101
        /*0956*/ 	.byte	0x3f
	.zero		1


	//   ....[48]....
        /*0958*/ 	.word	0x0000b4c0
        /*095c*/ 	.word	0x00000005
        /*0960*/ 	.word	0x00012440
        /*0964*/ 	.short	0x010a
        /*0966*/ 	.byte	0x3f
	.zero		1


	//   ....[49]....
        /*0968*/ 	.word	0x0000b950
        /*096c*/ 	.word	0x00000005
        /*0970*/ 	.word	0x00012430
        /*0974*/ 	.short	0x0107
        /*0976*/ 	.byte	0x3f
	.zero		1


	//   ....[50]....
        /*0978*/ 	.word	0x0000b9f0
        /*097c*/ 	.word	0x00000005
        /*0980*/ 	.word	0x00012430
        /*0984*/ 	.short	0x0101
        /*0986*/ 	.byte	0x3f
	.zero		1


	//   ....[51]....
        /*0988*/ 	.word	0x0000ba70
        /*098c*/ 	.word	0x00000003
        /*0990*/ 	.word	0x00012470
        /*0994*/ 	.short	0x010a
        /*0996*/ 	.byte	0x3f
	.zero		1


	//   ....[52]....
        /*0998*/ 	.word	0x0000bb00
        /*099c*/ 	.word	0x00000003
        /*09a0*/ 	.word	0x00012460
        /*09a4*/ 	.short	0x010a
        /*09a6*/ 	.byte	0x3f
	.zero		1


	//   ....[53]....
        /*09a8*/ 	.word	0x0000be10
        /*09ac*/ 	.word	0x00000003
        /*09b0*/ 	.word	0x00012450
        /*09b4*/ 	.short	0x0101
        /*09b6*/ 	.byte	0x3f
	.zero		1


	//   ....[54]....
        /*09b8*/ 	.word	0x0000beb0
        /*09bc*/ 	.word	0x00000003
        /*09c0*/ 	.word	0x00000000
        /*09c4*/ 	.short	0x0101
        /*09c6*/ 	.byte	0x3f
	.zero		1


	//   ....[55]....
        /*09c8*/ 	.word	0x0000bf90
        /*09cc*/ 	.word	0x00000002
        /*09d0*/ 	.word	0x00012470
        /*09d4*/ 	.short	0x010a
        /*09d6*/ 	.byte	0x3f
	.zero		1


	//   ....[56]....
        /*09d8*/ 	.word	0x0000c040
        /*09dc*/ 	.word	0x00000002
        /*09e0*/ 	.word	0x00012460
        /*09e4*/ 	.short	0x010a
        /*09e6*/ 	.byte	0x3f
	.zero		1


	//   ....[57]....
        /*09e8*/ 	.word	0x0000c340
        /*09ec*/ 	.word	0x00000002
        /*09f0*/ 	.word	0x00012450
        /*09f4*/ 	.short	0x0101
        /*09f6*/ 	.byte	0x3f
	.zero		1


	//   ....[58]....
        /*09f8*/ 	.word	0x0000c3c0
        /*09fc*/ 	.word	0x00000002
        /*0a00*/ 	.word	0x00000000
        /*0a04*/ 	.short	0x0101
        /*0a06*/ 	.byte	0x3f
	.zero		1


	//   ....[59]....
        /*0a08*/ 	.word	0x0000c460
        /*0a0c*/ 	.word	0x00000007
        /*0a10*/ 	.word	0x00012420
        /*0a14*/ 	.short	0x010a
        /*0a16*/ 	.byte	0x3f
	.zero		1


	//   ....[60]....
        /*0a18*/ 	.word	0x0000c580
        /*0a1c*/ 	.word	0x00000005
        /*0a20*/ 	.word	0x00012440
        /*0a24*/ 	.short	0x010a
        /*0a26*/ 	.byte	0x3f
	.zero		1


	//   ....[61]....
        /*0a28*/ 	.word	0x0000c620
        /*0a2c*/ 	.word	0x00000007
        /*0a30*/ 	.word	0x00012440
        /*0a34*/ 	.short	0x010a
        /*0a36*/ 	.byte	0x3f
	.zero		1


	//   ....[62]....
        /*0a38*/ 	.word	0x0000c660
        /*0a3c*/ 	.word	0x00000005
        /*0a40*/ 	.word	0x00012460
        /*0a44*/ 	.short	0x010a
        /*0a46*/ 	.byte	0x3f
	.zero		1


	//   ....[63]....
        /*0a48*/ 	.word	0x0000c6a0
        /*0a4c*/ 	.word	0x00000007
        /*0a50*/ 	.word	0x00012460
        /*0a54*/ 	.short	0x010a
        /*0a56*/ 	.byte	0x3f
	.zero		1


	//   ....[64]....
        /*0a58*/ 	.word	0x0000c6e0
        /*0a5c*/ 	.word	0x00000005
        /*0a60*/ 	.word	0x00012480
        /*0a64*/ 	.short	0x010a
        /*0a66*/ 	.byte	0x3f
	.zero		1


	//   ....[65]....
        /*0a68*/ 	.word	0x0000c720
        /*0a6c*/ 	.word	0x00000007
        /*0a70*/ 	.word	0x00012480
        /*0a74*/ 	.short	0x010a
        /*0a76*/ 	.byte	0x3f
	.zero		1


	//   ....[66]....
        /*0a78*/ 	.word	0x0000c790
        /*0a7c*/ 	.word	0x00000003
        /*0a80*/ 	.word	0x00012400
        /*0a84*/ 	.short	0x010a
        /*0a86*/ 	.byte	0x3f
	.zero		1


	//   ....[67]....
        /*0a88*/ 	.word	0x0000c7f0
        /*0a8c*/ 	.word	0x00000005
        /*0a90*/ 	.word	0x00012430
        /*0a94*/ 	.short	0x010a
        /*0a96*/ 	.byte	0x3f
	.zero		1


	//   ....[68]....
        /*0a98*/ 	.word	0x0000c850
        /*0a9c*/ 	.word	0x0000000b
        /*0aa0*/ 	.word	0x00012430
        /*0aa4*/ 	.short	0x010a
        /*0aa6*/ 	.byte	0x3f
	.zero		1


	//   ....[69]....
        /*0aa8*/ 	.word	0x0000c8b0
        /*0aac*/ 	.word	0x0000000b
        /*0ab0*/ 	.word	0x00012450
        /*0ab4*/ 	.short	0x010a
        /*0ab6*/ 	.byte	0x3f
	.zero		1


	//   ....[70]....
        /*0ab8*/ 	.word	0x0000c910
        /*0abc*/ 	.word	0x00000003
        /*0ac0*/ 	.word	0x00012450
        /*0ac4*/ 	.short	0x010a
        /*0ac6*/ 	.byte	0x3f
	.zero		1


	//   ....[71]....
        /*0ac8*/ 	.word	0x0000c9f0
        /*0acc*/ 	.word	0x00000003
        /*0ad0*/ 	.word	0x00012480
        /*0ad4*/ 	.short	0x010a
        /*0ad6*/ 	.byte	0x3f
	.zero		1


	//   ....[72]....
        /*0ad8*/ 	.word	0x0000d170
        /*0adc*/ 	.word	0x00000003
        /*0ae0*/ 	.word	0x00012440
        /*0ae4*/ 	.short	0x010a
        /*0ae6*/ 	.byte	0x3f
	.zero		1


	//   ....[73]....
        /*0ae8*/ 	.word	0x0000de50
        /*0aec*/ 	.word	0x00000003
        /*0af0*/ 	.word	0x00012420
        /*0af4*/ 	.short	0x010a
        /*0af6*/ 	.byte	0x3f
	.zero		1


	//   ....[74]....
        /*0af8*/ 	.word	0x0000dea0
        /*0afc*/ 	.word	0x00000005
        /*0b00*/ 	.word	0x00012480
        /*0b04*/ 	.short	0x010a
        /*0b06*/ 	.byte	0x3f
	.zero		1


	//   ....[75]....
        /*0b08*/ 	.word	0x0000e520
        /*0b0c*/ 	.word	0x00000005
        /*0b10*/ 	.word	0x00012440
        /*0b14*/ 	.short	0x010a
        /*0b16*/ 	.byte	0x3f
	.zero		1


	//   ....[76]....
        /*0b18*/ 	.word	0x0000eae0
        /*0b1c*/ 	.word	0x00000003
        /*0b20*/ 	.word	0x00012470
        /*0b24*/ 	.short	0x010a
        /*0b26*/ 	.byte	0x3f
	.zero		1


	//   ....[77]....
        /*0b28*/ 	.word	0x0000eb30
        /*0b2c*/ 	.word	0x00000003
        /*0b30*/ 	.word	0x00012460
        /*0b34*/ 	.short	0x010a
        /*0b36*/ 	.byte	0x3f
	.zero		1


	//   ....[78]....
        /*0b38*/ 	.word	0x0000eb80
        /*0b3c*/ 	.word	0x00000002
        /*0b40*/ 	.word	0x00012470
        /*0b44*/ 	.short	0x010a
        /*0b46*/ 	.byte	0x3f
	.zero		1


	//   ....[79]....
        /*0b48*/ 	.word	0x0000ebd0
        /*0b4c*/ 	.word	0x00000002
        /*0b50*/ 	.word	0x00012460
        /*0b54*/ 	.short	0x010a
        /*0b56*/ 	.byte	0x3f
	.zero		1


	//   ....[80]....
        /*0b58*/ 	.word	0x0000ec20
        /*0b5c*/ 	.word	0x00000007
        /*0b60*/ 	.word	0x00012420
        /*0b64*/ 	.short	0x010a
        /*0b66*/ 	.byte	0x3f
	.zero		1


	//   ....[81]....
        /*0b68*/ 	.word	0x0000ec70
        /*0b6c*/ 	.word	0x00000005
        /*0b70*/ 	.word	0x00012440
        /*0b74*/ 	.short	0x010a
        /*0b76*/ 	.byte	0x3f
	.zero		1


	//   ....[82]....
        /*0b78*/ 	.word	0x0000ecc0
        /*0b7c*/ 	.word	0x00000007
        /*0b80*/ 	.word	0x00012440
        /*0b84*/ 	.short	0x010a
        /*0b86*/ 	.byte	0x3f
	.zero		1


	//   ....[83]....
        /*0b88*/ 	.word	0x0000ed10
        /*0b8c*/ 	.word	0x00000005
        /*0b90*/ 	.word	0x00012460
        /*0b94*/ 	.short	0x010a
        /*0b96*/ 	.byte	0x3f
	.zero		1


	//   ....[84]....
        /*0b98*/ 	.word	0x0000ed60
        /*0b9c*/ 	.word	0x00000007
        /*0ba0*/ 	.word	0x00012460
        /*0ba4*/ 	.short	0x010a
        /*0ba6*/ 	.byte	0x3f
	.zero		1


	//   ....[85]....
        /*0ba8*/ 	.word	0x0000edb0
        /*0bac*/ 	.word	0x00000005
        /*0bb0*/ 	.word	0x00012480
        /*0bb4*/ 	.short	0x010a
        /*0bb6*/ 	.byte	0x3f
	.zero		1


	//----- nvinfo : EIATTR_NUM_MBARRIERS
	.align		4
.L_91:
        /*0bb8*/ 	.byte	0x03, 0x38
        /*0bba*/ 	.short	0x0016


	//----- nvinfo : EIATTR_EXIT_INSTR_OFFSETS
	.align		4
        /*0bbc*/ 	.byte	0x04, 0x1c
        /*0bbe*/ 	.short	(.L_93 - .L_92)


	//   ....[0]....
.L_92:
        /*0bc0*/ 	.word	0x0000c770


	//----- nvinfo : EIATTR_MAX_THREADS
	.align		4
.L_93:
        /*0bc4*/ 	.byte	0x04, 0x05
        /*0bc6*/ 	.short	(.L_95 - .L_94)
.L_94:
        /*0bc8*/ 	.word	0x00000200
        /*0bcc*/ 	.word	0x00000001
        /*0bd0*/ 	.word	0x00000001


	//----- nvinfo : EIATTR_CRS_STACK_SIZE
	.align		4
.L_95:
        /*0bd4*/ 	.byte	0x04, 0x1e
        /*0bd6*/ 	.short	(.L_97 - .L_96)
.L_96:
        /*0bd8*/ 	.word	0x00000000


	//----- nvinfo : EIATTR_CBANK_PARAM_SIZE
	.align		4
.L_97:
        /*0bdc*/ 	.byte	0x03, 0x19
        /*0bde*/ 	.short	0x0a70


	//----- nvinfo : EIATTR_PARAM_CBANK
	.align		4
        /*0be0*/ 	.byte	0x04, 0x0a
        /*0be2*/ 	.short	(.L_99 - .L_98)
	.align		4
.L_98:
        /*0be4*/ 	.word	index@(.nv.constant0._ZN7cutlass13device_kernelIN5flash11enable_sm90INS1_16FlashAttnFwdSm90INS1_25CollectiveMainloopFwdSm90ILi2EN4cute5tupleIJNS5_1CILi1EEES8_S8_EEENS6_IJNS7_ILi192EEENS7_ILi160EEENS7_ILi64EEEEEELi64ENS_12float_e4m3_tEfNS_4arch4Sm90ELb0ELb0ELb0ELb0ELb1ELb0ELb0ELb1ELb1ELb1ELb1ELb0EEENS1_21CollectiveEpilogueFwdINS6_IJSA_SC_SB_EEES9_NS_10bfloat16_tESG_Li384ELb0ELb1ELb1ELb1EEENS1_19SingleTileSchedulerILb0ELb1ELb1ELi192EEEEEEEEEvNT_6ParamsE)
        /*0be8*/ 	.short	0x0210
        /*0bea*/ 	.short	0x0a70


	//----- nvinfo : EIATTR_SW_WAR
	.align		4
.L_99:
        /*0bec*/ 	.byte	0x04, 0x36
        /*0bee*/ 	.short	(.L_101 - .L_100)
.L_100:
        /*0bf0*/ 	.word	0x00000008
.L_101:


//--------------------- .nv.info._ZN7cutlass13device_kernelIN5flash11enable_sm90INS1_16FlashAttnFwdSm90INS1_25CollectiveMainloopFwdSm90ILi2EN4cute5tupleIJNS5_1CILi1EEES8_S8_EEENS6_IJNS7_ILi192EEENS7_ILi160EEENS7_ILi64EEEEEELi64ENS_12float_e4m3_tEfNS_4arch4Sm90ELb0ELb0ELb0ELb1ELb1ELb0ELb0ELb1ELb1ELb1ELb1ELb0EEENS1_21CollectiveEpilogueFwdINS6_IJSA_SC_SB_EEES9_NS_10bfloat16_tESG_Li384ELb1ELb1ELb1ELb1EEENS1_36VarlenDynamicPersistentTileSchedulerILi192ELi160ELi384ELi128ELb1ELb1ELb1ELb0ELb1ELb1EEEEEEEEEvNT_6ParamsE --------------------------
	.section	.nv.info._ZN7cutlass13device_kernelIN5flash11enable_sm90INS1_16FlashAttnFwdSm90INS1_25CollectiveMainloopFwdSm90ILi2EN4cute5tupleIJNS5_1CILi1EEES8_S8_EEENS6_IJNS7_ILi192EEENS7_ILi160EEENS7_ILi64EEEEEELi64ENS_12float_e4m3_tEfNS_4arch4Sm90ELb0ELb0ELb0ELb1ELb1ELb0ELb0ELb1ELb1ELb1ELb1ELb0EEENS1_21CollectiveEpilogueFwdINS6_IJSA_SC_SB_EEES9_NS_10bfloat16_tESG_Li384ELb1ELb1ELb1ELb1EEENS1_36VarlenDynamicPersistentTileSchedulerILi192ELi160ELi384ELi128ELb1ELb1ELb1ELb0ELb1ELb1EEEEEEEEEvNT_6ParamsE,"",@"SHT_CUDA_INFO"
	.sectionflags	@""
	.align	4


	//----- nvinfo : EIATTR_CUDA_API_VERSION
	.align		4
        /*0000*/ 	.byte	0x04, 0x37
        /*0002*/ 	.short	(.L_103 - .L_102)
.L_102:
        /*0004*/ 	.word	0x00000082


	//----- nvinfo : EIATTR_KPARAM_INFO
	.align		4
.L_103:
        /*0008*/ 	.byte	0x04, 0x17
        /*000a*/ 	.short	(.L_105 - .L_104)
.L_104:
        /*000c*/ 	.word	0x00000000
        /*0010*/ 	.short	0x0000
        /*0012*/ 	.short	0x0070
        /*0014*/ 	.byte	0x00, 0xf0, 0x01, 0x2a


	//----- nvinfo : EIATTR_SPARSE_MMA_MASK
	.align		4
.L_105:
        /*0018*/ 	.byte	0x03, 0x50
        /*001a*/ 	.short	0x0000


	//----- nvinfo : EIATTR_MAXREG_COUNT
	.align		4
        /*001c*/ 	.byte	0x03, 0x1b
        /*001e*/ 	.short	0x0080


	//----- nvinfo : EIATTR_NUM_BARRIERS
	.align		4
        /*0020*/ 	.byte	0x02, 0x4c
        /*0022*/ 	.byte	0x09
	.zero		1


	//----- nvinfo : EIATTR_EXTERNS
	.align		4
        /*0024*/ 	.byte	0x04, 0x0f
        /*0026*/ 	.short	(.L_107 - .L_106)


	//   ....[0]....
	.align		4
.L_106:
        /*0028*/ 	.word	index@(__assertfail)


	//----- nvinfo : EIATTR_ANNOTATIONS
	.align		4
.L_107:
        /*002c*/ 	.byte	0x04, 0x55
        /*002e*/ 	.short	(.L_109 - .L_108)


	//   ....[0]....
.L_108:
        /* <DEDUP_REMOVED lines=47> */


	//----- nvinfo : EIATTR_MERCURY_ISA_VERSION
	.align		4
.L_109:
        /*0308*/ 	.byte	0x03, 0x5f
        /*030a*/ 	.short	0x0101


	//----- nvinfo : EIATTR_UNUSED_LOAD_BYTE_OFFSET
	.align		4
        /*030c*/ 	.byte	0x04, 0x44
        /*030e*/ 	.short	(.L_111 - .L_110)


	//   ....[0]....
.L_110:
        /*0310*/ 	.word	0x00000940
        /*0314*/ 	.word	0x0000fff0


	//   ....[1]....
        /*0318*/ 	.word	0x00006f60
        /*031c*/ 	.word	0x0000fff0


	//----- nvinfo : EIATTR_INT_WARP_WIDE_INSTR_OFFSETS
	.align		4
.L_111:
        /*0320*/ 	.byte	0x04, 0x31
        /*0322*/ 	.short	(.L_113 - .L_112)


	//   ....[0]....
.L_112:
        /*0324*/ 	.word	0x000000c0


	//   ....[1]....
        /*0328*/ 	.word	0x000000d0


	//   ....[2]....
        /*032c*/ 	.word	0x00000170


	//   ....[3]....
        /*0330*/ 	.word	0x0000b210


	//   ....[4]....
        /*0334*/ 	.word	0x0000b2a0


	//   ....[5]....
        /*0338*/ 	.word	0x0000ecb0


	//   ....[6]....
        /*033c*/ 	.word	0x0000ed40


	//----- nvinfo : EIATTR_COOP_GROUP_MASK_REGIDS
	.align		4
.L_113:
        /*0340*/ 	.byte	0x04, 0x29
        /*0342*/ 	.short	(.L_115 - .L_114)


	//   ....[0]....
.L_114:
        /*0344*/ 	.word	0xffffffff


	//   ....[1]....
        /*0348*/ 	.word	0xffffffff


	//   ....[2]....
        /*034c*/ 	.word	0xffffffff


	//   ....[3]....
        /*0350*/ 	.word	0xffffffff


	//   ....[4]....
        /*0354*/ 	.word	0xffffffff


	//   ....[5]....
        /*0358*/ 	.word	0xffffffff


	//   ....[6]....
        /*035c*/ 	.word	0xffffffff


	//   ....[7]....
        /*0360*/ 	.word	0xffffffff


	//   ....[8]....
        /*0364*/ 	.word	0xffffffff


	//   ....[9]....
        /*0368*/ 	.word	0xffffffff


	//   ....[10]....
        /*036c*/ 	.word	0xffffffff


	//   ....[11]....
        /*0370*/ 	.word	0xffffffff


	//   ....[12]....
        /*0374*/ 	.word	0xffffffff


	//   ....[13]....
        /*0378*/ 	.word	0xffffffff


	//   ....[14]....
        /*037c*/ 	.word	0xffffffff


	//   ....[15]....
        /*0380*/ 	.word	0xffffffff


	//   ....[16]....
        /*0384*/ 	.word	0xffffffff


	//   ....[17]....
        /*0388*/ 	.word	0xffffffff


	//   ....[18]....
        /*038c*/ 	.word	0xffffffff


	//   ....[19]....
        /*0390*/ 	.word	0xffffffff


	//   ....[20]....
        /*0394*/ 	.word	0xffffffff


	//   ....[21]....
        /*0398*/ 	.word	0xffffffff


	//   ....[22]....
        /*039c*/ 	.word	0xffffffff


	//   ....[23]....
        /*03a0*/ 	.word	0xffffffff


	//   ....[24]....
        /*03a4*/ 	.word	0xffffffff


	//   ....[25]....
        /*03a8*/ 	.word	0xffffffff


	//   ....[26]....
        /*03ac*/ 	.word	0xffffffff


	//   ....[27]....
        /*03b0*/ 	.word	0xffffffff


	//   ....[28]....
        /*03b4*/ 	.word	0xffffffff


	//   ....[29]....
        /*03b8*/ 	.word	0xffffffff


	//   ....[30]....
        /*03bc*/ 	.word	0xffffffff


	//   ....[31]....
        /*03c0*/ 	.word	0xffffffff


	//   ....[32]....
        /*03c4*/ 	.word	0xffffffff


	//   ....[33]....
        /*03c8*/ 	.word	0xffffffff


	//   ....[34]....
        /*03cc*/ 	.word	0xffffffff


	//   ....[35]....
        /*03d0*/ 	.word	0xffffffff


	//   ....[36]....
        /*03d4*/ 	.word	0xffffffff


	//   ....[37]....
        /*03d8*/ 	.word	0xffffffff


	//   ....[38]....
        /*03dc*/ 	.word	0xffffffff


	//   ....[39]....
        /*03e0*/ 	.word	0xffffffff


	//   ....[40]....
        /*03e4*/ 	.word	0xffffffff


	//   ....[41]....
        /*03e8*/ 	.word	0xffffffff


	//   ....[42]....
        /*03ec*/ 	.word	0xffffffff


	//   ....[43]....
        /*03f0*/ 	.word	0xffffffff


	//   ....[44]....
        /*03f4*/ 	.word	0xffffffff


	//   ....[45]....
        /*03f8*/ 	.word	0xffffffff


	//   ....[46]....
        /*03fc*/ 	.word	0xffffffff


	//   ....[47]....
        /*0400*/ 	.word	0xffffffff


	//   ....[48]....
        /*0404*/ 	.word	0xffffffff


	//   ....[49]....
        /*0408*/ 	.word	0xffffffff


	//   ....[50]....
        /*040c*/ 	.word	0xffffffff


	//   ....[51]....
        /*0410*/ 	.word	0xffffffff


	//   ....[52]....
        /*0414*/ 	.word	0xffffffff


	//   ....[53]....
        /*0418*/ 	.word	0xffffffff


	//   ....[54]....
        /*041c*/ 	.word	0xffffffff


	//   ....[55]....
        /*0420*/ 	.word	0xffffffff


	//   ....[56]....
        /*0424*/ 	.word	0xffffffff


	//   ....[57]....
        /*0428*/ 	.word	0xffffffff


	//   ....[58]....
        /*042c*/ 	.word	0xffffffff


	//   ....[59]....
        /*0430*/ 	.word	0xffffffff


	//   ....[60]....
        /*0434*/ 	.word	0xffffffff


	//   ....[61]....
        /*0438*/ 	.word	0xffffffff


	//   ....[62]....
        /*043c*/ 	.word	0xffffffff


	//   ....[63]....
        /*0440*/ 	.word	0xffffffff


	//   ....[64]....
        /*0444*/ 	.word	0xffffffff


	//   ....[65]....
        /*0448*/ 	.word	0xffffffff


	//   ....[66]....
        /*044c*/ 	.word	0xffffffff


	//   ....[67]....
        /*0450*/ 	.word	0xffffffff


	//   ....[68]....
        /*0454*/ 	.word	0xffffffff


	//   ....[69]....
        /*0458*/ 	.word	0xffffffff


	//   ....[70]....
        /*045c*/ 	.word	0xffffffff


	//   ....[71]....
        /*0460*/ 	.word	0xffffffff


	//   ....[72]....
        /*0464*/ 	.word	0xffffffff


	//   ....[73]....
        /*0468*/ 	.word	0xffffffff


	//   ....[74]....
        /*046c*/ 	.word	0xffffffff


	//   ....[75]....
        /*0470*/ 	.word	0xffffffff


	//   ....[76]....
        /*0474*/ 	.word	0xffffffff


	//   ....[77]....
        /*0478*/ 	.word	0xffffffff


	//   ....[78]....
        /*047c*/ 	.word	0xffffffff


	//   ....[79]....
        /*0480*/ 	.word	0xffffffff


	//   ....[80]....
        /*0484*/ 	.word	0xffffffff


	//   ....[81]....
        /*0488*/ 	.word	0xffffffff


	//   ....[82]....
        /*048c*/ 	.word	0xffffffff


	//   ....[83]....
        /*0490*/ 	.word	0xffffffff


	//   ....[84]....
        /*0494*/ 	.word	0xffffffff


	//   ....[85]....
        /*0498*/ 	.word	0xffffffff


	//   ....[86]....
        /*049c*/ 	.word	0xffffffff


	//   ....[87]....
        /*04a0*/ 	.word	0xffffffff


	//   ....[88]....
        /*04a4*/ 	.word	0xffffffff


	//   ....[89]....
        /*04a8*/ 	.word	0xffffffff


	//   ....[90]....
        /*04ac*/ 	.word	0xffffffff


	//   ....[91]....
        /*04b0*/ 	.word	0xffffffff


	//   ....[92]....
        /*04b4*/ 	.word	0xffffffff


	//   ....[93]....
        /*04b8*/ 	.word	0xffffffff


	//   ....[94]....
        /*04bc*/ 	.word	0xffffffff


	//   ....[95]....
        /*04c0*/ 	.word	0xffffffff


	//   ....[96]....
        /*04c4*/ 	.word	0xffffffff


	//   ....[97]....
        /*04c8*/ 	.word	0xffffffff


	//   ....[98]....
        /*04cc*/ 	.word	0xffffffff


	//   ....[99]....
        /*04d0*/ 	.word	0xffffffff


	//   ....[100]....
        /*04d4*/ 	.word	0xffffffff


	//   ....[101]....
        /*04d8*/ 	.word	0xffffffff


	//   ....[102]....
        /*04dc*/ 	.word	0xffffffff


	//   ....[103]....
        /*04e0*/ 	.word	0xffffffff


	//   ....[104]....
        /*04e4*/ 	.word	0xffffffff


	//   ....[105]....
        /*04e8*/ 	.word	0xffffffff


	//   ....[106]....
        /*04ec*/ 	.word	0xffffffff


	//   ....[107]....
        /*04f0*/ 	.word	0xffffffff


	//   ....[108]....
        /*04f4*/ 	.word	0xffffffff


	//   ....[109]....
        /*04f8*/ 	.word	0xffffffff


	//   ....[110]....
        /*04fc*/ 	.word	0xffffffff


	//   ....[111]....
        /*0500*/ 	.word	0xffffffff


	//   ....[112]....
        /*0504*/ 	.word	0xffffffff


	//   ....[113]....
        /*0508*/ 	.word	0xffffffff


	//   ....[114]....
        /*050c*/ 	.word	0xffffffff


	//   ....[115]....
        /*0510*/ 	.word	0xffffffff


	//   ....[116]....
        /*0514*/ 	.word	0xffffffff


	//   ....[117]....
        /*0518*/ 	.word	0xffffffff


	//   ....[118]....
        /*051c*/ 	.word	0xffffffff


	//   ....[119]....
        /*0520*/ 	.word	0xffffffff


	//   ....[120]....
        /*0524*/ 	.word	0xffffffff


	//   ....[121]....
        /*0528*/ 	.word	0xffffffff


	//   ....[122]....
        /*052c*/ 	.word	0xffffffff


	//   ....[123]....
        /*0530*/ 	.word	0xffffffff


	//   ....[124]....
        /*0534*/ 	.word	0xffffffff


	//   ....[125]....
        /*0538*/ 	.word	0xffffffff


	//   ....[126]....
        /*053c*/ 	.word	0xffffffff


	//   ....[127]....
        /*0540*/ 	.word	0xffffffff


	//   ....[128]....
        /*0544*/ 	.word	0xffffffff


	//   ....[129]....
        /*0548*/ 	.word	0xffffffff


	//   ....[130]....
        /*054c*/ 	.word	0xffffffff


	//   ....[131]....
        /*0550*/ 	.word	0xffffffff


	//   ....[132]....
        /*0554*/ 	.word	0xffffffff


	//   ....[133]....
        /*0558*/ 	.word	0xffffffff


	//   ....[134]....
        /*055c*/ 	.word	0xffffffff


	//   ....[135]....
        /*0560*/ 	.word	0xffffffff


	//   ....[136]....
        /*0564*/ 	.word	0xffffffff


	//   ....[137]....
        /*0568*/ 	.word	0xffffffff


	//   ....[138]....
        /*056c*/ 	.word	0xffffffff


	//   ....[139]....
        /*0570*/ 	.word	0xffffffff


	//   ....[140]....
        /*0574*/ 	.word	0xffffffff


	//   ....[141]....
        /*0578*/ 	.word	0xffffffff


	//   ....[142]....
        /*057c*/ 	.word	0xffffffff


	//   ....[143]....
        /*0580*/ 	.word	0xffffffff


	//   ....[144]....
        /*0584*/ 	.word	0xffffffff


	//   ....[145]....
        /*0588*/ 	.word	0xffffffff


	//   ....[146]....
        /*058c*/ 	.word	0xffffffff


	//   ....[147]....
        /*0590*/ 	.word	0xffffffff


	//   ....[148]....
        /*0594*/ 	.word	0xffffffff


	//   ....[149]....
        /*0598*/ 	.word	0xffffffff


	//   ....[150]....
        /*059c*/ 	.word	0xffffffff


	//   ....[151]....
        /*05a0*/ 	.word	0xffffffff


	//   ....[152]....
        /*05a4*/ 	.word	0xffffffff


	//   ....[153]....
        /*05a8*/ 	.word	0xffffffff


	//   ....[154]....
        /*05ac*/ 	.word	0xffffffff


	//   ....[155]....
        /*05b0*/ 	.word	0xffffffff


	//   ....[156]....
        /*05b4*/ 	.word	0xffffffff


	//   ....[157]....
        /*05b8*/ 	.word	0xffffffff


	//   ....[158]....
        /*05bc*/ 	.word	0xffffffff


	//   ....[159]....
        /*05c0*/ 	.word	0xffffffff


	//   ....[160]....
        /*05c4*/ 	.word	0xffffffff


	//   ....[161]....
        /*05c8*/ 	.word	0xffffffff


	//   ....[162]....
        /*05cc*/ 	.word	0xffffffff


	//   ....[163]....
        /*05d0*/ 	.word	0x0500000f


	//   ....[164]....
        /*05d4*/ 	.word	0x0500000f


	//   ....[165]....
        /*05d8*/ 	.word	0x0500000f


	//   ....[166]....
        /*05dc*/ 	.word	0x0500000f


	//   ....[167]....
        /*05e0*/ 	.word	0x0500000f


	//   ....[168]....
        /*05e4*/ 	.word	0x0500000f


	//   ....[169]....
        /*05e8*/ 	.word	0x0500000f


	//   ....[170]....
        /*05ec*/ 	.word	0x0500000f


	//   ....[171]....
        /*05f0*/ 	.word	0x0500000f


	//   ....[172]....
        /*05f4*/ 	.word	0x0500000f


	//   ....[173]....
        /*05f8*/ 	.word	0x0500000f


	//   ....[174]....
        /*05fc*/ 	.word	0x0500000f


	//   ....[175]....
        /*0600*/ 	.word	0x0500000f


	//   ....[176]....
        /*0604*/ 	.word	0x0500000f


	//   ....[177]....
        /*0608*/ 	.word	0x0500000f


	//   ....[178]....
        /*060c*/ 	.word	0x0500000f


	//   ....[179]....
        /*0610*/ 	.word	0x0500000f


	//   ....[180]....
        /*0614*/ 	.word	0x0500000f


	//   ....[181]....
        /*0618*/ 	.word	0x0500000f


	//   ....[182]....
        /*061c*/ 	.word	0x0500000f


	//   ....[183]....
        /*0620*/ 	.word	0x0500000f


	//   ....[184]....
        /*0624*/ 	.word	0x0500000f


	//   ....[185]....
        /*0628*/ 	.word	0x0500000f


	//   ....[186]....
        /*062c*/ 	.word	0x0500000f


	//   ....[187]....
        /*0630*/ 	.word	0x0500000f


	//   ....[188]....
        /*0634*/ 	.word	0x0500000f


	//   ....[189]....
        /*0638*/ 	.word	0x0500000f


	//   ....[190]....
        /*063c*/ 	.word	0x0500000f


	//   ....[191]....
        /*0640*/ 	.word	0x0500000f


	//   ....[192]....
        /*0644*/ 	.word	0x0500000f


	//   ....[193]....
        /*0648*/ 	.word	0x0500000f


	//   ....[194]....
        /*064c*/ 	.word	0x0500000f


	//   ....[195]....
        /*0650*/ 	.word	0x0500000f


	//   ....[196]....
        /*0654*/ 	.word	0x0500000f


	//   ....[197]....
        /*0658*/ 	.word	0x0500000f


	//   ....[198]....
        /*065c*/ 	.word	0x0500000f


	//   ....[199]....
        /*0660*/ 	.word	0x0500000f


	//   ....[200]....
        /*0664*/ 	.word	0x0500000f


	//   ....[201]....
        /*0668*/ 	.word	0x0500000f


	//   ....[202]....
        /*066c*/ 	.word	0x0500000f


	//   ....[203]....
        /*0670*/ 	.word	0x0500000f


	//   ....[204]....
        /*0674*/ 	.word	0x0500000f


	//   ....[205]....
        /*0678*/ 	.word	0x0500000f


	//   ....[206]....
        /*067c*/ 	.word	0x0500000f


	//   ....[207]....
        /*0680*/ 	.word	0x0500000f


	//   ....[208]....
        /*0684*/ 	.word	0x0500000f


	//   ....[209]....
        /*0688*/ 	.word	0x0500000f


	//   ....[210]....
        /*068c*/ 	.word	0x0500000f


	//   ....[211]....
        /*0690*/ 	.word	0x0500000f


	//   ....[212]....
        /*0694*/ 	.word	0x0500000f


	//   ....[213]....
        /*0698*/ 	.word	0x0500000f


	//   ....[214]....
        /*069c*/ 	.word	0x0500000f


	//   ....[215]....
        /*06a0*/ 	.word	0x0500000f


	//   ....[216]....
        /*06a4*/ 	.word	0x0500000f


	//----- nvinfo : EIATTR_COOP_GROUP_INSTR_OFFSETS
	.align		4
.L_115:
        /*06a8*/ 	.byte	0x04, 0x28
        /*06aa*/ 	.short	(.L_117 - .L_116)


	//   ....[0]....
.L_116:
        /*06ac*/ 	.word	0x00000070


	//   ....[1]....
        /*06b0*/ 	.word	0x000000b0


	//   ....[2]....
        /*06b4*/ 	.word	0x000002d0


	//   ....[3]....
        /*06b8*/ 	.word	0x00000430


	//   ....[4]....
        /*06bc*/ 	.word	0x00000550


	//   ....[5]....
        /*06c0*/ 	.word	0x000006b0


	//   ....[6]....
        /*06c4*/ 	.word	0x000018c0


	//   ....[7]....
        /*06c8*/ 	.word	0x00002aa0


	//   ....[8]....
        /*06cc*/ 	.word	0x00002ba0


	//   ....[9]....
        /*06d0*/ 	.word	0x00003200


	//   ....[10]....
        /*06d4*/ 	.word	0x00003290


	//   ....[11]....
        /*06d8*/ 	.word	0x000050f0


	//   ....[12]....
        /*06dc*/ 	.word	0x00005100


	//   ....[13]....
        /*06e0*/ 	.word	0x00005130


	//   ....[14]....
        /*06e4*/ 	.word	0x00005150


	//   ....[15]....
        /*06e8*/ 	.word	0x00006990


	//   ....[16]....
        /*06ec*/ 	.word	0x000069a0


	//   ....[17]....
        /*06f0*/ 	.word	0x00006a20


	//   ....[18]....
        /*06f4*/ 	.word	0x00006a40


	//   ....[19]....
        /*06f8*/ 	.word	0x00007460


	//   ....[20]....
        /*06fc*/ 	.word	0x00007480


	//   ....[21]....
        /*0700*/ 	.word	0x00007490


	//   ....[22]....
        /*0704*/ 	.word	0x000074a0


	//   ....[23]....
        /*0708*/ 	.word	0x000074b0


	//   ....[24]....
        /*070c*/ 	.word	0x000074c0


	//   ....[25]....
        /*0710*/ 	.word	0x000074d0


	//   ....[26]....
        /*0714*/ 	.word	0x000074e0


	//   ....[27]....
        /*0718*/ 	.word	0x000074f0


	//   ....[28]....
        /*071c*/ 	.word	0x00007500


	//   ....[29]....
        /*0720*/ 	.word	0x00007510


	//   ....[30]....
        /*0724*/ 	.word	0x00007520


	//   ....[31]....
        /*0728*/ 	.word	0x00007530


	//   ....[32]....
        /*072c*/ 	.word	0x00007540


	//   ....[33]....
        /*0730*/ 	.word	0x00007550


	//   ....[34]....
        /*0734*/ 	.word	0x00007560


	//   ....[35]....
        /*0738*/ 	.word	0x00007570


	//   ....[36]....
        /*073c*/ 	.word	0x00007580


	//   ....[37]....
        /*0740*/ 	.word	0x00007590


	//   ....[38]....
        /*0744*/ 	.word	0x000075a0


	//   ....[39]....
        /*0748*/ 	.word	0x000075b0


	//   ....[40]....
        /*074c*/ 	.word	0x000075c0


	//   ....[41]....
        /*0750*/ 	.word	0x000075d0


	//   ....[42]....
        /*0754*/ 	.word	0x000075e0


	//   ....[43]....
        /*0758*/ 	.word	0x000075f0


	//   ....[44]....
        /*075c*/ 	.word	0x00007600


	//   ....[45]....
        /*0760*/ 	.word	0x00007610


	//   ....[46]....
        /*0764*/ 	.word	0x00007620


	//   ....[47]....
        /*0768*/ 	.word	0x00007630


	//   ....[48]....
        /*076c*/ 	.word	0x00007640


	//   ....[49]....
        /*0770*/ 	.word	0x00007650


	//   ....[50]....
        /*0774*/ 	.word	0x00007660


	//   ....[51]....
        /*0778*/ 	.word	0x00007ea0


	//   ....[52]....
        /*077c*/ 	.word	0x00007eb0


	//   ....[53]....
        /*0780*/ 	.word	0x00007ec0


	//   ....[54]....
        /*0784*/ 	.word	0x00007f10


	//   ....[55]....
        /*0788*/ 	.word	0x00008550


	//   ....[56]....
        /*078c*/ 	.word	0x00008590


	//   ....[57]....
        /*0790*/ 	.word	0x000085b0


	//   ....[58]....
        /*0794*/ 	.word	0x000085e0


	//   ....[59]....
        /*0798*/ 	.word	0x00008600


	//   ....[60]....
        /*079c*/ 	.word	0x00008610


	//   ....[61]....
        /*07a0*/ 	.word	0x00008630


	//   ....[62]....
        /*07a4*/ 	.word	0x00008650


	//   ....[63]....
        /*07a8*/ 	.word	0x00008a90


	//   ....[64]....
        /*07ac*/ 	.word	0x00008aa0


	//   ....[65]....
        /*07b0*/ 	.word	0x00008cd0


	//   ....[66]....
        /*07b4*/ 	.word	0x00008ce0


	//   ....[67]....
        /*07b8*/ 	.word	0x00009800


	//   ....[68]....
        /*07bc*/ 	.word	0x00009830


	//   ....[69]....
        /*07c0*/ 	.word	0x00009870


	//   ....[70]....
        /*07c4*/ 	.word	0x000098a0


	//   ....[71]....
        /*07c8*/ 	.word	0x000098d0


	//   ....[72]....
        /*07cc*/ 	.word	0x000098e0


	//   ....[73]....
        /*07d0*/ 	.word	0x000098f0


	//   ....[74]....
        /*07d4*/ 	.word	0x00009910


	//   ....[75]....
        /*07d8*/ 	.word	0x00009a60


	//   ....[76]....
        /*07dc*/ 	.word	0x00009c90


	//   ....[77]....
        /*07e0*/ 	.word	0x00009cc0


	//   ....[78]....
        /*07e4*/ 	.word	0x00009cf0


	//   ....[79]....
        /*07e8*/ 	.word	0x00009d20


	//   ....[80]....
        /*07ec*/ 	.word	0x00009d50


	//   ....[81]....
        /*07f0*/ 	.word	0x00009da0


	//   ....[82]....
        /*07f4*/ 	.word	0x00009f10


	//   ....[83]....
        /*07f8*/ 	.word	0x00009f40


	//   ....[84]....
        /*07fc*/ 	.word	0x00009f70


	//   ....[85]....
        /*0800*/ 	.word	0x00009fa0


	//   ....[86]....
        /*0804*/ 	.word	0x00009fd0


	//   ....[87]....
        /*0808*/ 	.word	0x0000a010


	//   ....[88]....
        /*080c*/ 	.word	0x0000a090


	//   ....[89]....
        /*0810*/ 	.word	0x0000a0e0


	//   ....[90]....
        /*0814*/ 	.word	0x0000a0f0


	//   ....[91]....
        /*0818*/ 	.word	0x0000a1a0


	//   ....[92]....
        /*081c*/ 	.word	0x0000c1c0


	//   ....[93]....
        /*0820*/ 	.word	0x0000c1d0


	//   ....[94]....
        /*0824*/ 	.word	0x0000c240


	//   ....[95]....
        /*0828*/ 	.word	0x0000c260


	//   ....[96]....
        /*082c*/ 	.word	0x0000c2a0


	//   ....[97]....
        /*0830*/ 	.word	0x0000c2c0


	//   ....[98]....
        /*0834*/ 	.word	0x0000c2d0


	//   ....[99]....
        /*0838*/ 	.word	0x0000c2e0


	//   ....[100]....
        /*083c*/ 	.word	0x0000c370


	//   ....[101]....
        /*0840*/ 	.word	0x0000c390


	//   ....[102]....
        /*0844*/ 	.word	0x0000c7d0


	//   ....[103]....
        /*0848*/ 	.word	0x0000c7e0


	//   ....[104]....
        /*084c*/ 	.word	0x0000c800


	//   ....[105]....
        /*0850*/ 	.word	0x0000c890


	//   ....[106]....
        /*0854*/ 	.word	0x0000c8a0


	//   ....[107]....
        /*0858*/ 	.word	0x0000c910


	//   ....[108]....
        /*085c*/ 	.word	0x0000c920


	//   ....[109]....
        /*0860*/ 	.word	0x0000c930


	//   ....[110]....
        /*0864*/ 	.word	0x0000c940


	//   ....[111]....
        /*0868*/ 	.word	0x0000ca00


	//   ....[112]....
        /*086c*/ 	.word	0x0000d270


	//   ....[113]....
        /*0870*/ 	.word	0x0000d2a0


	//   ....[114]....
        /*0874*/ 	.word	0x0000d340


	//   ....[115]....
        /*0878*/ 	.word	0x0000d360


	//   ....[116]....
        /*087c*/ 	.word	0x0000d3e0


	//   ....[117]....
        /*0880*/ 	.word	0x0000d400


	//   ....[118]....
        /*0884*/ 	.word	0x0000d410


	//   ....[119]....
        /*0888*/ 	.word	0x0000d420


	//   ....[120]....
        /*088c*/ 	.word	0x0000d520


	//   ....[121]....
        /*0890*/ 	.word	0x0000d530


	//   ....[122]....
        /*0894*/ 	.word	0x0000d540


	//   ....[123]....
        /*0898*/ 	.word	0x0000d590


	//   ....[124]....
        /*089c*/ 	.word	0x0000df30


	//   ....[125]....
        /*08a0*/ 	.word	0x0000df40


	//   ....[126]....
        /*08a4*/ 	.word	0x0000dfb0


	//   ....[127]....
        /*08a8*/ 	.word	0x0000dfc0


	//   ....[128]....
        /*08ac*/ 	.word	0x0000e000


	//   ....[129]....
        /*08b0*/ 	.word	0x0000e010


	//   ....[130]....
        /*08b4*/ 	.word	0x0000e050


	//   ....[131]....
        /*08b8*/ 	.word	0x0000e060


	//   ....[132]....
        /*08bc*/ 	.word	0x0000e0a0


	//   ....[133]....
        /*08c0*/ 	.word	0x0000e0b0


	//   ....[134]....
        /*08c4*/ 	.word	0x0000e4c0


	//   ....[135]....
        /*08c8*/ 	.word	0x0000e4d0


	//   ....[136]....
        /*08cc*/ 	.word	0x0000e4e0


	//   ....[137]....
        /*08d0*/ 	.word	0x0000e520


	//   ....[138]....
        /*08d4*/ 	.word	0x0000e530


	//   ....[139]....
        /*08d8*/ 	.word	0x0000e570


	//   ....[140]....
        /*08dc*/ 	.word	0x0000e580


	//   ....[141]....
        /*08e0*/ 	.word	0x0000e590


	//   ....[142]....
        /*08e4*/ 	.word	0x0000e5d0


	//   ....[143]....
        /*08e8*/ 	.word	0x0000e610


	//   ....[144]....
        /*08ec*/ 	.word	0x0000f510


	//   ....[145]....
        /*08f0*/ 	.word	0x0000f540


	//   ....[146]....
        /*08f4*/ 	.word	0x0000f570


	//   ....[147]....
        /*08f8*/ 	.word	0x0000f580


	//   ....[148]....
        /*08fc*/ 	.word	0x0000f5b0


	//   ....[149]....
        /*0900*/ 	.word	0x0000f5c0


	//   ....[150]....
        /*0904*/ 	.word	0x0000f5f0


	//   ....[151]....
        /*0908*/ 	.word	0x0000f640


	//   ....[152]....
        /*090c*/ 	.word	0x0000f7a0


	//   ....[153]....
        /*0910*/ 	.word	0x0000f7d0


	//   ....[154]....
        /*0914*/ 	.word	0x0000f800


	//   ....[155]....
        /*0918*/ 	.word	0x0000f830


	//   ....[156]....
        /*091c*/ 	.word	0x0000f860


	//   ....[157]....
        /*0920*/ 	.word	0x0000f8a0


	//   ....[158]....
        /*0924*/ 	.word	0x0000f930


	//   ....[159]....
        /*0928*/ 	.word	0x0000f980


	//   ....[160]....
        /*092c*/ 	.word	0x0000f990


	//   ....[161]....
        /*0930*/ 	.word	0x0000fa20


	//   ....[162]....
        /*0934*/ 	.word	0x00010090


	//   ....[163]....
        /*0938*/ 	.word	0x000105f0


	//   ....[164]....
        /*093c*/ 	.word	0x000106d0


	//   ....[165]....
        /*0940*/ 	.word	0x00010760


	//   ....[166]....
        /*0944*/ 	.word	0x00010830


	//   ....[167]....
        /*0948*/ 	.word	0x000108e0


	//   ....[168]....
        /*094c*/ 	.word	0x00010990


	//   ....[169]....
        /*0950*/ 	.word	0x00010a30


	//   ....[170]....
        /*0954*/ 	.word	0x00010ad0


	//   ....[171]....
        /*0958*/ 	.word	0x00010b80


	//   ....[172]....
        /*095c*/ 	.word	0x00010c00


	//   ....[173]....
        /*0960*/ 	.word	0x00010cd0


	//   ....[174]....
        /*0964*/ 	.word	0x00010df0


	//   ....[175]....
        /*0968*/ 	.word	0x00010ea0


	//   ....[176]....
        /*096c*/ 	.word	0x00010f20


	//   ....[177]....
        /*0970*/ 	.word	0x00011010


	//   ....[178]....
        /*0974*/ 	.word	0x00011070


	//   ....[179]....
        /*0978*/ 	.word	0x00011150


	//   ....[180]....
        /*097c*/ 	.word	0x000111b0


	//   ....[181]....
        /*0980*/ 	.word	0x00011250


	//   ....[182]....
        /*0984*/ 	.word	0x000112f0


	//   ....[183]....
        /*0988*/ 	.word	0x000113c0


	//   ....[184]....
        /*098c*/ 	.word	0x00011470


	//   ....[185]....
        /*0990*/ 	.word	0x000114e0


	//   ....[186]....
        /*0994*/ 	.word	0x00011540


	//   ....[187]....
        /*0998*/ 	.word	0x00011630


	//   ....[188]....
        /*099c*/ 	.word	0x00011690


	//   ....[189]....
        /*09a0*/ 	.word	0x00011790


	//   ....[190]....
        /*09a4*/ 	.word	0x000117f0


	//   ....[191]....
        /*09a8*/ 	.word	0x00011890


	//   ....[192]....
        /*09ac*/ 	.word	0x00011950


	//   ....[193]....
        /*09b0*/ 	.word	0x00011a20


	//   ....[194]....
        /*09b4*/ 	.word	0x00011aa0


	//   ....[195]....
        /*09b8*/ 	.word	0x00011b60


	//   ....[196]....
        /*09bc*/ 	.word	0x00011ca0


	//   ....[197]....
        /*09c0*/ 	.word	0x00011d50


	//   ....[198]....
        /*09c4*/ 	.word	0x00011e00


	//   ....[199]....
        /*09c8*/ 	.word	0x00011ea0


	//   ....[200]....
        /*09cc*/ 	.word	0x00011f50


	//   ....[201]....
        /*09d0*/ 	.word	0x00011ff0


	//   ....[202]....
        /*09d4*/ 	.word	0x000120a0


	//   ....[203]....
        /*09d8*/ 	.word	0x00012140


	//   ....[204]....
        /*09dc*/ 	.word	0x000121b0


	//   ....[205]....
        /*09e0*/ 	.word	0x00012270


	//   ....[206]....
        /*09e4*/ 	.word	0x00012360


	//   ....[207]....
        /*09e8*/ 	.word	0x000123f0


	//   ....[208]....
        /*09ec*/ 	.word	0x00012450


	//   ....[209]....
        /*09f0*/ 	.word	0x00012500


	//   ....[210]....
        /*09f4*/ 	.word	0x00012560


	//   ....[211]....
        /*09f8*/ 	.word	0x00012610


	//   ....[212]....
        /*09fc*/ 	.word	0x00012670


	//   ....[213]....
        /*0a00*/ 	.word	0x00012720


	//   ....[214]....
        /*0a04*/ 	.word	0x00012780


	//   ....[215]....
        /*0a08*/ 	.word	0x00012830


	//   ....[216]....
        /*0a0c*/ 	.word	0x00012a90


	//----- nvinfo : EIATTR_REG_RECONFIG
	.align		4
.L_117:
        /*0a10*/ 	.byte	0x01, 0x54
	.zero		2


	//----- nvinfo : EIATTR_SYSCALL_OFFSETS
	.align		4
        /*0a14*/ 	.byte	0x04, 0x46
        /*0a16*/ 	.short	(.L_119 - .L_118)


	//   ....[0]....
.L_118:
        /*0a18*/ 	.word	0x00001a70


	//   ....[1]....
        /*0a1c*/ 	.word	0x0000b410


	//   ....[2]....
        /*0a20*/ 	.word	0x0000b5a0


	//   ....[3]....
        /*0a24*/ 	.word	0x0000b6f0


	//   ....[4]....
        /*0a28*/ 	.word	0x0000b840


	//   ....[5]....
        /*0a2c*/ 	.word	0x0000cdd0


	//----- nvinfo : EIATTR_MBARRIER_INSTR_OFFSETS
	.align		4
.L_119:
        /*0a30*/ 	.byte	0x04, 0x39
        /*0a32*/ 	.short	(.L_121 - .L_120)


	//   ....[0]....
.L_120:
        /*0a34*/ 	.word	0x00000180
        /*0a38*/ 	.word	0x000000ff
        /*0a3c*/ 	.word	0x00013200
        /*0a40*/ 	.short	0x0100
        /*0a42*/ 	.byte	0x08
	.zero		1


	//   ....[1]....
        /*0a44*/ 	.word	0x00000190
        /*0a48*/ 	.word	0x000000ff
        /*0a4c*/ 	.word	0x00013220
        /*0a50*/ 	.short	0x0100
        /*0a52*/ 	.byte	0x08
	.zero		1


	//   ....[2]....
        /*0a54*/ 	.word	0x00000280
        /*0a58*/ 	.word	0x000000ff
        /*0a5c*/ 	.word	0x00013230
        /*0a60*/ 	.short	0x0100
        /*0a62*/ 	.byte	0x08
	.zero		1


	//   ....[3]....
        /*0a64*/ 	.word	0x00000290
        /*0a68*/ 	.word	0x000000ff
        /*0a6c*/ 	.word	0x00013240
        /*0a70*/ 	.short	0x0100
        /*0a72*/ 	.byte	0x08
	.zero		1


	//   ....[4]....
        /*0a74*/ 	.word	0x000002a0
        /*0a78*/ 	.word	0x000000ff
        /*0a7c*/ 	.word	0x00013238
        /*0a80*/ 	.short	0x0100
        /*0a82*/ 	.byte	0x08
	.zero		1


	//   ....[5]....
        /*0a84*/ 	.word	0x000002b0
        /*0a88*/ 	.word	0x000000ff
        /*0a8c*/ 	.word	0x00013248
        /*0a90*/ 	.short	0x0100
        /*0a92*/ 	.byte	0x08
	.zero		1


	//   ....[6]....
        /*0a94*/ 	.word	0x000003e0
        /*0a98*/ 	.word	0x000000ff
        /*0a9c*/ 	.word	0x00013250
        /*0aa0*/ 	.short	0x0100
        /*0aa2*/ 	.byte	0x08
	.zero		1


	//   ....[7]....
        /*0aa4*/ 	.word	0x000003f0
        /*0aa8*/ 	.word	0x000000ff
        /*0aac*/ 	.word	0x00013260
        /*0ab0*/ 	.short	0x0100
        /*0ab2*/ 	.byte	0x08
	.zero		1


	//   ....[8]....
        /*0ab4*/ 	.word	0x00000400
        /*0ab8*/ 	.word	0x000000ff
        /*0abc*/ 	.word	0x00013258
        /*0ac0*/ 	.short	0x0100
        /*0ac2*/ 	.byte	0x08
	.zero		1


	//   ....[9]....
        /*0ac4*/ 	.word	0x00000410
        /*0ac8*/ 	.word	0x000000ff
        /*0acc*/ 	.word	0x00013268
        /*0ad0*/ 	.short	0x0100
        /*0ad2*/ 	.byte	0x08
	.zero		1


	//   ....[10]....
        /*0ad4*/ 	.word	0x00000500
        /*0ad8*/ 	.word	0x000000ff
        /*0adc*/ 	.word	0x00013270
        /*0ae0*/ 	.short	0x0100
        /*0ae2*/ 	.byte	0x06
	.zero		1


	//   ....[11]....
        /*0ae4*/ 	.word	0x00000510
        /*0ae8*/ 	.word	0x000000ff
        /*0aec*/ 	.word	0x00013280
        /*0af0*/ 	.short	0x0100
        /*0af2*/ 	.byte	0x06
	.zero		1


	//   ....[12]....
        /*0af4*/ 	.word	0x00000520
        /*0af8*/ 	.word	0x000000ff
        /*0afc*/ 	.word	0x00013278
        /*0b00*/ 	.short	0x0100
        /*0b02*/ 	.byte	0x06
	.zero		1


	//   ....[13]....
        /*0b04*/ 	.word	0x00000530
        /*0b08*/ 	.word	0x000000ff
        /*0b0c*/ 	.word	0x00013288
        /*0b10*/ 	.short	0x0100
        /*0b12*/ 	.byte	0x06
	.zero		1


	//   ....[14]....
        /*0b14*/ 	.word	0x00000660
        /*0b18*/ 	.word	0x000000ff
        /*0b1c*/ 	.word	0x00013290
        /*0b20*/ 	.short	0x0100
        /*0b22*/ 	.byte	0x08
	.zero		1


	//   ....[15]....
        /*0b24*/ 	.word	0x00000670
        /*0b28*/ 	.word	0x000000ff
        /*0b2c*/ 	.word	0x000132a0
        /*0b30*/ 	.short	0x0100
        /*0b32*/ 	.byte	0x08
	.zero		1


	//   ....[16]....
        /*0b34*/ 	.word	0x00000680
        /*0b38*/ 	.word	0x000000ff
        /*0b3c*/ 	.word	0x00013298
        /*0b40*/ 	.short	0x0100
        /*0b42*/ 	.byte	0x08
	.zero		1


	//   ....[17]....
        /*0b44*/ 	.word	0x00000690
        /*0b48*/ 	.word	0x000000ff
        /*0b4c*/ 	.word	0x000132a8
        /*0b50*/ 	.short	0x0100
        /*0b52*/ 	.byte	0x08
	.zero		1


	//   ....[18]....
        /*0b54*/ 	.word	0x000007e0
        /*0b58*/ 	.word	0x000000ff
        /*0b5c*/ 	.word	0x000132b0
        /*0b60*/ 	.short	0x0100
        /*0b62*/ 	.byte	0x08
	.zero		1


	//   ....[19]....
        /*0b64*/ 	.word	0x000007f0
        /*0b68*/ 	.word	0x000000ff
        /*0b6c*/ 	.word	0x000132c0
        /*0b70*/ 	.short	0x0100
        /*0b72*/ 	.byte	0x08
	.zero		1


	//   ....[20]....
        /*0b74*/ 	.word	0x00000800
        /*0b78*/ 	.word	0x000000ff
        /*0b7c*/ 	.word	0x000132b8
        /*0b80*/ 	.short	0x0100
        /*0b82*/ 	.byte	0x08
	.zero		1


	//   ....[21]....
        /*0b84*/ 	.word	0x00000810
        /*0b88*/ 	.word	0x000000ff
        /*0b8c*/ 	.word	0x000132c8
        /*0b90*/ 	.short	0x0100
        /*0b92*/ 	.byte	0x08
	.zero		1


	//   ....[22]....
        /*0b94*/ 	.word	0x00001af0
        /*0b98*/ 	.word	0x00000019
        /*0b9c*/ 	.word	0x00013200
        /*0ba0*/ 	.short	0x010a
        /*0ba2*/ 	.byte	0x3f
	.zero		1


	//   ....[23]....
        /*0ba4*/ 	.word	0x00001b70
        /*0ba8*/ 	.word	0x00000005
        /*0bac*/ 	.word	0x00013230
        /*0bb0*/ 	.short	0x010a
        /*0bb2*/ 	.byte	0x3f
	.zero		1


	//   ....[24]....
        /*0bb4*/ 	.word	0x00001bf0
        /*0bb8*/ 	.word	0x00000005
        /*0bbc*/ 	.word	0x00013230
        /*0bc0*/ 	.short	0x010a
        /*0bc2*/ 	.byte	0x3f
	.zero		1


	//   ....[25]....
        /*0bc4*/ 	.word	0x000020f0
        /*0bc8*/ 	.word	0x00000018
        /*0bcc*/ 	.word	0x00000000
        /*0bd0*/ 	.short	0x0101
        /*0bd2*/ 	.byte	0x3f
	.zero		1


	//   ....[26]....
        /*0bd4*/ 	.word	0x000044d0
        /*0bd8*/ 	.word	0x000000ff
        /*0bdc*/ 	.word	0x00013230
        /*0be0*/ 	.short	0x010a
        /*0be2*/ 	.byte	0x15
	.zero		1


	//   ....[27]....
        /*0be4*/ 	.word	0x00004510
        /*0be8*/ 	.word	0x000000ff
        /*0bec*/ 	.word	0x00013230
        /*0bf0*/ 	.short	0x010a
        /*0bf2*/ 	.byte	0x15
	.zero		1


	//   ....[28]....
        /*0bf4*/ 	.word	0x00004960
        /*0bf8*/ 	.word	0x000000ff
        /*0bfc*/ 	.word	0x00013250
        /*0c00*/ 	.short	0x010a
        /*0c02*/ 	.byte	0x0b
	.zero		1


	//   ....[29]....
        /*0c04*/ 	.word	0x000049a0
        /*0c08*/ 	.word	0x000000ff
        /*0c0c*/ 	.word	0x00013250
        /*0c10*/ 	.short	0x010a
        /*0c12*/ 	.byte	0x0b
	.zero		1


	//   ....[30]....
        /*0c14*/ 	.word	0x00004c60
        /*0c18*/ 	.word	0x000000ff
        /*0c1c*/ 	.word	0x00000000
        /*0c20*/ 	.short	0x0101
        /*0c22*/ 	.byte	0x15
	.zero		1


	//   ....[31]....
        /*0c24*/ 	.word	0x00006230
        /*0c28*/ 	.word	0x000000ff
        /*0c2c*/ 	.word	0x00000000
        /*0c30*/ 	.short	0x0101
        /*0c32*/ 	.byte	0x06
	.zero		1


	//   ....[32]....
        /*0c34*/ 	.word	0x000066f0
        /*0c38*/ 	.word	0x000000ff
        /*0c3c*/ 	.word	0x00013250
        /*0c40*/ 	.short	0x010a
        /*0c42*/ 	.byte	0x05
	.zero		1


	//   ....[33]....
        /*0c44*/ 	.word	0x00006730
        /*0c48*/ 	.word	0x000000ff
        /*0c4c*/ 	.word	0x00013250
        /*0c50*/ 	.short	0x010a
        /*0c52*/ 	.byte	0x05
	.zero		1


	//   ....[34]....
        /*0c54*/ 	.word	0x00006d20
        /*0c58*/ 	.word	0x000000ff
        /*0c5c*/ 	.word	0x00000000
        /*0c60*/ 	.short	0x0101
        /*0c62*/ 	.byte	0x04
	.zero		1


	//   ....[35]....
        /*0c64*/ 	.word	0x00008430
        /*0c68*/ 	.word	0x00000000
        /*0c6c*/ 	.word	0x00000000
        /*0c70*/ 	.short	0x0101
        /*0c72*/ 	.byte	0x3f
	.zero		1


	//   ....[36]....
        /*0c74*/ 	.word	0x00008a80
        /*0c78*/ 	.word	0x00000006
        /*0c7c*/ 	.word	0x00000000
        /*0c80*/ 	.short	0x0101
        /*0c82*/ 	.byte	0x3f
	.zero		1


	//   ....[37]....
        /*0c84*/ 	.word	0x0000be40
        /*0c88*/ 	.word	0x00000007
        /*0c8c*/ 	.word	0x00013280
        /*0c90*/ 	.short	0x010a
        /*0c92*/ 	.byte	0x3f
	.zero		1


	//   ....[38]....
        /*0c94*/ 	.word	0x0000c4b0
        /*0c98*/ 	.word	0x00000007
        /*0c9c*/ 	.word	0x00013270
        /*0ca0*/ 	.short	0x0107
        /*0ca2*/ 	.byte	0x3f
	.zero		1


	//   ....[39]....
        /*0ca4*/ 	.word	0x0000c570
        /*0ca8*/ 	.word	0x00000007
        /*0cac*/ 	.word	0x00013270
        /*0cb0*/ 	.short	0x0101
        /*0cb2*/ 	.byte	0x3f
	.zero		1


	//   ....[40]....
        /*0cb4*/ 	.word	0x0000c5a0
        /*0cb8*/ 	.word	0x00000007
        /*0cbc*/ 	.word	0x00013240
        /*0cc0*/ 	.short	0x010a
        /*0cc2*/ 	.byte	0x3f
	.zero		1


	//   ....[41]....
        /*0cc4*/ 	.word	0x0000cb10
        /*0cc8*/ 	.word	0x00000007
        /*0ccc*/ 	.word	0x00013230
        /*0cd0*/ 	.short	0x0107
        /*0cd2*/ 	.byte	0x3f
	.zero		1


	//   ....[42]....
        /*0cd4*/ 	.word	0x0000cbe0
        /*0cd8*/ 	.word	0x00000007
        /*0cdc*/ 	.word	0x00013230
        /*0ce0*/ 	.short	0x0101
        /*0ce2*/ 	.byte	0x3f
	.zero		1


	//   ....[43]....
        /*0ce4*/ 	.word	0x0000d630
        /*0ce8*/ 	.word	0x00000010
        /*0cec*/ 	.word	0x00013200
        /*0cf0*/ 	.short	0x0107
        /*0cf2*/ 	.byte	0x3f
	.zero		1


	//   ....[44]....
        /*0cf4*/ 	.word	0x0000d720
        /*0cf8*/ 	.word	0x00000010
        /*0cfc*/ 	.word	0x00013200
        /*0d00*/ 	.short	0x0101
        /*0d02*/ 	.byte	0x3f
	.zero		1


	//   ....[45]....
        /*0d04*/ 	.word	0x0000d740
        /*0d08*/ 	.word	0x00000010
        /*0d0c*/ 	.word	0x00013220
        /*0d10*/ 	.short	0x010a
        /*0d12*/ 	.byte	0x3f
	.zero		1


	//   ....[46]....
        /*0d14*/ 	.word	0x0000dc70
        /*0d18*/ 	.word	0x00000000
        /*0d1c*/ 	.word	0x00013280
        /*0d20*/ 	.short	0x010a
        /*0d22*/ 	.byte	0x3f
	.zero		1


	//   ....[47]....
        /*0d24*/ 	.word	0x0000e160
        /*0d28*/ 	.word	0x00000000
        /*0d2c*/ 	.word	0x00013270
        /*0d30*/ 	.short	0x0107
        /*0d32*/ 	.byte	0x3f
	.zero		1


	//   ....[48]....
        /*0d34*/ 	.word	0x0000e220
        /*0d38*/ 	.word	0x00000000
        /*0d3c*/ 	.word	0x00013270
        /*0d40*/ 	.short	0x0101
        /*0d42*/ 	.byte	0x3f
	.zero		1


	//   ....[49]....
        /*0d44*/ 	.word	0x0000e250
        /*0d48*/ 	.word	0x00000000
        /*0d4c*/ 	.word	0x00013240
        /*0d50*/ 	.short	0x010a
        /*0d52*/ 	.byte	0x3f
	.zero		1


	//   ....[50]....
        /*0d54*/ 	.word	0x0000e690
        /*0d58*/ 	.word	0x00000000
        /*0d5c*/ 	.word	0x00013230
        /*0d60*/ 	.short	0x0107
        /*0d62*/ 	.byte	0x3f
	.zero		1


	//   ....[51]....
        /*0d64*/ 	.word	0x0000e750
        /*0d68*/ 	.word	0x00000000
        /*0d6c*/ 	.word	0x00013230
        /*0d70*/ 	.short	0x0101
        /*0d72*/ 	.byte	0x3f
	.zero		1


	//   ....[52]....
        /*0d74*/ 	.word	0x0000e7e0
        /*0d78*/ 	.word	0x00000002
        /*0d7c*/ 	.word	0x00013270
        /*0d80*/ 	.short	0x010a
        /*0d82*/ 	.byte	0x3f
	.zero		1


	//   ....[53]....
        /*0d84*/ 	.word	0x0000e870
        /*0d88*/ 	.word	0x00000002
        /*0d8c*/ 	.word	0x00013260
        /*0d90*/ 	.short	0x010a
        /*0d92*/ 	.byte	0x3f
	.zero		1


	//   ....[54]....
        /*0d94*/ 	.word	0x0000eb80
        /*0d98*/ 	.word	0x00000002
        /*0d9c*/ 	.word	0x00013250
        /*0da0*/ 	.short	0x0101
        /*0da2*/ 	.byte	0x3f
	.zero		1


	//   ....[55]....
        /*0da4*/ 	.word	0x0000ec10
        /*0da8*/ 	.word	0x00000002
        /*0dac*/ 	.word	0x00000000
        /*0db0*/ 	.short	0x0101
        /*0db2*/ 	.byte	0x3f
	.zero		1


	//   ....[56]....
        /*0db4*/ 	.word	0x0000edf0
        /*0db8*/ 	.word	0x00000003
        /*0dbc*/ 	.word	0x00013270
        /*0dc0*/ 	.short	0x010a
        /*0dc2*/ 	.byte	0x3f
	.zero		1


	//   ....[57]....
        /*0dc4*/ 	.word	0x0000ee80
        /*0dc8*/ 	.word	0x00000003
        /*0dcc*/ 	.word	0x00013260
        /*0dd0*/ 	.short	0x010a
        /*0dd2*/ 	.byte	0x3f
	.zero		1


	//   ....[58]....
        /*0dd4*/ 	.word	0x0000f1a0
        /*0dd8*/ 	.word	0x00000003
        /*0ddc*/ 	.word	0x00013250
        /*0de0*/ 	.short	0x0101
        /*0de2*/ 	.byte	0x3f
	.zero		1


	//   ....[59]....
        /*0de4*/ 	.word	0x0000f260
        /*0de8*/ 	.word	0x00000003
        /*0dec*/ 	.word	0x00000000
        /*0df0*/ 	.short	0x0101
        /*0df2*/ 	.byte	0x3f
	.zero		1


	//   ....[60]....
        /*0df4*/ 	.word	0x00010010
        /*0df8*/ 	.word	0x00000005
        /*0dfc*/ 	.word	0x00013220
        /*0e00*/ 	.short	0x010a
        /*0e02*/ 	.byte	0x3f
	.zero		1


	//   ....[61]....
        /*0e04*/ 	.word	0x000101c0
        /*0e08*/ 	.word	0x00000003
        /*0e0c*/ 	.word	0x00013240
        /*0e10*/ 	.short	0x010a
        /*0e12*/ 	.byte	0x3f
	.zero		1


	//   ....[62]....
        /*0e14*/ 	.word	0x00010250
        /*0e18*/ 	.word	0x0000001b
        /*0e1c*/ 	.word	0x00013240
        /*0e20*/ 	.short	0x010a
        /*0e22*/ 	.byte	0x3f
	.zero		1


	//   ....[63]....
        /*0e24*/ 	.word	0x00010290
        /*0e28*/ 	.word	0x00000003
        /*0e2c*/ 	.word	0x00013260
        /*0e30*/ 	.short	0x010a
        /*0e32*/ 	.byte	0x3f
	.zero		1


	//   ....[64]....
        /*0e34*/ 	.word	0x000102d0
        /*0e38*/ 	.word	0x0000001b
        /*0e3c*/ 	.word	0x00013260
        /*0e40*/ 	.short	0x010a
        /*0e42*/ 	.byte	0x3f
	.zero		1


	//   ....[65]....
        /*0e44*/ 	.word	0x00010310
        /*0e48*/ 	.word	0x00000003
        /*0e4c*/ 	.word	0x00013280
        /*0e50*/ 	.short	0x010a
        /*0e52*/ 	.byte	0x3f
	.zero		1


	//   ....[66]....
        /*0e54*/ 	.word	0x00010350
        /*0e58*/ 	.word	0x0000001b
        /*0e5c*/ 	.word	0x00013280
        /*0e60*/ 	.short	0x010a
        /*0e62*/ 	.byte	0x3f
	.zero		1


	//   ....[67]....
        /*0e64*/ 	.word	0x000103b0
        /*0e68*/ 	.word	0x00000019
        /*0e6c*/ 	.word	0x00013200
        /*0e70*/ 	.short	0x010a
        /*0e72*/ 	.byte	0x3f
	.zero		1


	//   ....[68]....
        /*0e74*/ 	.word	0x00010400
        /*0e78*/ 	.word	0x00000005
        /*0e7c*/ 	.word	0x00013230
        /*0e80*/ 	.short	0x010a
        /*0e82*/ 	.byte	0x3f
	.zero		1


	//   ....[69]....
        /*0e84*/ 	.word	0x00010460
        /*0e88*/ 	.word	0x00000004
        /*0e8c*/ 	.word	0x00013230
        /*0e90*/ 	.short	0x010a
        /*0e92*/ 	.byte	0x3f
	.zero		1


	//   ....[70]....
        /*0e94*/ 	.word	0x000104c0
        /*0e98*/ 	.word	0x00000004
        /*0e9c*/ 	.word	0x00013250
        /*0ea0*/ 	.short	0x010a
        /*0ea2*/ 	.byte	0x3f
	.zero		1


	//   ....[71]....
        /*0ea4*/ 	.word	0x00010520
        /*0ea8*/ 	.word	0x00000007
        /*0eac*/ 	.word	0x00013250
        /*0eb0*/ 	.short	0x010a
        /*0eb2*/ 	.byte	0x3f
	.zero		1


	//   ....[72]....
        /*0eb4*/ 	.word	0x00010620
        /*0eb8*/ 	.word	0x00000007
        /*0ebc*/ 	.word	0x00013280
        /*0ec0*/ 	.short	0x010a
        /*0ec2*/ 	.byte	0x3f
	.zero		1


	//   ....[73]....
        /*0ec4*/ 	.word	0x00010d40
        /*0ec8*/ 	.word	0x00000007
        /*0ecc*/ 	.word	0x00013240
        /*0ed0*/ 	.short	0x010a
        /*0ed2*/ 	.byte	0x3f
	.zero		1


	//   ....[74]....
        /*0ed4*/ 	.word	0x00011ba0
        /*0ed8*/ 	.word	0x00000010
        /*0edc*/ 	.word	0x00013220
        /*0ee0*/ 	.short	0x010a
        /*0ee2*/ 	.byte	0x3f
	.zero		1


	//   ....[75]....
        /*0ee4*/ 	.word	0x00011bf0
        /*0ee8*/ 	.word	0x00000000
        /*0eec*/ 	.word	0x00013280
        /*0ef0*/ 	.short	0x010a
        /*0ef2*/ 	.byte	0x3f
	.zero		1


	//   ....[76]....
        /*0ef4*/ 	.word	0x000122b0
        /*0ef8*/ 	.word	0x00000000
        /*0efc*/ 	.word	0x00013240
        /*0f00*/ 	.short	0x010a
        /*0f02*/ 	.byte	0x3f
	.zero		1


	//   ....[77]....
        /*0f04*/ 	.word	0x00012870
        /*0f08*/ 	.word	0x00000002
        /*0f0c*/ 	.word	0x00013270
        /*0f10*/ 	.short	0x010a
        /*0f12*/ 	.byte	0x3f
	.zero		1


	//   ....[78]....
        /*0f14*/ 	.word	0x000128c0
        /*0f18*/ 	.word	0x00000002
        /*0f1c*/ 	.word	0x00013260
        /*0f20*/ 	.short	0x010a
        /*0f22*/ 	.byte	0x3f
	.zero		1


	//   ....[79]....
        /*0f24*/ 	.word	0x00012910
        /*0f28*/ 	.word	0x00000003
        /*0f2c*/ 	.word	0x00013270
        /*0f30*/ 	.short	0x010a
        /*0f32*/ 	.byte	0x3f
	.zero		1


	//   ....[80]....
        /*0f34*/ 	.word	0x00012960
        /*0f38*/ 	.word	0x00000003
        /*0f3c*/ 	.word	0x00013260
        /*0f40*/ 	.short	0x010a
        /*0f42*/ 	.byte	0x3f
	.zero		1


	//   ....[81]....
        /*0f44*/ 	.word	0x000129b0
        /*0f48*/ 	.word	0x00000005
        /*0f4c*/ 	.word	0x00013220
        /*0f50*/ 	.short	0x010a
        /*0f52*/ 	.byte	0x3f
	.zero		1


	//   ....[82]....
        /*0f54*/ 	.word	0x00012b50
        /*0f58*/ 	.word	0x00000003
        /*0f5c*/ 	.word	0x00013240
        /*0f60*/ 	.short	0x010a
        /*0f62*/ 	.byte	0x3f
	.zero		1


	//   ....[83]....
        /*0f64*/ 	.word	0x00012ba0
        /*0f68*/ 	.word	0x0000001b
        /*0f6c*/ 	.word	0x00013240
        /*0f70*/ 	.short	0x010a
        /*0f72*/ 	.byte	0x3f
	.zero		1


	//   ....[84]....
        /*0f74*/ 	.word	0x00012bf0
        /*0f78*/ 	.word	0x00000003
        /*0f7c*/ 	.word	0x00013260
        /*0f80*/ 	.short	0x010a
        /*0f82*/ 	.byte	0x3f
	.zero		1


	//   ....[85]....
        /*0f84*/ 	.word	0x00012c40
        /*0f88*/ 	.word	0x0000001b
        /*0f8c*/ 	.word	0x00013260
        /*0f90*/ 	.short	0x010a
        /*0f92*/ 	.byte	0x3f
	.zero		1


	//   ....[86]....
        /*0f94*/ 	.word	0x00012c90
        /*0f98*/ 	.word	0x00000003
        /*0f9c*/ 	.word	0x00013280
        /*0fa0*/ 	.short	0x010a
        /*0fa2*/ 	.byte	0x3f
	.zero		1


	//----- nvinfo : EIATTR_NUM_MBARRIERS
	.align		4
.L_121:
        /*0fa4*/ 	.byte	0x03, 0x38
        /*0fa6*/ 	.short	0x0016


	//----- nvinfo : EIATTR_EXIT_INSTR_OFFSETS
	.align		4
        /*0fa8*/ 	.byte	0x04, 0x1c
        /*0faa*/ 	.short	(.L_123 - .L_122)


	//   ....[0]....
.L_122:
        /*0fac*/ 	.word	0x00000980


	//   ....[1]....
        /*0fb0*/ 	.word	0x00009a10


	//   ....[2]....
        /*0fb4*/ 	.word	0x000103a0


	//----- nvinfo : EIATTR_MAX_THREADS
	.align		4
.L_123:
        /*0fb8*/ 	.byte	0x04, 0x05
        /*0fba*/ 	.short	(.L_125 - .L_124)
.L_124:
        /*0fbc*/ 	.word	0x00000200
        /*0fc0*/ 	.word	0x00000001
        /*0fc4*/ 	.word	0x00000001


	//----- nvinfo : EIATTR_CRS_STACK_SIZE
	.align		4
.L_125:
        /*0fc8*/ 	.byte	0x04, 0x1e
        /*0fca*/ 	.short	(.L_127 - .L_126)
.L_126:
        /*0fcc*/ 	.word	0x00000000


	//----- nvinfo : EIATTR_CBANK_PARAM_SIZE
	.align		4
.L_127:
        /*0fd0*/ 	.byte	0x03, 0x19
        /*0fd2*/ 	.short	0x0af0


	//----- nvinfo : EIATTR_PARAM_CBANK
	.align		4
        /*0fd4*/ 	.byte	0x04, 0x0a
        /*0fd6*/ 	.short	(.L_129 - .L_128)
	.align		4
.L_128:
        /*0fd8*/ 	.word	index@(.nv.constant0._ZN7cutlass13device_kernelIN5flash11enable_sm90INS1_16FlashAttnFwdSm90INS1_25CollectiveMainloopFwdSm90ILi2EN4cute5tupleIJNS5_1CILi1EEES8_S8_EEENS6_IJNS7_ILi192EEENS7_ILi160EEENS7_ILi64EEEEEELi64ENS_12float_e4m3_tEfNS_4arch4Sm90ELb0ELb0ELb0ELb1ELb1ELb0ELb0ELb1ELb1ELb1ELb1ELb0EEENS1_21CollectiveEpilogueFwdINS6_IJSA_SC_SB_EEES9_NS_10bfloat16_tESG_Li384ELb1ELb1ELb1ELb1EEENS1_36VarlenDynamicPersistentTileSchedulerILi192ELi160ELi384ELi128ELb1ELb1ELb1ELb0ELb1ELb1EEEEEEEEEvNT_6ParamsE)
        /*0fdc*/ 	.short	0x0210
        /*0fde*/ 	.short	0x0af0


	//----- nvinfo : EIATTR_SW_WAR
	.align		4
.L_129:
        /*0fe0*/ 	.byte	0x04, 0x36
        /*0fe2*/ 	.short	(.L_131 - .L_130)
.L_130:
        /*0fe4*/ 	.word	0x00000008
.L_131:


//--------------------- .nv.info._ZN7cutlass13device_kernelIN5flash11enable_sm90INS1_16FlashAttnFwdSm90INS1_25CollectiveMainloopFwdSm90ILi2EN4cute5tupleIJNS5_1CILi1EEES8_S8_EEENS6_IJNS7_ILi192EEENS7_ILi160EEENS7_ILi64EEEEEELi64ENS_12float_e4m3_tEfNS_4arch4Sm90ELb0ELb0ELb0ELb1ELb1ELb1ELb0ELb1ELb1ELb1ELb1ELb0EEENS1_21CollectiveEpilogueFwdINS6_IJSA_SC_SB_EEES9_NS_10bfloat16_tESG_Li384ELb1ELb1ELb1ELb1EEENS1_36VarlenDynamicPersistentTileSchedulerILi192ELi160ELi384ELi128ELb1ELb1ELb1ELb0ELb1ELb1EEEEEEEEEvNT_6ParamsE --------------------------
	.section	.nv.info._ZN7cutlass13device_kernelIN5flash11enable_sm90INS1_16FlashAttnFwdSm90INS1_25CollectiveMainloopFwdSm90ILi2EN4cute5tupleIJNS5_1CILi1EEES8_S8_EEENS6_IJNS7_ILi192EEENS7_ILi160EEENS7_ILi64EEEEEELi64ENS_12float_e4m3_tEfNS_4arch4Sm90ELb0ELb0ELb0ELb1ELb1ELb1ELb0ELb1ELb1ELb1ELb1ELb0EEENS1_21CollectiveEpilogueFwdINS6_IJSA_SC_SB_EEES9_NS_10bfloat16_tESG_Li384ELb1ELb1ELb1ELb1EEENS1_36VarlenDynamicPersistentTileSchedulerILi192ELi160ELi384ELi128ELb1ELb1ELb1ELb0ELb1ELb1EEEEEEEEEvNT_6ParamsE,"",@"SHT_CUDA_INFO"
	.sectionflags	@""
	.align	4


	//----- nvinfo : EIATTR_CUDA_API_VERSION
	.align		4
        /*0000*/ 	.byte	0x04, 0x37
        /*0002*/ 	.short	(.L_133 - .L_132)
.L_132:
        /*0004*/ 	.word	0x00000082


	//----- nvinfo : EIATTR_KPARAM_INFO
	.align		4
.L_133:
        /*0008*/ 	.byte	0x04, 0x17
        /*000a*/ 	.short	(.L_135 - .L_134)
.L_134:
        /*000c*/ 	.word	0x00000000
        /*0010*/ 	.short	0x0000
        /*0012*/ 	.short	0x0070
        /*0014*/ 	.byte	0x00, 0xf0, 0x01, 0x2a


	//----- nvinfo : EIATTR_SPARSE_MMA_MASK
	.align		4
.L_135:
        /*0018*/ 	.byte	0x03, 0x50
        /*001a*/ 	.short	0x0000


	//----- nvinfo : EIATTR_MAXREG_COUNT
	.align		4
        /*001c*/ 	.byte	0x03, 0x1b
        /*001e*/ 	.short	0x0080


	//----- nvinfo : EIATTR_NUM_BARRIERS
	.align		4
        /*0020*/ 	.byte	0x02, 0x4c
        /*0022*/ 	.byte	0x10
	.zero		1


	//----- nvinfo : EIATTR_EXTERNS
	.align		4
        /*0024*/ 	.byte	0x04, 0x0f
        /*0026*/ 	.short	(.L_137 - .L_136)


	//   ....[0]....
	.align		4
.L_136:
        /*0028*/ 	.word	index@(__assertfail)


	//----- nvinfo : EIATTR_ANNOTATIONS
	.align		4
.L_137:
        /*002c*/ 	.byte	0x04, 0x55
        /*002e*/ 	.short	(.L_139 - .L_138)


	//   ....[0]....
.L_138:
        /* <DEDUP_REMOVED lines=127> */


	//----- nvinfo : EIATTR_MERCURY_ISA_VERSION
	.align		4
.L_139:
        /*0808*/ 	.byte	0x03, 0x5f
        /*080a*/ 	.short	0x0101


	//----- nvinfo : EIATTR_UNUSED_LOAD_BYTE_OFFSET
	.align		4
        /*080c*/ 	.byte	0x04, 0x44
        /*080e*/ 	.short	(.L_141 - .L_140)


	//   ....[0]....
.L_140:
        /*0810*/ 	.word	0x00000a40
        /*0814*/ 	.word	0x0000fff0


	//   ....[1]....
        /*0818*/ 	.word	0x0000df40
        /*081c*/ 	.word	0x0000fff0


	//----- nvinfo : EIATTR_INT_WARP_WIDE_INSTR_OFFSETS
	.align		4
.L_141:
        /*0820*/ 	.byte	0x04, 0x31
        /*0822*/ 	.short	(.L_143 - .L_142)


	//   ....[0]....
.L_142:
        /*0824*/ 	.word	0x00000120


	//   ....[1]....
        /*0828*/ 	.word	0x000001c0


	//   ....[2]....
        /*082c*/ 	.word	0x00000230


	//   ....[3]....
        /*0830*/ 	.word	0x00013070


	//   ....[4]....
        /*0834*/ 	.word	0x00013100


	//   ....[5]....
        /*0838*/ 	.word	0x00016b50


	//   ....[6]....
        /*083c*/ 	.word	0x00016be0


	//----- nvinfo : EIATTR_COOP_GROUP_MASK_REGIDS
	.align		4
.L_143:
        /*0840*/ 	.byte	0x04, 0x29
        /*0842*/ 	.short	(.L_145 - .L_144)


	//   ....[0]....
.L_144:
        /*0844*/ 	.word	0xffffffff


	//   ....[1]....
        /*0848*/ 	.word	0xffffffff


	//   ....[2]....
        /*084c*/ 	.word	0xffffffff


	//   ....[3]....
        /*0850*/ 	.word	0xffffffff


	//   ....[4]....
        /*0854*/ 	.word	0xffffffff


	//   ....[5]....
        /*0858*/ 	.word	0xffffffff


	//   ....[6]....
        /*085c*/ 	.word	0xffffffff


	//   ....[7]....
        /*0860*/ 	.word	0xffffffff


	//   ....[8]....
        /*0864*/ 	.word	0xffffffff


	//   ....[9]....
        /*0868*/ 	.word	0xffffffff


	//   ....[10]....
        /*086c*/ 	.word	0xffffffff


	//   ....[11]....
        /*0870*/ 	.word	0xffffffff


	//   ....[12]....
        /*0874*/ 	.word	0xffffffff


	//   ....[13]....
        /*0878*/ 	.word	0xffffffff


	//   ....[14]....
        /*087c*/ 	.word	0xffffffff


	//   ....[15]....
        /*0880*/ 	.word	0xffffffff


	//   ....[16]....
        /*0884*/ 	.word	0xffffffff


	//   ....[17]....
        /*0888*/ 	.word	0xffffffff


	//   ....[18]....
        /*088c*/ 	.word	0xffffffff


	//   ....[19]....
        /*0890*/ 	.word	0xffffffff


	//   ....[20]....
        /*0894*/ 	.word	0xffffffff


	//   ....[21]....
        /*0898*/ 	.word	0xffffffff


	//   ....[22]....
        /*089c*/ 	.word	0xffffffff


	//   ....[23]....
        /*08a0*/ 	.word	0xffffffff


	//   ....[24]....
        /*08a4*/ 	.word	0xffffffff


	//   ....[25]....
        /*08a8*/ 	.word	0xffffffff


	//   ....[26]....
        /*08ac*/ 	.word	0xffffffff


	//   ....[27]....
        /*08b0*/ 	.word	0xffffffff


	//   ....[28]....
        /*08b4*/ 	.word	0xffffffff


	//   ....[29]....
        /*08b8*/ 	.word	0xffffffff


	//   ....[30]....
        /*08bc*/ 	.word	0xffffffff


	//   ....[31]....
        /*08c0*/ 	.word	0xffffffff


	//   ....[32]....
        /*08c4*/ 	.word	0xffffffff


	//   ....[33]....
        /*08c8*/ 	.word	0xffffffff


	//   ....[34]....
        /*08cc*/ 	.word	0xffffffff


	//   ....[35]....
        /*08d0*/ 	.word	0xffffffff


	//   ....[36]....
        /*08d4*/ 	.word	0xffffffff


	//   ....[37]....
        /*08d8*/ 	.word	0xffffffff


	//   ....[38]....
        /*08dc*/ 	.word	0xffffffff


	//   ....[39]....
        /*08e0*/ 	.word	0xffffffff


	//   ....[40]....
        /*08e4*/ 	.word	0xffffffff


	//   ....[41]....
        /*08e8*/ 	.word	0xffffffff


	//   ....[42]....
        /*08ec*/ 	.word	0xffffffff


	//   ....[43]....
        /*08f0*/ 	.word	0xffffffff


	//   ....[44]....
        /*08f4*/ 	.word	0xffffffff


	//   ....[45]....
        /*08f8*/ 	.word	0xffffffff


	//   ....[46]....
        /*08fc*/ 	.word	0xffffffff


	//   ....[47]....
        /*0900*/ 	.word	0xffffffff


	//   ....[48]....
        /*0904*/ 	.word	0xffffffff


	//   ....[49]....
        /*0908*/ 	.word	0xffffffff


	//   ....[50]....
        /*090c*/ 	.word	0xffffffff


	//   ....[51]....
        /*0910*/ 	.word	0xffffffff


	//   ....[52]....
        /*0914*/ 	.word	0xffffffff


	//   ....[53]....
        /*0918*/ 	.word	0xffffffff


	//   ....[54]....
        /*091c*/ 	.word	0xffffffff


	//   ....[55]....
        /*0920*/ 	.word	0xffffffff


	//   ....[56]....
        /*0924*/ 	.word	0xffffffff


	//   ....[57]....
        /*0928*/ 	.word	0xffffffff


	//   ....[58]....
        /*092c*/ 	.word	0xffffffff


	//   ....[59]....
        /*0930*/ 	.word	0xffffffff


	//   ....[60]....
        /*0934*/ 	.word	0xffffffff


	//   ....[61]....
        /*0938*/ 	.word	0xffffffff


	//   ....[62]....
        /*093c*/ 	.word	0xffffffff


	//   ....[63]....
        /*0940*/ 	.word	0xffffffff


	//   ....[64]....
        /*0944*/ 	.word	0xffffffff


	//   ....[65]....
        /*0948*/ 	.word	0xffffffff


	//   ....[66]....
        /*094c*/ 	.word	0xffffffff


	//   ....[67]....
        /*0950*/ 	.word	0xffffffff


	//   ....[68]....
        /*0954*/ 	.word	0xffffffff


	//   ....[69]....
        /*0958*/ 	.word	0xffffffff


	//   ....[70]....
        /*095c*/ 	.word	0xffffffff


	//   ....[71]....
        /*0960*/ 	.word	0xffffffff


	//   ....[72]....
        /*0964*/ 	.word	0xffffffff


	//   ....[73]....
        /*0968*/ 	.word	0xffffffff


	//   ....[74]....
        /*096c*/ 	.word	0xffffffff


	//   ....[75]....
        /*0970*/ 	.word	0xffffffff


	//   ....[76]....
        /*0974*/ 	.word	0xffffffff


	//   ....[77]....
        /*0978*/ 	.word	0xffffffff


	//   ....[78]....
        /*097c*/ 	.word	0xffffffff


	//   ....[79]....
        /*0980*/ 	.word	0xffffffff


	//   ....[80]....
        /*0984*/ 	.word	0xffffffff


	//   ....[81]....
        /*0988*/ 	.word	0xffffffff


	//   ....[82]....
        /*098c*/ 	.word	0xffffffff


	//   ....[83]....
        /*0990*/ 	.word	0xffffffff


	//   ....[84]....
        /*0994*/ 	.word	0xffffffff


	//   ....[85]....
        /*0998*/ 	.word	0xffffffff


	//   ....[86]....
        /*099c*/ 	.word	0xffffffff


	//   ....[87]....
        /*09a0*/ 	.word	0xffffffff


	//   ....[88]....
        /*09a4*/ 	.word	0xffffffff


	//   ....[89]....
        /*09a8*/ 	.word	0xffffffff


	//   ....[90]....
        /*09ac*/ 	.word	0xffffffff


	//   ....[91]....
        /*09b0*/ 	.word	0xffffffff


	//   ....[92]....
        /*09b4*/ 	.word	0xffffffff


	//   ....[93]....
        /*09b8*/ 	.word	0xffffffff


	//   ....[94]....
        /*09bc*/ 	.word	0xffffffff


	//   ....[95]....
        /*09c0*/ 	.word	0xffffffff


	//   ....[96]....
        /*09c4*/ 	.word	0xffffffff


	//   ....[97]....
        /*09c8*/ 	.word	0xffffffff


	//   ....[98]....
        /*09cc*/ 	.word	0xffffffff


	//   ....[99]....
        /*09d0*/ 	.word	0xffffffff


	//   ....[100]....
        /*09d4*/ 	.word	0xffffffff


	//   ....[101]....
        /*09d8*/ 	.word	0xffffffff


	//   ....[102]....
        /*09dc*/ 	.word	0xffffffff


	//   ....[103]....
        /*09e0*/ 	.word	0xffffffff


	//   ....[104]....
        /*09e4*/ 	.word	0xffffffff


	//   ....[105]....
        /*09e8*/ 	.word	0xffffffff


	//   ....[106]....
        /*09ec*/ 	.word	0xffffffff


	//   ....[107]....
        /*09f0*/ 	.word	0xffffffff


	//   ....[108]....
        /*09f4*/ 	.word	0xffffffff


	//   ....[109]....
        /*09f8*/ 	.word	0xffffffff


	//   ....[110]....
        /*09fc*/ 	.word	0xffffffff


	//   ....[111]....
        /*0a00*/ 	.word	0xffffffff


	//   ....[112]....
        /*0a04*/ 	.word	0xffffffff


	//   ....[113]....
        /*0a08*/ 	.word	0xffffffff


	//   ....[114]....
        /*0a0c*/ 	.word	0xffffffff


	//   ....[115]....
        /*0a10*/ 	.word	0xffffffff


	//   ....[116]....
        /*0a14*/ 	.word	0xffffffff


	//   ....[117]....
        /*0a18*/ 	.word	0xffffffff


	//   ....[118]....
        /*0a1c*/ 	.word	0xffffffff


	//   ....[119]....
        /*0a20*/ 	.word	0xffffffff


	//   ....[120]....
        /*0a24*/ 	.word	0xffffffff


	//   ....[121]....
        /*0a28*/ 	.word	0xffffffff


	//   ....[122]....
        /*0a2c*/ 	.word	0xffffffff


	//   ....[123]....
        /*0a30*/ 	.word	0xffffffff


	//   ....[124]....
        /*0a34*/ 	.word	0xffffffff


	//   ....[125]....
        /*0a38*/ 	.word	0xffffffff


	//   ....[126]....
        /*0a3c*/ 	.word	0xffffffff


	//   ....[127]....
        /*0a40*/ 	.word	0xffffffff


	//   ....[128]....
        /*0a44*/ 	.word	0xffffffff


	//   ....[129]....
        /*0a48*/ 	.word	0xffffffff


	//   ....[130]....
        /*0a4c*/ 	.word	0xffffffff


	//   ....[131]....
        /*0a50*/ 	.word	0xffffffff


	//   ....[132]....
        /*0a54*/ 	.word	0xffffffff


	//   ....[133]....
        /*0a58*/ 	.word	0xffffffff


	//   ....[134]....
        /*0a5c*/ 	.word	0xffffffff


	//   ....[135]....
        /*0a60*/ 	.word	0xffffffff


	//   ....[136]....
        /*0a64*/ 	.word	0xffffffff


	//   ....[137]....
        /*0a68*/ 	.word	0xffffffff


	//   ....[138]....
        /*0a6c*/ 	.word	0xffffffff


	//   ....[139]....
        /*0a70*/ 	.word	0xffffffff


	//   ....[140]....
        /*0a74*/ 	.word	0xffffffff


	//   ....[141]....
        /*0a78*/ 	.word	0xffffffff


	//   ....[142]....
        /*0a7c*/ 	.word	0xffffffff


	//   ....[143]....
        /*0a80*/ 	.word	0xffffffff


	//   ....[144]....
        /*0a84*/ 	.word	0xffffffff


	//   ....[145]....
        /*0a88*/ 	.word	0xffffffff


	//   ....[146]....
        /*0a8c*/ 	.word	0xffffffff


	//   ....[147]....
        /*0a90*/ 	.word	0xffffffff


	//   ....[148]....
        /*0a94*/ 	.word	0xffffffff


	//   ....[149]....
        /*0a98*/ 	.word	0xffffffff


	//   ....[150]....
        /*0a9c*/ 	.word	0xffffffff


	//   ....[151]....
        /*0aa0*/ 	.word	0xffffffff


	//   ....[152]....
        /*0aa4*/ 	.word	0xffffffff


	//   ....[153]....
        /*0aa8*/ 	.word	0xffffffff


	//   ....[154]....
        /*0aac*/ 	.word	0xffffffff


	//   ....[155]....
        /*0ab0*/ 	.word	0xffffffff


	//   ....[156]....
        /*0ab4*/ 	.word	0xffffffff


	//   ....[157]....
        /*0ab8*/ 	.word	0xffffffff


	//   ....[158]....
        /*0abc*/ 	.word	0xffffffff


	//   ....[159]....
        /*0ac0*/ 	.word	0xffffffff


	//   ....[160]....
        /*0ac4*/ 	.word	0xffffffff


	//   ....[161]....
        /*0ac8*/ 	.word	0xffffffff


	//   ....[162]....
        /*0acc*/ 	.word	0xffffffff


	//   ....[163]....
        /*0ad0*/ 	.word	0xffffffff


	//   ....[164]....
        /*0ad4*/ 	.word	0xffffffff


	//   ....[165]....
        /*0ad8*/ 	.word	0xffffffff


	//   ....[166]....
        /*0adc*/ 	.word	0xffffffff


	//   ....[167]....
        /*0ae0*/ 	.word	0xffffffff


	//   ....[168]....
        /*0ae4*/ 	.word	0xffffffff


	//   ....[169]....
        /*0ae8*/ 	.word	0xffffffff


	//   ....[170]....
        /*0aec*/ 	.word	0xffffffff


	//   ....[171]....
        /*0af0*/ 	.word	0xffffffff


	//   ....[172]....
        /*0af4*/ 	.word	0xffffffff


	//   ....[173]....
        /*0af8*/ 	.word	0xffffffff


	//   ....[174]....
        /*0afc*/ 	.word	0xffffffff


	//   ....[175]....
        /*0b00*/ 	.word	0xffffffff


	//   ....[176]....
        /*0b04*/ 	.word	0xffffffff


	//   ....[177]....
        /*0b08*/ 	.word	0xffffffff


	//   ....[178]....
        /*0b0c*/ 	.word	0xffffffff


	//   ....[179]....
        /*0b10*/ 	.word	0xffffffff


	//   ....[180]....
        /*0b14*/ 	.word	0xffffffff


	//   ....[181]....
        /*0b18*/ 	.word	0x0500000f


	//   ....[182]....
        /*0b1c*/ 	.word	0x0500000f


	//   ....[183]....
        /*0b20*/ 	.word	0x0500000f


	//   ....[184]....
        /*0b24*/ 	.word	0x0500000f


	//   ....[185]....
        /*0b28*/ 	.word	0x0500000f


	//   ....[186]....
        /*0b2c*/ 	.word	0x0500000f


	//   ....[187]....
        /*0b30*/ 	.word	0x0500000f


	//   ....[188]....
        /*0b34*/ 	.word	0x0500000f


	//   ....[189]....
        /*0b38*/ 	.word	0x0500000f


	//   ....[190]....
        /*0b3c*/ 	.word	0x0500000f


	//   ....[191]....
        /*0b40*/ 	.word	0x0500000f


	//   ....[192]....
        /*0b44*/ 	.word	0x0500000f


	//   ....[193]....
        /*0b48*/ 	.word	0x0500000f


	//   ....[194]....
        /*0b4c*/ 	.word	0x0500000f


	//   ....[195]....
        /*0b50*/ 	.word	0x0500000f


	//   ....[196]....
        /*0b54*/ 	.word	0x0500000f


	//   ....[197]....
        /*0b58*/ 	.word	0x0500000f


	//   ....[198]....
        /*0b5c*/ 	.word	0x0500000f


	//   ....[199]....
        /*0b60*/ 	.word	0x0500000f


	//   ....[200]....
        /*0b64*/ 	.word	0x0500000f


	//   ....[201]....
        /*0b68*/ 	.word	0x0500000f


	//   ....[202]....
        /*0b6c*/ 	.word	0x0500000f


	//   ....[203]....
        /*0b70*/ 	.word	0x0500000f


	//   ....[204]....
        /*0b74*/ 	.word	0x0500000f


	//   ....[205]....
        /*0b78*/ 	.word	0x0500000f


	//   ....[206]....
        /*0b7c*/ 	.word	0x0500000f


	//   ....[207]....
        /*0b80*/ 	.word	0x0500000f


	//   ....[208]....
        /*0b84*/ 	.word	0x0500000f


	//   ....[209]....
        /*0b88*/ 	.word	0x0500000f


	//   ....[210]....
        /*0b8c*/ 	.word	0x0500000f


	//   ....[211]....
        /*0b90*/ 	.word	0x0500000f


	//   ....[212]....
        /*0b94*/ 	.word	0x0500000f


	//   ....[213]....
        /*0b98*/ 	.word	0x0500000f


	//   ....[214]....
        /*0b9c*/ 	.word	0x0500000f


	//   ....[215]....
        /*0ba0*/ 	.word	0x0500000f


	//   ....[216]....
        /*0ba4*/ 	.word	0x0500000f


	//   ....[217]....
        /*0ba8*/ 	.word	0x0500000f


	//   ....[218]....
        /*0bac*/ 	.word	0x0500000f


	//   ....[219]....
        /*0bb0*/ 	.word	0x0500000f


	//   ....[220]....
        /*0bb4*/ 	.word	0x0500000f


	//   ....[221]....
        /*0bb8*/ 	.word	0x0500000f


	//   ....[222]....
        /*0bbc*/ 	.word	0x0500000f


	//   ....[223]....
        /*0bc0*/ 	.word	0x0500000f


	//   ....[224]....
        /*0bc4*/ 	.word	0x0500000f


	//   ....[225]....
        /*0bc8*/ 	.word	0x0500000f


	//   ....[226]....
        /*0bcc*/ 	.word	0x0500000f


	//   ....[227]....
        /*0bd0*/ 	.word	0x0500000f


	//   ....[228]....
        /*0bd4*/ 	.word	0x0500000f


	//   ....[229]....
        /*0bd8*/ 	.word	0x0500000f


	//   ....[230]....
        /*0bdc*/ 	.word	0x0500000f


	//   ....[231]....
        /*0be0*/ 	.word	0x0500000f


	//   ....[232]....
        /*0be4*/ 	.word	0x0500000f


	//   ....[233]....
        /*0be8*/ 	.word	0x0500000f


	//   ....[234]....
        /*0bec*/ 	.word	0x0500000f


	//   ....[235]....
        /*0bf0*/ 	.word	0x0500000f


	//   ....[236]....
        /*0bf4*/ 	.word	0x0500000f


	//   ....[237]....
        /*0bf8*/ 	.word	0x0500000f


	//   ....[238]....
        /*0bfc*/ 	.word	0x0500000f


	//   ....[239]....
        /*0c00*/ 	.word	0x0500000f


	//   ....[240]....
        /*0c04*/ 	.word	0x0500000f


	//   ....[241]....
        /*0c08*/ 	.word	0x0500000f


	//   ....[242]....
        /*0c0c*/ 	.word	0x0500000f


	//   ....[243]....
        /*0c10*/ 	.word	0x0500000f


	//   ....[244]....
        /*0c14*/ 	.word	0x0500000f


	//   ....[245]....
        /*0c18*/ 	.word	0x0500000f


	//   ....[246]....
        /*0c1c*/ 	.word	0x0500000f


	//   ....[247]....
        /*0c20*/ 	.word	0x0500000f


	//   ....[248]....
        /*0c24*/ 	.word	0x0500000f


	//   ....[249]....
        /*0c28*/ 	.word	0x0500000f


	//   ....[250]....
        /*0c2c*/ 	.word	0x0500000f


	//   ....[251]....
        /*0c30*/ 	.word	0x0500000f


	//   ....[252]....
        /*0c34*/ 	.word	0x0500000f


	//   ....[253]....
        /*0c38*/ 	.word	0x0500000f


	//   ....[254]....
        /*0c3c*/ 	.word	0x0500000f


	//   ....[255]....
        /*0c40*/ 	.word	0x0500000f


	//   ....[0]....
        /*0c44*/ 	.word	0x0500000f


	//   ....[1]....
        /*0c48*/ 	.word	0x0500000f


	//   ....[2]....
        /*0c4c*/ 	.word	0x0500000f


	//   ....[3]....
        /*0c50*/ 	.word	0x0500000f


	//   ....[4]....
        /*0c54*/ 	.word	0x0500000f


	//   ....[5]....
        /*0c58*/ 	.word	0x0500000f


	//   ....[6]....
        /*0c5c*/ 	.word	0x0500000f


	//   ....[7]....
        /*0c60*/ 	.word	0x0500000f


	//   ....[8]....
        /*0c64*/ 	.word	0x0500000f


	//   ....[9]....
        /*0c68*/ 	.word	0x0500000f


	//   ....[10]....
        /*0c6c*/ 	.word	0x0500000f


	//   ....[11]....
        /*0c70*/ 	.word	0x0500000f


	//----- nvinfo : EIATTR_COOP_GROUP_INSTR_OFFSETS
	.align		4
.L_145:
        /*0c74*/ 	.byte	0x04, 0x28
        /*0c76*/ 	.short	(.L_147 - .L_146)


	//   ....[0]....
.L_146:
        /*0c78*/ 	.word	0x00000060


	//   ....[1]....
        /*0c7c*/ 	.word	0x00000130


	//   ....[2]....
        /*0c80*/ 	.word	0x000001e0


	//   ....[3]....
        /*0c84*/ 	.word	0x000003a0


	//   ....[4]....
        /*0c88*/ 	.word	0x00000500


	//   ....[5]....
        /*0c8c*/ 	.word	0x00000620


	//   ....[6]....
        /*0c90*/ 	.word	0x00000780


	//   ....[7]....
        /*0c94*/ 	.word	0x000029d0


	//   ....[8]....
        /*0c98*/ 	.word	0x000029e0


	//   ....[9]....
        /*0c9c*/ 	.word	0x00003b50


	//   ....[10]....
        /*0ca0*/ 	.word	0x00003b60


	//   ....[11]....
        /*0ca4*/ 	.word	0x00004cd0


	//   ....[12]....
        /*0ca8*/ 	.word	0x00004ce0


	//   ....[13]....
        /*0cac*/ 	.word	0x00005060


	//   ....[14]....
        /*0cb0*/ 	.word	0x00005090


	//   ....[15]....
        /*0cb4*/ 	.word	0x00005990


	//   ....[16]....
        /*0cb8*/ 	.word	0x00005f10


	//   ....[17]....
        /*0cbc*/ 	.word	0x00005f20


	//   ....[18]....
        /*0cc0*/ 	.word	0x00005f30


	//   ....[19]....
        /*0cc4*/ 	.word	0x00005f40


	//   ....[20]....
        /*0cc8*/ 	.word	0x00007220


	//   ....[21]....
        /*0ccc*/ 	.word	0x00007230


	//   ....[22]....
        /*0cd0*/ 	.word	0x00007240


	//   ....[23]....
        /*0cd4*/ 	.word	0x00007250


	//   ....[24]....
        /*0cd8*/ 	.word	0x00009600


	//   ....[25]....
        /*0cdc*/ 	.word	0x00009620


	//   ....[26]....
        /*0ce0*/ 	.word	0x00009aa0


	//   ....[27]....
        /*0ce4*/ 	.word	0x00009ac0


	//   ....[28]....
        /*0ce8*/ 	.word	0x0000bca0


	//   ....[29]....
        /*0cec*/ 	.word	0x0000bcc0


	//   ....[30]....
        /*0cf0*/ 	.word	0x0000c2f0


	//   ....[31]....
        /*0cf4*/ 	.word	0x0000c340


	//   ....[32]....
        /*0cf8*/ 	.word	0x0000d8a0


	//   ....[33]....
        /*0cfc*/ 	.word	0x0000d8b0


	//   ....[34]....
        /*0d00*/ 	.word	0x0000d940


	//   ....[35]....
        /*0d04*/ 	.word	0x0000d960


	//   ....[36]....
        /*0d08*/ 	.word	0x0000e460


	//   ....[37]....
        /*0d0c*/ 	.word	0x0000e490


	//   ....[38]....
        /*0d10*/ 	.word	0x0000e4b0


	//   ....[39]....
        /*0d14*/ 	.word	0x0000e4c0


	//   ....[40]....
        /*0d18*/ 	.word	0x0000e4e0


	//   ....[41]....
        /*0d1c*/ 	.word	0x0000e500


	//   ....[42]....
        /*0d20*/ 	.word	0x0000e510


	//   ....[43]....
        /*0d24*/ 	.word	0x0000e520


	//   ....[44]....
        /*0d28*/ 	.word	0x0000e530


	//   ....[45]....
        /*0d2c*/ 	.word	0x0000e540


	//   ....[46]....
        /*0d30*/ 	.word	0x0000e550


	//   ....[47]....
        /*0d34*/ 	.word	0x0000e560


	//   ....[48]....
        /*0d38*/ 	.word	0x0000e570


	//   ....[49]....
        /*0d3c*/ 	.word	0x0000e580


	//   ....[50]....
        /*0d40*/ 	.word	0x0000e590


	//   ....[51]....
        /*0d44*/ 	.word	0x0000e5a0


	//   ....[52]....
        /*0d48*/ 	.word	0x0000e5b0


	//   ....[53]....
        /*0d4c*/ 	.word	0x0000e5c0


	//   ....[54]....
        /*0d50*/ 	.word	0x0000e5d0


	//   ....[55]....
        /*0d54*/ 	.word	0x0000e5e0


	//   ....[56]....
        /*0d58*/ 	.word	0x0000e5f0


	//   ....[57]....
        /*0d5c*/ 	.word	0x0000e600


	//   ....[58]....
        /*0d60*/ 	.word	0x0000e610


	//   ....[59]....
        /*0d64*/ 	.word	0x0000e620


	//   ....[60]....
        /*0d68*/ 	.word	0x0000e630


	//   ....[61]....
        /*0d6c*/ 	.word	0x0000e640


	//   ....[62]....
        /*0d70*/ 	.word	0x0000e650


	//   ....[63]....
        /*0d74*/ 	.word	0x0000e660


	//   ....[64]....
        /*0d78*/ 	.word	0x0000e670


	//   ....[65]....
        /*0d7c*/ 	.word	0x0000e680


	//   ....[66]....
        /*0d80*/ 	.word	0x0000e690


	//   ....[67]....
        /*0d84*/ 	.word	0x0000e6a0


	//   ....[68]....
        /*0d88*/ 	.word	0x0000ee40


	//   ....[69]....
        /*0d8c*/ 	.word	0x0000ee50


	//   ....[70]....
        /*0d90*/ 	.word	0x0000ee60


	//   ....[71]....
        /*0d94*/ 	.word	0x0000eea0


	//   ....[72]....
        /*0d98*/ 	.word	0x0000f400


	//   ....[73]....
        /*0d9c*/ 	.word	0x0000f440


	//   ....[74]....
        /*0da0*/ 	.word	0x0000f460


	//   ....[75]....
        /*0da4*/ 	.word	0x0000f4a0


	//   ....[76]....
        /*0da8*/ 	.word	0x0000f4c0


	//   ....[77]....
        /*0dac*/ 	.word	0x0000f4e0


	//   ....[78]....
        /*0db0*/ 	.word	0x0000f510


	//   ....[79]....
        /*0db4*/ 	.word	0x0000f540


	//   ....[80]....
        /*0db8*/ 	.word	0x0000f990


	//   ....[81]....
        /*0dbc*/ 	.word	0x0000f9a0


	//   ....[82]....
        /*0dc0*/ 	.word	0x0000fc10


	//   ....[83]....
        /*0dc4*/ 	.word	0x0000fc20


	//   ....[84]....
        /*0dc8*/ 	.word	0x000106a0


	//   ....[85]....
        /*0dcc*/ 	.word	0x000106e0


	//   ....[86]....
        /*0dd0*/ 	.word	0x00010720


	//   ....[87]....
        /*0dd4*/ 	.word	0x00010750


	//   ....[88]....
        /*0dd8*/ 	.word	0x00010760


	//   ....[89]....
        /*0ddc*/ 	.word	0x00010770


	//   ....[90]....
        /*0de0*/ 	.word	0x00010780


	//   ....[91]....
        /*0de4*/ 	.word	0x000107a0


	//   ....[92]....
        /*0de8*/ 	.word	0x000108f0


	//   ....[93]....
        /*0dec*/ 	.word	0x00010af0


	//   ....[94]....
        /*0df0*/ 	.word	0x00010b20


	//   ....[95]....
        /*0df4*/ 	.word	0x00010b50


	//   ....[96]....
        /*0df8*/ 	.word	0x00010b80


	//   ....[97]....
        /*0dfc*/ 	.word	0x00010bb0


	//   ....[98]....
        /*0e00*/ 	.word	0x00010be0


	//   ....[99]....
        /*0e04*/ 	.word	0x00010d60


	//   ....[100]....
        /*0e08*/ 	.word	0x00010d90


	//   ....[101]....
        /*0e0c*/ 	.word	0x00010dc0


	//   ....[102]....
        /*0e10*/ 	.word	0x00010df0


	//   ....[103]....
        /*0e14*/ 	.word	0x00010e20


	//   ....[104]....
        /*0e18*/ 	.word	0x00010e50


	//   ....[105]....
        /*0e1c*/ 	.word	0x00010ee0


	//   ....[106]....
        /*0e20*/ 	.word	0x00010f10


	//   ....[107]....
        /*0e24*/ 	.word	0x00010f20


	//   ....[108]....
        /*0e28*/ 	.word	0x00010fc0


	//   ....[109]....
        /*0e2c*/ 	.word	0x000120d0


	//   ....[110]....
        /*0e30*/ 	.word	0x00014020


	//   ....[111]....
        /*0e34*/ 	.word	0x00014030


	//   ....[112]....
        /*0e38*/ 	.word	0x00014080


	//   ....[113]....
        /*0e3c*/ 	.word	0x000140a0


	//   ....[114]....
        /*0e40*/ 	.word	0x00014100


	//   ....[115]....
        /*0e44*/ 	.word	0x00014120


	//   ....[116]....
        /*0e48*/ 	.word	0x00014130


	//   ....[117]....
        /*0e4c*/ 	.word	0x00014140


	//   ....[118]....
        /*0e50*/ 	.word	0x000141d0


	//   ....[119]....
        /*0e54*/ 	.word	0x000141f0


	//   ....[120]....
        /*0e58*/ 	.word	0x00014670


	//   ....[121]....
        /*0e5c*/ 	.word	0x00014690


	//   ....[122]....
        /*0e60*/ 	.word	0x00014730


	//   ....[123]....
        /*0e64*/ 	.word	0x00014740


	//   ....[124]....
        /*0e68*/ 	.word	0x000147b0


	//   ....[125]....
        /*0e6c*/ 	.word	0x000147c0


	//   ....[126]....
        /*0e70*/ 	.word	0x000147d0


	//   ....[127]....
        /*0e74*/ 	.word	0x000147e0


	//   ....[128]....
        /*0e78*/ 	.word	0x00014890


	//   ....[129]....
        /*0e7c*/ 	.word	0x000148b0


	//   ....[130]....
        /*0e80*/ 	.word	0x00015130


	//   ....[131]....
        /*0e84*/ 	.word	0x00015160


	//   ....[132]....
        /*0e88*/ 	.word	0x000151d0


	//   ....[133]....
        /*0e8c*/ 	.word	0x000151f0


	//   ....[134]....
        /*0e90*/ 	.word	0x00015270


	//   ....[135]....
        /*0e94*/ 	.word	0x00015290


	//   ....[136]....
        /*0e98*/ 	.word	0x000152a0


	//   ....[137]....
        /*0e9c*/ 	.word	0x00015310


	//   ....[138]....
        /*0ea0*/ 	.word	0x00015360


	//   ....[139]....
        /*0ea4*/ 	.word	0x00015390


	//   ....[140]....
        /*0ea8*/ 	.word	0x000153d0


	//   ....[141]....
        /*0eac*/ 	.word	0x000153e0


	//   ....[142]....
        /*0eb0*/ 	.word	0x00015de0


	//   ....[143]....
        /*0eb4*/ 	.word	0x00015df0


	//   ....[144]....
        /*0eb8*/ 	.word	0x00015e10


	//   ....[145]....
        /*0ebc*/ 	.word	0x00015e60


	//   ....[146]....
        /*0ec0*/ 	.word	0x00015e70


	//   ....[147]....
        /*0ec4*/ 	.word	0x00015eb0


	//   ....[148]....
        /*0ec8*/ 	.word	0x00015ec0


	//   ....[149]....
        /*0ecc*/ 	.word	0x00015ed0


	//   ....[150]....
        /*0ed0*/ 	.word	0x00015f10


	//   ....[151]....
        /*0ed4*/ 	.word	0x00015f50


	//   ....[152]....
        /*0ed8*/ 	.word	0x00016360


	//   ....[153]....
        /*0edc*/ 	.word	0x00016370


	//   ....[154]....
        /*0ee0*/ 	.word	0x00016380


	//   ....[155]....
        /*0ee4*/ 	.word	0x000163c0


	//   ....[156]....
        /*0ee8*/ 	.word	0x000163d0


	//   ....[157]....
        /*0eec*/ 	.word	0x00016410


	//   ....[158]....
        /*0ef0*/ 	.word	0x00016420


	//   ....[159]....
        /*0ef4*/ 	.word	0x00016430


	//   ....[160]....
        /*0ef8*/ 	.word	0x00016470


	//   ....[161]....
        /*0efc*/ 	.word	0x000164b0


	//   ....[162]....
        /*0f00*/ 	.word	0x00017300


	//   ....[163]....
        /*0f04*/ 	.word	0x00017330


	//   ....[164]....
        /*0f08*/ 	.word	0x000173a0


	//   ....[165]....
        /*0f0c*/ 	.word	0x000173d0


	//   ....[166]....
        /*0f10*/ 	.word	0x00017400


	//   ....[167]....
        /*0f14*/ 	.word	0x00017430


	//   ....[168]....
        /*0f18*/ 	.word	0x00017460


	//   ....[169]....
        /*0f1c*/ 	.word	0x00017490


	//   ....[170]....
        /*0f20*/ 	.word	0x00017630


	//   ....[171]....
        /*0f24*/ 	.word	0x00017660


	//   ....[172]....
        /*0f28*/ 	.word	0x00017690


	//   ....[173]....
        /*0f2c*/ 	.word	0x000176c0


	//   ....[174]....
        /*0f30*/ 	.word	0x000176f0


	//   ....[175]....
        /*0f34*/ 	.word	0x00017720


	//   ....[176]....
        /*0f38*/ 	.word	0x000177e0


	//   ....[177]....
        /*0f3c*/ 	.word	0x00017800


	//   ....[178]....
        /*0f40*/ 	.word	0x00017810


	//   ....[179]....
        /*0f44*/ 	.word	0x00017870


	//   ....[180]....
        /*0f48*/ 	.word	0x00017ec0


	//   ....[181]....
        /*0f4c*/ 	.word	0x00018270


	//   ....[182]....
        /*0f50*/ 	.word	0x00018300


	//   ....[183]....
        /*0f54*/ 	.word	0x000183d0


	//   ....[184]....
        /*0f58*/ 	.word	0x00018460


	//   ....[185]....
        /*0f5c*/ 	.word	0x00018540


	//   ....[186]....
        /*0f60*/ 	.word	0x000185d0


	//   ....[187]....
        /*0f64*/ 	.word	0x000186b0


	//   ....[188]....
        /*0f68*/ 	.word	0x00018740


	//   ....[189]....
        /*0f6c*/ 	.word	0x00018790


	//   ....[190]....
        /*0f70*/ 	.word	0x000187e0


	//   ....[191]....
        /*0f74*/ 	.word	0x000188c0


	//   ....[192]....
        /*0f78*/ 	.word	0x00018950


	//   ....[193]....
        /*0f7c*/ 	.word	0x000189a0


	//   ....[194]....
        /*0f80*/ 	.word	0x000189f0


	//   ....[195]....
        /*0f84*/ 	.word	0x00018c40


	//   ....[196]....
        /*0f88*/ 	.word	0x00018f20


	//   ....[197]....
        /*0f8c*/ 	.word	0x00019020


	//   ....[198]....
        /*0f90*/ 	.word	0x000190b0


	//   ....[199]....
        /*0f94*/ 	.word	0x00019110


	//   ....[200]....
        /*0f98*/ 	.word	0x000191f0


	//   ....[201]....
        /*0f9c*/ 	.word	0x00019270


	//   ....[202]....
        /*0fa0*/ 	.word	0x00019340


	//   ....[203]....
        /*0fa4*/ 	.word	0x00019430


	//   ....[204]....
        /*0fa8*/ 	.word	0x000194d0


	//   ....[205]....
        /*0fac*/ 	.word	0x00019550


	//   ....[206]....
        /*0fb0*/ 	.word	0x00019620


	//   ....[207]....
        /*0fb4*/ 	.word	0x00019750


	//   ....[208]....
        /*0fb8*/ 	.word	0x00019800


	//   ....[209]....
        /*0fbc*/ 	.word	0x00019880


	//   ....[210]....
        /*0fc0*/ 	.word	0x00019970


	//   ....[211]....
        /*0fc4*/ 	.word	0x000199d0


	//   ....[212]....
        /*0fc8*/ 	.word	0x00019ab0


	//   ....[213]....
        /*0fcc*/ 	.word	0x00019b10


	//   ....[214]....
        /*0fd0*/ 	.word	0x00019bb0


	//   ....[215]....
        /*0fd4*/ 	.word	0x00019c50


	//   ....[216]....
        /*0fd8*/ 	.word	0x00019d20


	//   ....[217]....
        /*0fdc*/ 	.word	0x00019dd0


	//   ....[218]....
        /*0fe0*/ 	.word	0x00019e40


	//   ....[219]....
        /*0fe4*/ 	.word	0x00019ea0


	//   ....[220]....
        /*0fe8*/ 	.word	0x00019f60


	//   ....[221]....
        /*0fec*/ 	.word	0x00019fc0


	//   ....[222]....
        /*0ff0*/ 	.word	0x0001a0c0


	//   ....[223]....
        /*0ff4*/ 	.word	0x0001a120


	//   ....[224]....
        /*0ff8*/ 	.word	0x0001a220


	//   ....[225]....
        /*0ffc*/ 	.word	0x0001a280


	//   ....[226]....
        /*1000*/ 	.word	0x0001a340


	//   ....[227]....
        /*1004*/ 	.word	0x0001a3b0


	//   ....[228]....
        /*1008*/ 	.word	0x0001a480


	//   ....[229]....
        /*100c*/ 	.word	0x0001a5c0


	//   ....[230]....
        /*1010*/ 	.word	0x0001a670


	//   ....[231]....
        /*1014*/ 	.word	0x0001a720


	//   ....[232]....
        /*1018*/ 	.word	0x0001a7c0


	//   ....[233]....
        /*101c*/ 	.word	0x0001a870


	//   ....[234]....
        /*1020*/ 	.word	0x0001a910


	//   ....[235]....
        /*1024*/ 	.word	0x0001a9c0


	//   ....[236]....
        /*1028*/ 	.word	0x0001aa60


	//   ....[237]....
        /*102c*/ 	.word	0x0001aad0


	//   ....[238]....
        /*1030*/ 	.word	0x0001ab90


	//   ....[239]....
        /*1034*/ 	.word	0x0001ac80


	//   ....[240]....
        /*1038*/ 	.word	0x0001ad10


	//   ....[241]....
        /*103c*/ 	.word	0x0001ad70


	//   ....[242]....
        /*1040*/ 	.word	0x0001ae20


	//   ....[243]....
        /*1044*/ 	.word	0x0001ae80


	//   ....[244]....
        /*1048*/ 	.word	0x0001af30


	//   ....[245]....
        /*104c*/ 	.word	0x0001af90


	//   ....[246]....
        /*1050*/ 	.word	0x0001b040


	//   ....[247]....
        /*1054*/ 	.word	0x0001b0a0


	//   ....[248]....
        /*1058*/ 	.word	0x0001b150


	//   ....[249]....
        /*105c*/ 	.word	0x0001b330


	//   ....[250]....
        /*1060*/ 	.word	0x0001b3d0


	//   ....[251]....
        /*1064*/ 	.word	0x0001b560


	//   ....[252]....
        /*1068*/ 	.word	0x0001b5e0


	//   ....[253]....
        /*106c*/ 	.word	0x0001b660


	//   ....[254]....
        /*1070*/ 	.word	0x0001b6e0


	//   ....[255]....
        /*1074*/ 	.word	0x0001b760


	//   ....[0]....
        /*1078*/ 	.word	0x0001b7f0


	//   ....[1]....
        /*107c*/ 	.word	0x0001b890


	//   ....[2]....
        /*1080*/ 	.word	0x0001b940


	//   ....[3]....
        /*1084*/ 	.word	0x0001b9c0


	//   ....[4]....
        /*1088*/ 	.word	0x0001ba40


	//   ....[5]....
        /*108c*/ 	.word	0x0001bac0


	//   ....[6]....
        /*1090*/ 	.word	0x0001bb50


	//   ....[7]....
        /*1094*/ 	.word	0x0001bbd0


	//   ....[8]....
        /*1098*/ 	.word	0x0001bc70


	//   ....[9]....
        /*109c*/ 	.word	0x0001bcc0


	//   ....[10]....
        /*10a0*/ 	.word	0x0001bd50


	//   ....[11]....
        /*10a4*/ 	.word	0x0001be80


	//----- nvinfo : EIATTR_REG_RECONFIG
	.align		4
.L_147:
        /*10a8*/ 	.byte	0x01, 0x54
	.zero		2


	//----- nvinfo : EIATTR_SYSCALL_OFFSETS
	.align		4
        /*10ac*/ 	.byte	0x04, 0x46
        /*10ae*/ 	.short	(.L_149 - .L_148)


	//   ....[0]....
.L_148:
        /*10b0*/ 	.word	0x00001c70


	//   ....[1]....
        /*10b4*/ 	.word	0x00001dc0


	//   ....[2]....
        /*10b8*/ 	.word	0x00005b00


	//   ....[3]....
        /*10bc*/ 	.word	0x00005e40


	//   ....[4]....
        /*10c0*/ 	.word	0x00013260


	//   ....[5]....
        /*10c4*/ 	.word	0x000133f0


	//   ....[6]....
        /*10c8*/ 	.word	0x00013540


	//   ....[7]....
        /*10cc*/ 	.word	0x00013690


	//   ....[8]....
        /*10d0*/ 	.word	0x00014cc0


	//----- nvinfo : EIATTR_MBARRIER_INSTR_OFFSETS
	.align		4
.L_149:
        /*10d4*/ 	.byte	0x04, 0x39
        /*10d6*/ 	.short	(.L_151 - .L_150)


	//   ....[0]....
.L_150:
        /*10d8*/ 	.word	0x00000250
        /*10dc*/ 	.word	0x000000ff
        /*10e0*/ 	.word	0x00013200
        /*10e4*/ 	.short	0x0100
        /*10e6*/ 	.byte	0x08
	.zero		1


	//   ....[1]....
        /*10e8*/ 	.word	0x00000260
        /*10ec*/ 	.word	0x000000ff
        /*10f0*/ 	.word	0x00013220
        /*10f4*/ 	.short	0x0100
        /*10f6*/ 	.byte	0x08
	.zero		1


	//   ....[2]....
        /*10f8*/ 	.word	0x00000350
        /*10fc*/ 	.word	0x000000ff
        /*1100*/ 	.word	0x00013230
        /*1104*/ 	.short	0x0100
        /*1106*/ 	.byte	0x08
	.zero		1


	//   ....[3]....
        /*1108*/ 	.word	0x00000360
        /*110c*/ 	.word	0x000000ff
        /*1110*/ 	.word	0x00013240
        /*1114*/ 	.short	0x0100
        /*1116*/ 	.byte	0x08
	.zero		1


	//   ....[4]....
        /*1118*/ 	.word	0x00000370
        /*111c*/ 	.word	0x000000ff
        /*1120*/ 	.word	0x00013238
        /*1124*/ 	.short	0x0100
        /*1126*/ 	.byte	0x08
	.zero		1


	//   ....[5]....
        /*1128*/ 	.word	0x00000380
        /*112c*/ 	.word	0x000000ff
        /*1130*/ 	.word	0x00013248
        /*1134*/ 	.short	0x0100
        /*1136*/ 	.byte	0x08
	.zero		1


	//   ....[6]....
        /*1138*/ 	.word	0x000004b0
        /*113c*/ 	.word	0x000000ff
        /*1140*/ 	.word	0x00013250
        /*1144*/ 	.short	0x0100
        /*1146*/ 	.byte	0x08
	.zero		1


	//   ....[7]....
        /*1148*/ 	.word	0x000004c0
        /*114c*/ 	.word	0x000000ff
        /*1150*/ 	.word	0x00013260
        /*1154*/ 	.short	0x0100
        /*1156*/ 	.byte	0x08
	.zero		1


	//   ....[8]....
        /*1158*/ 	.word	0x000004d0
        /*115c*/ 	.word	0x000000ff
        /*1160*/ 	.word	0x00013258
        /*1164*/ 	.short	0x0100
        /*1166*/ 	.byte	0x08
	.zero		1


	//   ....[9]....
        /*1168*/ 	.word	0x000004e0
        /*116c*/ 	.word	0x000000ff
        /*1170*/ 	.word	0x00013268
        /*1174*/ 	.short	0x0100
        /*1176*/ 	.byte	0x08
	.zero		1


	//   ....[10]....
        /*1178*/ 	.word	0x000005d0
        /*117c*/ 	.word	0x000000ff
        /*1180*/ 	.word	0x00013270
        /*1184*/ 	.short	0x0100
        /*1186*/ 	.byte	0x06
	.zero		1


	//   ....[11]....
        /*1188*/ 	.word	0x000005e0
        /*118c*/ 	.word	0x000000ff
        /*1190*/ 	.word	0x00013280
        /*1194*/ 	.short	0x0100
        /*1196*/ 	.byte	0x06
	.zero		1


	//   ....[12]....
        /*1198*/ 	.word	0x000005f0
        /*119c*/ 	.word	0x000000ff
        /*11a0*/ 	.word	0x00013278
        /*11a4*/ 	.short	0x0100
        /*11a6*/ 	.byte	0x06
	.zero		1


	//   ....[13]....
        /*11a8*/ 	.word	0x00000600
        /*11ac*/ 	.word	0x000000ff
        /*11b0*/ 	.word	0x00013288
        /*11b4*/ 	.short	0x0100
        /*11b6*/ 	.byte	0x06
	.zero		1


	//   ....[14]....
        /*11b8*/ 	.word	0x00000730
        /*11bc*/ 	.word	0x000000ff
        /*11c0*/ 	.word	0x00013290
        /*11c4*/ 	.short	0x0100
        /*11c6*/ 	.byte	0x08
	.zero		1


	//   ....[15]....
        /*11c8*/ 	.word	0x00000740
        /*11cc*/ 	.word	0x000000ff
        /*11d0*/ 	.word	0x000132a0
        /*11d4*/ 	.short	0x0100
        /*11d6*/ 	.byte	0x08
	.zero		1


	//   ....[16]....
        /*11d8*/ 	.word	0x00000750
        /*11dc*/ 	.word	0x000000ff
        /*11e0*/ 	.word	0x00013298
        /*11e4*/ 	.short	0x0100
        /*11e6*/ 	.byte	0x08
	.zero		1


	//   ....[17]....
        /*11e8*/ 	.word	0x00000760
        /*11ec*/ 	.word	0x000000ff
        /*11f0*/ 	.word	0x000132a8
        /*11f4*/ 	.short	0x0100
        /*11f6*/ 	.byte	0x08
	.zero		1


	//   ....[18]....
        /*11f8*/ 	.word	0x000008a0
        /*11fc*/ 	.word	0x000000ff
        /*1200*/ 	.word	0x000132b0
        /*1204*/ 	.short	0x0100
        /*1206*/ 	.byte	0x08
	.zero		1


	//   ....[19]....
        /*1208*/ 	.word	0x000008b0
        /*120c*/ 	.word	0x000000ff
        /*1210*/ 	.word	0x000132c0
        /*1214*/ 	.short	0x0100
        /*1216*/ 	.byte	0x08
	.zero		1


	//   ....[20]....
        /*1218*/ 	.word	0x000008c0
        /*121c*/ 	.word	0x000000ff
        /*1220*/ 	.word	0x000132b8
        /*1224*/ 	.short	0x0100
        /*1226*/ 	.byte	0x08
	.zero		1


	//   ....[21]....
        /*1228*/ 	.word	0x000008d0
        /*122c*/ 	.word	0x000000ff
        /*1230*/ 	.word	0x000132c8
        /*1234*/ 	.short	0x0100
        /*1236*/ 	.byte	0x08
	.zero		1


	//   ....[22]....
        /*1238*/ 	.word	0x00002980
        /*123c*/ 	.word	0x00000043
        /*1240*/ 	.word	0x00013290
        /*1244*/ 	.short	0x010a
        /*1246*/ 	.byte	0x3f
	.zero		1


	//   ....[23]....
        /*1248*/ 	.word	0x00003b00
        /*124c*/ 	.word	0x00000043
        /*1250*/ 	.word	0x00013290
        /*1254*/ 	.short	0x010a
        /*1256*/ 	.byte	0x3f
	.zero		1


	//   ....[24]....
        /*1258*/ 	.word	0x00004b00
        /*125c*/ 	.word	0x00000043
        /*1260*/ 	.word	0x00013290
        /*1264*/ 	.short	0x010a
        /*1266*/ 	.byte	0x3f
	.zero		1


	//   ....[25]....
        /*1268*/ 	.word	0x00004ea0
        /*126c*/ 	.word	0x00000004
        /*1270*/ 	.word	0x00000000
        /*1274*/ 	.short	0x0101
        /*1276*/ 	.byte	0x3f
	.zero		1


	//   ....[26]....
        /*1278*/ 	.word	0x00004ee0
        /*127c*/ 	.word	0x00000043
        /*1280*/ 	.word	0x000132b0
        /*1284*/ 	.short	0x010a
        /*1286*/ 	.byte	0x3f
	.zero		1


	//   ....[27]....
        /*1288*/ 	.word	0x00005230
        /*128c*/ 	.word	0x00000043
        /*1290*/ 	.word	0x00000000
        /*1294*/ 	.short	0x0101
        /*1296*/ 	.byte	0x3f
	.zero		1


	//   ....[28]....
        /*1298*/ 	.word	0x00005ba0
        /*129c*/ 	.word	0x00000012
        /*12a0*/ 	.word	0x00013200
        /*12a4*/ 	.short	0x010a
        /*12a6*/ 	.byte	0x3f
	.zero		1


	//   ....[29]....
        /*12a8*/ 	.word	0x00005bf0
        /*12ac*/ 	.word	0x00000012
        /*12b0*/ 	.word	0x00013200
        /*12b4*/ 	.short	0x010a
        /*12b6*/ 	.byte	0x3f
	.zero		1


	//   ....[30]....
        /*12b8*/ 	.word	0x00006180
        /*12bc*/ 	.word	0x00000012
        /*12c0*/ 	.word	0x00013200
        /*12c4*/ 	.short	0x010a
        /*12c6*/ 	.byte	0x3f
	.zero		1


	//   ....[31]....
        /*12c8*/ 	.word	0x00007410
        /*12cc*/ 	.word	0x00000012
        /*12d0*/ 	.word	0x00013200
        /*12d4*/ 	.short	0x010a
        /*12d6*/ 	.byte	0x3f
	.zero		1


	//   ....[32]....
        /*12d8*/ 	.word	0x000085a0
        /*12dc*/ 	.word	0x00000003
        /*12e0*/ 	.word	0x00013230
        /*12e4*/ 	.short	0x010a
        /*12e6*/ 	.byte	0x3f
	.zero		1


	//   ....[33]....
        /*12e8*/ 	.word	0x00008630
        /*12ec*/ 	.word	0x00000003
        /*12f0*/ 	.word	0x00013230
        /*12f4*/ 	.short	0x010a
        /*12f6*/ 	.byte	0x3f
	.zero		1


	//   ....[34]....
        /*12f8*/ 	.word	0x0000a420
        /*12fc*/ 	.word	0x00000043
        /*1300*/ 	.word	0x00000000
        /*1304*/ 	.short	0x0101
        /*1306*/ 	.byte	0x3f
	.zero		1


	//   ....[35]....
        /*1308*/ 	.word	0x0000b090
        /*130c*/ 	.word	0x00000000
        /*1310*/ 	.word	0x00013230
        /*1314*/ 	.short	0x010a
        /*1316*/ 	.byte	0x3f
	.zero		1


	//   ....[36]....
        /*1318*/ 	.word	0x0000b110
        /*131c*/ 	.word	0x00000000
        /*1320*/ 	.word	0x00013230
        /*1324*/ 	.short	0x010a
        /*1326*/ 	.byte	0x3f
	.zero		1


	//   ....[37]....
        /*1328*/ 	.word	0x0000b6d0
        /*132c*/ 	.word	0x0000000e
        /*1330*/ 	.word	0x00013250
        /*1334*/ 	.short	0x010a
        /*1336*/ 	.byte	0x3f
	.zero		1


	//   ....[38]....
        /*1338*/ 	.word	0x0000b720
        /*133c*/ 	.word	0x0000000e
        /*1340*/ 	.word	0x00013250
        /*1344*/ 	.short	0x010a
        /*1346*/ 	.byte	0x3f
	.zero		1


	//   ....[39]....
        /*1348*/ 	.word	0x0000ba10
        /*134c*/ 	.word	0x00000000
        /*1350*/ 	.word	0x00000000
        /*1354*/ 	.short	0x0101
        /*1356*/ 	.byte	0x3f
	.zero		1


	//   ....[40]....
        /*1358*/ 	.word	0x0000d100
        /*135c*/ 	.word	0x0000000e
        /*1360*/ 	.word	0x00000000
        /*1364*/ 	.short	0x0101
        /*1366*/ 	.byte	0x3f
	.zero		1


	//   ....[41]....
        /*1368*/ 	.word	0x0000d540
        /*136c*/ 	.word	0x00000003
        /*1370*/ 	.word	0x00013250
        /*1374*/ 	.short	0x010a
        /*1376*/ 	.byte	0x3f
	.zero		1


	//   ....[42]....
        /*1378*/ 	.word	0x0000d590
        /*137c*/ 	.word	0x00000003
        /*1380*/ 	.word	0x00013250
        /*1384*/ 	.short	0x010a
        /*1386*/ 	.byte	0x3f
	.zero		1


	//   ....[43]....
        /*1388*/ 	.word	0x0000ddc0
        /*138c*/ 	.word	0x00000003
        /*1390*/ 	.word	0x00000000
        /*1394*/ 	.short	0x0101
        /*1396*/ 	.byte	0x3f
	.zero		1


	//   ....[44]....
        /*1398*/ 	.word	0x0000f4d0
        /*139c*/ 	.word	0x00000015
        /*13a0*/ 	.word	0x00000000
        /*13a4*/ 	.short	0x0101
        /*13a6*/ 	.byte	0x3f
	.zero		1


	//   ....[45]....
        /*13a8*/ 	.word	0x0000f980
        /*13ac*/ 	.word	0x00000004
        /*13b0*/ 	.word	0x00000000
        /*13b4*/ 	.short	0x0101
        /*13b6*/ 	.byte	0x3f
	.zero		1


	//   ....[46]....
        /*13b8*/ 	.word	0x000121b0
        /*13bc*/ 	.word	0x00000011
        /*13c0*/ 	.word	0x00013220
        /*13c4*/ 	.short	0x010a
        /*13c6*/ 	.byte	0x3f
	.zero		1


	//   ....[47]....
        /*13c8*/ 	.word	0x00012280
        /*13cc*/ 	.word	0x00000006
        /*13d0*/ 	.word	0x000132a0
        /*13d4*/ 	.short	0x010a
        /*13d6*/ 	.byte	0x3f
	.zero		1


	//   ....[48]....
        /*13d8*/ 	.word	0x000124c0
        /*13dc*/ 	.word	0x00000006
        /*13e0*/ 	.word	0x000132c0
        /*13e4*/ 	.short	0x010a
        /*13e6*/ 	.byte	0x3f
	.zero		1


	//   ....[49]....
        /*13e8*/ 	.word	0x00012870
        /*13ec*/ 	.word	0x00000006
        /*13f0*/ 	.word	0x000132a0
        /*13f4*/ 	.short	0x010a
        /*13f6*/ 	.byte	0x3f
	.zero		1


	//   ....[50]....
        /*13f8*/ 	.word	0x00012aa0
        /*13fc*/ 	.word	0x00000006
        /*1400*/ 	.word	0x000132c0
        /*1404*/ 	.short	0x010a
        /*1406*/ 	.byte	0x3f
	.zero		1


	//   ....[51]....
        /*1408*/ 	.word	0x00013c60
        /*140c*/ 	.word	0x00000006
        /*1410*/ 	.word	0x00013280
        /*1414*/ 	.short	0x010a
        /*1416*/ 	.byte	0x3f
	.zero		1


	//   ....[52]....
        /*1418*/ 	.word	0x00014310
        /*141c*/ 	.word	0x00000006
        /*1420*/ 	.word	0x00013270
        /*1424*/ 	.short	0x0107
        /*1426*/ 	.byte	0x3f
	.zero		1


	//   ....[53]....
        /*1428*/ 	.word	0x000143d0
        /*142c*/ 	.word	0x00000006
        /*1430*/ 	.word	0x00013270
        /*1434*/ 	.short	0x0101
        /*1436*/ 	.byte	0x3f
	.zero		1


	//   ....[54]....
        /*1438*/ 	.word	0x00014420
        /*143c*/ 	.word	0x00000006
        /*1440*/ 	.word	0x00013240
        /*1444*/ 	.short	0x010a
        /*1446*/ 	.byte	0x3f
	.zero		1


	//   ....[55]....
        /*1448*/ 	.word	0x000149c0
        /*144c*/ 	.word	0x00000006
        /*1450*/ 	.word	0x00013230
        /*1454*/ 	.short	0x0107
        /*1456*/ 	.byte	0x3f
	.zero		1


	//   ....[56]....
        /*1458*/ 	.word	0x00014aa0
        /*145c*/ 	.word	0x00000006
        /*1460*/ 	.word	0x00013230
        /*1464*/ 	.short	0x0101
        /*1466*/ 	.byte	0x3f
	.zero		1


	//   ....[57]....
        /*1468*/ 	.word	0x000154b0
        /*146c*/ 	.word	0x00000011
        /*1470*/ 	.word	0x00013200
        /*1474*/ 	.short	0x0107
        /*1476*/ 	.byte	0x3f
	.zero		1


	//   ....[58]....
        /*1478*/ 	.word	0x000155a0
        /*147c*/ 	.word	0x00000011
        /*1480*/ 	.word	0x00013200
        /*1484*/ 	.short	0x0101
        /*1486*/ 	.byte	0x3f
	.zero		1


	//   ....[59]....
        /*1488*/ 	.word	0x000155c0
        /*148c*/ 	.word	0x00000011
        /*1490*/ 	.word	0x00013220
        /*1494*/ 	.short	0x010a
        /*1496*/ 	.byte	0x3f
	.zero		1


	//   ....[60]....
        /*1498*/ 	.word	0x00015b20
        /*149c*/ 	.word	0x00000006
        /*14a0*/ 	.word	0x00013280
        /*14a4*/ 	.short	0x010a
        /*14a6*/ 	.byte	0x3f
	.zero		1


	//   ....[61]....
        /*14a8*/ 	.word	0x00016000
        /*14ac*/ 	.word	0x00000006
        /*14b0*/ 	.word	0x00013270
        /*14b4*/ 	.short	0x0107
        /*14b6*/ 	.byte	0x3f
	.zero		1


	//   ....[62]....
        /*14b8*/ 	.word	0x000160c0
        /*14bc*/ 	.word	0x00000006
        /*14c0*/ 	.word	0x00013270
        /*14c4*/ 	.short	0x0101
        /*14c6*/ 	.byte	0x3f
	.zero		1


	//   ....[63]....
        /*14c8*/ 	.word	0x000160f0
        /*14cc*/ 	.word	0x00000006
        /*14d0*/ 	.word	0x00013240
        /*14d4*/ 	.short	0x010a
        /*14d6*/ 	.byte	0x3f
	.zero		1


	//   ....[64]....
        /*14d8*/ 	.word	0x00016530
        /*14dc*/ 	.word	0x00000006
        /*14e0*/ 	.word	0x00013230
        /*14e4*/ 	.short	0x0107
        /*14e6*/ 	.byte	0x3f
	.zero		1


	//   ....[65]....
        /*14e8*/ 	.word	0x00016600
        /*14ec*/ 	.word	0x00000006
        /*14f0*/ 	.word	0x00013230
        /*14f4*/ 	.short	0x0101
        /*14f6*/ 	.byte	0x3f
	.zero		1


	//   ....[66]....
        /*14f8*/ 	.word	0x00016680
        /*14fc*/ 	.word	0x00000002
        /*1500*/ 	.word	0x00013270
        /*1504*/ 	.short	0x010a
        /*1506*/ 	.byte	0x3f
	.zero		1


	//   ....[67]....
        /*1508*/ 	.word	0x00016710
        /*150c*/ 	.word	0x00000002
        /*1510*/ 	.word	0x00013260
        /*1514*/ 	.short	0x010a
        /*1516*/ 	.byte	0x3f
	.zero		1


	//   ....[68]....
        /*1518*/ 	.word	0x00016a20
        /*151c*/ 	.word	0x00000002
        /*1520*/ 	.word	0x00013250
        /*1524*/ 	.short	0x0101
        /*1526*/ 	.byte	0x3f
	.zero		1


	//   ....[69]....
        /*1528*/ 	.word	0x00016ab0
        /*152c*/ 	.word	0x00000002
        /*1530*/ 	.word	0x00000000
        /*1534*/ 	.short	0x0101
        /*1536*/ 	.byte	0x3f
	.zero		1


	//   ....[70]....
        /*1538*/ 	.word	0x00016c80
        /*153c*/ 	.word	0x00000003
        /*1540*/ 	.word	0x00013270
        /*1544*/ 	.short	0x010a
        /*1546*/ 	.byte	0x3f
	.zero		1


	//   ....[71]....
        /*1548*/ 	.word	0x00016d10
        /*154c*/ 	.word	0x00000003
        /*1550*/ 	.word	0x00013260
        /*1554*/ 	.short	0x010a
        /*1556*/ 	.byte	0x3f
	.zero		1


	//   ....[72]....
        /*1558*/ 	.word	0x00017030
        /*155c*/ 	.word	0x00000003
        /*1560*/ 	.word	0x00013250
        /*1564*/ 	.short	0x0101
        /*1566*/ 	.byte	0x3f
	.zero		1


	//   ....[73]....
        /*1568*/ 	.word	0x000170f0
        /*156c*/ 	.word	0x00000003
        /*1570*/ 	.word	0x00000000
        /*1574*/ 	.short	0x0101
        /*1576*/ 	.byte	0x3f
	.zero		1


	//   ....[74]....
        /*1578*/ 	.word	0x00017e40
        /*157c*/ 	.word	0x00000005
        /*1580*/ 	.word	0x00013220
        /*1584*/ 	.short	0x010a
        /*1586*/ 	.byte	0x3f
	.zero		1


	//   ....[75]....
        /*1588*/ 	.word	0x00017fe0
        /*158c*/ 	.word	0x00000003
        /*1590*/ 	.word	0x00013240
        /*1594*/ 	.short	0x010a
        /*1596*/ 	.byte	0x3f
	.zero		1


	//   ....[76]....
        /*1598*/ 	.word	0x00018070
        /*159c*/ 	.word	0x0000001d
        /*15a0*/ 	.word	0x00013240
        /*15a4*/ 	.short	0x010a
        /*15a6*/ 	.byte	0x3f
	.zero		1


	//   ....[77]....
        /*15a8*/ 	.word	0x000180b0
        /*15ac*/ 	.word	0x00000003
        /*15b0*/ 	.word	0x00013260
        /*15b4*/ 	.short	0x010a
        /*15b6*/ 	.byte	0x3f
	.zero		1


	//   ....[78]....
        /*15b8*/ 	.word	0x000180f0
        /*15bc*/ 	.word	0x0000001d
        /*15c0*/ 	.word	0x00013260
        /*15c4*/ 	.short	0x010a
        /*15c6*/ 	.byte	0x3f
	.zero		1


	//   ....[79]....
        /*15c8*/ 	.word	0x00018130
        /*15cc*/ 	.word	0x00000003
        /*15d0*/ 	.word	0x00013280
        /*15d4*/ 	.short	0x010a
        /*15d6*/ 	.byte	0x3f
	.zero		1


	//   ....[80]....
        /*15d8*/ 	.word	0x00018170
        /*15dc*/ 	.word	0x0000001d
        /*15e0*/ 	.word	0x00013280
        /*15e4*/ 	.short	0x010a
        /*15e6*/ 	.byte	0x3f
	.zero		1


	//   ....[81]....
        /*15e8*/ 	.word	0x000181d0
        /*15ec*/ 	.word	0x00000043
        /*15f0*/ 	.word	0x00013290
        /*15f4*/ 	.short	0x010a
        /*15f6*/ 	.byte	0x3f
	.zero		1


	//   ....[82]....
        /*15f8*/ 	.word	0x00018330
        /*15fc*/ 	.word	0x00000043
        /*1600*/ 	.word	0x00013290
        /*1604*/ 	.short	0x010a
        /*1606*/ 	.byte	0x3f
	.zero		1


	//   ....[83]....
        /*1608*/ 	.word	0x000184a0
        /*160c*/ 	.word	0x00000043
        /*1610*/ 	.word	0x00013290
        /*1614*/ 	.short	0x010a
        /*1616*/ 	.byte	0x3f
	.zero		1


	//   ....[84]....
        /*1618*/ 	.word	0x00018600
        /*161c*/ 	.word	0x00000043
        /*1620*/ 	.word	0x000132b0
        /*1624*/ 	.short	0x010a
        /*1626*/ 	.byte	0x3f
	.zero		1


	//   ....[85]....
        /*1628*/ 	.word	0x00018810
        /*162c*/ 	.word	0x00000012
        /*1630*/ 	.word	0x00013200
        /*1634*/ 	.short	0x010a
        /*1636*/ 	.byte	0x3f
	.zero		1


	//   ....[86]....
        /*1638*/ 	.word	0x00018a20
        /*163c*/ 	.word	0x00000012
        /*1640*/ 	.word	0x00013200
        /*1644*/ 	.short	0x010a
        /*1646*/ 	.byte	0x3f
	.zero		1


	//   ....[87]....
        /*1648*/ 	.word	0x00018a70
        /*164c*/ 	.word	0x00000003
        /*1650*/ 	.word	0x00013230
        /*1654*/ 	.short	0x010a
        /*1656*/ 	.byte	0x3f
	.zero		1


	//   ....[88]....
        /*1658*/ 	.word	0x00018ac0
        /*165c*/ 	.word	0x00000000
        /*1660*/ 	.word	0x00013230
        /*1664*/ 	.short	0x010a
        /*1666*/ 	.byte	0x3f
	.zero		1


	//   ....[89]....
        /*1668*/ 	.word	0x00018b10
        /*166c*/ 	.word	0x0000000e
        /*1670*/ 	.word	0x00013250
        /*1674*/ 	.short	0x010a
        /*1676*/ 	.byte	0x3f
	.zero		1


	//   ....[90]....
        /*1678*/ 	.word	0x00018b60
        /*167c*/ 	.word	0x00000003
        /*1680*/ 	.word	0x00013250
        /*1684*/ 	.short	0x010a
        /*1686*/ 	.byte	0x3f
	.zero		1


	//   ....[91]....
        /*1688*/ 	.word	0x00018d00
        /*168c*/ 	.word	0x00000011
        /*1690*/ 	.word	0x00013220
        /*1694*/ 	.short	0x010a
        /*1696*/ 	.byte	0x3f
	.zero		1


	//   ....[92]....
        /*1698*/ 	.word	0x00018d50
        /*169c*/ 	.word	0x00000006
        /*16a0*/ 	.word	0x000132a0
        /*16a4*/ 	.short	0x010a
        /*16a6*/ 	.byte	0x3f
	.zero		1


	//   ....[93]....
        /*16a8*/ 	.word	0x00018da0
        /*16ac*/ 	.word	0x00000006
        /*16b0*/ 	.word	0x000132c0
        /*16b4*/ 	.short	0x010a
        /*16b6*/ 	.byte	0x3f
	.zero		1


	//   ....[94]....
        /*16b8*/ 	.word	0x00018df0
        /*16bc*/ 	.word	0x00000006
        /*16c0*/ 	.word	0x000132a0
        /*16c4*/ 	.short	0x010a
        /*16c6*/ 	.byte	0x3f
	.zero		1


	//   ....[95]....
        /*16c8*/ 	.word	0x00018e40
        /*16cc*/ 	.word	0x00000006
        /*16d0*/ 	.word	0x000132c0
        /*16d4*/ 	.short	0x010a
        /*16d6*/ 	.byte	0x3f
	.zero		1


	//   ....[96]....
        /*16d8*/ 	.word	0x00018f70
        /*16dc*/ 	.word	0x00000006
        /*16e0*/ 	.word	0x00013280
        /*16e4*/ 	.short	0x010a
        /*16e6*/ 	.byte	0x3f
	.zero		1


	//   ....[97]....
        /*16e8*/ 	.word	0x000196a0
        /*16ec*/ 	.word	0x00000006
        /*16f0*/ 	.word	0x00013240
        /*16f4*/ 	.short	0x010a
        /*16f6*/ 	.byte	0x3f
	.zero		1


	//   ....[98]....
        /*16f8*/ 	.word	0x0001a4c0
        /*16fc*/ 	.word	0x00000011
        /*1700*/ 	.word	0x00013220
        /*1704*/ 	.short	0x010a
        /*1706*/ 	.byte	0x3f
	.zero		1


	//   ....[99]....
        /*1708*/ 	.word	0x0001a510
        /*170c*/ 	.word	0x00000006
        /*1710*/ 	.word	0x00013280
        /*1714*/ 	.short	0x010a
        /*1716*/ 	.byte	0x3f
	.zero		1


	//   ....[100]....
        /*1718*/ 	.word	0x0001abd0
        /*171c*/ 	.word	0x00000006
        /*1720*/ 	.word	0x00013240
        /*1724*/ 	.short	0x010a
        /*1726*/ 	.byte	0x3f
	.zero		1


	//   ....[101]....
        /*1728*/ 	.word	0x0001b190
        /*172c*/ 	.word	0x00000002
        /*1730*/ 	.word	0x00013270
        /*1734*/ 	.short	0x010a
        /*1736*/ 	.byte	0x3f
	.zero		1


	//   ....[102]....
        /*1738*/ 	.word	0x0001b1e0
        /*173c*/ 	.word	0x00000002
        /*1740*/ 	.word	0x00013260
        /*1744*/ 	.short	0x010a
        /*1746*/ 	.byte	0x3f
	.zero		1


	//   ....[103]....
        /*1748*/ 	.word	0x0001b230
        /*174c*/ 	.word	0x00000003
        /*1750*/ 	.word	0x00013270
        /*1754*/ 	.short	0x010a
        /*1756*/ 	.byte	0x3f
	.zero		1


	//   ....[104]....
        /*1758*/ 	.word	0x0001b280
        /*175c*/ 	.word	0x00000003
        /*1760*/ 	.word	0x00013260
        /*1764*/ 	.short	0x010a
        /*1766*/ 	.byte	0x3f
	.zero		1


	//   ....[105]....
        /*1768*/ 	.word	0x0001bda0
        /*176c*/ 	.word	0x00000005
        /*1770*/ 	.word	0x00013220
        /*1774*/ 	.short	0x010a
        /*1776*/ 	.byte	0x3f
	.zero		1


	//   ....[106]....
        /*1778*/ 	.word	0x0001bf40
        /*177c*/ 	.word	0x00000003
        /*1780*/ 	.word	0x00013240
        /*1784*/ 	.short	0x010a
        /*1786*/ 	.byte	0x3f
	.zero		1


	//   ....[107]....
        /*1788*/ 	.word	0x0001bf90
        /*178c*/ 	.word	0x0000001d
        /*1790*/ 	.word	0x00013240
        /*1794*/ 	.short	0x010a
        /*1796*/ 	.byte	0x3f
	.zero		1


	//   ....[108]....
        /*1798*/ 	.word	0x0001bfe0
        /*179c*/ 	.word	0x00000003
        /*17a0*/ 	.word	0x00013260
        /*17a4*/ 	.short	0x010a
        /*17a6*/ 	.byte	0x3f
	.zero		1


	//   ....[109]....
        /*17a8*/ 	.word	0x0001c030
        /*17ac*/ 	.word	0x0000001d
        /*17b0*/ 	.word	0x00013260
        /*17b4*/ 	.short	0x010a
        /*17b6*/ 	.byte	0x3f
	.zero		1


	//   ....[110]....
        /*17b8*/ 	.word	0x0001c080
        /*17bc*/ 	.word	0x00000003
        /*17c0*/ 	.word	0x00013280
        /*17c4*/ 	.short	0x010a
        /*17c6*/ 	.byte	0x3f
	.zero		1


	//----- nvinfo : EIATTR_NUM_MBARRIERS
	.align		4
.L_151:
        /*17c8*/ 	.byte	0x03, 0x38
        /*17ca*/ 	.short	0x0016


	//----- nvinfo : EIATTR_EXIT_INSTR_OFFSETS
	.align		4
        /*17cc*/ 	.byte	0x04, 0x1c
        /*17ce*/ 	.short	(.L_153 - .L_152)


	//   ....[0]....
.L_152:
        /*17d0*/ 	.word	0x000181c0


	//----- nvinfo : EIATTR_MAX_THREADS
	.align		4
.L_153:
        /*17d4*/ 	.byte	0x04, 0x05
        /*17d6*/ 	.short	(.L_155 - .L_154)
.L_154:
        /*17d8*/ 	.word	0x00000200
        /*17dc*/ 	.word	0x00000001
        /*17e0*/ 	.word	0x00000001


	//----- nvinfo : EIATTR_CRS_STACK_SIZE
	.align		4
.L_155:
        /*17e4*/ 	.byte	0x04, 0x1e
        /*17e6*/ 	.short	(.L_157 - .L_156)
.L_156:
        /*17e8*/ 	.word	0x00000000


	//----- nvinfo : EIATTR_CBANK_PARAM_SIZE
	.align		4
.L_157:
        /*17ec*/ 	.byte	0x03, 0x19
        /*17ee*/ 	.short	0x0af0


	//----- nvinfo : EIATTR_PARAM_CBANK
	.align		4
        /*17f0*/ 	.byte	0x04, 0x0a
        /*17f2*/ 	.short	(.L_159 - .L_158)
	.align		4
.L_158:
        /*17f4*/ 	.word	index@(.nv.constant0._ZN7cutlass13device_kernelIN5flash11enable_sm90INS1_16FlashAttnFwdSm90INS1_25CollectiveMainloopFwdSm90ILi2EN4cute5tupleIJNS5_1CILi1EEES8_S8_EEENS6_IJNS7_ILi192EEENS7_ILi160EEENS7_ILi64EEEEEELi64ENS_12float_e4m3_tEfNS_4arch4Sm90ELb0ELb0ELb0ELb1ELb1ELb1ELb0ELb1ELb1ELb1ELb1ELb0EEENS1_21CollectiveEpilogueFwdINS6_IJSA_SC_SB_EEES9_NS_10bfloat16_tESG_Li384ELb1ELb1ELb1ELb1EEENS1_36VarlenDynamicPersistentTileSchedulerILi192ELi160ELi384ELi128ELb1ELb1ELb1ELb0ELb1ELb1EEEEEEEEEvNT_6ParamsE)
        /*17f8*/ 	.short	0x0210
        /*17fa*/ 	.short	0x0af0


	//----- nvinfo : EIATTR_SW_WAR
	.align		4
.L_159:
        /*17fc*/ 	.byte	0x04, 0x36
        /*17fe*/ 	.short	(.L_161 - .L_160)
.L_160:
        /*1800*/ 	.word	0x00000008
.L_161:


//--------------------- .nv.info._ZN7cutlass13device_kernelIN5flash11enable_sm90INS1_16FlashAttnFwdSm90INS1_25CollectiveMainloopFwdSm90ILi2EN4cute5tupleIJNS5_1CILi1EEES8_S8_EEENS6_IJNS7_ILi192EEENS7_ILi160EEENS7_ILi64EEEEEELi64ENS_12float_e4m3_tEfNS_4arch4Sm90ELb0ELb1ELb0ELb0ELb1ELb0ELb0ELb1ELb1ELb1ELb1ELb0EEENS1_21CollectiveEpilogueFwdINS6_IJSA_SC_SB_EEES9_NS_10bfloat16_tESG_Li384ELb0ELb1ELb1ELb1EEENS1_19SingleTileSchedulerILb0ELb1ELb1ELi192EEEEEEEEEvNT_6ParamsE --------------------------
	.section	.nv.info._ZN7cutlass13device_kernelIN5flash11enable_sm90INS1_16FlashAttnFwdSm90INS1_25CollectiveMainloopFwdSm90ILi2EN4cute5tupleIJNS5_1CILi1EEES8_S8_EEENS6_IJNS7_ILi192EEENS7_ILi160EEENS7_ILi64EEEEEELi64ENS_12float_e4m3_tEfNS_4arch4Sm90ELb0ELb1ELb0ELb0ELb1ELb0ELb0ELb1ELb1ELb1ELb1ELb0EEENS1_21CollectiveEpilogueFwdINS6_IJSA_SC_SB_EEES9_NS_10bfloat16_tESG_Li384ELb0ELb1ELb1ELb1EEENS1_19SingleTileSchedulerILb0ELb1ELb1ELi192EEEEEEEEEvNT_6ParamsE,"",@"SHT_CUDA_INFO"
	.sectionflags	@""
	.align	4


	//----- nvinfo : EIATTR_CUDA_API_VERSION
	.align		4
        /*0000*/ 	.byte	0x04, 0x37
        /*0002*/ 	.short	(.L_163 - .L_162)
.L_162:
        /*0004*/ 	.word	0x00000082


	//----- nvinfo : EIATTR_KPARAM_INFO
	.align		4
.L_163:
        /*0008*/ 	.byte	0x04, 0x17
        /*000a*/ 	.short	(.L_165 - .L_164)
.L_164:
        /*000c*/ 	.word	0x00000000
        /*0010*/ 	.short	0x0000
        /*0012*/ 	.short	0x0070
        /*0014*/ 	.byte	0x00, 0xf0, 0x01, 0x28


	//----- nvinfo : EIATTR_SPARSE_MMA_MASK
	.align		4
.L_165:
        /*0018*/ 	.byte	0x03, 0x50
        /*001a*/ 	.short	0x0000


	//----- nvinfo : EIATTR_MAXREG_COUNT
	.align		4
        /*001c*/ 	.byte	0x03, 0x1b
        /*001e*/ 	.short	0x0080


	//----- nvinfo : EIATTR_NUM_BARRIERS
	.align		4
        /*0020*/ 	.byte	0x02, 0x4c
        /*0022*/ 	.byte	0x09
	.zero		1


	//----- nvinfo : EIATTR_EXTERNS
	.align		4
        /*0024*/ 	.byte	0x04, 0x0f
        /*0026*/ 	.short	(.L_167 - .L_166)


	//   ....[0]....
	.align		4
.L_166:
        /*0028*/ 	.word	index@(__assertfail)


	//----- nvinfo : EIATTR_ANNOTATIONS
	.align		4
.L_167:
        /*002c*/ 	.byte	0x04, 0x55
        /*002e*/ 	.short	(.L_169 - .L_168)


	//   ....[0]....
.L_168:
        /* <DEDUP_REMOVED lines=13> */


	//----- nvinfo : EIATTR_MERCURY_ISA_VERSION
	.align		4
.L_169:
        /*00e8*/ 	.byte	0x03, 0x5f
        /*00ea*/ 	.short	0x0101


	//----- nvinfo : EIATTR_INT_WARP_WIDE_INSTR_OFFSETS
	.align		4
        /*00ec*/ 	.byte	0x04, 0x31
        /*00ee*/ 	.short	(.L_171 - .L_170)


	//   ....[0]....
.L_170:
        /*00f0*/ 	.word	0x000000c0


	//   ....[1]....
        /*00f4*/ 	.word	0x000000d0


	//   ....[2]....
        /*00f8*/ 	.word	0x00000170


	//----- nvinfo : EIATTR_COOP_GROUP_MASK_REGIDS
	.align		4
.L_171:
        /*00fc*/ 	.byte	0x04, 0x29
        /*00fe*/ 	.short	(.L_173 - .L_172)


	//   ....[0]....
.L_172:
        /*0100*/ 	.word	0xffffffff


	//   ....[1]....
        /*0104*/ 	.word	0xffffffff


	//   ....[2]....
        /*0108*/ 	.word	0xffffffff


	//   ....[3]....
        /*010c*/ 	.word	0xffffffff


	//   ....[4]....
        /*0110*/ 	.word	0xffffffff


	//   ....[5]....
        /*0114*/ 	.word	0xffffffff


	//   ....[6]....
        /*0118*/ 	.word	0xffffffff


	//   ....[7]....
        /*011c*/ 	.word	0xffffffff


	//   ....[8]....
        /*0120*/ 	.word	0xffffffff


	//   ....[9]....
        /*0124*/ 	.word	0xffffffff


	//   ....[10]....
        /*0128*/ 	.word	0xffffffff


	//   ....[11]....
        /*012c*/ 	.word	0xffffffff


	//   ....[12]....
        /*0130*/ 	.word	0xffffffff


	//   ....[13]....
        /*0134*/ 	.word	0xffffffff


	//   ....[14]....
        /*0138*/ 	.word	0xffffffff


	//   ....[15]....
        /*013c*/ 	.word	0xffffffff


	//   ....[16]....
        /*0140*/ 	.word	0xffffffff


	//   ....[17]....
        /*0144*/ 	.word	0xffffffff


	//   ....[18]....
        /*0148*/ 	.word	0xffffffff


	//   ....[19]....
        /*014c*/ 	.word	0xffffffff


	//   ....[20]....
        /*0150*/ 	.word	0xffffffff


	//   ....[21]....
        /*0154*/ 	.word	0xffffffff


	//   ....[22]....
        /*0158*/ 	.word	0xffffffff


	//   ....[23]....
        /*015c*/ 	.word	0xffffffff


	//   ....[24]....
        /*0160*/ 	.word	0xffffffff


	//   ....[25]....
        /*0164*/ 	.word	0xffffffff


	//   ....[26]....
        /*0168*/ 	.word	0xffffffff


	//   ....[27]....
        /*016c*/ 	.word	0xffffffff


	//   ....[28]....
        /*0170*/ 	.word	0xffffffff


	//   ....[29]....
        /*0174*/ 	.word	0xffffffff


	//   ....[30]....
        /*0178*/ 	.word	0xffffffff


	//   ....[31]....
        /*017c*/ 	.word	0xffffffff


	//   ....[32]....
        /*0180*/ 	.word	0xffffffff


	//   ....[33]....
        /*0184*/ 	.word	0xffffffff


	//   ....[34]....
        /*0188*/ 	.word	0xffffffff


	//   ....[35]....
        /*018c*/ 	.word	0xffffffff


	//   ....[36]....
        /*0190*/ 	.word	0xffffffff


	//   ....[37]....
        /*0194*/ 	.word	0xffffffff


	//   ....[38]....
        /*0198*/ 	.word	0xffffffff


	//   ....[39]....
        /*019c*/ 	.word	0xffffffff


	//   ....[40]....
        /*01a0*/ 	.word	0xffffffff


	//   ....[41]....
        /*01a4*/ 	.word	0xffffffff


	//   ....[42]....
        /*01a8*/ 	.word	0xffffffff


	//   ....[43]....
        /*01ac*/ 	.word	0xffffffff


	//   ....[44]....
        /*01b0*/ 	.word	0xffffffff


	//   ....[45]....
        /*01b4*/ 	.word	0xffffffff


	//   ....[46]....
        /*01b8*/ 	.word	0xffffffff


	//   ....[47]....
        /*01bc*/ 	.word	0xffffffff


	//   ....[48]....
        /*01c0*/ 	.word	0xffffffff


	//   ....[49]....
        /*01c4*/ 	.word	0xffffffff


	//   ....[50]....
        /*01c8*/ 	.word	0xffffffff


	//   ....[51]....
        /*01cc*/ 	.word	0xffffffff


	//   ....[52]....
        /*01d0*/ 	.word	0xffffffff


	//   ....[53]....
        /*01d4*/ 	.word	0xffffffff


	//   ....[54]....
        /*01d8*/ 	.word	0xffffffff


	//   ....[55]....
        /*01dc*/ 	.word	0xffffffff


	//   ....[56]....
        /*01e0*/ 	.word	0xffffffff


	//   ....[57]....
        /*01e4*/ 	.word	0xffffffff


	//   ....[58]....
        /*01e8*/ 	.word	0xffffffff


	//   ....[59]....
        /*01ec*/ 	.word	0xffffffff


	//   ....[60]....
        /*01f0*/ 	.word	0xffffffff


	//   ....[61]....
        /*01f4*/ 	.word	0xffffffff


	//   ....[62]....
        /*01f8*/ 	.word	0xffffffff


	//   ....[63]....
        /*01fc*/ 	.word	0xffffffff


	//   ....[64]....
        /*0200*/ 	.word	0xffffffff


	//   ....[65]....
        /*0204*/ 	.word	0xffffffff


	//   ....[66]....
        /*0208*/ 	.word	0xffffffff


	//   ....[67]....
        /*020c*/ 	.word	0xffffffff


	//   ....[68]....
        /*0210*/ 	.word	0xffffffff


	//   ....[69]....
        /*0214*/ 	.word	0xffffffff


	//   ....[70]....
        /*0218*/ 	.word	0xffffffff


	//   ....[71]....
        /*021c*/ 	.word	0xffffffff


	//   ....[72]....
        /*0220*/ 	.word	0xffffffff


	//   ....[73]....
        /*0224*/ 	.word	0xffffffff


	//   ....[74]....
        /*0228*/ 	.word	0xffffffff


	//   ....[75]....
        /*022c*/ 	.word	0xffffffff


	//   ....[76]....
        /*0230*/ 	.word	0xffffffff


	//   ....[77]....
        /*0234*/ 	.word	0xffffffff


	//   ....[78]....
        /*0238*/ 	.word	0xffffffff


	//   ....[79]....
        /*023c*/ 	.word	0xffffffff


	//   ....[80]....
        /*0240*/ 	.word	0xffffffff


	//   ....[81]....
        /*0244*/ 	.word	0xffffffff


	//   ....[82]....
        /*0248*/ 	.word	0xffffffff


	//   ....[83]....
        /*024c*/ 	.word	0xffffffff


	//   ....[84]....
        /*0250*/ 	.word	0xffffffff


	//   ....[85]....
        /*0254*/ 	.word	0xffffffff


	//   ....[86]....
        /*0258*/ 	.word	0xffffffff


	//   ....[87]....
        /*025c*/ 	.word	0xffffffff


	//   ....[88]....
        /*0260*/ 	.word	0xffffffff


	//   ....[89]....
        /*0264*/ 	.word	0xffffffff


	//   ....[90]....
        /*0268*/ 	.word	0xffffffff


	//   ....[91]....
        /*026c*/ 	.word	0xffffffff


	//   ....[92]....
        /*0270*/ 	.word	0xffffffff


	//   ....[93]....
        /*0274*/ 	.word	0xffffffff


	//   ....[94]....
        /*0278*/ 	.word	0xffffffff


	//   ....[95]....
        /*027c*/ 	.word	0xffffffff


	//   ....[96]....
        /*0280*/ 	.word	0xffffffff


	//   ....[97]....
        /*0284*/ 	.word	0xffffffff


	//   ....[98]....
        /*0288*/ 	.word	0xffffffff


	//   ....[99]....
        /*028c*/ 	.word	0xffffffff


	//   ....[100]....
        /*0290*/ 	.word	0xffffffff


	//   ....[101]....
        /*0294*/ 	.word	0xffffffff


	//   ....[102]....
        /*0298*/ 	.word	0xffffffff


	//   ....[103]....
        /*029c*/ 	.word	0xffffffff


	//   ....[104]....
        /*02a0*/ 	.word	0xffffffff


	//   ....[105]....
        /*02a4*/ 	.word	0xffffffff


	//   ....[106]....
        /*02a8*/ 	.word	0xffffffff


	//   ....[107]....
        /*02ac*/ 	.word	0xffffffff


	//   ....[108]....
        /*02b0*/ 	.word	0xffffffff


	//   ....[109]....
        /*02b4*/ 	.word	0xffffffff


	//   ....[110]....
        /*02b8*/ 	.word	0xffffffff


	//   ....[111]....
        /*02bc*/ 	.word	0xffffffff


	//   ....[112]....
        /*02c0*/ 	.word	0xffffffff


	//   ....[113]....
        /*02c4*/ 	.word	0xffffffff


	//   ....[114]....
        /*02c8*/ 	.word	0xffffffff


	//   ....[115]....
        /*02cc*/ 	.word	0xffffffff


	//   ....[116]....
        /*02d0*/ 	.word	0xffffffff


	//   ....[117]....
        /*02d4*/ 	.word	0xffffffff


	//   ....[118]....
        /*02d8*/ 	.word	0xffffffff


	//   ....[119]....
        /*02dc*/ 	.word	0xffffffff


	//   ....[120]....
        /*02e0*/ 	.word	0xffffffff


	//   ....[121]....
        /*02e4*/ 	.word	0xffffffff


	//   ....[122]....
        /*02e8*/ 	.word	0xffffffff


	//   ....[123]....
        /*02ec*/ 	.word	0xffffffff


	//   ....[124]....
        /*02f0*/ 	.word	0xffffffff


	//   ....[125]....
        /*02f4*/ 	.word	0xffffffff


	//   ....[126]....
        /*02f8*/ 	.word	0xffffffff


	//   ....[127]....
        /*02fc*/ 	.word	0x0500000f


	//   ....[128]....
        /*0300*/ 	.word	0x0500000f


	//   ....[129]....
        /*0304*/ 	.word	0x0500000f


	//   ....[130]....
        /*0308*/ 	.word	0x0500000f


	//   ....[131]....
        /*030c*/ 	.word	0x0500000f


	//   ....[132]....
        /*0310*/ 	.word	0x0500000f


	//   ....[133]....
        /*0314*/ 	.word	0x0500000f


	//   ....[134]....
        /*0318*/ 	.word	0x0500000f


	//   ....[135]....
        /*031c*/ 	.word	0x0500000f


	//   ....[136]....
        /*0320*/ 	.word	0x0500000f


	//   ....[137]....
        /*0324*/ 	.word	0x0500000f


	//   ....[138]....
        /*0328*/ 	.word	0x0500000f


	//   ....[139]....
        /*032c*/ 	.word	0x0500000f


	//   ....[140]....
        /*0330*/ 	.word	0x0500000f


	//   ....[141]....
        /*0334*/ 	.word	0x0500000f


	//   ....[142]....
        /*0338*/ 	.word	0x0500000f


	//   ....[143]....
        /*033c*/ 	.word	0x0500000f


	//   ....[144]....
        /*0340*/ 	.word	0x0500000f


	//   ....[145]....
        /*0344*/ 	.word	0x0500000f


	//   ....[146]....
        /*0348*/ 	.word	0x0500000f


	//   ....[147]....
        /*034c*/ 	.word	0x0500000f


	//   ....[148]....
        /*0350*/ 	.word	0x0500000f


	//   ....[149]....
        /*0354*/ 	.word	0x0500000f


	//   ....[150]....
        /*0358*/ 	.word	0x0500000f


	//   ....[151]....
        /*035c*/ 	.word	0x0500000f


	//   ....[152]....
        /*0360*/ 	.word	0x0500000f


	//   ....[153]....
        /*0364*/ 	.word	0x0500000f


	//   ....[154]....
        /*0368*/ 	.word	0x0500000f


	//   ....[155]....
        /*036c*/ 	.word	0x0500000f


	//   ....[156]....
        /*0370*/ 	.word	0x0500000f


	//   ....[157]....
        /*0374*/ 	.word	0x0500000f


	//   ....[158]....
        /*0378*/ 	.word	0x0500000f


	//   ....[159]....
        /*037c*/ 	.word	0x0500000f


	//   ....[160]....
        /*0380*/ 	.word	0x0500000f


	//   ....[161]....
        /*0384*/ 	.word	0x0500000f


	//   ....[162]....
        /*0388*/ 	.word	0x0500000f


	//   ....[163]....
        /*038c*/ 	.word	0x0500000f


	//   ....[164]....
        /*0390*/ 	.word	0x0500000f


	//   ....[165]....
        /*0394*/ 	.word	0x0500000f


	//   ....[166]....
        /*0398*/ 	.word	0x0500000f


	//   ....[167]....
        /*039c*/ 	.word	0x0500000f


	//   ....[168]....
        /*03a0*/ 	.word	0x0500000f


	//   ....[169]....
        /*03a4*/ 	.word	0x0500000f


	//   ....[170]....
        /*03a8*/ 	.word	0x0500000f


	//   ....[171]....
        /*03ac*/ 	.word	0x0500000f


	//   ....[172]....
        /*03b0*/ 	.word	0x0500000f


	//   ....[173]....
        /*03b4*/ 	.word	0x0500000f


	//   ....[174]....
        /*03b8*/ 	.word	0x0500000f


	//   ....[175]....
        /*03bc*/ 	.word	0x0500000f


	//   ....[176]....
        /*03c0*/ 	.word	0x0500000f


	//   ....[177]....
        /*03c4*/ 	.word	0x0500000f


	//   ....[178]....
        /*03c8*/ 	.word	0x0500000f


	//   ....[179]....
        /*03cc*/ 	.word	0x0500000f


	//----- nvinfo : EIATTR_COOP_GROUP_INSTR_OFFSETS
	.align		4
.L_173:
        /*03d0*/ 	.byte	0x04, 0x28
        /*03d2*/ 	.short	(.L_175 - .L_174)


	//   ....[0]....
.L_174:
        /*03d4*/ 	.word	0x00000070


	//   ....[1]....
        /*03d8*/ 	.word	0x000000b0


	//   ....[2]....
        /*03dc*/ 	.word	0x000002d0


	//   ....[3]....
        /*03e0*/ 	.word	0x00000430


	//   ....[4]....
        /*03e4*/ 	.word	0x00000550


	//   ....[5]....
        /*03e8*/ 	.word	0x000006b0


	//   ....[6]....
        /*03ec*/ 	.word	0x00001700


	//   ....[7]....
        /*03f0*/ 	.word	0x000020d0


	//   ....[8]....
        /*03f4*/ 	.word	0x00002330


	//   ....[9]....
        /*03f8*/ 	.word	0x000039e0


	//   ....[10]....
        /*03fc*/ 	.word	0x00003af0


	//   ....[11]....
        /*0400*/ 	.word	0x000046e0


	//   ....[12]....
        /*0404*/ 	.word	0x00004750


	//   ....[13]....
        /*0408*/ 	.word	0x000061b0


	//   ....[14]....
        /*040c*/ 	.word	0x000063c0


	//   ....[15]....
        /*0410*/ 	.word	0x00007a20


	//   ....[16]....
        /*0414*/ 	.word	0x00007b30


	//   ....[17]....
        /*0418*/ 	.word	0x00008690


	//   ....[18]....
        /*041c*/ 	.word	0x000086f0


	//   ....[19]....
        /*0420*/ 	.word	0x0000a840


	//   ....[20]....
        /*0424*/ 	.word	0x0000a850


	//   ....[21]....
        /*0428*/ 	.word	0x0000a880


	//   ....[22]....
        /*042c*/ 	.word	0x0000a890


	//   ....[23]....
        /*0430*/ 	.word	0x0000c660


	//   ....[24]....
        /*0434*/ 	.word	0x0000d680


	//   ....[25]....
        /*0438*/ 	.word	0x0000dec0


	//   ....[26]....
        /*043c*/ 	.word	0x0000dfd0


	//   ....[27]....
        /*0440*/ 	.word	0x0000eb30


	//   ....[28]....
        /*0444*/ 	.word	0x0000eb90


	//   ....[29]....
        /*0448*/ 	.word	0x00010080


	//   ....[30]....
        /*044c*/ 	.word	0x00010090


	//   ....[31]....
        /*0450*/ 	.word	0x00010110


	//   ....[32]....
        /*0454*/ 	.word	0x00010120


	//   ....[33]....
        /*0458*/ 	.word	0x00010c40


	//   ....[34]....
        /*045c*/ 	.word	0x00010c50


	//   ....[35]....
        /*0460*/ 	.word	0x00010c60


	//   ....[36]....
        /*0464*/ 	.word	0x00010c70


	//   ....[37]....
        /*0468*/ 	.word	0x00010c80


	//   ....[38]....
        /*046c*/ 	.word	0x00010c90


	//   ....[39]....
        /*0470*/ 	.word	0x00010cb0


	//   ....[40]....
        /*0474*/ 	.word	0x00010cc0


	//   ....[41]....
        /*0478*/ 	.word	0x00010cf0


	//   ....[42]....
        /*047c*/ 	.word	0x00010d00


	//   ....[43]....
        /*0480*/ 	.word	0x00010d20


	//   ....[44]....
        /*0484*/ 	.word	0x00010d50


	//   ....[45]....
        /*0488*/ 	.word	0x00010d60


	//   ....[46]....
        /*048c*/ 	.word	0x00010d70


	//   ....[47]....
        /*0490*/ 	.word	0x00010d90


	//   ....[48]....
        /*0494*/ 	.word	0x00010db0


	//   ....[49]....
        /*0498*/ 	.word	0x00010dd0


	//   ....[50]....
        /*049c*/ 	.word	0x00010de0


	//   ....[51]....
        /*04a0*/ 	.word	0x00010df0


	//   ....[52]....
        /*04a4*/ 	.word	0x00010e00


	//   ....[53]....
        /*04a8*/ 	.word	0x00010e30


	//   ....[54]....
        /*04ac*/ 	.word	0x00010e90


	//   ....[55]....
        /*04b0*/ 	.word	0x00010ec0


	//   ....[56]....
        /*04b4*/ 	.word	0x00010ee0


	//   ....[57]....
        /*04b8*/ 	.word	0x00010f10


	//   ....[58]....
        /*04bc*/ 	.word	0x00010f20


	//   ....[59]....
        /*04c0*/ 	.word	0x00010f30


	//   ....[60]....
        /*04c4*/ 	.word	0x00010f40


	//   ....[61]....
        /*04c8*/ 	.word	0x00010f50


	//   ....[62]....
        /*04cc*/ 	.word	0x00010f60


	//   ....[63]....
        /*04d0*/ 	.word	0x00010f80


	//   ....[64]....
        /*04d4*/ 	.word	0x00010f90


	//   ....[65]....
        /*04d8*/ 	.word	0x00011230


	//   ....[66]....
        /*04dc*/ 	.word	0x00011270


	//   ....[67]....
        /*04e0*/ 	.word	0x000112a0


	//   ....[68]....
        /*04e4*/ 	.word	0x000112e0


	//   ....[69]....
        /*04e8*/ 	.word	0x00011310


	//   ....[70]....
        /*04ec*/ 	.word	0x00011340


	//   ....[71]....
        /*04f0*/ 	.word	0x00011700


	//   ....[72]....
        /*04f4*/ 	.word	0x00011730


	//   ....[73]....
        /*04f8*/ 	.word	0x00011f20


	//   ....[74]....
        /*04fc*/ 	.word	0x00013960


	//   ....[75]....
        /*0500*/ 	.word	0x00013970


	//   ....[76]....
        /*0504*/ 	.word	0x00013980


	//   ....[77]....
        /*0508*/ 	.word	0x00013a10


	//   ....[78]....
        /*050c*/ 	.word	0x00013a20


	//   ....[79]....
        /*0510*/ 	.word	0x00013a70


	//   ....[80]....
        /*0514*/ 	.word	0x00013a80


	//   ....[81]....
        /*0518*/ 	.word	0x00013a90


	//   ....[82]....
        /*051c*/ 	.word	0x00013ae0


	//   ....[83]....
        /*0520*/ 	.word	0x00013b40


	//   ....[84]....
        /*0524*/ 	.word	0x00013f60


	//   ....[85]....
        /*0528*/ 	.word	0x00013f70


	//   ....[86]....
        /*052c*/ 	.word	0x00013f80


	//   ....[87]....
        /*0530*/ 	.word	0x00013fc0


	//   ....[88]....
        /*0534*/ 	.word	0x00013fe0


	//   ....[89]....
        /*0538*/ 	.word	0x00014020


	//   ....[90]....
        /*053c*/ 	.word	0x00014040


	//   ....[91]....
        /*0540*/ 	.word	0x00014050


	//   ....[92]....
        /*0544*/ 	.word	0x00014070


	//   ....[93]....
        /*0548*/ 	.word	0x00014100


	//   ....[94]....
        /*054c*/ 	.word	0x000147f0


	//   ....[95]....
        /*0550*/ 	.word	0x00014820


	//   ....[96]....
        /*0554*/ 	.word	0x00014850


	//   ....[97]....
        /*0558*/ 	.word	0x00014870


	//   ....[98]....
        /*055c*/ 	.word	0x00014880


	//   ....[99]....
        /*0560*/ 	.word	0x000148d0


	//   ....[100]....
        /*0564*/ 	.word	0x00014900


	//   ....[101]....
        /*0568*/ 	.word	0x00014940


	//   ....[102]....
        /*056c*/ 	.word	0x00014950


	//   ....[103]....
        /*0570*/ 	.word	0x00014980


	//   ....[104]....
        /*0574*/ 	.word	0x000149d0


	//   ....[105]....
        /*0578*/ 	.word	0x00014a00


	//   ....[106]....
        /*057c*/ 	.word	0x00015330


	//   ....[107]....
        /*0580*/ 	.word	0x00015340


	//   ....[108]....
        /*0584*/ 	.word	0x00015350


	//   ....[109]....
        /*0588*/ 	.word	0x000153b0


	//   ....[110]....
        /*058c*/ 	.word	0x000153c0


	//   ....[111]....
        /*0590*/ 	.word	0x00015400


	//   ....[112]....
        /*0594*/ 	.word	0x00015410


	//   ....[113]....
        /*0598*/ 	.word	0x00015420


	//   ....[114]....
        /*059c*/ 	.word	0x00015460


	//   ....[115]....
        /*05a0*/ 	.word	0x000154a0


	//   ....[116]....
        /*05a4*/ 	.word	0x000158b0


	//   ....[117]....
        /*05a8*/ 	.word	0x000158c0


	//   ....[118]....
        /*05ac*/ 	.word	0x000158d0


	//   ....[119]....
        /*05b0*/ 	.word	0x000158f0


	//   ....[120]....
        /*05b4*/ 	.word	0x00015940


	//   ....[121]....
        /*05b8*/ 	.word	0x00015960


	//   ....[122]....
        /*05bc*/ 	.word	0x00015990


	//   ....[123]....
        /*05c0*/ 	.word	0x000159a0


	//   ....[124]....
        /*05c4*/ 	.word	0x000159b0


	//   ....[125]....
        /*05c8*/ 	.word	0x000159c0


	//   ....[126]....
        /*05cc*/ 	.word	0x00016600


	//   ....[127]....
        /*05d0*/ 	.word	0x00016c80


	//   ....[128]....
        /*05d4*/ 	.word	0x00016d70


	//   ....[129]....
        /*05d8*/ 	.word	0x00016e50


	//   ....[130]....
        /*05dc*/ 	.word	0x00016f20


	//   ....[131]....
        /*05e0*/ 	.word	0x00016fd0


	//   ....[132]....
        /*05e4*/ 	.word	0x00017090


	//   ....[133]....
        /*05e8*/ 	.word	0x00017130


	//   ....[134]....
        /*05ec*/ 	.word	0x000171f0


	//   ....[135]....
        /*05f0*/ 	.word	0x000172a0


	//   ....[136]....
        /*05f4*/ 	.word	0x00017310


	//   ....[137]....
        /*05f8*/ 	.word	0x000173f0


	//   ....[138]....
        /*05fc*/ 	.word	0x000174f0


	//   ....[139]....
        /*0600*/ 	.word	0x00017580


	//   ....[140]....
        /*0604*/ 	.word	0x00017600


	//   ....[141]....
        /*0608*/ 	.word	0x00017690


	//   ....[142]....
        /*060c*/ 	.word	0x00017710


	//   ....[143]....
        /*0610*/ 	.word	0x000177a0


	//   ....[144]....
        /*0614*/ 	.word	0x00017800


	//   ....[145]....
        /*0618*/ 	.word	0x000178c0


	//   ....[146]....
        /*061c*/ 	.word	0x00017930


	//   ....[147]....
        /*0620*/ 	.word	0x000179e0


	//   ....[148]....
        /*0624*/ 	.word	0x00017a70


	//   ....[149]....
        /*0628*/ 	.word	0x00017ad0


	//   ....[150]....
        /*062c*/ 	.word	0x00017b90


	//   ....[151]....
        /*0630*/ 	.word	0x00017c30


	//   ....[152]....
        /*0634*/ 	.word	0x00017cc0


	//   ....[153]....
        /*0638*/ 	.word	0x00017d60


	//   ....[154]....
        /*063c*/ 	.word	0x00017de0


	//   ....[155]....
        /*0640*/ 	.word	0x00017ea0


	//   ....[156]....
        /*0644*/ 	.word	0x00017f00


	//   ....[157]....
        /*0648*/ 	.word	0x00017fb0


	//   ....[158]....
        /*064c*/ 	.word	0x00018010


	//   ....[159]....
        /*0650*/ 	.word	0x000180e0


	//   ....[160]....
        /*0654*/ 	.word	0x00018220


	//   ....[161]....
        /*0658*/ 	.word	0x000182b0


	//   ....[162]....
        /*065c*/ 	.word	0x00018310


	//   ....[163]....
        /*0660*/ 	.word	0x000183d0


	//   ....[164]....
        /*0664*/ 	.word	0x00018490


	//   ....[165]....
        /*0668*/ 	.word	0x00018520


	//   ....[166]....
        /*066c*/ 	.word	0x000185e0


	//   ....[167]....
        /*0670*/ 	.word	0x00018680


	//   ....[168]....
        /*0674*/ 	.word	0x000186f0


	//   ....[169]....
        /*0678*/ 	.word	0x000187b0


	//   ....[170]....
        /*067c*/ 	.word	0x000188a0


	//   ....[171]....
        /*0680*/ 	.word	0x00018940


	//   ....[172]....
        /*0684*/ 	.word	0x000189a0


	//   ....[173]....
        /*0688*/ 	.word	0x00018a60


	//   ....[174]....
        /*068c*/ 	.word	0x00018ac0


	//   ....[175]....
        /*0690*/ 	.word	0x00018b60


	//   ....[176]....
        /*0694*/ 	.word	0x00018bc0


	//   ....[177]....
        /*0698*/ 	.word	0x00018c70


	//   ....[178]....
        /*069c*/ 	.word	0x00018cd0


	//   ....[179]....
        /*06a0*/ 	.word	0x00018d80


	//----- nvinfo : EIATTR_REG_RECONFIG
	.align		4
.L_175:
        /*06a4*/ 	.byte	0x01, 0x54
	.zero		2


	//----- nvinfo : EIATTR_SYSCALL_OFFSETS
	.align		4
        /*06a8*/ 	.byte	0x04, 0x46
        /*06aa*/ 	.short	(.L_177 - .L_176)


	//   ....[0]....
.L_176:
        /*06ac*/ 	.word	0x000018e0


	//   ....[1]....
        /*06b0*/ 	.word	0x00012b10


	//   ....[2]....
        /*06b4*/ 	.word	0x00012c50


	//   ....[3]....
        /*06b8*/ 	.word	0x00012d90


	//   ....[4]....
        /*06bc*/ 	.word	0x00012eb0


	//   ....[5]....
        /*06c0*/ 	.word	0x00014420


	//----- nvinfo : EIATTR_MBARRIER_INSTR_OFFSETS
	.align		4
.L_177:
        /*06c4*/ 	.byte	0x04, 0x39
        /*06c6*/ 	.short	(.L_179 - .L_178)


	//   ....[0]....
.L_178:
        /*06c8*/ 	.word	0x00000180
        /*06cc*/ 	.word	0x000000ff
        /*06d0*/ 	.word	0x00012400
        /*06d4*/ 	.short	0x0100
        /*06d6*/ 	.byte	0x08
	.zero		1


	//   ....[1]....
        /*06d8*/ 	.word	0x00000190
        /*06dc*/ 	.word	0x000000ff
        /*06e0*/ 	.word	0x00012420
        /*06e4*/ 	.short	0x0100
        /*06e6*/ 	.byte	0x08
	.zero		1


	//   ....[2]....
        /*06e8*/ 	.word	0x00000280
        /*06ec*/ 	.word	0x000000ff
        /*06f0*/ 	.word	0x00012430
        /*06f4*/ 	.short	0x0100
        /*06f6*/ 	.byte	0x08
	.zero		1


	//   ....[3]....
        /*06f8*/ 	.word	0x00000290
        /*06fc*/ 	.word	0x000000ff
        /*0700*/ 	.word	0x00012440
        /*0704*/ 	.short	0x0100
        /*0706*/ 	.byte	0x08
	.zero		1


	//   ....[4]....
        /*0708*/ 	.word	0x000002a0
        /*070c*/ 	.word	0x000000ff
        /*0710*/ 	.word	0x00012438
        /*0714*/ 	.short	0x0100
        /*0716*/ 	.byte	0x08
	.zero		1


	//   ....[5]....
        /*0718*/ 	.word	0x000002b0
        /*071c*/ 	.word	0x000000ff
        /*0720*/ 	.word	0x00012448
        /*0724*/ 	.short	0x0100
        /*0726*/ 	.byte	0x08
	.zero		1


	//   ....[6]....
        /*0728*/ 	.word	0x000003e0
        /*072c*/ 	.word	0x000000ff
        /*0730*/ 	.word	0x00012450
        /*0734*/ 	.short	0x0100
        /*0736*/ 	.byte	0x08
	.zero		1


	//   ....[7]....
        /*0738*/ 	.word	0x000003f0
        /*073c*/ 	.word	0x000000ff
        /*0740*/ 	.word	0x00012460
        /*0744*/ 	.short	0x0100
        /*0746*/ 	.byte	0x08
	.zero		1


	//   ....[8]....
        /*0748*/ 	.word	0x00000400
        /*074c*/ 	.word	0x000000ff
        /*0750*/ 	.word	0x00012458
        /*0754*/ 	.short	0x0100
        /*0756*/ 	.byte	0x08
	.zero		1


	//   ....[9]....
        /*0758*/ 	.word	0x00000410
        /*075c*/ 	.word	0x000000ff
        /*0760*/ 	.word	0x00012468
        /*0764*/ 	.short	0x0100
        /*0766*/ 	.byte	0x08
	.zero		1


	//   ....[10]....
        /*0768*/ 	.word	0x00000500
        /*076c*/ 	.word	0x000000ff
        /*0770*/ 	.word	0x00012470
        /*0774*/ 	.short	0x0100
        /*0776*/ 	.byte	0x06
	.zero		1


	//   ....[11]....
        /*0778*/ 	.word	0x00000510
        /*077c*/ 	.word	0x000000ff
        /*0780*/ 	.word	0x00012480
        /*0784*/ 	.short	0x0100
        /*0786*/ 	.byte	0x06
	.zero		1


	//   ....[12]....
        /*0788*/ 	.word	0x00000520
        /*078c*/ 	.word	0x000000ff
        /*0790*/ 	.word	0x00012478
        /*0794*/ 	.short	0x0100
        /*0796*/ 	.byte	0x06
	.zero		1


	//   ....[13]....
        /*0798*/ 	.word	0x00000530
        /*079c*/ 	.word	0x000000ff
        /*07a0*/ 	.word	0x00012488
        /*07a4*/ 	.short	0x0100
        /*07a6*/ 	.byte	0x06
	.zero		1


	//   ....[14]....
        /*07a8*/ 	.word	0x00000660
        /*07ac*/ 	.word	0x000000ff
        /*07b0*/ 	.word	0x00012490
        /*07b4*/ 	.short	0x0100
        /*07b6*/ 	.byte	0x08
	.zero		1


	//   ....[15]....
        /*07b8*/ 	.word	0x00000670
        /*07bc*/ 	.word	0x000000ff
        /*07c0*/ 	.word	0x000124a0
        /*07c4*/ 	.short	0x0100
        /*07c6*/ 	.byte	0x08
	.zero		1


	//   ....[16]....
        /*07c8*/ 	.word	0x00000680
        /*07cc*/ 	.word	0x000000ff
        /*07d0*/ 	.word	0x00012498
        /*07d4*/ 	.short	0x0100
        /*07d6*/ 	.byte	0x08
	.zero		1


	//   ....[17]....
        /*07d8*/ 	.word	0x00000690
        /*07dc*/ 	.word	0x000000ff
        /*07e0*/ 	.word	0x000124a8
        /*07e4*/ 	.short	0x0100
        /*07e6*/ 	.byte	0x08
	.zero		1


	//   ....[18]....
        /*07e8*/ 	.word	0x000007d0
        /*07ec*/ 	.word	0x000000ff
        /*07f0*/ 	.word	0x000124b0
        /*07f4*/ 	.short	0x0100
        /*07f6*/ 	.byte	0x08
	.zero		1


	//   ....[19]....
        /*07f8*/ 	.word	0x000007e0
        /*07fc*/ 	.word	0x000000ff
        /*0800*/ 	.word	0x000124c0
        /*0804*/ 	.short	0x0100
        /*0806*/ 	.byte	0x08
	.zero		1


	//   ....[20]....
        /*0808*/ 	.word	0x000007f0
        /*080c*/ 	.word	0x000000ff
        /*0810*/ 	.word	0x000124b8
        /*0814*/ 	.short	0x0100
        /*0816*/ 	.byte	0x08
	.zero		1


	//   ....[21]....
        /*0818*/ 	.word	0x00000800
        /*081c*/ 	.word	0x000000ff
        /*0820*/ 	.word	0x000124c8
        /*0824*/ 	.short	0x0100
        /*0826*/ 	.byte	0x08
	.zero		1


	//   ....[22]....
        /*0828*/ 	.word	0x00001900
        /*082c*/ 	.word	0x000000ff
        /*0830*/ 	.word	0x00012400
        /*0834*/ 	.short	0x010a
        /*0836*/ 	.byte	0x2f
	.zero		1


	//   ....[23]....
        /*0838*/ 	.word	0x00001970
        /*083c*/ 	.word	0x000000ff
        /*0840*/ 	.word	0x00012430
        /*0844*/ 	.short	0x010a
        /*0846*/ 	.byte	0x2f
	.zero		1


	//   ....[24]....
        /*0848*/ 	.word	0x000019b0
        /*084c*/ 	.word	0x000000ff
        /*0850*/ 	.word	0x00012430
        /*0854*/ 	.short	0x010a
        /*0856*/ 	.byte	0x2f
	.zero		1


	//   ....[25]....
        /*0858*/ 	.word	0x00002110
        /*085c*/ 	.word	0x000000ff
        /*0860*/ 	.word	0x00000000
        /*0864*/ 	.short	0x0101
        /*0866*/ 	.byte	0x04
	.zero		1


	//   ....[26]....
        /*0868*/ 	.word	0x000059d0
        /*086c*/ 	.word	0x000000ff
        /*0870*/ 	.word	0x00012430
        /*0874*/ 	.short	0x010a
        /*0876*/ 	.byte	0x15
	.zero		1


	//   ....[27]....
        /*0878*/ 	.word	0x00005a10
        /*087c*/ 	.word	0x000000ff
        /*0880*/ 	.word	0x00012430
        /*0884*/ 	.short	0x010a
        /*0886*/ 	.byte	0x15
	.zero		1


	//   ....[28]....
        /*0888*/ 	.word	0x00005e60
        /*088c*/ 	.word	0x000000ff
        /*0890*/ 	.word	0x00012450
        /*0894*/ 	.short	0x010a
        /*0896*/ 	.byte	0x0d
	.zero		1


	//   ....[29]....
        /*0898*/ 	.word	0x00005ea0
        /*089c*/ 	.word	0x000000ff
        /*08a0*/ 	.word	0x00012450
        /*08a4*/ 	.short	0x010a
        /*08a6*/ 	.byte	0x0d
	.zero		1


	//   ....[30]....
        /*08a8*/ 	.word	0x00006150
        /*08ac*/ 	.word	0x000000ff
        /*08b0*/ 	.word	0x00000000
        /*08b4*/ 	.short	0x0101
        /*08b6*/ 	.byte	0x15
	.zero		1


	//   ....[31]....
        /*08b8*/ 	.word	0x00009400
        /*08bc*/ 	.word	0x000000ff
        /*08c0*/ 	.word	0x00000000
        /*08c4*/ 	.short	0x0101
        /*08c6*/ 	.byte	0x0a
	.zero		1


	//   ....[32]....
        /*08c8*/ 	.word	0x00009c10
        /*08cc*/ 	.word	0x000000ff
        /*08d0*/ 	.word	0x00012430
        /*08d4*/ 	.short	0x010a
        /*08d6*/ 	.byte	0x0a
	.zero		1


	//   ....[33]....
        /*08d8*/ 	.word	0x00009c50
        /*08dc*/ 	.word	0x000000ff
        /*08e0*/ 	.word	0x00012430
        /*08e4*/ 	.short	0x010a
        /*08e6*/ 	.byte	0x0a
	.zero		1


	//   ....[34]....
        /*08e8*/ 	.word	0x0000a090
        /*08ec*/ 	.word	0x000000ff
        /*08f0*/ 	.word	0x00012450
        /*08f4*/ 	.short	0x010a
        /*08f6*/ 	.byte	0x0d
	.zero		1


	//   ....[35]....
        /*08f8*/ 	.word	0x0000a0d0
        /*08fc*/ 	.word	0x000000ff
        /*0900*/ 	.word	0x00012450
        /*0904*/ 	.short	0x010a
        /*0906*/ 	.byte	0x0d
	.zero		1


	//   ....[36]....
        /*0908*/ 	.word	0x0000a3e0
        /*090c*/ 	.word	0x000000ff
        /*0910*/ 	.word	0x00000000
        /*0914*/ 	.short	0x0101
        /*0916*/ 	.byte	0x0a
	.zero		1


	//   ....[37]....
        /*0918*/ 	.word	0x0000b950
        /*091c*/ 	.word	0x000000ff
        /*0920*/ 	.word	0x00000000
        /*0924*/ 	.short	0x0101
        /*0926*/ 	.byte	0x0a
	.zero		1


	//   ....[38]....
        /*0928*/ 	.word	0x0000be90
        /*092c*/ 	.word	0x000000ff
        /*0930*/ 	.word	0x00012430
        /*0934*/ 	.short	0x010a
        /*0936*/ 	.byte	0x19
	.zero		1


	//   ....[39]....
        /*0938*/ 	.word	0x0000bed0
        /*093c*/ 	.word	0x000000ff
        /*0940*/ 	.word	0x00012430
        /*0944*/ 	.short	0x010a
        /*0946*/ 	.byte	0x19
	.zero		1


	//   ....[40]....
        /*0948*/ 	.word	0x0000c310
        /*094c*/ 	.word	0x000000ff
        /*0950*/ 	.word	0x00012450
        /*0954*/ 	.short	0x010a
        /*0956*/ 	.byte	0x0c
	.zero		1


	//   ....[41]....
        /*0958*/ 	.word	0x0000c350
        /*095c*/ 	.word	0x000000ff
        /*0960*/ 	.word	0x00012450
        /*0964*/ 	.short	0x010a
        /*0966*/ 	.byte	0x0c
	.zero		1


	//   ....[42]....
        /*0968*/ 	.word	0x0000c600
        /*096c*/ 	.word	0x000000ff
        /*0970*/ 	.word	0x00000000
        /*0974*/ 	.short	0x0101
        /*0976*/ 	.byte	0x19
	.zero		1


	//   ....[43]....
        /*0978*/ 	.word	0x0000f8a0
        /*097c*/ 	.word	0x000000ff
        /*0980*/ 	.word	0x00000000
        /*0984*/ 	.short	0x0101
        /*0986*/ 	.byte	0x05
	.zero		1


	//   ....[44]....
        /*0988*/ 	.word	0x0000fd80
        /*098c*/ 	.word	0x000000ff
        /*0990*/ 	.word	0x00012450
        /*0994*/ 	.short	0x010a
        /*0996*/ 	.byte	0x10
	.zero		1


	//   ....[45]....
        /*0998*/ 	.word	0x0000fdc0
        /*099c*/ 	.word	0x000000ff
        /*09a0*/ 	.word	0x00012450
        /*09a4*/ 	.short	0x010a
        /*09a6*/ 	.byte	0x10
	.zero		1


	//   ....[46]....
        /*09a8*/ 	.word	0x00010400
        /*09ac*/ 	.word	0x000000ff
        /*09b0*/ 	.word	0x00000000
        /*09b4*/ 	.short	0x0101
        /*09b6*/ 	.byte	0x05
	.zero		1


	//   ....[47]....
        /*09b8*/ 	.word	0x00011330
        /*09bc*/ 	.word	0x000000ff
        /*09c0*/ 	.word	0x00000000
        /*09c4*/ 	.short	0x0101
        /*09c6*/ 	.byte	0x04
	.zero		1


	//   ....[48]....
        /*09c8*/ 	.word	0x000135a0
        /*09cc*/ 	.word	0x000000ff
        /*09d0*/ 	.word	0x00012480
        /*09d4*/ 	.short	0x010a
        /*09d6*/ 	.byte	0x2e
	.zero		1


	//   ....[49]....
        /*09d8*/ 	.word	0x00013bf0
        /*09dc*/ 	.word	0x000000ff
        /*09e0*/ 	.word	0x00012470
        /*09e4*/ 	.short	0x0107
        /*09e6*/ 	.byte	0x2e
	.zero		1


	//   ....[50]....
        /*09e8*/ 	.word	0x00013c80
        /*09ec*/ 	.word	0x000000ff
        /*09f0*/ 	.word	0x00012470
        /*09f4*/ 	.short	0x0101
        /*09f6*/ 	.byte	0x2e
	.zero		1


	//   ....[51]....
        /*09f8*/ 	.word	0x00013cb0
        /*09fc*/ 	.word	0x000000ff
        /*0a00*/ 	.word	0x00012440
        /*0a04*/ 	.short	0x010a
        /*0a06*/ 	.byte	0x2e
	.zero		1


	//   ....[52]....
        /*0a08*/ 	.word	0x000141c0
        /*0a0c*/ 	.word	0x000000ff
        /*0a10*/ 	.word	0x00012430
        /*0a14*/ 	.short	0x0107
        /*0a16*/ 	.byte	0x2e
	.zero		1


	//   ....[53]....
        /*0a18*/ 	.word	0x00014250
        /*0a1c*/ 	.word	0x000000ff
        /*0a20*/ 	.word	0x00012430
        /*0a24*/ 	.short	0x0101
        /*0a26*/ 	.byte	0x2e
	.zero		1


	//   ....[54]....
        /*0a28*/ 	.word	0x00014b30
        /*0a2c*/ 	.word	0x000000ff
        /*0a30*/ 	.word	0x00012400
        /*0a34*/ 	.short	0x0107
        /*0a36*/ 	.byte	0x2e
	.zero		1


	//   ....[55]....
        /*0a38*/ 	.word	0x00014b70
        /*0a3c*/ 	.word	0x000000ff
        /*0a40*/ 	.word	0x00012400
        /*0a44*/ 	.short	0x0101
        /*0a46*/ 	.byte	0x2e
	.zero		1


	//   ....[56]....
        /*0a48*/ 	.word	0x00014b80
        /*0a4c*/ 	.word	0x000000ff
        /*0a50*/ 	.word	0x00012420
        /*0a54*/ 	.short	0x010a
        /*0a56*/ 	.byte	0x2e
	.zero		1


	//   ....[57]....
        /*0a58*/ 	.word	0x00014ff0
        /*0a5c*/ 	.word	0x00000005
        /*0a60*/ 	.word	0x00012480
        /*0a64*/ 	.short	0x010a
        /*0a66*/ 	.byte	0x3f
	.zero		1


	//   ....[58]....
        /*0a68*/ 	.word	0x00015550
        /*0a6c*/ 	.word	0x00000005
        /*0a70*/ 	.word	0x00012470
        /*0a74*/ 	.short	0x0107
        /*0a76*/ 	.byte	0x3f
	.zero		1


	//   ....[59]....
        /*0a78*/ 	.word	0x000155e0
        /*0a7c*/ 	.word	0x00000005
        /*0a80*/ 	.word	0x00012470
        /*0a84*/ 	.short	0x0101
        /*0a86*/ 	.byte	0x3f
	.zero		1


	//   ....[60]....
        /*0a88*/ 	.word	0x00015610
        /*0a8c*/ 	.word	0x00000005
        /*0a90*/ 	.word	0x00012440
        /*0a94*/ 	.short	0x010a
        /*0a96*/ 	.byte	0x3f
	.zero		1


	//   ....[61]....
        /*0a98*/ 	.word	0x00015aa0
        /*0a9c*/ 	.word	0x00000005
        /*0aa0*/ 	.word	0x00012430
        /*0aa4*/ 	.short	0x0107
        /*0aa6*/ 	.byte	0x3f
	.zero		1


	//   ....[62]....
        /*0aa8*/ 	.word	0x00015b40
        /*0aac*/ 	.word	0x00000005
        /*0ab0*/ 	.word	0x00012430
        /*0ab4*/ 	.short	0x0101
        /*0ab6*/ 	.byte	0x3f
	.zero		1


	//   ....[63]....
        /*0ab8*/ 	.word	0x00015bc0
        /*0abc*/ 	.word	0x00000003
        /*0ac0*/ 	.word	0x00012470
        /*0ac4*/ 	.short	0x010a
        /*0ac6*/ 	.byte	0x3f
	.zero		1


	//   ....[64]....
        /*0ac8*/ 	.word	0x00015c50
        /*0acc*/ 	.word	0x00000003
        /*0ad0*/ 	.word	0x00012460
        /*0ad4*/ 	.short	0x010a
        /*0ad6*/ 	.byte	0x3f
	.zero		1


	//   ....[65]....
        /*0ad8*/ 	.word	0x00015f60
        /*0adc*/ 	.word	0x00000003
        /*0ae0*/ 	.word	0x00012450
        /*0ae4*/ 	.short	0x0101
        /*0ae6*/ 	.byte	0x3f
	.zero		1


	//   ....[66]....
        /*0ae8*/ 	.word	0x00016000
        /*0aec*/ 	.word	0x00000003
        /*0af0*/ 	.word	0x00000000
        /*0af4*/ 	.short	0x0101
        /*0af6*/ 	.byte	0x3f
	.zero		1


	//   ....[67]....
        /*0af8*/ 	.word	0x000160e0
        /*0afc*/ 	.word	0x00000002
        /*0b00*/ 	.word	0x00012470
        /*0b04*/ 	.short	0x010a
        /*0b06*/ 	.byte	0x3f
	.zero		1


	//   ....[68]....
        /*0b08*/ 	.word	0x00016190
        /*0b0c*/ 	.word	0x00000002
        /*0b10*/ 	.word	0x00012460
        /*0b14*/ 	.short	0x010a
        /*0b16*/ 	.byte	0x3f
	.zero		1


	//   ....[69]....
        /*0b18*/ 	.word	0x00016490
        /*0b1c*/ 	.word	0x00000002
        /*0b20*/ 	.word	0x00012450
        /*0b24*/ 	.short	0x0101
        /*0b26*/ 	.byte	0x3f
	.zero		1


	//   ....[70]....
        /*0b28*/ 	.word	0x00016510
        /*0b2c*/ 	.word	0x00000002
        /*0b30*/ 	.word	0x00000000
        /*0b34*/ 	.short	0x0101
        /*0b36*/ 	.byte	0x3f
	.zero		1


	//   ....[71]....
        /*0b38*/ 	.word	0x000165b0
        /*0b3c*/ 	.word	0x00000007
        /*0b40*/ 	.word	0x00012420
        /*0b44*/ 	.short	0x010a
        /*0b46*/ 	.byte	0x3f
	.zero		1


	//   ....[72]....
        /*0b48*/ 	.word	0x000166d0
        /*0b4c*/ 	.word	0x00000005
        /*0b50*/ 	.word	0x00012440
        /*0b54*/ 	.short	0x010a
        /*0b56*/ 	.byte	0x3f
	.zero		1


	//   ....[73]....
        /*0b58*/ 	.word	0x00016770
        /*0b5c*/ 	.word	0x00000007
        /*0b60*/ 	.word	0x00012440
        /*0b64*/ 	.short	0x010a
        /*0b66*/ 	.byte	0x3f
	.zero		1


	//   ....[74]....
        /*0b68*/ 	.word	0x000167b0
        /*0b6c*/ 	.word	0x00000005
        /*0b70*/ 	.word	0x00012460
        /*0b74*/ 	.short	0x010a
        /*0b76*/ 	.byte	0x3f
	.zero		1


	//   ....[75]....
        /*0b78*/ 	.word	0x000167f0
        /*0b7c*/ 	.word	0x00000007
        /*0b80*/ 	.word	0x00012460
        /*0b84*/ 	.short	0x010a
        /*0b86*/ 	.byte	0x3f
	.zero		1


	//   ....[76]....
        /*0b88*/ 	.word	0x00016830
        /*0b8c*/ 	.word	0x00000005
        /*0b90*/ 	.word	0x00012480
        /*0b94*/ 	.short	0x010a
        /*0b96*/ 	.byte	0x3f
	.zero		1


	//   ....[77]....
        /*0b98*/ 	.word	0x00016870
        /*0b9c*/ 	.word	0x00000007
        /*0ba0*/ 	.word	0x00012480
        /*0ba4*/ 	.short	0x010a
        /*0ba6*/ 	.byte	0x3f
	.zero		1


	//   ....[78]....
        /*0ba8*/ 	.word	0x000168e0
        /*0bac*/ 	.word	0x00000003
        /*0bb0*/ 	.word	0x00012400
        /*0bb4*/ 	.short	0x010a
        /*0bb6*/ 	.byte	0x3f
	.zero		1


	//   ....[79]....
        /*0bb8*/ 	.word	0x00016940
        /*0bbc*/ 	.word	0x00000003
        /*0bc0*/ 	.word	0x00012430
        /*0bc4*/ 	.short	0x010a
        /*0bc6*/ 	.byte	0x3f
	.zero		1


	//   ....[80]....
        /*0bc8*/ 	.word	0x000169a0
        /*0bcc*/ 	.word	0x00000009
        /*0bd0*/ 	.word	0x00012430
        /*0bd4*/ 	.short	0x010a
        /*0bd6*/ 	.byte	0x3f
	.zero		1


	//   ....[81]....
        /*0bd8*/ 	.word	0x00016a00
        /*0bdc*/ 	.word	0x00000009
        /*0be0*/ 	.word	0x00012450
        /*0be4*/ 	.short	0x010a
        /*0be6*/ 	.byte	0x3f
	.zero		1


	//   ....[82]....
        /*0be8*/ 	.word	0x00016a60
        /*0bec*/ 	.word	0x00000005
        /*0bf0*/ 	.word	0x00012430
        /*0bf4*/ 	.short	0x010a
        /*0bf6*/ 	.byte	0x3f
	.zero		1


	//   ....[83]....
        /*0bf8*/ 	.word	0x00016ac0
        /*0bfc*/ 	.word	0x00000005
        /*0c00*/ 	.word	0x00012450
        /*0c04*/ 	.short	0x010a
        /*0c06*/ 	.byte	0x3f
	.zero		1


	//   ....[84]....
        /*0c08*/ 	.word	0x00016b20
        /*0c0c*/ 	.word	0x00000009
        /*0c10*/ 	.word	0x00012430
        /*0c14*/ 	.short	0x010a
        /*0c16*/ 	.byte	0x3f
	.zero		1


	//   ....[85]....
        /*0c18*/ 	.word	0x00016b80
        /*0c1c*/ 	.word	0x00000009
        /*0c20*/ 	.word	0x00012450
        /*0c24*/ 	.short	0x010a
        /*0c26*/ 	.byte	0x3f
	.zero		1


	//   ....[86]....
        /*0c28*/ 	.word	0x00016be0
        /*0c2c*/ 	.word	0x00000003
        /*0c30*/ 	.word	0x00012450
        /*0c34*/ 	.short	0x010a
        /*0c36*/ 	.byte	0x3f
	.zero		1


	//   ....[87]....
        /*0c38*/ 	.word	0x00016cc0
        /*0c3c*/ 	.word	0x00000003
        /*0c40*/ 	.word	0x00012480
        /*0c44*/ 	.short	0x010a
        /*0c46*/ 	.byte	0x3f
	.zero		1


	//   ....[88]....
        /*0c48*/ 	.word	0x00017440
        /*0c4c*/ 	.word	0x00000003
        /*0c50*/ 	.word	0x00012440
        /*0c54*/ 	.short	0x010a
        /*0c56*/ 	.byte	0x3f
	.zero		1


	//   ....[89]....
        /*0c58*/ 	.word	0x00018120
        /*0c5c*/ 	.word	0x00000003
        /*0c60*/ 	.word	0x00012420
        /*0c64*/ 	.short	0x010a
        /*0c66*/ 	.byte	0x3f
	.zero		1


	//   ....[90]....
        /*0c68*/ 	.word	0x00018170
        /*0c6c*/ 	.word	0x00000005
        /*0c70*/ 	.word	0x00012480
        /*0c74*/ 	.short	0x010a
        /*0c76*/ 	.byte	0x3f
	.zero		1


	//   ....[91]....
        /*0c78*/ 	.word	0x000187f0
        /*0c7c*/ 	.word	0x00000005
        /*0c80*/ 	.word	0x00012440
        /*0c84*/ 	.short	0x010a
        /*0c86*/ 	.byte	0x3f
	.zero		1


	//   ....[92]....
        /*0c88*/ 	.word	0x00018db0
        /*0c8c*/ 	.word	0x00000003
        /*0c90*/ 	.word	0x00012470
        /*0c94*/ 	.short	0x010a
        /*0c96*/ 	.byte	0x3f
	.zero		1


	//   ....[93]....
        /*0c98*/ 	.word	0x00018e00
        /*0c9c*/ 	.word	0x00000003
        /*0ca0*/ 	.word	0x00012460
        /*0ca4*/ 	.short	0x010a
        /*0ca6*/ 	.byte	0x3f
	.zero		1


	//   ....[94]....
        /*0ca8*/ 	.word	0x00018e50
        /*0cac*/ 	.word	0x00000002
        /*0cb0*/ 	.word	0x00012470
        /*0cb4*/ 	.short	0x010a
        /*0cb6*/ 	.byte	0x3f
	.zero		1


	//   ....[95]....
        /*0cb8*/ 	.word	0x00018ea0
        /*0cbc*/ 	.word	0x00000002
        /*0cc0*/ 	.word	0x00012460
        /*0cc4*/ 	.short	0x010a
        /*0cc6*/ 	.byte	0x3f
	.zero		1


	//   ....[96]....
        /*0cc8*/ 	.word	0x00018ef0
        /*0ccc*/ 	.word	0x00000007
        /*0cd0*/ 	.word	0x00012420
        /*0cd4*/ 	.short	0x010a
        /*0cd6*/ 	.byte	0x3f
	.zero		1


	//   ....[97]....
        /*0cd8*/ 	.word	0x00018f40
        /*0cdc*/ 	.word	0x00000005
        /*0ce0*/ 	.word	0x00012440
        /*0ce4*/ 	.short	0x010a
        /*0ce6*/ 	.byte	0x3f
	.zero		1


	//   ....[98]....
        /*0ce8*/ 	.word	0x00018f90
        /*0cec*/ 	.word	0x00000007
        /*0cf0*/ 	.word	0x00012440
        /*0cf4*/ 	.short	0x010a
        /*0cf6*/ 	.byte	0x3f
	.zero		1


	//   ....[99]....
        /*0cf8*/ 	.word	0x00018fe0
        /*0cfc*/ 	.word	0x00000005
        /*0d00*/ 	.word	0x00012460
        /*0d04*/ 	.short	0x010a
        /*0d06*/ 	.byte	0x3f
	.zero		1


	//   ....[100]....
        /*0d08*/ 	.word	0x00019030
        /*0d0c*/ 	.word	0x00000007
        /*0d10*/ 	.word	0x00012460
        /*0d14*/ 	.short	0x010a
        /*0d16*/ 	.byte	0x3f
	.zero		1


	//   ....[101]....
        /*0d18*/ 	.word	0x00019080
        /*0d1c*/ 	.word	0x00000005
        /*0d20*/ 	.word	0x00012480
        /*0d24*/ 	.short	0x010a
        /*0d26*/ 	.byte	0x3f
	.zero		1


	//----- nvinfo : EIATTR_NUM_MBARRIERS
	.align		4
.L_179:
        /*0d28*/ 	.byte	0x03, 0x38
        /*0d2a*/ 	.short	0x0016


	//----- nvinfo : EIATTR_EXIT_INSTR_OFFSETS
	.align		4
        /*0d2c*/ 	.byte	0x04, 0x1c
        /*0d2e*/ 	.short	(.L_181 - .L_180)


	//   ....[0]....
.L_180:
        /*0d30*/ 	.word	0x000168c0


	//----- nvinfo : EIATTR_MAX_THREADS
	.align		4
.L_181:
        /*0d34*/ 	.byte	0x04, 0x05
        /*0d36*/ 	.short	(.L_183 - .L_182)
.L_182:
        /*0d38*/ 	.word	0x00000200
        /*0d3c*/ 	.word	0x00000001
        /*0d40*/ 	.word	0x00000001


	//----- nvinfo : EIATTR_CRS_STACK_SIZE
	.align		4
.L_183:
        /*0d44*/ 	.byte	0x04, 0x1e
        /*0d46*/ 	.short	(.L_185 - .L_184)
.L_184:
        /*0d48*/ 	.word	0x00000000


	//----- nvinfo : EIATTR_CBANK_PARAM_SIZE
	.align		4
.L_185:
        /*0d4c*/ 	.byte	0x03, 0x19
        /*0d4e*/ 	.short	0x0a70


	//----- nvinfo : EIATTR_PARAM_CBANK
	.align		4
        /*0d50*/ 	.byte	0x04, 0x0a
        /*0d52*/ 	.short	(.L_187 - .L_186)
	.align		4
.L_186:
        /*0d54*/ 	.word	index@(.nv.constant0._ZN7cutlass13device_kernelIN5flash11enable_sm90INS1_16FlashAttnFwdSm90INS1_25CollectiveMainloopFwdSm90ILi2EN4cute5tupleIJNS5_1CILi1EEES8_S8_EEENS6_IJNS7_ILi192EEENS7_ILi160EEENS7_ILi64EEEEEELi64ENS_12float_e4m3_tEfNS_4arch4Sm90ELb0ELb1ELb0ELb0ELb1ELb0ELb0ELb1ELb1ELb1ELb1ELb0EEENS1_21CollectiveEpilogueFwdINS6_IJSA_SC_SB_EEES9_NS_10bfloat16_tESG_Li384ELb0ELb1ELb1ELb1EEENS1_19SingleTileSchedulerILb0ELb1ELb1ELi192EEEEEEEEEvNT_6ParamsE)
        /*0d58*/ 	.short	0x0210
        /*0d5a*/ 	.short	0x0a70


	//----- nvinfo : EIATTR_SW_WAR
	.align		4
.L_187:
        /*0d5c*/ 	.byte	0x04, 0x36
        /*0d5e*/ 	.short	(.L_189 - .L_188)
.L_188:
        /*0d60*/ 	.word	0x00000008
.L_189:


//--------------------- .nv.info._ZN7cutlass13device_kernelIN5flash11enable_sm90INS1_16FlashAttnFwdSm90INS1_25CollectiveMainloopFwdSm90ILi2EN4cute5tupleIJNS5_1CILi1EEES8_S8_EEENS6_IJNS7_ILi192EEENS7_ILi160EEENS7_ILi64EEEEEELi64ENS_12float_e4m3_tEfNS_4arch4Sm90ELb0ELb1ELb0ELb1ELb1ELb0ELb0ELb1ELb1ELb1ELb1ELb0EEENS1_21CollectiveEpilogueFwdINS6_IJSA_SC_SB_EEES9_NS_10bfloat16_tESG_Li384ELb1ELb1ELb1ELb1EEENS1_36VarlenDynamicPersistentTileSchedulerILi192ELi160ELi384ELi128ELb1ELb1ELb1ELb1ELb0ELb1EEEEEEEEEvNT_6ParamsE --------------------------
	.section	.nv.info._ZN7cutlass13device_kernelIN5flash11enable_sm90INS1_16FlashAttnFwdSm90INS1_25CollectiveMainloopFwdSm90ILi2EN4cute5tupleIJNS5_1CILi1EEES8_S8_EEENS6_IJNS7_ILi192EEENS7_ILi160EEENS7_ILi64EEEEEELi64ENS_12float_e4m3_tEfNS_4arch4Sm90ELb0ELb1ELb0ELb1ELb1ELb0ELb0ELb1ELb1ELb1ELb1ELb0EEENS1_21CollectiveEpilogueFwdINS6_IJSA_SC_SB_EEES9_NS_10bfloat16_tESG_Li384ELb1ELb1ELb1ELb1EEENS1_36VarlenDynamicPersistentTileSchedulerILi192ELi160ELi384ELi128ELb1ELb1ELb1ELb1ELb0ELb1EEEEEEEEEvNT_6ParamsE,"",@"SHT_CUDA_INFO"
	.sectionflags	@""
	.align	4


	//----- nvinfo : EIATTR_CUDA_API_VERSION
	.align		4
        /*0000*/ 	.byte	0x04, 0x37
        /*0002*/ 	.short	(.L_191 - .L_190)
.L_190:
        /*0004*/ 	.word	0x00000082


	//----- nvinfo : EIATTR_KPARAM_INFO
	.align		4
.L_191:
        /*0008*/ 	.byte	0x04, 0x17
        /*000a*/ 	.short	(.L_193 - .L_192)
.L_192:
        /*000c*/ 	.word	0x00000000
        /*0010*/ 	.short	0x0000
        /*0012*/ 	.short	0x0070
        /*0014*/ 	.byte	0x00, 0xf0, 0x01, 0x2a


	//----- nvinfo : EIATTR_SPARSE_MMA_MASK
	.align		4
.L_193:
        /*0018*/ 	.byte	0x03, 0x50
        /*001a*/ 	.short	0x0000


	//----- nvinfo : EIATTR_MAXREG_COUNT
	.align		4
        /*001c*/ 	.byte	0x03, 0x1b
        /*001e*/ 	.short	0x0080


	//----- nvinfo : EIATTR_NUM_BARRIERS
	.align		4
        /*0020*/ 	.byte	0x02, 0x4c
        /*0022*/ 	.byte	0x09
	.zero		1


	//----- nvinfo : EIATTR_EXTERNS
	.align		4
        /*0024*/ 	.byte	0x04, 0x0f
        /*0026*/ 	.short	(.L_195 - .L_194)


	//   ....[0]....
	.align		4
.L_194:
        /*0028*/ 	.word	index@(__assertfail)


	//----- nvinfo : EIATTR_ANNOTATIONS
	.align		4
.L_195:
        /*002c*/ 	.byte	0x04, 0x55
        /*002e*/ 	.short	(.L_197 - .L_196)


	//   ....[0]....
.L_196:
        /* <DEDUP_REMOVED lines=38> */


	//----- nvinfo : EIATTR_MERCURY_ISA_VERSION
	.align		4
.L_197:
        /*0278*/ 	.byte	0x03, 0x5f
        /*027a*/ 	.short	0x0101


	//----- nvinfo : EIATTR_UNUSED_LOAD_BYTE_OFFSET
	.align		4
        /*027c*/ 	.byte	0x04, 0x44
        /*027e*/ 	.short	(.L_199 - .L_198)


	//   ....[0]....
.L_198:
        /*0280*/ 	.word	0x00000940
        /*0284*/ 	.word	0x0000fff0


	//   ....[1]....
        /*0288*/ 	.word	0x00010940
        /*028c*/ 	.word	0x0000fff0


	//----- nvinfo : EIATTR_INT_WARP_WIDE_INSTR_OFFSETS
	.align		4
.L_199:
        /*0290*/ 	.byte	0x04, 0x31
        /*0292*/ 	.short	(.L_201 - .L_200)


	//   ....[0]....
.L_200:
        /*0294*/ 	.word	0x000000c0


	//   ....[1]....
        /*0298*/ 	.word	0x000000d0


	//   ....[2]....
        /*029c*/ 	.word	0x00000170


	//   ....[3]....
        /*02a0*/ 	.word	0x00015520


	//   ....[4]....
        /*02a4*/ 	.word	0x000155b0


	//   ....[5]....
        /*02a8*/ 	.word	0x00018fb0


	//   ....[6]....
        /*02ac*/ 	.word	0x00019040


	//----- nvinfo : EIATTR_COOP_GROUP_MASK_REGIDS
	.align		4
.L_201:
        /*02b0*/ 	.byte	0x04, 0x29
        /*02b2*/ 	.short	(.L_203 - .L_202)


	//   ....[0]....
.L_202:
        /*02b4*/ 	.word	0xffffffff


	//   ....[1]....
        /*02b8*/ 	.word	0xffffffff


	//   ....[2]....
        /*02bc*/ 	.word	0xffffffff


	//   ....[3]....
        /*02c0*/ 	.word	0xffffffff


	//   ....[4]....
        /*02c4*/ 	.word	0xffffffff


	//   ....[5]....
        /*02c8*/ 	.word	0xffffffff


	//   ....[6]....
        /*02cc*/ 	.word	0xffffffff


	//   ....[7]....
        /*02d0*/ 	.word	0xffffffff


	//   ....[8]....
        /*02d4*/ 	.word	0xffffffff


	//   ....[9]....
        /*02d8*/ 	.word	0xffffffff


	//   ....[10]....
        /*02dc*/ 	.word	0xffffffff


	//   ....[11]....
        /*02e0*/ 	.word	0xffffffff


	//   ....[12]....
        /*02e4*/ 	.word	0xffffffff


	//   ....[13]....
        /*02e8*/ 	.word	0xffffffff


	//   ....[14]....
        /*02ec*/ 	.word	0xffffffff


	//   ....[15]....
        /*02f0*/ 	.word	0xffffffff


	//   ....[16]....
        /*02f4*/ 	.word	0xffffffff


	//   ....[17]....
        /*02f8*/ 	.word	0xffffffff


	//   ....[18]....
        /*02fc*/ 	.word	0xffffffff


	//   ....[19]....
        /*0300*/ 	.word	0xffffffff


	//   ....[20]....
        /*0304*/ 	.word	0xffffffff


	//   ....[21]....
        /*0308*/ 	.word	0xffffffff


	//   ....[22]....
        /*030c*/ 	.word	0xffffffff


	//   ....[23]....
        /*0310*/ 	.word	0xffffffff


	//   ....[24]....
        /*0314*/ 	.word	0xffffffff


	//   ....[25]....
        /*0318*/ 	.word	0xffffffff


	//   ....[26]....
        /*031c*/ 	.word	0xffffffff


	//   ....[27]....
        /*0320*/ 	.word	0xffffffff


	//   ....[28]....
        /*0324*/ 	.word	0xffffffff


	//   ....[29]....
        /*0328*/ 	.word	0xffffffff


	//   ....[30]....
        /*032c*/ 	.word	0xffffffff


	//   ....[31]....
        /*0330*/ 	.word	0xffffffff


	//   ....[32]....
        /*0334*/ 	.word	0xffffffff


	//   ....[33]....
        /*0338*/ 	.word	0xffffffff


	//   ....[34]....
        /*033c*/ 	.word	0xffffffff


	//   ....[35]....
        /*0340*/ 	.word	0xffffffff


	//   ....[36]....
        /*0344*/ 	.word	0xffffffff


	//   ....[37]....
        /*0348*/ 	.word	0xffffffff


	//   ....[38]....
        /*034c*/ 	.word	0xffffffff


	//   ....[39]....
        /*0350*/ 	.word	0xffffffff


	//   ....[40]....
        /*0354*/ 	.word	0xffffffff


	//   ....[41]....
        /*0358*/ 	.word	0xffffffff


	//   ....[42]....
        /*035c*/ 	.word	0xffffffff


	//   ....[43]....
        /*0360*/ 	.word	0xffffffff


	//   ....[44]....
        /*0364*/ 	.word	0xffffffff


	//   ....[45]....
        /*0368*/ 	.word	0xffffffff


	//   ....[46]....
        /*036c*/ 	.word	0xffffffff


	//   ....[47]....
        /*0370*/ 	.word	0xffffffff


	//   ....[48]....
        /*0374*/ 	.word	0xffffffff


	//   ....[49]....
        /*0378*/ 	.word	0xffffffff


	//   ....[50]....
        /*037c*/ 	.word	0xffffffff


	//   ....[51]....
        /*0380*/ 	.word	0xffffffff


	//   ....[52]....
        /*0384*/ 	.word	0xffffffff


	//   ....[53]....
        /*0388*/ 	.word	0xffffffff


	//   ....[54]....
        /*038c*/ 	.word	0xffffffff


	//   ....[55]....
        /*0390*/ 	.word	0xffffffff


	//   ....[56]....
        /*0394*/ 	.word	0xffffffff


	//   ....[57]....
        /*0398*/ 	.word	0xffffffff


	//   ....[58]....
        /*039c*/ 	.word	0xffffffff


	//   ....[59]....
        /*03a0*/ 	.word	0xffffffff


	//   ....[60]....
        /*03a4*/ 	.word	0xffffffff


	//   ....[61]....
        /*03a8*/ 	.word	0xffffffff


	//   ....[62]....
        /*03ac*/ 	.word	0xffffffff


	//   ....[63]....
        /*03b0*/ 	.word	0xffffffff


	//   ....[64]....
        /*03b4*/ 	.word	0xffffffff


	//   ....[65]....
        /*03b8*/ 	.word	0xffffffff


	//   ....[66]....
        /*03bc*/ 	.word	0xffffffff


	//   ....[67]....
        /*03c0*/ 	.word	0xffffffff


	//   ....[68]....
        /*03c4*/ 	.word	0xffffffff


	//   ....[69]....
        /*03c8*/ 	.word	0xffffffff


	//   ....[70]....
        /*03cc*/ 	.word	0xffffffff


	//   ....[71]....
        /*03d0*/ 	.word	0xffffffff


	//   ....[72]....
        /*03d4*/ 	.word	0xffffffff


	//   ....[73]....
        /*03d8*/ 	.word	0xffffffff


	//   ....[74]....
        /*03dc*/ 	.word	0xffffffff


	//   ....[75]....
        /*03e0*/ 	.word	0xffffffff


	//   ....[76]....
        /*03e4*/ 	.word	0xffffffff


	//   ....[77]....
        /*03e8*/ 	.word	0xffffffff


	//   ....[78]....
        /*03ec*/ 	.word	0xffffffff


	//   ....[79]....
        /*03f0*/ 	.word	0xffffffff


	//   ....[80]....
        /*03f4*/ 	.word	0xffffffff


	//   ....[81]....
        /*03f8*/ 	.word	0xffffffff


	//   ....[82]....
        /*03fc*/ 	.word	0xffffffff


	//   ....[83]....
        /*0400*/ 	.word	0xffffffff


	//   ....[84]....
        /*0404*/ 	.word	0xffffffff


	//   ....[85]....
        /*0408*/ 	.word	0xffffffff


	//   ....[86]....
        /*040c*/ 	.word	0xffffffff


	//   ....[87]....
        /*0410*/ 	.word	0xffffffff


	//   ....[88]....
        /*0414*/ 	.word	0xffffffff


	//   ....[89]....
        /*0418*/ 	.word	0xffffffff


	//   ....[90]....
        /*041c*/ 	.word	0xffffffff


	//   ....[91]....
        /*0420*/ 	.word	0xffffffff


	//   ....[92]....
        /*0424*/ 	.word	0xffffffff


	//   ....[93]....
        /*0428*/ 	.word	0xffffffff


	//   ....[94]....
        /*042c*/ 	.word	0xffffffff


	//   ....[95]....
        /*0430*/ 	.word	0xffffffff


	//   ....[96]....
        /*0434*/ 	.word	0xffffffff


	//   ....[97]....
        /*0438*/ 	.word	0xffffffff


	//   ....[98]....
        /*043c*/ 	.word	0xffffffff


	//   ....[99]....
        /*0440*/ 	.word	0xffffffff


	//   ....[100]....
        /*0444*/ 	.word	0xffffffff


	//   ....[101]....
        /*0448*/ 	.word	0xffffffff


	//   ....[102]....
        /*044c*/ 	.word	0xffffffff


	//   ....[103]....
        /*0450*/ 	.word	0xffffffff


	//   ....[104]....
        /*0454*/ 	.word	0xffffffff


	//   ....[105]....
        /*0458*/ 	.word	0xffffffff


	//   ....[106]....
        /*045c*/ 	.word	0xffffffff


	//   ....[107]....
        /*0460*/ 	.word	0xffffffff


	//   ....[108]....
        /*0464*/ 	.word	0xffffffff


	//   ....[109]....
        /*0468*/ 	.word	0xffffffff


	//   ....[110]....
        /*046c*/ 	.word	0xffffffff


	//   ....[111]....
        /*0470*/ 	.word	0xffffffff


	//   ....[112]....
        /*0474*/ 	.word	0xffffffff


	//   ....[113]....
        /*0478*/ 	.word	0xffffffff


	//   ....[114]....
        /*047c*/ 	.word	0xffffffff


	//   ....[115]....
        /*0480*/ 	.word	0xffffffff


	//   ....[116]....
        /*0484*/ 	.word	0xffffffff


	//   ....[117]....
        /*0488*/ 	.word	0xffffffff


	//   ....[118]....
        /*048c*/ 	.word	0xffffffff


	//   ....[119]....
        /*0490*/ 	.word	0xffffffff


	//   ....[120]....
        /*0494*/ 	.word	0xffffffff


	//   ....[121]....
        /*0498*/ 	.word	0xffffffff


	//   ....[122]....
        /*049c*/ 	.word	0xffffffff


	//   ....[123]....
        /*04a0*/ 	.word	0xffffffff


	//   ....[124]....
        /*04a4*/ 	.word	0xffffffff


	//   ....[125]....
        /*04a8*/ 	.word	0xffffffff


	//   ....[126]....
        /*04ac*/ 	.word	0xffffffff


	//   ....[127]....
        /*04b0*/ 	.word	0xffffffff


	//   ....[128]....
        /*04b4*/ 	.word	0xffffffff


	//   ....[129]....
        /*04b8*/ 	.word	0xffffffff


	//   ....[130]....
        /*04bc*/ 	.word	0xffffffff


	//   ....[131]....
        /*04c0*/ 	.word	0xffffffff


	//   ....[132]....
        /*04c4*/ 	.word	0xffffffff


	//   ....[133]....
        /*04c8*/ 	.word	0xffffffff


	//   ....[134]....
        /*04cc*/ 	.word	0xffffffff


	//   ....[135]....
        /*04d0*/ 	.word	0xffffffff


	//   ....[136]....
        /*04d4*/ 	.word	0xffffffff


	//   ....[137]....
        /*04d8*/ 	.word	0xffffffff


	//   ....[138]....
        /*04dc*/ 	.word	0xffffffff


	//   ....[139]....
        /*04e0*/ 	.word	0xffffffff


	//   ....[140]....
        /*04e4*/ 	.word	0xffffffff


	//   ....[141]....
        /*04e8*/ 	.word	0xffffffff


	//   ....[142]....
        /*04ec*/ 	.word	0xffffffff


	//   ....[143]....
        /*04f0*/ 	.word	0xffffffff


	//   ....[144]....
        /*04f4*/ 	.word	0xffffffff


	//   ....[145]....
        /*04f8*/ 	.word	0xffffffff


	//   ....[146]....
        /*04fc*/ 	.word	0xffffffff


	//   ....[147]....
        /*0500*/ 	.word	0xffffffff


	//   ....[148]....
        /*0504*/ 	.word	0xffffffff


	//   ....[149]....
        /*0508*/ 	.word	0xffffffff


	//   ....[150]....
        /*050c*/ 	.word	0xffffffff


	//   ....[151]....
        /*0510*/ 	.word	0xffffffff


	//   ....[152]....
        /*0514*/ 	.word	0xffffffff


	//   ....[153]....
        /*0518*/ 	.word	0xffffffff


	//   ....[154]....
        /*051c*/ 	.word	0xffffffff


	//   ....[155]....
        /*0520*/ 	.word	0xffffffff


	//   ....[156]....
        /*0524*/ 	.word	0xffffffff


	//   ....[157]....
        /*0528*/ 	.word	0xffffffff


	//   ....[158]....
        /*052c*/ 	.word	0xffffffff


	//   ....[159]....
        /*0530*/ 	.word	0xffffffff


	//   ....[160]....
        /*0534*/ 	.word	0xffffffff


	//   ....[161]....
        /*0538*/ 	.word	0xffffffff


	//   ....[162]....
        /*053c*/ 	.word	0xffffffff


	//   ....[163]....
        /*0540*/ 	.word	0xffffffff


	//   ....[164]....
        /*0544*/ 	.word	0xffffffff


	//   ....[165]....
        /*0548*/ 	.word	0xffffffff


	//   ....[166]....
        /*054c*/ 	.word	0xffffffff


	//   ....[167]....
        /*0550*/ 	.word	0xffffffff


	//   ....[168]....
        /*0554*/ 	.word	0xffffffff


	//   ....[169]....
        /*0558*/ 	.word	0xffffffff


	//   ....[170]....
        /*055c*/ 	.word	0xffffffff


	//   ....[171]....
        /*0560*/ 	.word	0xffffffff


	//   ....[172]....
        /*0564*/ 	.word	0xffffffff


	//   ....[173]....
        /*0568*/ 	.word	0xffffffff


	//   ....[174]....
        /*056c*/ 	.word	0xffffffff


	//   ....[175]....
        /*0570*/ 	.word	0xffffffff


	//   ....[176]....
        /*0574*/ 	.word	0xffffffff


	//   ....[177]....
        /*0578*/ 	.word	0x0500000f


	//   ....[178]....
        /*057c*/ 	.word	0x0500000f


	//   ....[179]....
        /*0580*/ 	.word	0x0500000f


	//   ....[180]....
        /*0584*/ 	.word	0x0500000f


	//   ....[181]....
        /*0588*/ 	.word	0x0500000f


	//   ....[182]....
        /*058c*/ 	.word	0x0500000f


	//   ....[183]....
        /*0590*/ 	.word	0x0500000f


	//   ....[184]....
        /*0594*/ 	.word	0x0500000f


	//   ....[185]....
        /*0598*/ 	.word	0x0500000f


	//   ....[186]....
        /*059c*/ 	.word	0x0500000f


	//   ....[187]....
        /*05a0*/ 	.word	0x0500000f


	//   ....[188]....
        /*05a4*/ 	.word	0x0500000f


	//   ....[189]....
        /*05a8*/ 	.word	0x0500000f


	//   ....[190]....
        /*05ac*/ 	.word	0x0500000f


	//   ....[191]....
        /*05b0*/ 	.word	0x0500000f


	//   ....[192]....
        /*05b4*/ 	.word	0x0500000f


	//   ....[193]....
        /*05b8*/ 	.word	0x0500000f


	//   ....[194]....
        /*05bc*/ 	.word	0x0500000f


	//   ....[195]....
        /*05c0*/ 	.word	0x0500000f


	//   ....[196]....
        /*05c4*/ 	.word	0x0500000f


	//   ....[197]....
        /*05c8*/ 	.word	0x0500000f


	//   ....[198]....
        /*05cc*/ 	.word	0x0500000f


	//   ....[199]....
        /*05d0*/ 	.word	0x0500000f


	//   ....[200]....
        /*05d4*/ 	.word	0x0500000f


	//   ....[201]....
        /*05d8*/ 	.word	0x0500000f


	//   ....[202]....
        /*05dc*/ 	.word	0x0500000f


	//   ....[203]....
        /*05e0*/ 	.word	0x0500000f


	//   ....[204]....
        /*05e4*/ 	.word	0x0500000f


	//   ....[205]....
        /*05e8*/ 	.word	0x0500000f


	//   ....[206]....
        /*05ec*/ 	.word	0x0500000f


	//   ....[207]....
        /*05f0*/ 	.word	0x0500000f


	//   ....[208]....
        /*05f4*/ 	.word	0x0500000f


	//   ....[209]....
        /*05f8*/ 	.word	0x0500000f


	//   ....[210]....
        /*05fc*/ 	.word	0x0500000f


	//   ....[211]....
        /*0600*/ 	.word	0x0500000f


	//   ....[212]....
        /*0604*/ 	.word	0x0500000f


	//   ....[213]....
        /*0608*/ 	.word	0x0500000f


	//   ....[214]....
        /*060c*/ 	.word	0x0500000f


	//   ....[215]....
        /*0610*/ 	.word	0x0500000f


	//   ....[216]....
        /*0614*/ 	.word	0x0500000f


	//   ....[217]....
        /*0618*/ 	.word	0x0500000f


	//   ....[218]....
        /*061c*/ 	.word	0x0500000f


	//   ....[219]....
        /*0620*/ 	.word	0x0500000f


	//   ....[220]....
        /*0624*/ 	.word	0x0500000f


	//   ....[221]....
        /*0628*/ 	.word	0x0500000f


	//   ....[222]....
        /*062c*/ 	.word	0x0500000f


	//   ....[223]....
        /*0630*/ 	.word	0x0500000f


	//   ....[224]....
        /*0634*/ 	.word	0x0500000f


	//   ....[225]....
        /*0638*/ 	.word	0x0500000f


	//   ....[226]....
        /*063c*/ 	.word	0x0500000f


	//   ....[227]....
        /*0640*/ 	.word	0x0500000f


	//   ....[228]....
        /*0644*/ 	.word	0x0500000f


	//   ....[229]....
        /*0648*/ 	.word	0x0500000f


	//   ....[230]....
        /*064c*/ 	.word	0x0500000f


	//----- nvinfo : EIATTR_COOP_GROUP_INSTR_OFFSETS
	.align		4
.L_203:
        /*0650*/ 	.byte	0x04, 0x28
        /*0652*/ 	.short	(.L_205 - .L_204)


	//   ....[0]....
.L_204:
        /*0654*/ 	.word	0x00000070


	//   ....[1]....
        /*0658*/ 	.word	0x000000b0


	//   ....[2]....
        /*065c*/ 	.word	0x000002d0


	//   ....[3]....
        /*0660*/ 	.word	0x00000430


	//   ....[4]....
        /*0664*/ 	.word	0x00000550


	//   ....[5]....
        /*0668*/ 	.word	0x000006b0


	//   ....[6]....
        /*066c*/ 	.word	0x00001b80


	//   ....[7]....
        /*0670*/ 	.word	0x000024c0


	//   ....[8]....
        /*0674*/ 	.word	0x000026c0


	//   ....[9]....
        /*0678*/ 	.word	0x00003d70


	//   ....[10]....
        /*067c*/ 	.word	0x00003e80


	//   ....[11]....
        /*0680*/ 	.word	0x00004a80


	//   ....[12]....
        /*0684*/ 	.word	0x00004b00


	//   ....[13]....
        /*0688*/ 	.word	0x00006500


	//   ....[14]....
        /*068c*/ 	.word	0x00007520


	//   ....[15]....
        /*0690*/ 	.word	0x00007d30


	//   ....[16]....
        /*0694*/ 	.word	0x00007e40


	//   ....[17]....
        /*0698*/ 	.word	0x00008970


	//   ....[18]....
        /*069c*/ 	.word	0x000089f0


	//   ....[19]....
        /*06a0*/ 	.word	0x0000ab30


	//   ....[20]....
        /*06a4*/ 	.word	0x0000ab40


	//   ....[21]....
        /*06a8*/ 	.word	0x0000ab70


	//   ....[22]....
        /*06ac*/ 	.word	0x0000ab80


	//   ....[23]....
        /*06b0*/ 	.word	0x0000c970


	//   ....[24]....
        /*06b4*/ 	.word	0x0000d990


	//   ....[25]....
        /*06b8*/ 	.word	0x0000e1a0


	//   ....[26]....
        /*06bc*/ 	.word	0x0000e2b0


	//   ....[27]....
        /*06c0*/ 	.word	0x0000ede0


	//   ....[28]....
        /*06c4*/ 	.word	0x0000ee60


	//   ....[29]....
        /*06c8*/ 	.word	0x00010340


	//   ....[30]....
        /*06cc*/ 	.word	0x00010350


	//   ....[31]....
        /*06d0*/ 	.word	0x000103d0


	//   ....[32]....
        /*06d4*/ 	.word	0x000103e0


	//   ....[33]....
        /*06d8*/ 	.word	0x00010f20


	//   ....[34]....
        /*06dc*/ 	.word	0x00010f30


	//   ....[35]....
        /*06e0*/ 	.word	0x00010f40


	//   ....[36]....
        /*06e4*/ 	.word	0x00010f50


	//   ....[37]....
        /*06e8*/ 	.word	0x00010f60


	//   ....[38]....
        /*06ec*/ 	.word	0x00010f70


	//   ....[39]....
        /*06f0*/ 	.word	0x00010f80


	//   ....[40]....
        /*06f4*/ 	.word	0x00010f90


	//   ....[41]....
        /*06f8*/ 	.word	0x00010fc0


	//   ....[42]....
        /*06fc*/ 	.word	0x00010fd0


	//   ....[43]....
        /*0700*/ 	.word	0x00011000


	//   ....[44]....
        /*0704*/ 	.word	0x00011030


	//   ....[45]....
        /*0708*/ 	.word	0x00011060


	//   ....[46]....
        /*070c*/ 	.word	0x00011070


	//   ....[47]....
        /*0710*/ 	.word	0x00011080


	//   ....[48]....
        /*0714*/ 	.word	0x000110b0


	//   ....[49]....
        /*0718*/ 	.word	0x000110c0


	//   ....[50]....
        /*071c*/ 	.word	0x000110d0


	//   ....[51]....
        /*0720*/ 	.word	0x000110e0


	//   ....[52]....
        /*0724*/ 	.word	0x00011100


	//   ....[53]....
        /*0728*/ 	.word	0x00011110


	//   ....[54]....
        /*072c*/ 	.word	0x00011120


	//   ....[55]....
        /*0730*/ 	.word	0x00011130


	//   ....[56]....
        /*0734*/ 	.word	0x00011140


	//   ....[57]....
        /*0738*/ 	.word	0x00011160


	//   ....[58]....
        /*073c*/ 	.word	0x00011170


	//   ....[59]....
        /*0740*/ 	.word	0x00011180


	//   ....[60]....
        /*0744*/ 	.word	0x000111a0


	//   ....[61]....
        /*0748*/ 	.word	0x000111c0


	//   ....[62]....
        /*074c*/ 	.word	0x000111e0


	//   ....[63]....
        /*0750*/ 	.word	0x00011200


	//   ....[64]....
        /*0754*/ 	.word	0x00011220


	//   ....[65]....
        /*0758*/ 	.word	0x00011960


	//   ....[66]....
        /*075c*/ 	.word	0x00011980


	//   ....[67]....
        /*0760*/ 	.word	0x00011990


	//   ....[68]....
        /*0764*/ 	.word	0x000119a0


	//   ....[69]....
        /*0768*/ 	.word	0x00011ee0


	//   ....[70]....
        /*076c*/ 	.word	0x00011f20


	//   ....[71]....
        /*0770*/ 	.word	0x00011f40


	//   ....[72]....
        /*0774*/ 	.word	0x00011f80


	//   ....[73]....
        /*0778*/ 	.word	0x00011f90


	//   ....[74]....
        /*077c*/ 	.word	0x00011fa0


	//   ....[75]....
        /*0780*/ 	.word	0x00011fc0


	//   ....[76]....
        /*0784*/ 	.word	0x00011fe0


	//   ....[77]....
        /*0788*/ 	.word	0x000124a0


	//   ....[78]....
        /*078c*/ 	.word	0x000124c0


	//   ....[79]....
        /*0790*/ 	.word	0x000126f0


	//   ....[80]....
        /*0794*/ 	.word	0x00012700


	//   ....[81]....
        /*0798*/ 	.word	0x00013220


	//   ....[82]....
        /*079c*/ 	.word	0x00013250


	//   ....[83]....
        /*07a0*/ 	.word	0x00013290


	//   ....[84]....
        /*07a4*/ 	.word	0x000132c0


	//   ....[85]....
        /*07a8*/ 	.word	0x000132f0


	//   ....[86]....
        /*07ac*/ 	.word	0x00013300


	//   ....[87]....
        /*07b0*/ 	.word	0x00013310


	//   ....[88]....
        /*07b4*/ 	.word	0x00013330


	//   ....[89]....
        /*07b8*/ 	.word	0x00013490


	//   ....[90]....
        /*07bc*/ 	.word	0x00013690


	//   ....[91]....
        /*07c0*/ 	.word	0x000136c0


	//   ....[92]....
        /*07c4*/ 	.word	0x000136f0


	//   ....[93]....
        /*07c8*/ 	.word	0x00013720


	//   ....[94]....
        /*07cc*/ 	.word	0x00013750


	//   ....[95]....
        /*07d0*/ 	.word	0x000137a0


	//   ....[96]....
        /*07d4*/ 	.word	0x00013910


	//   ....[97]....
        /*07d8*/ 	.word	0x00013940


	//   ....[98]....
        /*07dc*/ 	.word	0x00013970


	//   ....[99]....
        /*07e0*/ 	.word	0x000139a0


	//   ....[100]....
        /*07e4*/ 	.word	0x000139d0


	//   ....[101]....
        /*07e8*/ 	.word	0x00013a00


	//   ....[102]....
        /*07ec*/ 	.word	0x00013a90


	//   ....[103]....
        /*07f0*/ 	.word	0x00013af0


	//   ....[104]....
        /*07f4*/ 	.word	0x00013b00


	//   ....[105]....
        /*07f8*/ 	.word	0x00013b50


	//   ....[106]....
        /*07fc*/ 	.word	0x000164a0


	//   ....[107]....
        /*0800*/ 	.word	0x000164d0


	//   ....[108]....
        /*0804*/ 	.word	0x000164e0


	//   ....[109]....
        /*0808*/ 	.word	0x00016580


	//   ....[110]....
        /*080c*/ 	.word	0x000165b0


	//   ....[111]....
        /*0810*/ 	.word	0x000165c0


	//   ....[112]....
        /*0814*/ 	.word	0x000165e0


	//   ....[113]....
        /*0818*/ 	.word	0x00016620


	//   ....[114]....
        /*081c*/ 	.word	0x00016690


	//   ....[115]....
        /*0820*/ 	.word	0x000166a0


	//   ....[116]....
        /*0824*/ 	.word	0x00016aa0


	//   ....[117]....
        /*0828*/ 	.word	0x00016ab0


	//   ....[118]....
        /*082c*/ 	.word	0x00016ac0


	//   ....[119]....
        /*0830*/ 	.word	0x00016ae0


	//   ....[120]....
        /*0834*/ 	.word	0x00016b70


	//   ....[121]....
        /*0838*/ 	.word	0x00016b80


	//   ....[122]....
        /*083c*/ 	.word	0x00016bf0


	//   ....[123]....
        /*0840*/ 	.word	0x00016c00


	//   ....[124]....
        /*0844*/ 	.word	0x00016c10


	//   ....[125]....
        /*0848*/ 	.word	0x00016c20


	//   ....[126]....
        /*084c*/ 	.word	0x00017580


	//   ....[127]....
        /*0850*/ 	.word	0x000175b0


	//   ....[128]....
        /*0854*/ 	.word	0x000175e0


	//   ....[129]....
        /*0858*/ 	.word	0x00017660


	//   ....[130]....
        /*085c*/ 	.word	0x00017680


	//   ....[131]....
        /*0860*/ 	.word	0x00017700


	//   ....[132]....
        /*0864*/ 	.word	0x00017720


	//   ....[133]....
        /*0868*/ 	.word	0x00017730


	//   ....[134]....
        /*086c*/ 	.word	0x00017740


	//   ....[135]....
        /*0870*/ 	.word	0x00017810


	//   ....[136]....
        /*0874*/ 	.word	0x00017840


	//   ....[137]....
        /*0878*/ 	.word	0x00017850


	//   ....[138]....
        /*087c*/ 	.word	0x00018230


	//   ....[139]....
        /*0880*/ 	.word	0x00018240


	//   ....[140]....
        /*0884*/ 	.word	0x000182b0


	//   ....[141]....
        /*0888*/ 	.word	0x000182c0


	//   ....[142]....
        /*088c*/ 	.word	0x00018300


	//   ....[143]....
        /*0890*/ 	.word	0x00018310


	//   ....[144]....
        /*0894*/ 	.word	0x00018350


	//   ....[145]....
        /*0898*/ 	.word	0x00018360


	//   ....[146]....
        /*089c*/ 	.word	0x000183a0


	//   ....[147]....
        /*08a0*/ 	.word	0x000183b0


	//   ....[148]....
        /*08a4*/ 	.word	0x000187c0


	//   ....[149]....
        /*08a8*/ 	.word	0x000187d0


	//   ....[150]....
        /*08ac*/ 	.word	0x000187e0


	//   ....[151]....
        /*08b0*/ 	.word	0x00018820


	//   ....[152]....
        /*08b4*/ 	.word	0x00018830


	//   ....[153]....
        /*08b8*/ 	.word	0x00018870


	//   ....[154]....
        /*08bc*/ 	.word	0x00018880


	//   ....[155]....
        /*08c0*/ 	.word	0x00018890


	//   ....[156]....
        /*08c4*/ 	.word	0x000188d0


	//   ....[157]....
        /*08c8*/ 	.word	0x00018910


	//   ....[158]....
        /*08cc*/ 	.word	0x000197f0


	//   ....[159]....
        /*08d0*/ 	.word	0x00019810


	//   ....[160]....
        /*08d4*/ 	.word	0x00019840


	//   ....[161]....
        /*08d8*/ 	.word	0x00019870


	//   ....[162]....
        /*08dc*/ 	.word	0x000198b0


	//   ....[163]....
        /*08e0*/ 	.word	0x000198c0


	//   ....[164]....
        /*08e4*/ 	.word	0x000198f0


	//   ....[165]....
        /*08e8*/ 	.word	0x00019920


	//   ....[166]....
        /*08ec*/ 	.word	0x00019a90


	//   ....[167]....
        /*08f0*/ 	.word	0x00019ac0


	//   ....[168]....
        /*08f4*/ 	.word	0x00019af0


	//   ....[169]....
        /*08f8*/ 	.word	0x00019b30


	//   ....[170]....
        /*08fc*/ 	.word	0x00019b60


	//   ....[171]....
        /*0900*/ 	.word	0x00019b90


	//   ....[172]....
        /*0904*/ 	.word	0x00019c30


	//   ....[173]....
        /*0908*/ 	.word	0x00019c80


	//   ....[174]....
        /*090c*/ 	.word	0x00019c90


	//   ....[175]....
        /*0910*/ 	.word	0x00019cd0


	//   ....[176]....
        /*0914*/ 	.word	0x0001a7d0


	//   ....[177]....
        /*0918*/ 	.word	0x0001aec0


	//   ....[178]....
        /*091c*/ 	.word	0x0001afb0


	//   ....[179]....
        /*0920*/ 	.word	0x0001b080


	//   ....[180]....
        /*0924*/ 	.word	0x0001b0f0


	//   ....[181]....
        /*0928*/ 	.word	0x0001b1d0


	//   ....[182]....
        /*092c*/ 	.word	0x0001b270


	//   ....[183]....
        /*0930*/ 	.word	0x0001b310


	//   ....[184]....
        /*0934*/ 	.word	0x0001b390


	//   ....[185]....
        /*0938*/ 	.word	0x0001b430


	//   ....[186]....
        /*093c*/ 	.word	0x0001b490


	//   ....[187]....
        /*0940*/ 	.word	0x0001b560


	//   ....[188]....
        /*0944*/ 	.word	0x0001b660


	//   ....[189]....
        /*0948*/ 	.word	0x0001b710


	//   ....[190]....
        /*094c*/ 	.word	0x0001b790


	//   ....[191]....
        /*0950*/ 	.word	0x0001b880


	//   ....[192]....
        /*0954*/ 	.word	0x0001b8e0


	//   ....[193]....
        /*0958*/ 	.word	0x0001b9c0


	//   ....[194]....
        /*095c*/ 	.word	0x0001ba20


	//   ....[195]....
        /*0960*/ 	.word	0x0001bac0


	//   ....[196]....
        /*0964*/ 	.word	0x0001bb60


	//   ....[197]....
        /*0968*/ 	.word	0x0001bc10


	//   ....[198]....
        /*096c*/ 	.word	0x0001bcb0


	//   ....[199]....
        /*0970*/ 	.word	0x0001bd20


	//   ....[200]....
        /*0974*/ 	.word	0x0001bd80


	//   ....[201]....
        /*0978*/ 	.word	0x0001be70


	//   ....[202]....
        /*097c*/ 	.word	0x0001bed0


	//   ....[203]....
        /*0980*/ 	.word	0x0001bfd0


	//   ....[204]....
        /*0984*/ 	.word	0x0001c030


	//   ....[205]....
        /*0988*/ 	.word	0x0001c0d0


	//   ....[206]....
        /*098c*/ 	.word	0x0001c190


	//   ....[207]....
        /*0990*/ 	.word	0x0001c260


	//   ....[208]....
        /*0994*/ 	.word	0x0001c2e0


	//   ....[209]....
        /*0998*/ 	.word	0x0001c3a0


	//   ....[210]....
        /*099c*/ 	.word	0x0001c4d0


	//   ....[211]....
        /*09a0*/ 	.word	0x0001c580


	//   ....[212]....
        /*09a4*/ 	.word	0x0001c630


	//   ....[213]....
        /*09a8*/ 	.word	0x0001c6d0


	//   ....[214]....
        /*09ac*/ 	.word	0x0001c780


	//   ....[215]....
        /*09b0*/ 	.word	0x0001c820


	//   ....[216]....
        /*09b4*/ 	.word	0x0001c8d0


	//   ....[217]....
        /*09b8*/ 	.word	0x0001c970


	//   ....[218]....
        /*09bc*/ 	.word	0x0001c9e0


	//   ....[219]....
        /*09c0*/ 	.word	0x0001caa0


	//   ....[220]....
        /*09c4*/ 	.word	0x0001cb90


	//   ....[221]....
        /*09c8*/ 	.word	0x0001cc20


	//   ....[222]....
        /*09cc*/ 	.word	0x0001cc80


	//   ....[223]....
        /*09d0*/ 	.word	0x0001cd30


	//   ....[224]....
        /*09d4*/ 	.word	0x0001cd90


	//   ....[225]....
        /*09d8*/ 	.word	0x0001ce40


	//   ....[226]....
        /*09dc*/ 	.word	0x0001cea0


	//   ....[227]....
        /*09e0*/ 	.word	0x0001cf50


	//   ....[228]....
        /*09e4*/ 	.word	0x0001cfb0


	//   ....[229]....
        /*09e8*/ 	.word	0x0001d060


	//   ....[230]....
        /*09ec*/ 	.word	0x0001d2c0


	//----- nvinfo : EIATTR_REG_RECONFIG
	.align		4
.L_205:
        /*09f0*/ 	.byte	0x01, 0x54
	.zero		2


	//----- nvinfo : EIATTR_SYSCALL_OFFSETS
	.align		4
        /*09f4*/ 	.byte	0x04, 0x46
        /*09f6*/ 	.short	(.L_207 - .L_206)


	//   ....[0]....
.L_206:
        /*09f8*/ 	.word	0x00001d60


	//   ....[1]....
        /*09fc*/ 	.word	0x00015720


	//   ....[2]....
        /*0a00*/ 	.word	0x00015890


	//   ....[3]....
        /*0a04*/ 	.word	0x000159e0


	//   ....[4]....
        /*0a08*/ 	.word	0x00015b20


	//   ....[5]....
        /*0a0c*/ 	.word	0x00017040


	//----- nvinfo : EIATTR_MBARRIER_INSTR_OFFSETS
	.align		4
.L_207:
        /*0a10*/ 	.byte	0x04, 0x39
        /*0a12*/ 	.short	(.L_209 - .L_208)


	//   ....[0]....
.L_208:
        /*0a14*/ 	.word	0x00000180
        /*0a18*/ 	.word	0x000000ff
        /*0a1c*/ 	.word	0x00013200
        /*0a20*/ 	.short	0x0100
        /*0a22*/ 	.byte	0x08
	.zero		1


	//   ....[1]....
        /*0a24*/ 	.word	0x00000190
        /*0a28*/ 	.word	0x000000ff
        /*0a2c*/ 	.word	0x00013220
        /*0a30*/ 	.short	0x0100
        /*0a32*/ 	.byte	0x08
	.zero		1


	//   ....[2]....
        /*0a34*/ 	.word	0x00000280
        /*0a38*/ 	.word	0x000000ff
        /*0a3c*/ 	.word	0x00013230
        /*0a40*/ 	.short	0x0100
        /*0a42*/ 	.byte	0x08
	.zero		1


	//   ....[3]....
        /*0a44*/ 	.word	0x00000290
        /*0a48*/ 	.word	0x000000ff
        /*0a4c*/ 	.word	0x00013240
        /*0a50*/ 	.short	0x0100
        /*0a52*/ 	.byte	0x08
	.zero		1


	//   ....[4]....
        /*0a54*/ 	.word	0x000002a0
        /*0a58*/ 	.word	0x000000ff
        /*0a5c*/ 	.word	0x00013238
        /*0a60*/ 	.short	0x0100
        /*0a62*/ 	.byte	0x08
	.zero		1


	//   ....[5]....
        /*0a64*/ 	.word	0x000002b0
        /*0a68*/ 	.word	0x000000ff
        /*0a6c*/ 	.word	0x00013248
        /*0a70*/ 	.short	0x0100
        /*0a72*/ 	.byte	0x08
	.zero		1


	//   ....[6]....
        /*0a74*/ 	.word	0x000003e0
        /*0a78*/ 	.word	0x000000ff
        /*0a7c*/ 	.word	0x00013250
        /*0a80*/ 	.short	0x0100
        /*0a82*/ 	.byte	0x08
	.zero		1


	//   ....[7]....
        /*0a84*/ 	.word	0x000003f0
        /*0a88*/ 	.word	0x000000ff
        /*0a8c*/ 	.word	0x00013260
        /*0a90*/ 	.short	0x0100
        /*0a92*/ 	.byte	0x08
	.zero		1


	//   ....[8]....
        /*0a94*/ 	.word	0x00000400
        /*0a98*/ 	.word	0x000000ff
        /*0a9c*/ 	.word	0x00013258
        /*0aa0*/ 	.short	0x0100
        /*0aa2*/ 	.byte	0x08
	.zero		1


	//   ....[9]....
        /*0aa4*/ 	.word	0x00000410
        /*0aa8*/ 	.word	0x000000ff
        /*0aac*/ 	.word	0x00013268
        /*0ab0*/ 	.short	0x0100
        /*0ab2*/ 	.byte	0x08
	.zero		1


	//   ....[10]....
        /*0ab4*/ 	.word	0x00000500
        /*0ab8*/ 	.word	0x000000ff
        /*0abc*/ 	.word	0x00013270
        /*0ac0*/ 	.short	0x0100
        /*0ac2*/ 	.byte	0x06
	.zero		1


	//   ....[11]....
        /*0ac4*/ 	.word	0x00000510
        /*0ac8*/ 	.word	0x000000ff
        /*0acc*/ 	.word	0x00013280
        /*0ad0*/ 	.short	0x0100
        /*0ad2*/ 	.byte	0x06
	.zero		1


	//   ....[12]....
        /*0ad4*/ 	.word	0x00000520
        /*0ad8*/ 	.word	0x000000ff
        /*0adc*/ 	.word	0x00013278
        /*0ae0*/ 	.short	0x0100
        /*0ae2*/ 	.byte	0x06
	.zero		1


	//   ....[13]....
        /*0ae4*/ 	.word	0x00000530
        /*0ae8*/ 	.word	0x000000ff
        /*0aec*/ 	.word	0x00013288
        /*0af0*/ 	.short	0x0100
        /*0af2*/ 	.byte	0x06
	.zero		1


	//   ....[14]....
        /*0af4*/ 	.word	0x00000660
        /*0af8*/ 	.word	0x000000ff
        /*0afc*/ 	.word	0x00013290
        /*0b00*/ 	.short	0x0100
        /*0b02*/ 	.byte	0x08
	.zero		1


	//   ....[15]....
        /*0b04*/ 	.word	0x00000670
        /*0b08*/ 	.word	0x000000ff
        /*0b0c*/ 	.word	0x000132a0
        /*0b10*/ 	.short	0x0100
        /*0b12*/ 	.byte	0x08
	.zero		1


	//   ....[16]....
        /*0b14*/ 	.word	0x00000680
        /*0b18*/ 	.word	0x000000ff
        /*0b1c*/ 	.word	0x00013298
        /*0b20*/ 	.short	0x0100
        /*0b22*/ 	.byte	0x08
	.zero		1


	//   ....[17]....
        /*0b24*/ 	.word	0x00000690
        /*0b28*/ 	.word	0x000000ff
        /*0b2c*/ 	.word	0x000132a8
        /*0b30*/ 	.short	0x0100
        /*0b32*/ 	.byte	0x08
	.zero		1


	//   ....[18]....
        /*0b34*/ 	.word	0x000007e0
        /*0b38*/ 	.word	0x000000ff
        /*0b3c*/ 	.word	0x000132b0
        /*0b40*/ 	.short	0x0100
        /*0b42*/ 	.byte	0x08
	.zero		1


	//   ....[19]....
        /*0b44*/ 	.word	0x000007f0
        /*0b48*/ 	.word	0x000000ff
        /*0b4c*/ 	.word	0x000132c0
        /*0b50*/ 	.short	0x0100
        /*0b52*/ 	.byte	0x08
	.zero		1


	//   ....[20]....
        /*0b54*/ 	.word	0x00000800
        /*0b58*/ 	.word	0x000000ff
        /*0b5c*/ 	.word	0x000132b8
        /*0b60*/ 	.short	0x0100
        /*0b62*/ 	.byte	0x08
	.zero		1


	//   ....[21]....
        /*0b64*/ 	.word	0x00000810
        /*0b68*/ 	.word	0x000000ff
        /*0b6c*/ 	.word	0x000132c8
        /*0b70*/ 	.short	0x0100
        /*0b72*/ 	.byte	0x08
	.zero		1


	//   ....[22]....
        /*0b74*/ 	.word	0x00001de0
        /*0b78*/ 	.word	0x000000ff
        /*0b7c*/ 	.word	0x00013200
        /*0b80*/ 	.short	0x010a
        /*0b82*/ 	.byte	0x2d
	.zero		1


	//   ....[23]....
        /*0b84*/ 	.word	0x00001e60
        /*0b88*/ 	.word	0x00000003
        /*0b8c*/ 	.word	0x00013230
        /*0b90*/ 	.short	0x010a
        /*0b92*/ 	.byte	0x3f
	.zero		1


	//   ....[24]....
        /*0b94*/ 	.word	0x00001ea0
        /*0b98*/ 	.word	0x00000003
        /*0b9c*/ 	.word	0x00013230
        /*0ba0*/ 	.short	0x010a
        /*0ba2*/ 	.byte	0x3f
	.zero		1


	//   ....[25]....
        /*0ba4*/ 	.word	0x000024d0
        /*0ba8*/ 	.word	0x000000ff
        /*0bac*/ 	.word	0x00000000
        /*0bb0*/ 	.short	0x0101
        /*0bb2*/ 	.byte	0x06
	.zero		1


	//   ....[26]....
        /*0bb4*/ 	.word	0x00005d10
        /*0bb8*/ 	.word	0x000000ff
        /*0bbc*/ 	.word	0x00013230
        /*0bc0*/ 	.short	0x010a
        /*0bc2*/ 	.byte	0x17
	.zero		1


	//   ....[27]....
        /*0bc4*/ 	.word	0x00005d50
        /*0bc8*/ 	.word	0x000000ff
        /*0bcc*/ 	.word	0x00013230
        /*0bd0*/ 	.short	0x010a
        /*0bd2*/ 	.byte	0x17
	.zero		1


	//   ....[28]....
        /*0bd4*/ 	.word	0x000061a0
        /*0bd8*/ 	.word	0x000000ff
        /*0bdc*/ 	.word	0x00013250
        /*0be0*/ 	.short	0x010a
        /*0be2*/ 	.byte	0x0b
	.zero		1


	//   ....[29]....
        /*0be4*/ 	.word	0x000061e0
        /*0be8*/ 	.word	0x000000ff
        /*0bec*/ 	.word	0x00013250
        /*0bf0*/ 	.short	0x010a
        /*0bf2*/ 	.byte	0x0b
	.zero		1


	//   ....[30]....
        /*0bf4*/ 	.word	0x00006490
        /*0bf8*/ 	.word	0x000000ff
        /*0bfc*/ 	.word	0x00000000
        /*0c00*/ 	.short	0x0101
        /*0c02*/ 	.byte	0x17
	.zero		1


	//   ....[31]....
        /*0c04*/ 	.word	0x00009710
        /*0c08*/ 	.word	0x000000ff
        /*0c0c*/ 	.word	0x00000000
        /*0c10*/ 	.short	0x0101
        /*0c12*/ 	.byte	0x06
	.zero		1


	//   ....[32]....
        /*0c14*/ 	.word	0x00009f00
        /*0c18*/ 	.word	0x000000ff
        /*0c1c*/ 	.word	0x00013230
        /*0c20*/ 	.short	0x010a
        /*0c22*/ 	.byte	0x14
	.zero		1


	//   ....[33]....
        /*0c24*/ 	.word	0x00009f40
        /*0c28*/ 	.word	0x000000ff
        /*0c2c*/ 	.word	0x00013230
        /*0c30*/ 	.short	0x010a
        /*0c32*/ 	.byte	0x14
	.zero		1


	//   ....[34]....
        /*0c34*/ 	.word	0x0000a390
        /*0c38*/ 	.word	0x000000ff
        /*0c3c*/ 	.word	0x00013250
        /*0c40*/ 	.short	0x010a
        /*0c42*/ 	.byte	0x0b
	.zero		1


	//   ....[35]....
        /*0c44*/ 	.word	0x0000a3d0
        /*0c48*/ 	.word	0x000000ff
        /*0c4c*/ 	.word	0x00013250
        /*0c50*/ 	.short	0x010a
        /*0c52*/ 	.byte	0x0b
	.zero		1


	//   ....[36]....
        /*0c54*/ 	.word	0x0000a6b0
        /*0c58*/ 	.word	0x000000ff
        /*0c5c*/ 	.word	0x00000000
        /*0c60*/ 	.short	0x0101
        /*0c62*/ 	.byte	0x14
	.zero		1


	//   ....[37]....
        /*0c64*/ 	.word	0x0000bc40
        /*0c68*/ 	.word	0x000000ff
        /*0c6c*/ 	.word	0x00000000
        /*0c70*/ 	.short	0x0101
        /*0c72*/ 	.byte	0x06
	.zero		1


	//   ....[38]....
        /*0c74*/ 	.word	0x0000c170
        /*0c78*/ 	.word	0x000000ff
        /*0c7c*/ 	.word	0x00013230
        /*0c80*/ 	.short	0x010a
        /*0c82*/ 	.byte	0x06
	.zero		1


	//   ....[39]....
        /*0c84*/ 	.word	0x0000c1b0
        /*0c88*/ 	.word	0x000000ff
        /*0c8c*/ 	.word	0x00013230
        /*0c90*/ 	.short	0x010a
        /*0c92*/ 	.byte	0x06
	.zero		1


	//   ....[40]....
        /*0c94*/ 	.word	0x0000c600
        /*0c98*/ 	.word	0x000000ff
        /*0c9c*/ 	.word	0x00013250
        /*0ca0*/ 	.short	0x010a
        /*0ca2*/ 	.byte	0x0b
	.zero		1


	//   ....[41]....
        /*0ca4*/ 	.word	0x0000c640
        /*0ca8*/ 	.word	0x000000ff
        /*0cac*/ 	.word	0x00013250
        /*0cb0*/ 	.short	0x010a
        /*0cb2*/ 	.byte	0x0b
	.zero		1


	//   ....[42]....
        /*0cb4*/ 	.word	0x0000c930
        /*0cb8*/ 	.word	0x000000ff
        /*0cbc*/ 	.word	0x00000000
        /*0cc0*/ 	.short	0x0101
        /*0cc2*/ 	.byte	0x06
	.zero		1


	//   ....[43]....
        /*0cc4*/ 	.word	0x0000fb80
        /*0cc8*/ 	.word	0x000000ff
        /*0ccc*/ 	.word	0x00000000
        /*0cd0*/ 	.short	0x0101
        /*0cd2*/ 	.byte	0x06
	.zero		1


	//   ....[44]....
        /*0cd4*/ 	.word	0x00010060
        /*0cd8*/ 	.word	0x000000ff
        /*0cdc*/ 	.word	0x00013250
        /*0ce0*/ 	.short	0x010a
        /*0ce2*/ 	.byte	0x0e
	.zero		1


	//   ....[45]....
        /*0ce4*/ 	.word	0x000100a0
        /*0ce8*/ 	.word	0x000000ff
        /*0cec*/ 	.word	0x00013250
        /*0cf0*/ 	.short	0x010a
        /*0cf2*/ 	.byte	0x0e
	.zero		1


	//   ....[46]....
        /*0cf4*/ 	.word	0x000106c0
        /*0cf8*/ 	.word	0x000000ff
        /*0cfc*/ 	.word	0x00000000
        /*0d00*/ 	.short	0x0101
        /*0d02*/ 	.byte	0x04
	.zero		1


	//   ....[47]....
        /*0d04*/ 	.word	0x00012010
        /*0d08*/ 	.word	0x00000007
        /*0d0c*/ 	.word	0x00000000
        /*0d10*/ 	.short	0x0101
        /*0d12*/ 	.byte	0x3f
	.zero		1


	//   ....[48]....
        /*0d14*/ 	.word	0x00012200
        /*0d18*/ 	.word	0x00000008
        /*0d1c*/ 	.word	0x00000000
        /*0d20*/ 	.short	0x0101
        /*0d22*/ 	.byte	0x3f
	.zero		1


	//   ....[49]....
        /*0d24*/ 	.word	0x00016120
        /*0d28*/ 	.word	0x00000004
        /*0d2c*/ 	.word	0x00013280
        /*0d30*/ 	.short	0x010a
        /*0d32*/ 	.byte	0x3f
	.zero		1


	//   ....[50]....
        /*0d34*/ 	.word	0x00016760
        /*0d38*/ 	.word	0x00000004
        /*0d3c*/ 	.word	0x00013270
        /*0d40*/ 	.short	0x0107
        /*0d42*/ 	.byte	0x3f
	.zero		1


	//   ....[51]....
        /*0d44*/ 	.word	0x00016820
        /*0d48*/ 	.word	0x00000004
        /*0d4c*/ 	.word	0x00013270
        /*0d50*/ 	.short	0x0101
        /*0d52*/ 	.byte	0x3f
	.zero		1


	//   ....[52]....
        /*0d54*/ 	.word	0x00016870
        /*0d58*/ 	.word	0x00000004
        /*0d5c*/ 	.word	0x00013240
        /*0d60*/ 	.short	0x010a
        /*0d62*/ 	.byte	0x3f
	.zero		1


	//   ....[53]....
        /*0d64*/ 	.word	0x00016db0
        /*0d68*/ 	.word	0x00000004
        /*0d6c*/ 	.word	0x00013230
        /*0d70*/ 	.short	0x0107
        /*0d72*/ 	.byte	0x3f
	.zero		1


	//   ....[54]....
        /*0d74*/ 	.word	0x00016e80
        /*0d78*/ 	.word	0x00000004
        /*0d7c*/ 	.word	0x00013230
        /*0d80*/ 	.short	0x0101
        /*0d82*/ 	.byte	0x3f
	.zero		1


	//   ....[55]....
        /*0d84*/ 	.word	0x00017930
        /*0d88*/ 	.word	0x00000011
        /*0d8c*/ 	.word	0x00013200
        /*0d90*/ 	.short	0x0107
        /*0d92*/ 	.byte	0x3f
	.zero		1


	//   ....[56]....
        /*0d94*/ 	.word	0x00017a20
        /*0d98*/ 	.word	0x00000011
        /*0d9c*/ 	.word	0x00013200
        /*0da0*/ 	.short	0x0101
        /*0da2*/ 	.byte	0x3f
	.zero		1


	//   ....[57]....
        /*0da4*/ 	.word	0x00017a40
        /*0da8*/ 	.word	0x00000011
        /*0dac*/ 	.word	0x00013220
        /*0db0*/ 	.short	0x010a
        /*0db2*/ 	.byte	0x3f
	.zero		1


	//   ....[58]....
        /*0db4*/ 	.word	0x00017f70
        /*0db8*/ 	.word	0x00000000
        /*0dbc*/ 	.word	0x00013280
        /*0dc0*/ 	.short	0x010a
        /*0dc2*/ 	.byte	0x3f
	.zero		1


	//   ....[59]....
        /*0dc4*/ 	.word	0x00018460
        /*0dc8*/ 	.word	0x00000000
        /*0dcc*/ 	.word	0x00013270
        /*0dd0*/ 	.short	0x0107
        /*0dd2*/ 	.byte	0x3f
	.zero		1


	//   ....[60]....
        /*0dd4*/ 	.word	0x00018520
        /*0dd8*/ 	.word	0x00000000
        /*0ddc*/ 	.word	0x00013270
        /*0de0*/ 	.short	0x0101
        /*0de2*/ 	.byte	0x3f
	.zero		1


	//   ....[61]....
        /*0de4*/ 	.word	0x00018550
        /*0de8*/ 	.word	0x00000000
        /*0dec*/ 	.word	0x00013240
        /*0df0*/ 	.short	0x010a
        /*0df2*/ 	.byte	0x3f
	.zero		1


	//   ....[62]....
        /*0df4*/ 	.word	0x00018990
        /*0df8*/ 	.word	0x00000000
        /*0dfc*/ 	.word	0x00013230
        /*0e00*/ 	.short	0x0107
        /*0e02*/ 	.byte	0x3f
	.zero		1


	//   ....[63]....
        /*0e04*/ 	.word	0x00018a50
        /*0e08*/ 	.word	0x00000000
        /*0e0c*/ 	.word	0x00013230
        /*0e10*/ 	.short	0x0101
        /*0e12*/ 	.byte	0x3f
	.zero		1


	//   ....[64]....
        /*0e14*/ 	.word	0x00018ae0
        /*0e18*/ 	.word	0x00000002
        /*0e1c*/ 	.word	0x00013270
        /*0e20*/ 	.short	0x010a
        /*0e22*/ 	.byte	0x3f
	.zero		1


	//   ....[65]....
        /*0e24*/ 	.word	0x00018b70
        /*0e28*/ 	.word	0x00000002
        /*0e2c*/ 	.word	0x00013260
        /*0e30*/ 	.short	0x010a
        /*0e32*/ 	.byte	0x3f
	.zero		1


	//   ....[66]....
        /*0e34*/ 	.word	0x00018e80
        /*0e38*/ 	.word	0x00000002
        /*0e3c*/ 	.word	0x00013250
        /*0e40*/ 	.short	0x0101
        /*0e42*/ 	.byte	0x3f
	.zero		1


	//   ....[67]....
        /*0e44*/ 	.word	0x00018f10
        /*0e48*/ 	.word	0x00000002
        /*0e4c*/ 	.word	0x00000000
        /*0e50*/ 	.short	0x0101
        /*0e52*/ 	.byte	0x3f
	.zero		1


	//   ....[68]....
        /*0e54*/ 	.word	0x000190f0
        /*0e58*/ 	.word	0x00000003
        /*0e5c*/ 	.word	0x00013270
        /*0e60*/ 	.short	0x010a
        /*0e62*/ 	.byte	0x3f
	.zero		1


	//   ....[69]....
        /*0e64*/ 	.word	0x00019180
        /*0e68*/ 	.word	0x00000003
        /*0e6c*/ 	.word	0x00013260
        /*0e70*/ 	.short	0x010a
        /*0e72*/ 	.byte	0x3f
	.zero		1


	//   ....[70]....
        /*0e74*/ 	.word	0x000194a0
        /*0e78*/ 	.word	0x00000003
        /*0e7c*/ 	.word	0x00013250
        /*0e80*/ 	.short	0x0101
        /*0e82*/ 	.byte	0x3f
	.zero		1


	//   ....[71]....
        /*0e84*/ 	.word	0x00019560
        /*0e88*/ 	.word	0x00000003
        /*0e8c*/ 	.word	0x00000000
        /*0e90*/ 	.short	0x0101
        /*0e92*/ 	.byte	0x3f
	.zero		1


	//   ....[72]....
        /*0e94*/ 	.word	0x0001a750
        /*0e98*/ 	.word	0x00000005
        /*0e9c*/ 	.word	0x00013220
        /*0ea0*/ 	.short	0x010a
        /*0ea2*/ 	.byte	0x3f
	.zero		1


	//   ....[73]....
        /*0ea4*/ 	.word	0x0001a900
        /*0ea8*/ 	.word	0x00000003
        /*0eac*/ 	.word	0x00013240
        /*0eb0*/ 	.short	0x010a
        /*0eb2*/ 	.byte	0x3f
	.zero		1


	//   ....[74]....
        /*0eb4*/ 	.word	0x0001a990
        /*0eb8*/ 	.word	0x00000005
        /*0ebc*/ 	.word	0x00013240
        /*0ec0*/ 	.short	0x010a
        /*0ec2*/ 	.byte	0x3f
	.zero		1


	//   ....[75]....
        /*0ec4*/ 	.word	0x0001a9d0
        /*0ec8*/ 	.word	0x00000003
        /*0ecc*/ 	.word	0x00013260
        /*0ed0*/ 	.short	0x010a
        /*0ed2*/ 	.byte	0x3f
	.zero		1


	//   ....[76]....
        /*0ed4*/ 	.word	0x0001aa10
        /*0ed8*/ 	.word	0x00000005
        /*0edc*/ 	.word	0x00013260
        /*0ee0*/ 	.short	0x010a
        /*0ee2*/ 	.byte	0x3f
	.zero		1


	//   ....[77]....
        /*0ee4*/ 	.word	0x0001aa50
        /*0ee8*/ 	.word	0x00000003
        /*0eec*/ 	.word	0x00013280
        /*0ef0*/ 	.short	0x010a
        /*0ef2*/ 	.byte	0x3f
	.zero		1


	//   ....[78]....
        /*0ef4*/ 	.word	0x0001aa90
        /*0ef8*/ 	.word	0x00000005
        /*0efc*/ 	.word	0x00013280
        /*0f00*/ 	.short	0x010a
        /*0f02*/ 	.byte	0x3f
	.zero		1


	//   ....[79]....
        /*0f04*/ 	.word	0x0001ab00
        /*0f08*/ 	.word	0x00000003
        /*0f0c*/ 	.word	0x00013200
        /*0f10*/ 	.short	0x010a
        /*0f12*/ 	.byte	0x3f
	.zero		1


	//   ....[80]....
        /*0f14*/ 	.word	0x0001ab50
        /*0f18*/ 	.word	0x00000003
        /*0f1c*/ 	.word	0x00013230
        /*0f20*/ 	.short	0x010a
        /*0f22*/ 	.byte	0x3f
	.zero		1


	//   ....[81]....
        /*0f24*/ 	.word	0x0001abb0
        /*0f28*/ 	.word	0x00000008
        /*0f2c*/ 	.word	0x00013230
        /*0f30*/ 	.short	0x010a
        /*0f32*/ 	.byte	0x3f
	.zero		1


	//   ....[82]....
        /*0f34*/ 	.word	0x0001ac10
        /*0f38*/ 	.word	0x00000008
        /*0f3c*/ 	.word	0x00013250
        /*0f40*/ 	.short	0x010a
        /*0f42*/ 	.byte	0x3f
	.zero		1


	//   ....[83]....
        /*0f44*/ 	.word	0x0001ac70
        /*0f48*/ 	.word	0x00000004
        /*0f4c*/ 	.word	0x00013230
        /*0f50*/ 	.short	0x010a
        /*0f52*/ 	.byte	0x3f
	.zero		1


	//   ....[84]....
        /*0f54*/ 	.word	0x0001acd0
        /*0f58*/ 	.word	0x00000004
        /*0f5c*/ 	.word	0x00013250
        /*0f60*/ 	.short	0x010a
        /*0f62*/ 	.byte	0x3f
	.zero		1


	//   ....[85]....
        /*0f64*/ 	.word	0x0001ad30
        /*0f68*/ 	.word	0x00000008
        /*0f6c*/ 	.word	0x00013230
        /*0f70*/ 	.short	0x010a
        /*0f72*/ 	.byte	0x3f
	.zero		1


	//   ....[86]....
        /*0f74*/ 	.word	0x0001ad90
        /*0f78*/ 	.word	0x00000008
        /*0f7c*/ 	.word	0x00013250
        /*0f80*/ 	.short	0x010a
        /*0f82*/ 	.byte	0x3f
	.zero		1


	//   ....[87]....
        /*0f84*/ 	.word	0x0001adf0
        /*0f88*/ 	.word	0x00000007
        /*0f8c*/ 	.word	0x00013250
        /*0f90*/ 	.short	0x010a
        /*0f92*/ 	.byte	0x3f
	.zero		1


	//   ....[88]....
        /*0f94*/ 	.word	0x0001af00
        /*0f98*/ 	.word	0x00000004
        /*0f9c*/ 	.word	0x00013280
        /*0fa0*/ 	.short	0x010a
        /*0fa2*/ 	.byte	0x3f
	.zero		1


	//   ....[89]....
        /*0fa4*/ 	.word	0x0001b5b0
        /*0fa8*/ 	.word	0x00000004
        /*0fac*/ 	.word	0x00013240
        /*0fb0*/ 	.short	0x010a
        /*0fb2*/ 	.byte	0x3f
	.zero		1


	//   ....[90]....
        /*0fb4*/ 	.word	0x0001c3d0
        /*0fb8*/ 	.word	0x00000011
        /*0fbc*/ 	.word	0x00013220
        /*0fc0*/ 	.short	0x010a
        /*0fc2*/ 	.byte	0x3f
	.zero		1


	//   ....[91]....
        /*0fc4*/ 	.word	0x0001c420
        /*0fc8*/ 	.word	0x00000000
        /*0fcc*/ 	.word	0x00013280
        /*0fd0*/ 	.short	0x010a
        /*0fd2*/ 	.byte	0x3f
	.zero		1


	//   ....[92]....
        /*0fd4*/ 	.word	0x0001cae0
        /*0fd8*/ 	.word	0x00000000
        /*0fdc*/ 	.word	0x00013240
        /*0fe0*/ 	.short	0x010a
        /*0fe2*/ 	.byte	0x3f
	.zero		1


	//   ....[93]....
        /*0fe4*/ 	.word	0x0001d0a0
        /*0fe8*/ 	.word	0x00000002
        /*0fec*/ 	.word	0x00013270
        /*0ff0*/ 	.short	0x010a
        /*0ff2*/ 	.byte	0x3f
	.zero		1


	//   ....[94]....
        /*0ff4*/ 	.word	0x0001d0f0
        /*0ff8*/ 	.word	0x00000002
        /*0ffc*/ 	.word	0x00013260
        /*1000*/ 	.short	0x010a
        /*1002*/ 	.byte	0x3f
	.zero		1


	//   ....[95]....
        /*1004*/ 	.word	0x0001d140
        /*1008*/ 	.word	0x00000003
        /*100c*/ 	.word	0x00013270
        /*1010*/ 	.short	0x010a
        /*1012*/ 	.byte	0x3f
	.zero		1


	//   ....[96]....
        /*1014*/ 	.word	0x0001d190
        /*1018*/ 	.word	0x00000003
        /*101c*/ 	.word	0x00013260
        /*1020*/ 	.short	0x010a
        /*1022*/ 	.byte	0x3f
	.zero		1


	//   ....[97]....
        /*1024*/ 	.word	0x0001d1e0
        /*1028*/ 	.word	0x00000005
        /*102c*/ 	.word	0x00013220
        /*1030*/ 	.short	0x010a
        /*1032*/ 	.byte	0x3f
	.zero		1


	//   ....[98]....
        /*1034*/ 	.word	0x0001d380
        /*1038*/ 	.word	0x00000003
        /*103c*/ 	.word	0x00013240
        /*1040*/ 	.short	0x010a
        /*1042*/ 	.byte	0x3f
	.zero		1


	//   ....[99]....
        /*1044*/ 	.word	0x0001d3d0
        /*1048*/ 	.word	0x00000005
        /*104c*/ 	.word	0x00013240
        /*1050*/ 	.short	0x010a
        /*1052*/ 	.byte	0x3f
	.zero		1


	//   ....[100]....
        /*1054*/ 	.word	0x0001d420
        /*1058*/ 	.word	0x00000003
        /*105c*/ 	.word	0x00013260
        /*1060*/ 	.short	0x010a
        /*1062*/ 	.byte	0x3f
	.zero		1


	//   ....[101]....
        /*1064*/ 	.word	0x0001d470
        /*1068*/ 	.word	0x00000005
        /*106c*/ 	.word	0x00013260
        /*1070*/ 	.short	0x010a
        /*1072*/ 	.byte	0x3f
	.zero		1


	//   ....[102]....
        /*1074*/ 	.word	0x0001d4c0
        /*1078*/ 	.word	0x00000003
        /*107c*/ 	.word	0x00013280
        /*1080*/ 	.short	0x010a
        /*1082*/ 	.byte	0x3f
	.zero		1


	//----- nvinfo : EIATTR_NUM_MBARRIERS
	.align		4
.L_209:
        /*1084*/ 	.byte	0x03, 0x38
        /*1086*/ 	.short	0x0016


	//----- nvinfo : EIATTR_EXIT_INSTR_OFFSETS
	.align		4
        /*1088*/ 	.byte	0x04, 0x1c
        /*108a*/ 	.short	(.L_211 - .L_210)


	//   ....[0]....
.L_210:
        /*108c*/ 	.word	0x00000980


	//   ....[1]....
        /*1090*/ 	.word	0x00013440


	//   ....[2]....
        /*1094*/ 	.word	0x0001aae0


	//----- nvinfo : EIATTR_MAX_THREADS
	.align		4
.L_211:
        /*1098*/ 	.byte	0x04, 0x05
        /*109a*/ 	.short	(.L_213 - .L_212)
.L_212:
        /*109c*/ 	.word	0x00000200
        /*10a0*/ 	.word	0x00000001
        /*10a4*/ 	.word	0x00000001


	//----- nvinfo : EIATTR_CRS_STACK_SIZE
	.align		4
.L_213:
        /*10a8*/ 	.byte	0x04, 0x1e
        /*10aa*/ 	.short	(.L_215 - .L_214)
.L_214:
        /*10ac*/ 	.word	0x00000000


	//----- nvinfo : EIATTR_CBANK_PARAM_SIZE
	.align		4
.L_215:
        /*10b0*/ 	.byte	0x03, 0x19
        /*10b2*/ 	.short	0x0af0


	//----- nvinfo : EIATTR_PARAM_CBANK
	.align		4
        /*10b4*/ 	.byte	0x04, 0x0a
        /*10b6*/ 	.short	(.L_217 - .L_216)
	.align		4
.L_216:
        /*10b8*/ 	.word	index@(.nv.constant0._ZN7cutlass13device_kernelIN5flash11enable_sm90INS1_16FlashAttnFwdSm90INS1_25CollectiveMainloopFwdSm90ILi2EN4cute5tupleIJNS5_1CILi1EEES8_S8_EEENS6_IJNS7_ILi192EEENS7_ILi160EEENS7_ILi64EEEEEELi64ENS_12float_e4m3_tEfNS_4arch4Sm90ELb0ELb1ELb0ELb1ELb1ELb0ELb0ELb1ELb1ELb1ELb1ELb0EEENS1_21CollectiveEpilogueFwdINS6_IJSA_SC_SB_EEES9_NS_10bfloat16_tESG_Li384ELb1ELb1ELb1ELb1EEENS1_36VarlenDynamicPersistentTileSchedulerILi192ELi160ELi384ELi128ELb1ELb1ELb1ELb1ELb0ELb1EEEEEEEEEvNT_6ParamsE)
        /*10bc*/ 	.short	0x0210
        /*10be*/ 	.short	0x0af0


	//----- nvinfo : EIATTR_SW_WAR
	.align		4
.L_217:
        /*10c0*/ 	.byte	0x04, 0x36
        /*10c2*/ 	.short	(.L_219 - .L_218)
.L_218:
        /*10c4*/ 	.word	0x00000008
.L_219:


//--------------------- .nv.info._ZN7cutlass13device_kernelIN5flash11enable_sm90INS1_16FlashAttnFwdSm90INS1_25CollectiveMainloopFwdSm90ILi2EN4cute5tupleIJNS5_1CILi1EEES8_S8_EEENS6_IJNS7_ILi192EEENS7_ILi160EEENS7_ILi64EEEEEELi64ENS_12float_e4m3_tEfNS_4arch4Sm90ELb0ELb1ELb0ELb1ELb1ELb1ELb0ELb1ELb1ELb1ELb1ELb0EEENS1_21CollectiveEpilogueFwdINS6_IJSA_SC_SB_EEES9_NS_10bfloat16_tESG_Li384ELb1ELb1ELb1ELb1EEENS1_36VarlenDynamicPersistentTileSchedulerILi192ELi160ELi384ELi128ELb1ELb1ELb1ELb1ELb0ELb1EEEEEEEEEvNT_6ParamsE --------------------------
	.section	.nv.info._ZN7cutlass13device_kernelIN5flash11enable_sm90INS1_16FlashAttnFwdSm90INS1_25CollectiveMainloopFwdSm90ILi2EN4cute5tupleIJNS5_1CILi1EEES8_S8_EEENS6_IJNS7_ILi192EEENS7_ILi160EEENS7_ILi64EEEEEELi64ENS_12float_e4m3_tEfNS_4arch4Sm90ELb0ELb1ELb0ELb1ELb1ELb1ELb0ELb1ELb1ELb1ELb1ELb0EEENS1_21CollectiveEpilogueFwdINS6_IJSA_SC_SB_EEES9_NS_10bfloat16_tESG_Li384ELb1ELb1ELb1ELb1EEENS1_36VarlenDynamicPersistentTileSchedulerILi192ELi160ELi384ELi128ELb1ELb1ELb1ELb1ELb0ELb1EEEEEEEEEvNT_6ParamsE,"",@"SHT_CUDA_INFO"
	.sectionflags	@""
	.align	4


	//----- nvinfo : EIATTR_CUDA_API_VERSION
	.align		4
        /*0000*/ 	.byte	0x04, 0x37
        /*0002*/ 	.short	(.L_221 - .L_220)
.L_220:
        /*0004*/ 	.word	0x00000082


	//----- nvinfo : EIATTR_KPARAM_INFO
	.align		4
.L_221:
        /*0008*/ 	.byte	0x04, 0x17
        /*000a*/ 	.short	(.L_223 - .L_222)
.L_222:
        /*000c*/ 	.word	0x00000000
        /*0010*/ 	.short	0x0000
        /*0012*/ 	.short	0x0070
        /*0014*/ 	.byte	0x00, 0xf0, 0x01, 0x2a


	//----- nvinfo : EIATTR_SPARSE_MMA_MASK
	.align		4
.L_223:
        /*0018*/ 	.byte	0x03, 0x50
        /*001a*/ 	.short	0x0000


	//----- nvinfo : EIATTR_MAXREG_COUNT
	.align		4
        /*001c*/ 	.byte	0x03, 0x1b
        /*001e*/ 	.short	0x0080


	//----- nvinfo : EIATTR_NUM_BARRIERS
	.align		4
        /*0020*/ 	.byte	0x02, 0x4c
        /*0022*/ 	.byte	0x10
	.zero		1


	//----- nvinfo : EIATTR_EXTERNS
	.align		4
        /*0024*/ 	.byte	0x04, 0x0f
        /*0026*/ 	.short	(.L_225 - .L_224)


	//   ....[0]....
	.align		4
.L_224:
        /*0028*/ 	.word	index@(__assertfail)


	//----- nvinfo : EIATTR_ANNOTATIONS
	.align		4
.L_225:
        /*002c*/ 	.byte	0x04, 0x55
        /*002e*/ 	.short	(.L_227 - .L_226)


	//   ....[0]....
.L_226:
        /* <DEDUP_REMOVED lines=128> */


	//----- nvinfo : EIATTR_MERCURY_ISA_VERSION
	.align		4
.L_227:
        /*0818*/ 	.byte	0x03, 0x5f
        /*081a*/ 	.short	0x0101


	//----- nvinfo : EIATTR_UNUSED_LOAD_BYTE_OFFSET
	.align		4
        /*081c*/ 	.byte	0x04, 0x44
        /*081e*/ 	.short	(.L_229 - .L_228)


	//   ....[0]....
.L_228:
        /*0820*/ 	.word	0x00000a40
        /*0824*/ 	.word	0x0000fff0


	//   ....[1]....
        /*0828*/ 	.word	0x00018a50
        /*082c*/ 	.word	0x0000fff0


	//----- nvinfo : EIATTR_INT_WARP_WIDE_INSTR_OFFSETS
	.align		4
.L_229:
        /*0830*/ 	.byte	0x04, 0x31
        /*0832*/ 	.short	(.L_231 - .L_230)


	//   ....[0]....
.L_230:
        /*0834*/ 	.word	0x00000120


	//   ....[1]....
        /*0838*/ 	.word	0x00000160


	//   ....[2]....
        /*083c*/ 	.word	0x00000220


	//   ....[3]....
        /*0840*/ 	.word	0x0001e850


	//   ....[4]....
        /*0844*/ 	.word	0x0001e8e0


	//   ....[5]....
        /*0848*/ 	.word	0x000222a0


	//   ....[6]....
        /*084c*/ 	.word	0x00022330


	//----- nvinfo : EIATTR_COOP_GROUP_MASK_REGIDS
	.align		4
.L_231:
        /*0850*/ 	.byte	0x04, 0x29
        /*0852*/ 	.short	(.L_233 - .L_232)


	//   ....[0]....
.L_232:
        /*0854*/ 	.word	0xffffffff


	//   ....[1]....
        /*0858*/ 	.word	0xffffffff


	//   ....[2]....
        /*085c*/ 	.word	0xffffffff


	//   ....[3]....
        /*0860*/ 	.word	0xffffffff


	//   ....[4]....
        /*0864*/ 	.word	0xffffffff


	//   ....[5]....
        /*0868*/ 	.word	0xffffffff


	//   ....[6]....
        /*086c*/ 	.word	0xffffffff


	//   ....[7]....
        /*0870*/ 	.word	0xffffffff


	//   ....[8]....
        /*0874*/ 	.word	0xffffffff


	//   ....[9]....
        /*0878*/ 	.word	0xffffffff


	//   ....[10]....
        /*087c*/ 	.word	0xffffffff


	//   ....[11]....
        /*0880*/ 	.word	0xffffffff


	//   ....[12]....
        /*0884*/ 	.word	0xffffffff


	//   ....[13]....
        /*0888*/ 	.word	0xffffffff


	//   ....[14]....
        /*088c*/ 	.word	0xffffffff


	//   ....[15]....
        /*0890*/ 	.word	0xffffffff


	//   ....[16]....
        /*0894*/ 	.word	0xffffffff


	//   ....[17]....
        /*0898*/ 	.word	0xffffffff


	//   ....[18]....
        /*089c*/ 	.word	0xffffffff


	//   ....[19]....
        /*08a0*/ 	.word	0xffffffff


	//   ....[20]....
        /*08a4*/ 	.word	0xffffffff


	//   ....[21]....
        /*08a8*/ 	.word	0xffffffff


	//   ....[22]....
        /*08ac*/ 	.word	0xffffffff


	//   ....[23]....
        /*08b0*/ 	.word	0xffffffff


	//   ....[24]....
        /*08b4*/ 	.word	0xffffffff


	//   ....[25]....
        /*08b8*/ 	.word	0xffffffff


	//   ....[26]....
        /*08bc*/ 	.word	0xffffffff


	//   ....[27]....
        /*08c0*/ 	.word	0xffffffff


	//   ....[28]....
        /*08c4*/ 	.word	0xffffffff


	//   ....[29]....
        /*08c8*/ 	.word	0xffffffff


	//   ....[30]....
        /*08cc*/ 	.word	0xffffffff


	//   ....[31]....
        /*08d0*/ 	.word	0xffffffff


	//   ....[32]....
        /*08d4*/ 	.word	0xffffffff


	//   ....[33]....
        /*08d8*/ 	.word	0xffffffff


	//   ....[34]....
        /*08dc*/ 	.word	0xffffffff


	//   ....[35]....
        /*08e0*/ 	.word	0xffffffff


	//   ....[36]....
        /*08e4*/ 	.word	0xffffffff


	//   ....[37]....
        /*08e8*/ 	.word	0xffffffff


	//   ....[38]....
        /*08ec*/ 	.word	0xffffffff


	//   ....[39]....
        /*08f0*/ 	.word	0xffffffff


	//   ....[40]....
        /*08f4*/ 	.word	0xffffffff


	//   ....[41]....
        /*08f8*/ 	.word	0xffffffff


	//   ....[42]....
        /*08fc*/ 	.word	0xffffffff


	//   ....[43]....
        /*0900*/ 	.word	0xffffffff


	//   ....[44]....
        /*0904*/ 	.word	0xffffffff


	//   ....[45]....
        /*0908*/ 	.word	0xffffffff


	//   ....[46]....
        /*090c*/ 	.word	0xffffffff


	//   ....[47]....
        /*0910*/ 	.word	0xffffffff


	//   ....[48]....
        /*0914*/ 	.word	0xffffffff


	//   ....[49]....
        /*0918*/ 	.word	0xffffffff


	//   ....[50]....
        /*091c*/ 	.word	0xffffffff


	//   ....[51]....
        /*0920*/ 	.word	0xffffffff


	//   ....[52]....
        /*0924*/ 	.word	0xffffffff


	//   ....[53]....
        /*0928*/ 	.word	0xffffffff


	//   ....[54]....
        /*092c*/ 	.word	0xffffffff


	//   ....[55]....
        /*0930*/ 	.word	0xffffffff


	//   ....[56]....
        /*0934*/ 	.word	0xffffffff


	//   ....[57]....
        /*0938*/ 	.word	0xffffffff


	//   ....[58]....
        /*093c*/ 	.word	0xffffffff


	//   ....[59]....
        /*0940*/ 	.word	0xffffffff


	//   ....[60]....
        /*0944*/ 	.word	0xffffffff


	//   ....[61]....
        /*0948*/ 	.word	0xffffffff


	//   ....[62]....
        /*094c*/ 	.word	0xffffffff


	//   ....[63]....
        /*0950*/ 	.word	0xffffffff


	//   ....[64]....
        /*0954*/ 	.word	0xffffffff


	//   ....[65]....
        /*0958*/ 	.word	0xffffffff


	//   ....[66]....
        /*095c*/ 	.word	0xffffffff


	//   ....[67]....
        /*0960*/ 	.word	0xffffffff


	//   ....[68]....
        /*0964*/ 	.word	0xffffffff


	//   ....[69]....
        /*0968*/ 	.word	0xffffffff


	//   ....[70]....
        /*096c*/ 	.word	0xffffffff


	//   ....[71]....
        /*0970*/ 	.word	0xffffffff


	//   ....[72]....
        /*0974*/ 	.word	0xffffffff


	//   ....[73]....
        /*0978*/ 	.word	0xffffffff


	//   ....[74]....
        /*097c*/ 	.word	0xffffffff


	//   ....[75]....
        /*0980*/ 	.word	0xffffffff


	//   ....[76]....
        /*0984*/ 	.word	0xffffffff


	//   ....[77]....
        /*0988*/ 	.word	0xffffffff


	//   ....[78]....
        /*098c*/ 	.word	0xffffffff


	//   ....[79]....
        /*0990*/ 	.word	0xffffffff


	//   ....[80]....
        /*0994*/ 	.word	0xffffffff


	//   ....[81]....
        /*0998*/ 	.word	0xffffffff


	//   ....[82]....
        /*099c*/ 	.word	0xffffffff


	//   ....[83]....
        /*09a0*/ 	.word	0xffffffff


	//   ....[84]....
        /*09a4*/ 	.word	0xffffffff


	//   ....[85]....
        /*09a8*/ 	.word	0xffffffff


	//   ....[86]....
        /*09ac*/ 	.word	0xffffffff


	//   ....[87]....
        /*09b0*/ 	.word	0xffffffff


	//   ....[88]....
        /*09b4*/ 	.word	0xffffffff


	//   ....[89]....
        /*09b8*/ 	.word	0xffffffff


	//   ....[90]....
        /*09bc*/ 	.word	0xffffffff


	//   ....[91]....
        /*09c0*/ 	.word	0xffffffff


	//   ....[92]....
        /*09c4*/ 	.word	0xffffffff


	//   ....[93]....
        /*09c8*/ 	.word	0xffffffff


	//   ....[94]....
        /*09cc*/ 	.word	0xffffffff


	//   ....[95]....
        /*09d0*/ 	.word	0xffffffff


	//   ....[96]....
        /*09d4*/ 	.word	0xffffffff


	//   ....[97]....
        /*09d8*/ 	.word	0xffffffff


	//   ....[98]....
        /*09dc*/ 	.word	0xffffffff


	//   ....[99]....
        /*09e0*/ 	.word	0xffffffff


	//   ....[100]....
        /*09e4*/ 	.word	0xffffffff


	//   ....[101]....
        /*09e8*/ 	.word	0xffffffff


	//   ....[102]....
        /*09ec*/ 	.word	0xffffffff


	//   ....[103]....
        /*09f0*/ 	.word	0xffffffff


	//   ....[104]....
        /*09f4*/ 	.word	0xffffffff


	//   ....[105]....
        /*09f8*/ 	.word	0xffffffff


	//   ....[106]....
        /*09fc*/ 	.word	0xffffffff


	//   ....[107]....
        /*0a00*/ 	.word	0xffffffff


	//   ....[108]....
        /*0a04*/ 	.word	0xffffffff


	//   ....[109]....
        /*0a08*/ 	.word	0xffffffff


	//   ....[110]....
        /*0a0c*/ 	.word	0xffffffff


	//   ....[111]....
        /*0a10*/ 	.word	0xffffffff


	//   ....[112]....
        /*0a14*/ 	.word	0xffffffff


	//   ....[113]....
        /*0a18*/ 	.word	0xffffffff


	//   ....[114]....
        /*0a1c*/ 	.word	0xffffffff


	//   ....[115]....
        /*0a20*/ 	.word	0xffffffff


	//   ....[116]....
        /*0a24*/ 	.word	0xffffffff


	//   ....[117]....
        /*0a28*/ 	.word	0xffffffff


	//   ....[118]....
        /*0a2c*/ 	.word	0xffffffff


	//   ....[119]....
        /*0a30*/ 	.word	0xffffffff


	//   ....[120]....
        /*0a34*/ 	.word	0xffffffff


	//   ....[121]....
        /*0a38*/ 	.word	0xffffffff


	//   ....[122]....
        /*0a3c*/ 	.word	0xffffffff


	//   ....[123]....
        /*0a40*/ 	.word	0xffffffff


	//   ....[124]....
        /*0a44*/ 	.word	0xffffffff


	//   ....[125]....
        /*0a48*/ 	.word	0xffffffff


	//   ....[126]....
        /*0a4c*/ 	.word	0xffffffff


	//   ....[127]....
        /*0a50*/ 	.word	0xffffffff


	//   ....[128]....
        /*0a54*/ 	.word	0xffffffff


	//   ....[129]....
        /*0a58*/ 	.word	0xffffffff


	//   ....[130]....
        /*0a5c*/ 	.word	0xffffffff


	//   ....[131]....
        /*0a60*/ 	.word	0xffffffff


	//   ....[132]....
        /*0a64*/ 	.word	0xffffffff


	//   ....[133]....
        /*0a68*/ 	.word	0xffffffff


	//   ....[134]....
        /*0a6c*/ 	.word	0xffffffff


	//   ....[135]....
        /*0a70*/ 	.word	0xffffffff


	//   ....[136]....
        /*0a74*/ 	.word	0xffffffff


	//   ....[137]....
        /*0a78*/ 	.word	0xffffffff


	//   ....[138]....
        /*0a7c*/ 	.word	0xffffffff


	//   ....[139]....
        /*0a80*/ 	.word	0xffffffff


	//   ....[140]....
        /*0a84*/ 	.word	0xffffffff


	//   ....[141]....
        /*0a88*/ 	.word	0xffffffff


	//   ....[142]....
        /*0a8c*/ 	.word	0xffffffff


	//   ....[143]....
        /*0a90*/ 	.word	0xffffffff


	//   ....[144]....
        /*0a94*/ 	.word	0xffffffff


	//   ....[145]....
        /*0a98*/ 	.word	0xffffffff


	//   ....[146]....
        /*0a9c*/ 	.word	0xffffffff


	//   ....[147]....
        /*0aa0*/ 	.word	0xffffffff


	//   ....[148]....
        /*0aa4*/ 	.word	0xffffffff


	//   ....[149]....
        /*0aa8*/ 	.word	0xffffffff


	//   ....[150]....
        /*0aac*/ 	.word	0xffffffff


	//   ....[151]....
        /*0ab0*/ 	.word	0xffffffff


	//   ....[152]....
        /*0ab4*/ 	.word	0xffffffff


	//   ....[153]....
        /*0ab8*/ 	.word	0xffffffff


	//   ....[154]....
        /*0abc*/ 	.word	0xffffffff


	//   ....[155]....
        /*0ac0*/ 	.word	0xffffffff


	//   ....[156]....
        /*0ac4*/ 	.word	0xffffffff


	//   ....[157]....
        /*0ac8*/ 	.word	0xffffffff


	//   ....[158]....
        /*0acc*/ 	.word	0xffffffff


	//   ....[159]....
        /*0ad0*/ 	.word	0xffffffff


	//   ....[160]....
        /*0ad4*/ 	.word	0xffffffff


	//   ....[161]....
        /*0ad8*/ 	.word	0xffffffff


	//   ....[162]....
        /*0adc*/ 	.word	0xffffffff


	//   ....[163]....
        /*0ae0*/ 	.word	0xffffffff


	//   ....[164]....
        /*0ae4*/ 	.word	0xffffffff


	//   ....[165]....
        /*0ae8*/ 	.word	0xffffffff


	//   ....[166]....
        /*0aec*/ 	.word	0xffffffff


	//   ....[167]....
        /*0af0*/ 	.word	0xffffffff


	//   ....[168]....
        /*0af4*/ 	.word	0xffffffff


	//   ....[169]....
        /*0af8*/ 	.word	0xffffffff


	//   ....[170]....
        /*0afc*/ 	.word	0xffffffff


	//   ....[171]....
        /*0b00*/ 	.word	0xffffffff


	//   ....[172]....
        /*0b04*/ 	.word	0xffffffff


	//   ....[173]....
        /*0b08*/ 	.word	0xffffffff


	//   ....[174]....
        /*0b0c*/ 	.word	0xffffffff


	//   ....[175]....
        /*0b10*/ 	.word	0xffffffff


	//   ....[176]....
        /*0b14*/ 	.word	0xffffffff


	//   ....[177]....
        /*0b18*/ 	.word	0xffffffff


	//   ....[178]....
        /*0b1c*/ 	.word	0xffffffff


	//   ....[179]....
        /*0b20*/ 	.word	0xffffffff


	//   ....[180]....
        /*0b24*/ 	.word	0xffffffff


	//   ....[181]....
        /*0b28*/ 	.word	0xffffffff


	//   ....[182]....
        /*0b2c*/ 	.word	0xffffffff


	//   ....[183]....
        /*0b30*/ 	.word	0xffffffff


	//   ....[184]....
        /*0b34*/ 	.word	0xffffffff


	//   ....[185]....
        /*0b38*/ 	.word	0xffffffff


	//   ....[186]....
        /*0b3c*/ 	.word	0xffffffff


	//   ....[187]....
        /*0b40*/ 	.word	0xffffffff


	//   ....[188]....
        /*0b44*/ 	.word	0xffffffff


	//   ....[189]....
        /*0b48*/ 	.word	0xffffffff


	//   ....[190]....
        /*0b4c*/ 	.word	0xffffffff


	//   ....[191]....
        /*0b50*/ 	.word	0xffffffff


	//   ....[192]....
        /*0b54*/ 	.word	0xffffffff


	//   ....[193]....
        /*0b58*/ 	.word	0xffffffff


	//   ....[194]....
        /*0b5c*/ 	.word	0xffffffff


	//   ....[195]....
        /*0b60*/ 	.word	0x0500000f


	//   ....[196]....
        /*0b64*/ 	.word	0x0500000f


	//   ....[197]....
        /*0b68*/ 	.word	0x0500000f


	//   ....[198]....
        /*0b6c*/ 	.word	0x0500000f


	//   ....[199]....
        /*0b70*/ 	.word	0x0500000f


	//   ....[200]....
        /*0b74*/ 	.word	0x0500000f


	//   ....[201]....
        /*0b78*/ 	.word	0x0500000f


	//   ....[202]....
        /*0b7c*/ 	.word	0x0500000f


	//   ....[203]....
        /*0b80*/ 	.word	0x0500000f


	//   ....[204]....
        /*0b84*/ 	.word	0x0500000f


	//   ....[205]....
        /*0b88*/ 	.word	0x0500000f


	//   ....[206]....
        /*0b8c*/ 	.word	0x0500000f


	//   ....[207]....
        /*0b90*/ 	.word	0x0500000f


	//   ....[208]....
        /*0b94*/ 	.word	0x0500000f


	//   ....[209]....
        /*0b98*/ 	.word	0x0500000f


	//   ....[210]....
        /*0b9c*/ 	.word	0x0500000f


	//   ....[211]....
        /*0ba0*/ 	.word	0x0500000f


	//   ....[212]....
        /*0ba4*/ 	.word	0x0500000f


	//   ....[213]....
        /*0ba8*/ 	.word	0x0500000f


	//   ....[214]....
        /*0bac*/ 	.word	0x0500000f


	//   ....[215]....
        /*0bb0*/ 	.word	0x0500000f


	//   ....[216]....
        /*0bb4*/ 	.word	0x0500000f


	//   ....[217]....
        /*0bb8*/ 	.word	0x0500000f


	//   ....[218]....
        /*0bbc*/ 	.word	0x0500000f


	//   ....[219]....
        /*0bc0*/ 	.word	0x0500000f


	//   ....[220]....
        /*0bc4*/ 	.word	0x0500000f


	//   ....[221]....
        /*0bc8*/ 	.word	0x0500000f


	//   ....[222]....
        /*0bcc*/ 	.word	0x0500000f


	//   ....[223]....
        /*0bd0*/ 	.word	0x0500000f


	//   ....[224]....
        /*0bd4*/ 	.word	0x0500000f


	//   ....[225]....
        /*0bd8*/ 	.word	0x0500000f


	//   ....[226]....
        /*0bdc*/ 	.word	0x0500000f


	//   ....[227]....
        /*0be0*/ 	.word	0x0500000f


	//   ....[228]....
        /*0be4*/ 	.word	0x0500000f


	//   ....[229]....
        /*0be8*/ 	.word	0x0500000f


	//   ....[230]....
        /*0bec*/ 	.word	0x0500000f


	//   ....[231]....
        /*0bf0*/ 	.word	0x0500000f


	//   ....[232]....
        /*0bf4*/ 	.word	0x0500000f


	//   ....[233]....
        /*0bf8*/ 	.word	0x0500000f


	//   ....[234]....
        /*0bfc*/ 	.word	0x0500000f


	//   ....[235]....
        /*0c00*/ 	.word	0x0500000f


	//   ....[236]....
        /*0c04*/ 	.word	0x0500000f


	//   ....[237]....
        /*0c08*/ 	.word	0x0500000f


	//   ....[238]....
        /*0c0c*/ 	.word	0x0500000f


	//   ....[239]....
        /*0c10*/ 	.word	0x0500000f


	//   ....[240]....
        /*0c14*/ 	.word	0x0500000f


	//   ....[241]....
        /*0c18*/ 	.word	0x0500000f


	//   ....[242]....
        /*0c1c*/ 	.word	0x0500000f


	//   ....[243]....
        /*0c20*/ 	.word	0x0500000f


	//   ....[244]....
        /*0c24*/ 	.word	0x0500000f


	//   ....[245]....
        /*0c28*/ 	.word	0x0500000f


	//   ....[246]....
        /*0c2c*/ 	.word	0x0500000f


	//   ....[247]....
        /*0c30*/ 	.word	0x0500000f


	//   ....[248]....
        /*0c34*/ 	.word	0x0500000f


	//   ....[249]....
        /*0c38*/ 	.word	0x0500000f


	//   ....[250]....
        /*0c3c*/ 	.word	0x0500000f


	//   ....[251]....
        /*0c40*/ 	.word	0x0500000f


	//   ....[252]....
        /*0c44*/ 	.word	0x0500000f


	//   ....[253]....
        /*0c48*/ 	.word	0x0500000f


	//   ....[254]....
        /*0c4c*/ 	.word	0x0500000f


	//   ....[255]....
        /*0c50*/ 	.word	0x0500000f


	//   ....[0]....
        /*0c54*/ 	.word	0x0500000f


	//   ....[1]....
        /*0c58*/ 	.word	0x0500000f


	//   ....[2]....
        /*0c5c*/ 	.word	0x0500000f


	//   ....[3]....
        /*0c60*/ 	.word	0x0500000f


	//   ....[4]....
        /*0c64*/ 	.word	0x0500000f


	//   ....[5]....
        /*0c68*/ 	.word	0x0500000f


	//   ....[6]....
        /*0c6c*/ 	.word	0x0500000f


	//   ....[7]....
        /*0c70*/ 	.word	0x0500000f


	//   ....[8]....
        /*0c74*/ 	.word	0x0500000f


	//   ....[9]....
        /*0c78*/ 	.word	0x0500000f


	//   ....[10]....
        /*0c7c*/ 	.word	0x0500000f


	//   ....[11]....
        /*0c80*/ 	.word	0x0500000f


	//   ....[12]....
        /*0c84*/ 	.word	0x0500000f


	//   ....[13]....
        /*0c88*/ 	.word	0x0500000f


	//   ....[14]....
        /*0c8c*/ 	.word	0x0500000f


	//   ....[15]....
        /*0c90*/ 	.word	0x0500000f


	//   ....[16]....
        /*0c94*/ 	.word	0x0500000f


	//   ....[17]....
        /*0c98*/ 	.word	0x0500000f


	//   ....[18]....
        /*0c9c*/ 	.word	0x0500000f


	//   ....[19]....
        /*0ca0*/ 	.word	0x0500000f


	//   ....[20]....
        /*0ca4*/ 	.word	0x0500000f


	//   ....[21]....
        /*0ca8*/ 	.word	0x0500000f


	//   ....[22]....
        /*0cac*/ 	.word	0x0500000f


	//   ....[23]....
        /*0cb0*/ 	.word	0x0500000f


	//   ....[24]....
        /*0cb4*/ 	.word	0x0500000f


	//   ....[25]....
        /*0cb8*/ 	.word	0x0500000f


	//----- nvinfo : EIATTR_COOP_GROUP_INSTR_OFFSETS
	.align		4
.L_233:
        /*0cbc*/ 	.byte	0x04, 0x28
        /*0cbe*/ 	.short	(.L_235 - .L_234)


	//   ....[0]....
.L_234:
        /*0cc0*/ 	.word	0x00000060


	//   ....[1]....
        /*0cc4*/ 	.word	0x00000130


	//   ....[2]....
        /*0cc8*/ 	.word	0x00000230


	//   ....[3]....
        /*0ccc*/ 	.word	0x000003a0


	//   ....[4]....
        /*0cd0*/ 	.word	0x00000500


	//   ....[5]....
        /*0cd4*/ 	.word	0x00000620


	//   ....[6]....
        /*0cd8*/ 	.word	0x00000780


	//   ....[7]....
        /*0cdc*/ 	.word	0x00002c30


	//   ....[8]....
        /*0ce0*/ 	.word	0x00002c40


	//   ....[9]....
        /*0ce4*/ 	.word	0x00003da0


	//   ....[10]....
        /*0ce8*/ 	.word	0x00003db0


	//   ....[11]....
        /*0cec*/ 	.word	0x00004f20


	//   ....[12]....
        /*0cf0*/ 	.word	0x00004f30


	//   ....[13]....
        /*0cf4*/ 	.word	0x000052d0


	//   ....[14]....
        /*0cf8*/ 	.word	0x000052f0


	//   ....[15]....
        /*0cfc*/ 	.word	0x000060b0


	//   ....[16]....
        /*0d00*/ 	.word	0x00006880


	//   ....[17]....
        /*0d04*/ 	.word	0x00006890


	//   ....[18]....
        /*0d08*/ 	.word	0x000068a0


	//   ....[19]....
        /*0d0c*/ 	.word	0x000068b0


	//   ....[20]....
        /*0d10*/ 	.word	0x00007d30


	//   ....[21]....
        /*0d14*/ 	.word	0x00007d40


	//   ....[22]....
        /*0d18*/ 	.word	0x00007d50


	//   ....[23]....
        /*0d1c*/ 	.word	0x00007d60


	//   ....[24]....
        /*0d20*/ 	.word	0x000098c0


	//   ....[25]....
        /*0d24*/ 	.word	0x00009b20


	//   ....[26]....
        /*0d28*/ 	.word	0x0000b2b0


	//   ....[27]....
        /*0d2c*/ 	.word	0x0000b3b0


	//   ....[28]....
        /*0d30*/ 	.word	0x0000bd20


	//   ....[29]....
        /*0d34*/ 	.word	0x0000bda0


	//   ....[30]....
        /*0d38*/ 	.word	0x0000db90


	//   ....[31]....
        /*0d3c*/ 	.word	0x0000ddd0


	//   ....[32]....
        /*0d40*/ 	.word	0x0000f7f0


	//   ....[33]....
        /*0d44*/ 	.word	0x0000f930


	//   ....[34]....
        /*0d48*/ 	.word	0x00010200


	//   ....[35]....
        /*0d4c*/ 	.word	0x00010260


	//   ....[36]....
        /*0d50*/ 	.word	0x00012430


	//   ....[37]....
        /*0d54*/ 	.word	0x00012450


	//   ....[38]....
        /*0d58*/ 	.word	0x00012ab0


	//   ....[39]....
        /*0d5c*/ 	.word	0x00012b10


	//   ....[40]....
        /*0d60*/ 	.word	0x000147c0


	//   ....[41]....
        /*0d64*/ 	.word	0x000157f0


	//   ....[42]....
        /*0d68*/ 	.word	0x00016400


	//   ....[43]....
        /*0d6c*/ 	.word	0x00016540


	//   ....[44]....
        /*0d70*/ 	.word	0x00016e10


	//   ....[45]....
        /*0d74*/ 	.word	0x00016e60


	//   ....[46]....
        /*0d78*/ 	.word	0x000183e0


	//   ....[47]....
        /*0d7c*/ 	.word	0x000183f0


	//   ....[48]....
        /*0d80*/ 	.word	0x00018490


	//   ....[49]....
        /*0d84*/ 	.word	0x000184a0


	//   ....[50]....
        /*0d88*/ 	.word	0x00019070


	//   ....[51]....
        /*0d8c*/ 	.word	0x00019080


	//   ....[52]....
        /*0d90*/ 	.word	0x00019090


	//   ....[53]....
        /*0d94*/ 	.word	0x000190a0


	//   ....[54]....
        /*0d98*/ 	.word	0x000190b0


	//   ....[55]....
        /*0d9c*/ 	.word	0x000190c0


	//   ....[56]....
        /*0da0*/ 	.word	0x000190d0


	//   ....[57]....
        /*0da4*/ 	.word	0x000190e0


	//   ....[58]....
        /*0da8*/ 	.word	0x000190f0


	//   ....[59]....
        /*0dac*/ 	.word	0x00019100


	//   ....[60]....
        /*0db0*/ 	.word	0x00019110


	//   ....[61]....
        /*0db4*/ 	.word	0x00019120


	//   ....[62]....
        /*0db8*/ 	.word	0x00019130


	//   ....[63]....
        /*0dbc*/ 	.word	0x00019140


	//   ....[64]....
        /*0dc0*/ 	.word	0x00019150


	//   ....[65]....
        /*0dc4*/ 	.word	0x00019160


	//   ....[66]....
        /*0dc8*/ 	.word	0x00019170


	//   ....[67]....
        /*0dcc*/ 	.word	0x00019180


	//   ....[68]....
        /*0dd0*/ 	.word	0x00019190


	//   ....[69]....
        /*0dd4*/ 	.word	0x000191a0


	//   ....[70]....
        /*0dd8*/ 	.word	0x000191b0


	//   ....[71]....
        /*0ddc*/ 	.word	0x000191c0


	//   ....[72]....
        /*0de0*/ 	.word	0x000191d0


	//   ....[73]....
        /*0de4*/ 	.word	0x000191e0


	//   ....[74]....
        /*0de8*/ 	.word	0x000191f0


	//   ....[75]....
        /*0dec*/ 	.word	0x00019200


	//   ....[76]....
        /*0df0*/ 	.word	0x00019210


	//   ....[77]....
        /*0df4*/ 	.word	0x00019220


	//   ....[78]....
        /*0df8*/ 	.word	0x00019230


	//   ....[79]....
        /*0dfc*/ 	.word	0x00019240


	//   ....[80]....
        /*0e00*/ 	.word	0x00019250


	//   ....[81]....
        /*0e04*/ 	.word	0x00019260


	//   ....[82]....
        /*0e08*/ 	.word	0x00019b00


	//   ....[83]....
        /*0e0c*/ 	.word	0x00019b40


	//   ....[84]....
        /*0e10*/ 	.word	0x00019b60


	//   ....[85]....
        /*0e14*/ 	.word	0x00019b80


	//   ....[86]....
        /*0e18*/ 	.word	0x0001a040


	//   ....[87]....
        /*0e1c*/ 	.word	0x0001a080


	//   ....[88]....
        /*0e20*/ 	.word	0x0001a0a0


	//   ....[89]....
        /*0e24*/ 	.word	0x0001a0e0


	//   ....[90]....
        /*0e28*/ 	.word	0x0001a100


	//   ....[91]....
        /*0e2c*/ 	.word	0x0001a120


	//   ....[92]....
        /*0e30*/ 	.word	0x0001a140


	//   ....[93]....
        /*0e34*/ 	.word	0x0001a170


	//   ....[94]....
        /*0e38*/ 	.word	0x0001a520


	//   ....[95]....
        /*0e3c*/ 	.word	0x0001a530


	//   ....[96]....
        /*0e40*/ 	.word	0x0001a850


	//   ....[97]....
        /*0e44*/ 	.word	0x0001a860


	//   ....[98]....
        /*0e48*/ 	.word	0x0001b280


	//   ....[99]....
        /*0e4c*/ 	.word	0x0001b2b0


	//   ....[100]....
        /*0e50*/ 	.word	0x0001b2f0


	//   ....[101]....
        /*0e54*/ 	.word	0x0001b320


	//   ....[102]....
        /*0e58*/ 	.word	0x0001b340


	//   ....[103]....
        /*0e5c*/ 	.word	0x0001b350


	//   ....[104]....
        /*0e60*/ 	.word	0x0001b360


	//   ....[105]....
        /*0e64*/ 	.word	0x0001b380


	//   ....[106]....
        /*0e68*/ 	.word	0x0001b4e0


	//   ....[107]....
        /*0e6c*/ 	.word	0x0001b6d0


	//   ....[108]....
        /*0e70*/ 	.word	0x0001b700


	//   ....[109]....
        /*0e74*/ 	.word	0x0001b730


	//   ....[110]....
        /*0e78*/ 	.word	0x0001b760


	//   ....[111]....
        /*0e7c*/ 	.word	0x0001b790


	//   ....[112]....
        /*0e80*/ 	.word	0x0001b7c0


	//   ....[113]....
        /*0e84*/ 	.word	0x0001b950


	//   ....[114]....
        /*0e88*/ 	.word	0x0001b980


	//   ....[115]....
        /*0e8c*/ 	.word	0x0001b9b0


	//   ....[116]....
        /*0e90*/ 	.word	0x0001b9e0


	//   ....[117]....
        /*0e94*/ 	.word	0x0001ba10


	//   ....[118]....
        /*0e98*/ 	.word	0x0001ba40


	//   ....[119]....
        /*0e9c*/ 	.word	0x0001bad0


	//   ....[120]....
        /*0ea0*/ 	.word	0x0001bb00


	//   ....[121]....
        /*0ea4*/ 	.word	0x0001bb10


	//   ....[122]....
        /*0ea8*/ 	.word	0x0001bb50


	//   ....[123]....
        /*0eac*/ 	.word	0x0001d490


	//   ....[124]....
        /*0eb0*/ 	.word	0x0001f7a0


	//   ....[125]....
        /*0eb4*/ 	.word	0x0001f7d0


	//   ....[126]....
        /*0eb8*/ 	.word	0x0001f830


	//   ....[127]....
        /*0ebc*/ 	.word	0x0001f860


	//   ....[128]....
        /*0ec0*/ 	.word	0x0001f8b0


	//   ....[129]....
        /*0ec4*/ 	.word	0x0001f8c0


	//   ....[130]....
        /*0ec8*/ 	.word	0x0001f8e0


	//   ....[131]....
        /*0ecc*/ 	.word	0x0001f8f0


	//   ....[132]....
        /*0ed0*/ 	.word	0x0001f950


	//   ....[133]....
        /*0ed4*/ 	.word	0x0001f9a0


	//   ....[134]....
        /*0ed8*/ 	.word	0x0001fdb0


	//   ....[135]....
        /*0edc*/ 	.word	0x0001fdd0


	//   ....[136]....
        /*0ee0*/ 	.word	0x0001fe70


	//   ....[137]....
        /*0ee4*/ 	.word	0x0001fe80


	//   ....[138]....
        /*0ee8*/ 	.word	0x0001fef0


	//   ....[139]....
        /*0eec*/ 	.word	0x0001ff00


	//   ....[140]....
        /*0ef0*/ 	.word	0x0001ff10


	//   ....[141]....
        /*0ef4*/ 	.word	0x0001ff20


	//   ....[142]....
        /*0ef8*/ 	.word	0x0001ffd0


	//   ....[143]....
        /*0efc*/ 	.word	0x0001fff0


	//   ....[144]....
        /*0f00*/ 	.word	0x00020860


	//   ....[145]....
        /*0f04*/ 	.word	0x00020890


	//   ....[146]....
        /*0f08*/ 	.word	0x00020900


	//   ....[147]....
        /*0f0c*/ 	.word	0x00020920


	//   ....[148]....
        /*0f10*/ 	.word	0x000209a0


	//   ....[149]....
        /*0f14*/ 	.word	0x000209c0


	//   ....[150]....
        /*0f18*/ 	.word	0x000209d0


	//   ....[151]....
        /*0f1c*/ 	.word	0x00020a40


	//   ....[152]....
        /*0f20*/ 	.word	0x00020a90


	//   ....[153]....
        /*0f24*/ 	.word	0x00020ac0


	//   ....[154]....
        /*0f28*/ 	.word	0x00020b00


	//   ....[155]....
        /*0f2c*/ 	.word	0x00020b10


	//   ....[156]....
        /*0f30*/ 	.word	0x00021530


	//   ....[157]....
        /*0f34*/ 	.word	0x00021540


	//   ....[158]....
        /*0f38*/ 	.word	0x00021560


	//   ....[159]....
        /*0f3c*/ 	.word	0x000215b0


	//   ....[160]....
        /*0f40*/ 	.word	0x000215c0


	//   ....[161]....
        /*0f44*/ 	.word	0x00021600


	//   ....[162]....
        /*0f48*/ 	.word	0x00021610


	//   ....[163]....
        /*0f4c*/ 	.word	0x00021620


	//   ....[164]....
        /*0f50*/ 	.word	0x00021660


	//   ....[165]....
        /*0f54*/ 	.word	0x000216a0


	//   ....[166]....
        /*0f58*/ 	.word	0x00021ab0


	//   ....[167]....
        /*0f5c*/ 	.word	0x00021ac0


	//   ....[168]....
        /*0f60*/ 	.word	0x00021ad0


	//   ....[169]....
        /*0f64*/ 	.word	0x00021b10


	//   ....[170]....
        /*0f68*/ 	.word	0x00021b20


	//   ....[171]....
        /*0f6c*/ 	.word	0x00021b60


	//   ....[172]....
        /*0f70*/ 	.word	0x00021b70


	//   ....[173]....
        /*0f74*/ 	.word	0x00021b80


	//   ....[174]....
        /*0f78*/ 	.word	0x00021bc0


	//   ....[175]....
        /*0f7c*/ 	.word	0x00021c00


	//   ....[176]....
        /*0f80*/ 	.word	0x00022a80


	//   ....[177]....
        /*0f84*/ 	.word	0x00022ab0


	//   ....[178]....
        /*0f88*/ 	.word	0x00022b10


	//   ....[179]....
        /*0f8c*/ 	.word	0x00022b40


	//   ....[180]....
        /*0f90*/ 	.word	0x00022b70


	//   ....[181]....
        /*0f94*/ 	.word	0x00022ba0


	//   ....[182]....
        /*0f98*/ 	.word	0x00022bd0


	//   ....[183]....
        /*0f9c*/ 	.word	0x00022c00


	//   ....[184]....
        /*0fa0*/ 	.word	0x00022da0


	//   ....[185]....
        /*0fa4*/ 	.word	0x00022dd0


	//   ....[186]....
        /*0fa8*/ 	.word	0x00022e00


	//   ....[187]....
        /*0fac*/ 	.word	0x00022e30


	//   ....[188]....
        /*0fb0*/ 	.word	0x00022e60


	//   ....[189]....
        /*0fb4*/ 	.word	0x00022e90


	//   ....[190]....
        /*0fb8*/ 	.word	0x00022f50


	//   ....[191]....
        /*0fbc*/ 	.word	0x00022f70


	//   ....[192]....
        /*0fc0*/ 	.word	0x00022f90


	//   ....[193]....
        /*0fc4*/ 	.word	0x00022ff0


	//   ....[194]....
        /*0fc8*/ 	.word	0x00023a50


	//   ....[195]....
        /*0fcc*/ 	.word	0x00023e10


	//   ....[196]....
        /*0fd0*/ 	.word	0x00023ea0


	//   ....[197]....
        /*0fd4*/ 	.word	0x00023f70


	//   ....[198]....
        /*0fd8*/ 	.word	0x00024000


	//   ....[199]....
        /*0fdc*/ 	.word	0x000240d0


	//   ....[200]....
        /*0fe0*/ 	.word	0x00024160


	//   ....[201]....
        /*0fe4*/ 	.word	0x00024230


	//   ....[202]....
        /*0fe8*/ 	.word	0x000242c0


	//   ....[203]....
        /*0fec*/ 	.word	0x00024310


	//   ....[204]....
        /*0ff0*/ 	.word	0x00024360


	//   ....[205]....
        /*0ff4*/ 	.word	0x00024430


	//   ....[206]....
        /*0ff8*/ 	.word	0x000244c0


	//   ....[207]....
        /*0ffc*/ 	.word	0x00024510


	//   ....[208]....
        /*1000*/ 	.word	0x00024560


	//   ....[209]....
        /*1004*/ 	.word	0x000248f0


	//   ....[210]....
        /*1008*/ 	.word	0x00024bd0


	//   ....[211]....
        /*100c*/ 	.word	0x00024cd0


	//   ....[212]....
        /*1010*/ 	.word	0x00024da0


	//   ....[213]....
        /*1014*/ 	.word	0x00024e10


	//   ....[214]....
        /*1018*/ 	.word	0x00024ef0


	//   ....[215]....
        /*101c*/ 	.word	0x00024f70


	//   ....[216]....
        /*1020*/ 	.word	0x00025040


	//   ....[217]....
        /*1024*/ 	.word	0x000250c0


	//   ....[218]....
        /*1028*/ 	.word	0x00025190


	//   ....[219]....
        /*102c*/ 	.word	0x00025210


	//   ....[220]....
        /*1030*/ 	.word	0x000252e0


	//   ....[221]....
        /*1034*/ 	.word	0x000253e0


	//   ....[222]....
        /*1038*/ 	.word	0x00025490


	//   ....[223]....
        /*103c*/ 	.word	0x00025510


	//   ....[224]....
        /*1040*/ 	.word	0x00025600


	//   ....[225]....
        /*1044*/ 	.word	0x00025660


	//   ....[226]....
        /*1048*/ 	.word	0x00025740


	//   ....[227]....
        /*104c*/ 	.word	0x000257a0


	//   ....[228]....
        /*1050*/ 	.word	0x00025840


	//   ....[229]....
        /*1054*/ 	.word	0x000258e0


	//   ....[230]....
        /*1058*/ 	.word	0x000259b0


	//   ....[231]....
        /*105c*/ 	.word	0x00025a60


	//   ....[232]....
        /*1060*/ 	.word	0x00025ad0


	//   ....[233]....
        /*1064*/ 	.word	0x00025b30


	//   ....[234]....
        /*1068*/ 	.word	0x00025bf0


	//   ....[235]....
        /*106c*/ 	.word	0x00025c50


	//   ....[236]....
        /*1070*/ 	.word	0x00025d50


	//   ....[237]....
        /*1074*/ 	.word	0x00025db0


	//   ....[238]....
        /*1078*/ 	.word	0x00025e60


	//   ....[239]....
        /*107c*/ 	.word	0x00025f10


	//   ....[240]....
        /*1080*/ 	.word	0x00025fc0


	//   ....[241]....
        /*1084*/ 	.word	0x00026040


	//   ....[242]....
        /*1088*/ 	.word	0x00026110


	//   ....[243]....
        /*108c*/ 	.word	0x00026250


	//   ....[244]....
        /*1090*/ 	.word	0x00026300


	//   ....[245]....
        /*1094*/ 	.word	0x000263b0


	//   ....[246]....
        /*1098*/ 	.word	0x00026450


	//   ....[247]....
        /*109c*/ 	.word	0x00026500


	//   ....[248]....
        /*10a0*/ 	.word	0x000265a0


	//   ....[249]....
        /*10a4*/ 	.word	0x00026650


	//   ....[250]....
        /*10a8*/ 	.word	0x000266f0


	//   ....[251]....
        /*10ac*/ 	.word	0x00026760


	//   ....[252]....
        /*10b0*/ 	.word	0x00026820


	//   ....[253]....
        /*10b4*/ 	.word	0x00026910


	//   ....[254]....
        /*10b8*/ 	.word	0x000269a0


	//   ....[255]....
        /*10bc*/ 	.word	0x00026a00


	//   ....[0]....
        /*10c0*/ 	.word	0x00026ab0


	//   ....[1]....
        /*10c4*/ 	.word	0x00026b10


	//   ....[2]....
        /*10c8*/ 	.word	0x00026bc0


	//   ....[3]....
        /*10cc*/ 	.word	0x00026c20


	//   ....[4]....
        /*10d0*/ 	.word	0x00026cd0


	//   ....[5]....
        /*10d4*/ 	.word	0x00026d30


	//   ....[6]....
        /*10d8*/ 	.word	0x00026de0


	//   ....[7]....
        /*10dc*/ 	.word	0x00026fc0


	//   ....[8]....
        /*10e0*/ 	.word	0x00027060


	//   ....[9]....
        /*10e4*/ 	.word	0x000271e0


	//   ....[10]....
        /*10e8*/ 	.word	0x00027260


	//   ....[11]....
        /*10ec*/ 	.word	0x000272e0


	//   ....[12]....
        /*10f0*/ 	.word	0x00027360


	//   ....[13]....
        /*10f4*/ 	.word	0x000273e0


	//   ....[14]....
        /*10f8*/ 	.word	0x00027470


	//   ....[15]....
        /*10fc*/ 	.word	0x00027510


	//   ....[16]....
        /*1100*/ 	.word	0x000275c0


	//   ....[17]....
        /*1104*/ 	.word	0x00027640


	//   ....[18]....
        /*1108*/ 	.word	0x000276c0


	//   ....[19]....
        /*110c*/ 	.word	0x00027740


	//   ....[20]....
        /*1110*/ 	.word	0x000277d0


	//   ....[21]....
        /*1114*/ 	.word	0x00027850


	//   ....[22]....
        /*1118*/ 	.word	0x00027900


	//   ....[23]....
        /*111c*/ 	.word	0x00027950


	//   ....[24]....
        /*1120*/ 	.word	0x000279f0


	//   ....[25]....
        /*1124*/ 	.word	0x00027b20


	//----- nvinfo : EIATTR_REG_RECONFIG
	.align		4
.L_235:
        /*1128*/ 	.byte	0x01, 0x54
	.zero		2


	//----- nvinfo : EIATTR_SYSCALL_OFFSETS
	.align		4
        /*112c*/ 	.byte	0x04, 0x46
        /*112e*/ 	.short	(.L_237 - .L_236)


	//   ....[0]....
.L_236:
        /*1130*/ 	.word	0x00001df0


	//   ....[1]....
        /*1134*/ 	.word	0x00001f40


	//   ....[2]....
        /*1138*/ 	.word	0x00006220


	//   ....[3]....
        /*113c*/ 	.word	0x00006540


	//   ....[4]....
        /*1140*/ 	.word	0x0001ea40


	//   ....[5]....
        /*1144*/ 	.word	0x0001ebb0


	//   ....[6]....
        /*1148*/ 	.word	0x0001ed00


	//   ....[7]....
        /*114c*/ 	.word	0x0001ee40


	//   ....[8]....
        /*1150*/ 	.word	0x000203f0


	//----- nvinfo : EIATTR_MBARRIER_INSTR_OFFSETS
	.align		4
.L_237:
        /*1154*/ 	.byte	0x04, 0x39
        /*1156*/ 	.short	(.L_239 - .L_238)


	//   ....[0]....
.L_238:
        /*1158*/ 	.word	0x00000250
        /*115c*/ 	.word	0x000000ff
        /*1160*/ 	.word	0x00013200
        /*1164*/ 	.short	0x0100
        /*1166*/ 	.byte	0x08
	.zero		1


	//   ....[1]....
        /*1168*/ 	.word	0x00000260
        /*116c*/ 	.word	0x000000ff
        /*1170*/ 	.word	0x00013220
        /*1174*/ 	.short	0x0100
        /*1176*/ 	.byte	0x08
	.zero		1


	//   ....[2]....
        /*1178*/ 	.word	0x00000350
        /*117c*/ 	.word	0x000000ff
        /*1180*/ 	.word	0x00013230
        /*1184*/ 	.short	0x0100
        /*1186*/ 	.byte	0x08
	.zero		1


	//   ....[3]....
        /*1188*/ 	.word	0x00000360
        /*118c*/ 	.word	0x000000ff
        /*1190*/ 	.word	0x00013240
        /*1194*/ 	.short	0x0100
        /*1196*/ 	.byte	0x08
	.zero		1


	//   ....[4]....
        /*1198*/ 	.word	0x00000370
        /*119c*/ 	.word	0x000000ff
        /*11a0*/ 	.word	0x00013238
        /*11a4*/ 	.short	0x0100
        /*11a6*/ 	.byte	0x08
	.zero		1


	//   ....[5]....
        /*11a8*/ 	.word	0x00000380
        /*11ac*/ 	.word	0x000000ff
        /*11b0*/ 	.word	0x00013248
        /*11b4*/ 	.short	0x0100
        /*11b6*/ 	.byte	0x08
	.zero		1


	//   ....[6]....
        /*11b8*/ 	.word	0x000004b0
        /*11bc*/ 	.word	0x000000ff
        /*11c0*/ 	.word	0x00013250
        /*11c4*/ 	.short	0x0100
        /*11c6*/ 	.byte	0x08
	.zero		1


	//   ....[7]....
        /*11c8*/ 	.word	0x000004c0
        /*11cc*/ 	.word	0x000000ff
        /*11d0*/ 	.word	0x00013260
        /*11d4*/ 	.short	0x0100
        /*11d6*/ 	.byte	0x08
	.zero		1


	//   ....[8]....
        /*11d8*/ 	.word	0x000004d0
        /*11dc*/ 	.word	0x000000ff
        /*11e0*/ 	.word	0x00013258
        /*11e4*/ 	.short	0x0100
        /*11e6*/ 	.byte	0x08
	.zero		1


	//   ....[9]....
        /*11e8*/ 	.word	0x000004e0
        /*11ec*/ 	.word	0x000000ff
        /*11f0*/ 	.word	0x00013268
        /*11f4*/ 	.short	0x0100
        /*11f6*/ 	.byte	0x08
	.zero		1


	//   ....[10]....
        /*11f8*/ 	.word	0x000005d0
        /*11fc*/ 	.word	0x000000ff
        /*1200*/ 	.word	0x00013270
        /*1204*/ 	.short	0x0100
        /*1206*/ 	.byte	0x06
	.zero		1


	//   ....[11]....
        /*1208*/ 	.word	0x000005e0
        /*120c*/ 	.word	0x000000ff
        /*1210*/ 	.word	0x00013280
        /*1214*/ 	.short	0x0100
        /*1216*/ 	.byte	0x06
	.zero		1


	//   ....[12]....
        /*1218*/ 	.word	0x000005f0
        /*121c*/ 	.word	0x000000ff
        /*1220*/ 	.word	0x00013278
        /*1224*/ 	.short	0x0100
        /*1226*/ 	.byte	0x06
	.zero		1


	//   ....[13]....
        /*1228*/ 	.word	0x00000600
        /*122c*/ 	.word	0x000000ff
        /*1230*/ 	.word	0x00013288
        /*1234*/ 	.short	0x0100
        /*1236*/ 	.byte	0x06
	.zero		1


	//   ....[14]....
        /*1238*/ 	.word	0x00000730
        /*123c*/ 	.word	0x000000ff
        /*1240*/ 	.word	0x00013290
        /*1244*/ 	.short	0x0100
        /*1246*/ 	.byte	0x08
	.zero		1


	//   ....[15]....
        /*1248*/ 	.word	0x00000740
        /*124c*/ 	.word	0x000000ff
        /*1250*/ 	.word	0x000132a0
        /*1254*/ 	.short	0x0100
        /*1256*/ 	.byte	0x08
	.zero		1


	//   ....[16]....
        /*1258*/ 	.word	0x00000750
        /*125c*/ 	.word	0x000000ff
        /*1260*/ 	.word	0x00013298
        /*1264*/ 	.short	0x0100
        /*1266*/ 	.byte	0x08
	.zero		1


	//   ....[17]....
        /*1268*/ 	.word	0x00000760
        /*126c*/ 	.word	0x000000ff
        /*1270*/ 	.word	0x000132a8
        /*1274*/ 	.short	0x0100
        /*1276*/ 	.byte	0x08
	.zero		1


	//   ....[18]....
        /*1278*/ 	.word	0x000008a0
        /*127c*/ 	.word	0x000000ff
        /*1280*/ 	.word	0x000132b0
        /*1284*/ 	.short	0x0100
        /*1286*/ 	.byte	0x08
	.zero		1


	//   ....[19]....
        /*1288*/ 	.word	0x000008b0
        /*128c*/ 	.word	0x000000ff
        /*1290*/ 	.word	0x000132c0
        /*1294*/ 	.short	0x0100
        /*1296*/ 	.byte	0x08
	.zero		1


	//   ....[20]....
        /*1298*/ 	.word	0x000008c0
        /*129c*/ 	.word	0x000000ff
        /*12a0*/ 	.word	0x000132b8
        /*12a4*/ 	.short	0x0100
        /*12a6*/ 	.byte	0x08
	.zero		1


	//   ....[21]....
        /*12a8*/ 	.word	0x000008d0
        /*12ac*/ 	.word	0x000000ff
        /*12b0*/ 	.word	0x000132c8
        /*12b4*/ 	.short	0x0100
        /*12b6*/ 	.byte	0x08
	.zero		1


	//   ....[22]....
        /*12b8*/ 	.word	0x00002be0
        /*12bc*/ 	.word	0x00000032
        /*12c0*/ 	.word	0x00013290
        /*12c4*/ 	.short	0x010a
        /*12c6*/ 	.byte	0x3f
	.zero		1


	//   ....[23]....
        /*12c8*/ 	.word	0x00003d50
        /*12cc*/ 	.word	0x00000032
        /*12d0*/ 	.word	0x00013290
        /*12d4*/ 	.short	0x010a
        /*12d6*/ 	.byte	0x3f
	.zero		1


	//   ....[24]....
        /*12d8*/ 	.word	0x00004d30
        /*12dc*/ 	.word	0x00000032
        /*12e0*/ 	.word	0x00013290
        /*12e4*/ 	.short	0x010a
        /*12e6*/ 	.byte	0x3f
	.zero		1


	//   ....[25]....
        /*12e8*/ 	.word	0x00005100
        /*12ec*/ 	.word	0x00000000
        /*12f0*/ 	.word	0x00000000
        /*12f4*/ 	.short	0x0101
        /*12f6*/ 	.byte	0x3f
	.zero		1


	//   ....[26]....
        /*12f8*/ 	.word	0x00005140
        /*12fc*/ 	.word	0x00000032
        /*1300*/ 	.word	0x000132b0
        /*1304*/ 	.short	0x010a
        /*1306*/ 	.byte	0x3f
	.zero		1


	//   ....[27]....
        /*1308*/ 	.word	0x000054f0
        /*130c*/ 	.word	0x00000032
        /*1310*/ 	.word	0x00000000
        /*1314*/ 	.short	0x0101
        /*1316*/ 	.byte	0x3f
	.zero		1


	//   ....[28]....
        /*1318*/ 	.word	0x000062c0
        /*131c*/ 	.word	0x00000016
        /*1320*/ 	.word	0x00013200
        /*1324*/ 	.short	0x010a
        /*1326*/ 	.byte	0x3f
	.zero		1


	//   ....[29]....
        /*1328*/ 	.word	0x00006310
        /*132c*/ 	.word	0x00000016
        /*1330*/ 	.word	0x00013200
        /*1334*/ 	.short	0x010a
        /*1336*/ 	.byte	0x3f
	.zero		1


	//   ....[30]....
        /*1338*/ 	.word	0x00006b10
        /*133c*/ 	.word	0x00000016
        /*1340*/ 	.word	0x00013200
        /*1344*/ 	.short	0x010a
        /*1346*/ 	.byte	0x3f
	.zero		1


	//   ....[31]....
        /*1348*/ 	.word	0x00007f20
        /*134c*/ 	.word	0x00000016
        /*1350*/ 	.word	0x00013200
        /*1354*/ 	.short	0x010a
        /*1356*/ 	.byte	0x3f
	.zero		1


	//   ....[32]....
        /*1358*/ 	.word	0x000090c0
        /*135c*/ 	.word	0x0000000c
        /*1360*/ 	.word	0x00013230
        /*1364*/ 	.short	0x010a
        /*1366*/ 	.byte	0x3f
	.zero		1


	//   ....[33]....
        /*1368*/ 	.word	0x00009160
        /*136c*/ 	.word	0x0000000c
        /*1370*/ 	.word	0x00013230
        /*1374*/ 	.short	0x010a
        /*1376*/ 	.byte	0x3f
	.zero		1


	//   ....[34]....
        /*1378*/ 	.word	0x00009900
        /*137c*/ 	.word	0x00000000
        /*1380*/ 	.word	0x00000000
        /*1384*/ 	.short	0x0101
        /*1386*/ 	.byte	0x3f
	.zero		1


	//   ....[35]....
        /*1388*/ 	.word	0x0000d140
        /*138c*/ 	.word	0x00000009
        /*1390*/ 	.word	0x00013230
        /*1394*/ 	.short	0x010a
        /*1396*/ 	.byte	0x3f
	.zero		1


	//   ....[36]....
        /*1398*/ 	.word	0x0000d1d0
        /*139c*/ 	.word	0x00000009
        /*13a0*/ 	.word	0x00013230
        /*13a4*/ 	.short	0x010a
        /*13a6*/ 	.byte	0x3f
	.zero		1


	//   ....[37]....
        /*13a8*/ 	.word	0x0000d790
        /*13ac*/ 	.word	0x00000014
        /*13b0*/ 	.word	0x00013250
        /*13b4*/ 	.short	0x010a
        /*13b6*/ 	.byte	0x3f
	.zero		1


	//   ....[38]....
        /*13b8*/ 	.word	0x0000d7e0
        /*13bc*/ 	.word	0x00000014
        /*13c0*/ 	.word	0x00013250
        /*13c4*/ 	.short	0x010a
        /*13c6*/ 	.byte	0x3f
	.zero		1


	//   ....[39]....
        /*13c8*/ 	.word	0x0000dbc0
        /*13cc*/ 	.word	0x00000009
        /*13d0*/ 	.word	0x00000000
        /*13d4*/ 	.short	0x0101
        /*13d6*/ 	.byte	0x3f
	.zero		1


	//   ....[40]....
        /*13d8*/ 	.word	0x00010e90
        /*13dc*/ 	.word	0x00000014
        /*13e0*/ 	.word	0x00000000
        /*13e4*/ 	.short	0x0101
        /*13e6*/ 	.byte	0x3f
	.zero		1


	//   ....[41]....
        /*13e8*/ 	.word	0x000117d0
        /*13ec*/ 	.word	0x00000008
        /*13f0*/ 	.word	0x00013230
        /*13f4*/ 	.short	0x010a
        /*13f6*/ 	.byte	0x3f
	.zero		1


	//   ....[42]....
        /*13f8*/ 	.word	0x00011860
        /*13fc*/ 	.word	0x00000008
        /*1400*/ 	.word	0x00013230
        /*1404*/ 	.short	0x010a
        /*1406*/ 	.byte	0x3f
	.zero		1


	//   ....[43]....
        /*1408*/ 	.word	0x00011e20
        /*140c*/ 	.word	0x0000000d
        /*1410*/ 	.word	0x00013250
        /*1414*/ 	.short	0x010a
        /*1416*/ 	.byte	0x3f
	.zero		1


	//   ....[44]....
        /*1418*/ 	.word	0x00011e70
        /*141c*/ 	.word	0x0000000d
        /*1420*/ 	.word	0x00013250
        /*1424*/ 	.short	0x010a
        /*1426*/ 	.byte	0x3f
	.zero		1


	//   ....[45]....
        /*1428*/ 	.word	0x000121a0
        /*142c*/ 	.word	0x00000003
        /*1430*/ 	.word	0x00000000
        /*1434*/ 	.short	0x0101
        /*1436*/ 	.byte	0x3f
	.zero		1


	//   ....[46]....
        /*1438*/ 	.word	0x000137d0
        /*143c*/ 	.word	0x0000000d
        /*1440*/ 	.word	0x00000000
        /*1444*/ 	.short	0x0101
        /*1446*/ 	.byte	0x3f
	.zero		1


	//   ....[47]....
        /*1448*/ 	.word	0x00013d50
        /*144c*/ 	.word	0x00000009
        /*1450*/ 	.word	0x00013230
        /*1454*/ 	.short	0x010a
        /*1456*/ 	.byte	0x3f
	.zero		1


	//   ....[48]....
        /*1458*/ 	.word	0x00013de0
        /*145c*/ 	.word	0x00000009
        /*1460*/ 	.word	0x00013230
        /*1464*/ 	.short	0x010a
        /*1466*/ 	.byte	0x3f
	.zero		1


	//   ....[49]....
        /*1468*/ 	.word	0x000143a0
        /*146c*/ 	.word	0x00000014
        /*1470*/ 	.word	0x00013250
        /*1474*/ 	.short	0x010a
        /*1476*/ 	.byte	0x3f
	.zero		1


	//   ....[50]....
        /*1478*/ 	.word	0x000143f0
        /*147c*/ 	.word	0x00000014
        /*1480*/ 	.word	0x00013250
        /*1484*/ 	.short	0x010a
        /*1486*/ 	.byte	0x3f
	.zero		1


	//   ....[51]....
        /*1488*/ 	.word	0x000147d0
        /*148c*/ 	.word	0x00000009
        /*1490*/ 	.word	0x00000000
        /*1494*/ 	.short	0x0101
        /*1496*/ 	.byte	0x3f
	.zero		1


	//   ....[52]....
        /*1498*/ 	.word	0x00017ac0
        /*149c*/ 	.word	0x00000014
        /*14a0*/ 	.word	0x00000000
        /*14a4*/ 	.short	0x0101
        /*14a6*/ 	.byte	0x3f
	.zero		1


	//   ....[53]....
        /*14a8*/ 	.word	0x00018050
        /*14ac*/ 	.word	0x00000009
        /*14b0*/ 	.word	0x00013250
        /*14b4*/ 	.short	0x010a
        /*14b6*/ 	.byte	0x3f
	.zero		1


	//   ....[54]....
        /*14b8*/ 	.word	0x000180a0
        /*14bc*/ 	.word	0x00000009
        /*14c0*/ 	.word	0x00013250
        /*14c4*/ 	.short	0x010a
        /*14c6*/ 	.byte	0x3f
	.zero		1


	//   ....[55]....
        /*14c8*/ 	.word	0x00018700
        /*14cc*/ 	.word	0x00000009
        /*14d0*/ 	.word	0x00000000
        /*14d4*/ 	.short	0x0101
        /*14d6*/ 	.byte	0x3f
	.zero		1


	//   ....[56]....
        /*14d8*/ 	.word	0x0001a110
        /*14dc*/ 	.word	0x00000000
        /*14e0*/ 	.word	0x00000000
        /*14e4*/ 	.short	0x0101
        /*14e6*/ 	.byte	0x3f
	.zero		1


	//   ....[57]....
        /*14e8*/ 	.word	0x0001a510
        /*14ec*/ 	.word	0x00000004
        /*14f0*/ 	.word	0x00000000
        /*14f4*/ 	.short	0x0101
        /*14f6*/ 	.byte	0x3f
	.zero		1


	//   ....[58]....
        /*14f8*/ 	.word	0x0001d570
        /*14fc*/ 	.word	0x00000012
        /*1500*/ 	.word	0x00013220
        /*1504*/ 	.short	0x010a
        /*1506*/ 	.byte	0x3f
	.zero		1


	//   ....[59]....
        /*1508*/ 	.word	0x0001d640
        /*150c*/ 	.word	0x00000006
        /*1510*/ 	.word	0x000132a0
        /*1514*/ 	.short	0x010a
        /*1516*/ 	.byte	0x3f
	.zero		1


	//   ....[60]....
        /*1518*/ 	.word	0x0001d880
        /*151c*/ 	.word	0x00000006
        /*1520*/ 	.word	0x000132c0
        /*1524*/ 	.short	0x010a
        /*1526*/ 	.byte	0x3f
	.zero		1


	//   ....[61]....
        /*1528*/ 	.word	0x0001dc30
        /*152c*/ 	.word	0x00000006
        /*1530*/ 	.word	0x000132a0
        /*1534*/ 	.short	0x010a
        /*1536*/ 	.byte	0x3f
	.zero		1


	//   ....[62]....
        /*1538*/ 	.word	0x0001de60
        /*153c*/ 	.word	0x00000006
        /*1540*/ 	.word	0x000132c0
        /*1544*/ 	.short	0x010a
        /*1546*/ 	.byte	0x3f
	.zero		1


	//   ....[63]....
        /*1548*/ 	.word	0x0001f3f0
        /*154c*/ 	.word	0x00000006
        /*1550*/ 	.word	0x00013280
        /*1554*/ 	.short	0x010a
        /*1556*/ 	.byte	0x3f
	.zero		1


	//   ....[64]....
        /*1558*/ 	.word	0x0001fa60
        /*155c*/ 	.word	0x00000006
        /*1560*/ 	.word	0x00013270
        /*1564*/ 	.short	0x0107
        /*1566*/ 	.byte	0x3f
	.zero		1


	//   ....[65]....
        /*1568*/ 	.word	0x0001fb20
        /*156c*/ 	.word	0x00000006
        /*1570*/ 	.word	0x00013270
        /*1574*/ 	.short	0x0101
        /*1576*/ 	.byte	0x3f
	.zero		1


	//   ....[66]....
        /*1578*/ 	.word	0x0001fb70
        /*157c*/ 	.word	0x00000006
        /*1580*/ 	.word	0x00013240
        /*1584*/ 	.short	0x010a
        /*1586*/ 	.byte	0x3f
	.zero		1


	//   ....[67]....
        /*1588*/ 	.word	0x000200f0
        /*158c*/ 	.word	0x00000006
        /*1590*/ 	.word	0x00013230
        /*1594*/ 	.short	0x0107
        /*1596*/ 	.byte	0x3f
	.zero		1


	//   ....[68]....
        /*1598*/ 	.word	0x000201e0
        /*159c*/ 	.word	0x00000006
        /*15a0*/ 	.word	0x00013230
        /*15a4*/ 	.short	0x0101
        /*15a6*/ 	.byte	0x3f
	.zero		1


	//   ....[69]....
        /*15a8*/ 	.word	0x00020be0
        /*15ac*/ 	.word	0x00000012
        /*15b0*/ 	.word	0x00013200
        /*15b4*/ 	.short	0x0107
        /*15b6*/ 	.byte	0x3f
	.zero		1


	//   ....[70]....
        /*15b8*/ 	.word	0x00020cd0
        /*15bc*/ 	.word	0x00000012
        /*15c0*/ 	.word	0x00013200
        /*15c4*/ 	.short	0x0101
        /*15c6*/ 	.byte	0x3f
	.zero		1


	//   ....[71]....
        /*15c8*/ 	.word	0x00020cf0
        /*15cc*/ 	.word	0x00000012
        /*15d0*/ 	.word	0x00013220
        /*15d4*/ 	.short	0x010a
        /*15d6*/ 	.byte	0x3f
	.zero		1


	//   ....[72]....
        /*15d8*/ 	.word	0x00021260
        /*15dc*/ 	.word	0x00000006
        /*15e0*/ 	.word	0x00013280
        /*15e4*/ 	.short	0x010a
        /*15e6*/ 	.byte	0x3f
	.zero		1


	//   ....[73]....
        /*15e8*/ 	.word	0x00021750
        /*15ec*/ 	.word	0x00000006
        /*15f0*/ 	.word	0x00013270
        /*15f4*/ 	.short	0x0107
        /*15f6*/ 	.byte	0x3f
	.zero		1


	//   ....[74]....
        /*15f8*/ 	.word	0x00021810
        /*15fc*/ 	.word	0x00000006
        /*1600*/ 	.word	0x00013270
        /*1604*/ 	.short	0x0101
        /*1606*/ 	.byte	0x3f
	.zero		1


	//   ....[75]....
        /*1608*/ 	.word	0x00021840
        /*160c*/ 	.word	0x00000006
        /*1610*/ 	.word	0x00013240
        /*1614*/ 	.short	0x010a
        /*1616*/ 	.byte	0x3f
	.zero		1


	//   ....[76]....
        /*1618*/ 	.word	0x00021c80
        /*161c*/ 	.word	0x00000006
        /*1620*/ 	.word	0x00013230
        /*1624*/ 	.short	0x0107
        /*1626*/ 	.byte	0x3f
	.zero		1


	//   ....[77]....
        /*1628*/ 	.word	0x00021d50
        /*162c*/ 	.word	0x00000006
        /*1630*/ 	.word	0x00013230
        /*1634*/ 	.short	0x0101
        /*1636*/ 	.byte	0x3f
	.zero		1


	//   ....[78]....
        /*1638*/ 	.word	0x00021dd0
        /*163c*/ 	.word	0x00000002
        /*1640*/ 	.word	0x00013270
        /*1644*/ 	.short	0x010a
        /*1646*/ 	.byte	0x3f
	.zero		1


	//   ....[79]....
        /*1648*/ 	.word	0x00021e60
        /*164c*/ 	.word	0x00000002
        /*1650*/ 	.word	0x00013260
        /*1654*/ 	.short	0x010a
        /*1656*/ 	.byte	0x3f
	.zero		1


	//   ....[80]....
        /*1658*/ 	.word	0x00022170
        /*165c*/ 	.word	0x00000002
        /*1660*/ 	.word	0x00013250
        /*1664*/ 	.short	0x0101
        /*1666*/ 	.byte	0x3f
	.zero		1


	//   ....[81]....
        /*1668*/ 	.word	0x00022200
        /*166c*/ 	.word	0x00000002
        /*1670*/ 	.word	0x00000000
        /*1674*/ 	.short	0x0101
        /*1676*/ 	.byte	0x3f
	.zero		1


	//   ....[82]....
        /*1678*/ 	.word	0x000223e0
        /*167c*/ 	.word	0x00000003
        /*1680*/ 	.word	0x00013270
        /*1684*/ 	.short	0x010a
        /*1686*/ 	.byte	0x3f
	.zero		1


	//   ....[83]....
        /*1688*/ 	.word	0x00022470
        /*168c*/ 	.word	0x00000003
        /*1690*/ 	.word	0x00013260
        /*1694*/ 	.short	0x010a
        /*1696*/ 	.byte	0x3f
	.zero		1


	//   ....[84]....
        /*1698*/ 	.word	0x000227a0
        /*169c*/ 	.word	0x00000003
        /*16a0*/ 	.word	0x00013250
        /*16a4*/ 	.short	0x0101
        /*16a6*/ 	.byte	0x3f
	.zero		1


	//   ....[85]....
        /*16a8*/ 	.word	0x00022830
        /*16ac*/ 	.word	0x00000003
        /*16b0*/ 	.word	0x00000000
        /*16b4*/ 	.short	0x0101
        /*16b6*/ 	.byte	0x3f
	.zero		1


	//   ....[86]....
        /*16b8*/ 	.word	0x000239d0
        /*16bc*/ 	.word	0x00000005
        /*16c0*/ 	.word	0x00013220
        /*16c4*/ 	.short	0x010a
        /*16c6*/ 	.byte	0x3f
	.zero		1


	//   ....[87]....
        /*16c8*/ 	.word	0x00023b60
        /*16cc*/ 	.word	0x00000004
        /*16d0*/ 	.word	0x00013240
        /*16d4*/ 	.short	0x010a
        /*16d6*/ 	.byte	0x3f
	.zero		1


	//   ....[88]....
        /*16d8*/ 	.word	0x00023c10
        /*16dc*/ 	.word	0x00000005
        /*16e0*/ 	.word	0x00013240
        /*16e4*/ 	.short	0x010a
        /*16e6*/ 	.byte	0x3f
	.zero		1


	//   ....[89]....
        /*16e8*/ 	.word	0x00023c50
        /*16ec*/ 	.word	0x00000004
        /*16f0*/ 	.word	0x00013260
        /*16f4*/ 	.short	0x010a
        /*16f6*/ 	.byte	0x3f
	.zero		1


	//   ....[90]....
        /*16f8*/ 	.word	0x00023c90
        /*16fc*/ 	.word	0x00000005
        /*1700*/ 	.word	0x00013260
        /*1704*/ 	.short	0x010a
        /*1706*/ 	.byte	0x3f
	.zero		1


	//   ....[91]....
        /*1708*/ 	.word	0x00023cd0
        /*170c*/ 	.word	0x00000004
        /*1710*/ 	.word	0x00013280
        /*1714*/ 	.short	0x010a
        /*1716*/ 	.byte	0x3f
	.zero		1


	//   ....[92]....
        /*1718*/ 	.word	0x00023d10
        /*171c*/ 	.word	0x00000005
        /*1720*/ 	.word	0x00013280
        /*1724*/ 	.short	0x010a
        /*1726*/ 	.byte	0x3f
	.zero		1


	//   ....[93]....
        /*1728*/ 	.word	0x00023d70
        /*172c*/ 	.word	0x00000032
        /*1730*/ 	.word	0x00013290
        /*1734*/ 	.short	0x010a
        /*1736*/ 	.byte	0x3f
	.zero		1


	//   ....[94]....
        /*1738*/ 	.word	0x00023ed0
        /*173c*/ 	.word	0x00000032
        /*1740*/ 	.word	0x00013290
        /*1744*/ 	.short	0x010a
        /*1746*/ 	.byte	0x3f
	.zero		1


	//   ....[95]....
        /*1748*/ 	.word	0x00024030
        /*174c*/ 	.word	0x00000032
        /*1750*/ 	.word	0x00013290
        /*1754*/ 	.short	0x010a
        /*1756*/ 	.byte	0x3f
	.zero		1


	//   ....[96]....
        /*1758*/ 	.word	0x00024190
        /*175c*/ 	.word	0x00000032
        /*1760*/ 	.word	0x000132b0
        /*1764*/ 	.short	0x010a
        /*1766*/ 	.byte	0x3f
	.zero		1


	//   ....[97]....
        /*1768*/ 	.word	0x00024390
        /*176c*/ 	.word	0x00000016
        /*1770*/ 	.word	0x00013200
        /*1774*/ 	.short	0x010a
        /*1776*/ 	.byte	0x3f
	.zero		1


	//   ....[98]....
        /*1778*/ 	.word	0x00024590
        /*177c*/ 	.word	0x00000016
        /*1780*/ 	.word	0x00013200
        /*1784*/ 	.short	0x010a
        /*1786*/ 	.byte	0x3f
	.zero		1


	//   ....[99]....
        /*1788*/ 	.word	0x000245e0
        /*178c*/ 	.word	0x0000000c
        /*1790*/ 	.word	0x00013230
        /*1794*/ 	.short	0x010a
        /*1796*/ 	.byte	0x3f
	.zero		1


	//   ....[100]....
        /*1798*/ 	.word	0x00024630
        /*179c*/ 	.word	0x00000009
        /*17a0*/ 	.word	0x00013230
        /*17a4*/ 	.short	0x010a
        /*17a6*/ 	.byte	0x3f
	.zero		1


	//   ....[101]....
        /*17a8*/ 	.word	0x00024680
        /*17ac*/ 	.word	0x00000014
        /*17b0*/ 	.word	0x00013250
        /*17b4*/ 	.short	0x010a
        /*17b6*/ 	.byte	0x3f
	.zero		1


	//   ....[102]....
        /*17b8*/ 	.word	0x000246d0
        /*17bc*/ 	.word	0x00000008
        /*17c0*/ 	.word	0x00013230
        /*17c4*/ 	.short	0x010a
        /*17c6*/ 	.byte	0x3f
	.zero		1


	//   ....[103]....
        /*17c8*/ 	.word	0x00024720
        /*17cc*/ 	.word	0x0000000d
        /*17d0*/ 	.word	0x00013250
        /*17d4*/ 	.short	0x010a
        /*17d6*/ 	.byte	0x3f
	.zero		1


	//   ....[104]....
        /*17d8*/ 	.word	0x00024770
        /*17dc*/ 	.word	0x00000009
        /*17e0*/ 	.word	0x00013230
        /*17e4*/ 	.short	0x010a
        /*17e6*/ 	.byte	0x3f
	.zero		1


	//   ....[105]....
        /*17e8*/ 	.word	0x000247c0
        /*17ec*/ 	.word	0x00000014
        /*17f0*/ 	.word	0x00013250
        /*17f4*/ 	.short	0x010a
        /*17f6*/ 	.byte	0x3f
	.zero		1


	//   ....[106]....
        /*17f8*/ 	.word	0x00024810
        /*17fc*/ 	.word	0x00000009
        /*1800*/ 	.word	0x00013250
        /*1804*/ 	.short	0x010a
        /*1806*/ 	.byte	0x3f
	.zero		1


	//   ....[107]....
        /*1808*/ 	.word	0x000249b0
        /*180c*/ 	.word	0x00000012
        /*1810*/ 	.word	0x00013220
        /*1814*/ 	.short	0x010a
        /*1816*/ 	.byte	0x3f
	.zero		1


	//   ....[108]....
        /*1818*/ 	.word	0x00024a00
        /*181c*/ 	.word	0x00000006
        /*1820*/ 	.word	0x000132a0
        /*1824*/ 	.short	0x010a
        /*1826*/ 	.byte	0x3f
	.zero		1


	//   ....[109]....
        /*1828*/ 	.word	0x00024a50
        /*182c*/ 	.word	0x00000006
        /*1830*/ 	.word	0x000132c0
        /*1834*/ 	.short	0x010a
        /*1836*/ 	.byte	0x3f
	.zero		1


	//   ....[110]....
        /*1838*/ 	.word	0x00024aa0
        /*183c*/ 	.word	0x00000006
        /*1840*/ 	.word	0x000132a0
        /*1844*/ 	.short	0x010a
        /*1846*/ 	.byte	0x3f
	.zero		1


	//   ....[111]....
        /*1848*/ 	.word	0x00024af0
        /*184c*/ 	.word	0x00000006
        /*1850*/ 	.word	0x000132c0
        /*1854*/ 	.short	0x010a
        /*1856*/ 	.byte	0x3f
	.zero		1


	//   ....[112]....
        /*1858*/ 	.word	0x00024c20
        /*185c*/ 	.word	0x00000006
        /*1860*/ 	.word	0x00013280
        /*1864*/ 	.short	0x010a
        /*1866*/ 	.byte	0x3f
	.zero		1


	//   ....[113]....
        /*1868*/ 	.word	0x00025330
        /*186c*/ 	.word	0x00000006
        /*1870*/ 	.word	0x00013240
        /*1874*/ 	.short	0x010a
        /*1876*/ 	.byte	0x3f
	.zero		1


	//   ....[114]....
        /*1878*/ 	.word	0x00026150
        /*187c*/ 	.word	0x00000012
        /*1880*/ 	.word	0x00013220
        /*1884*/ 	.short	0x010a
        /*1886*/ 	.byte	0x3f
	.zero		1


	//   ....[115]....
        /*1888*/ 	.word	0x000261a0
        /*188c*/ 	.word	0x00000006
        /*1890*/ 	.word	0x00013280
        /*1894*/ 	.short	0x010a
        /*1896*/ 	.byte	0x3f
	.zero		1


	//   ....[116]....
        /*1898*/ 	.word	0x00026860
        /*189c*/ 	.word	0x00000006
        /*18a0*/ 	.word	0x00013240
        /*18a4*/ 	.short	0x010a
        /*18a6*/ 	.byte	0x3f
	.zero		1


	//   ....[117]....
        /*18a8*/ 	.word	0x00026e20
        /*18ac*/ 	.word	0x00000002
        /*18b0*/ 	.word	0x00013270
        /*18b4*/ 	.short	0x010a
        /*18b6*/ 	.byte	0x3f
	.zero		1


	//   ....[118]....
        /*18b8*/ 	.word	0x00026e70
        /*18bc*/ 	.word	0x00000002
        /*18c0*/ 	.word	0x00013260
        /*18c4*/ 	.short	0x010a
        /*18c6*/ 	.byte	0x3f
	.zero		1


	//   ....[119]....
        /*18c8*/ 	.word	0x00026ec0
        /*18cc*/ 	.word	0x00000003
        /*18d0*/ 	.word	0x00013270
        /*18d4*/ 	.short	0x010a
        /*18d6*/ 	.byte	0x3f
	.zero		1


	//   ....[120]....
        /*18d8*/ 	.word	0x00026f10
        /*18dc*/ 	.word	0x00000003
        /*18e0*/ 	.word	0x00013260
        /*18e4*/ 	.short	0x010a
        /*18e6*/ 	.byte	0x3f
	.zero		1


	//   ....[121]....
        /*18e8*/ 	.word	0x00027a40
        /*18ec*/ 	.word	0x00000005
        /*18f0*/ 	.word	0x00013220
        /*18f4*/ 	.short	0x010a
        /*18f6*/ 	.byte	0x3f
	.zero		1


	//   ....[122]....
        /*18f8*/ 	.word	0x00027be0
        /*18fc*/ 	.word	0x00000004
        /*1900*/ 	.word	0x00013240
        /*1904*/ 	.short	0x010a
        /*1906*/ 	.byte	0x3f
	.zero		1


	//   ....[123]....
        /*1908*/ 	.word	0x00027c30
        /*190c*/ 	.word	0x00000005
        /*1910*/ 	.word	0x00013240
        /*1914*/ 	.short	0x010a
        /*1916*/ 	.byte	0x3f
	.zero		1


	//   ....[124]....
        /*1918*/ 	.word	0x00027c80
        /*191c*/ 	.word	0x00000004
        /*1920*/ 	.word	0x00013260
        /*1924*/ 	.short	0x010a
        /*1926*/ 	.byte	0x3f
	.zero		1


	//   ....[125]....
        /*1928*/ 	.word	0x00027cd0
        /*192c*/ 	.word	0x00000005
        /*1930*/ 	.word	0x00013260
        /*1934*/ 	.short	0x010a
        /*1936*/ 	.byte	0x3f
	.zero		1


	//   ....[126]....
        /*1938*/ 	.word	0x00027d20
        /*193c*/ 	.word	0x00000004
        /*1940*/ 	.word	0x00013280
        /*1944*/ 	.short	0x010a
        /*1946*/ 	.byte	0x3f
	.zero		1


	//----- nvinfo : EIATTR_NUM_MBARRIERS
	.align		4
.L_239:
        /*1948*/ 	.byte	0x03, 0x38
        /*194a*/ 	.short	0x0016


	//----- nvinfo : EIATTR_EXIT_INSTR_OFFSETS
	.align		4
        /*194c*/ 	.byte	0x04, 0x1c
        /*194e*/ 	.short	(.L_241 - .L_240)


	//   ....[0]....
.L_240:
        /*1950*/ 	.word	0x00023d60


	//----- nvinfo : EIATTR_MAX_THREADS
	.align		4
.L_241:
        /*1954*/ 	.byte	0x04, 0x05
        /*1956*/ 	.short	(.L_243 - .L_242)
.L_242:
        /*1958*/ 	.word	0x00000200
        /*195c*/ 	.word	0x00000001
        /*1960*/ 	.word	0x00000001


	//----- nvinfo : EIATTR_CRS_STACK_SIZE
	.align		4
.L_243:
        /*1964*/ 	.byte	0x04, 0x1e
        /*1966*/ 	.short	(.L_245 - .L_244)
.L_244:
        /*1968*/ 	.word	0x00000000


	//----- nvinfo : EIATTR_CBANK_PARAM_SIZE
	.align		4
.L_245:
        /*196c*/ 	.byte	0x03, 0x19
        /*196e*/ 	.short	0x0af0


	//----- nvinfo : EIATTR_PARAM_CBANK
	.align		4
        /*1970*/ 	.byte	0x04, 0x0a
        /*1972*/ 	.short	(.L_247 - .L_246)
	.align		4
.L_246:
        /*1974*/ 	.word	index@(.nv.constant0._ZN7cutlass13device_kernelIN5flash11enable_sm90INS1_16FlashAttnFwdSm90INS1_25CollectiveMainloopFwdSm90ILi2EN4cute5tupleIJNS5_1CILi1EEES8_S8_EEENS6_IJNS7_ILi192EEENS7_ILi160EEENS7_ILi64EEEEEELi64ENS_12float_e4m3_tEfNS_4arch4Sm90ELb0ELb1ELb0ELb1ELb1ELb1ELb0ELb1ELb1ELb1ELb1ELb0EEENS1_21CollectiveEpilogueFwdINS6_IJSA_SC_SB_EEES9_NS_10bfloat16_tESG_Li384ELb1ELb1ELb1ELb1EEENS1_36VarlenDynamicPersistentTileSchedulerILi192ELi160ELi384ELi128ELb1ELb1ELb1ELb1ELb0ELb1EEEEEEEEEvNT_6ParamsE)
        /*1978*/ 	.short	0x0210
        /*197a*/ 	.short	0x0af0


	//----- nvinfo : EIATTR_SW_WAR
	.align		4
.L_247:
        /*197c*/ 	.byte	0x04, 0x36
        /*197e*/ 	.short	(.L_249 - .L_248)
.L_248:
        /*1980*/ 	.word	0x00000008
.L_249:


//--------------------- .nv.info._ZN7cutlass13device_kernelIN5flash11enable_sm90INS1_16FlashAttnFwdSm90INS1_25CollectiveMainloopFwdSm90ILi2EN4cute5tupleIJNS5_1CILi1EEES8_S8_EEENS6_IJNS7_ILi192EEENS7_ILi160EEENS7_ILi64EEEEEELi64ENS_12float_e4m3_tEfNS_4arch4Sm90ELb1ELb0ELb0ELb0ELb1ELb0ELb0ELb1ELb1ELb1ELb1ELb0EEENS1_21CollectiveEpilogueFwdINS6_IJSA_SC_SB_EEES9_NS_10bfloat16_tESG_Li384ELb0ELb1ELb1ELb1EEENS1_19SingleTileSchedulerILb0ELb1ELb1ELi192EEEEEEEEEvNT_6ParamsE --------------------------
	.section	.nv.info._ZN7cutlass13device_kernelIN5flash11enable_sm90INS1_16FlashAttnFwdSm90INS1_25CollectiveMainloopFwdSm90ILi2EN4cute5tupleIJNS5_1CILi1EEES8_S8_EEENS6_IJNS7_ILi192EEENS7_ILi160EEENS7_ILi64EEEEEELi64ENS_12float_e4m3_tEfNS_4arch4Sm90ELb1ELb0ELb0ELb0ELb1ELb0ELb0ELb1ELb1ELb1ELb1ELb0EEENS1_21CollectiveEpilogueFwdINS6_IJSA_SC_SB_EEES9_NS_10bfloat16_tESG_Li384ELb0ELb1ELb1ELb1EEENS1_19SingleTileSchedulerILb0ELb1ELb1ELi192EEEEEEEEEvNT_6ParamsE,"",@"SHT_CUDA_INFO"
	.sectionflags	@""
	.align	4


	//----- nvinfo : EIATTR_CUDA_API_VERSION
	.align		4
        /*0000*/ 	.byte	0x04, 0x37
        /*0002*/ 	.short	(.L_251 - .L_250)
.L_250:
        /*0004*/ 	.word	0x00000082


	//----- nvinfo : EIATTR_KPARAM_INFO
	.align		4
.L_251:
        /*0008*/ 	.byte	0x04, 0x17
        /*000a*/ 	.short	(.L_253 - .L_252)
.L_252:
        /*000c*/ 	.word	0x00000000
        /*0010*/ 	.short	0x0000
        /*0012*/ 	.short	0x0070
        /*0014*/ 	.byte	0x00, 0xf0, 0x01, 0x28


	//----- nvinfo : EIATTR_SPARSE_MMA_MASK
	.align		4
.L_253:
        /*0018*/ 	.byte	0x03, 0x50
        /*001a*/ 	.short	0x0000


	//----- nvinfo : EIATTR_MAXREG_COUNT
	.align		4
        /*001c*/ 	.byte	0x03, 0x1b
        /*001e*/ 	.short	0x0080


	//----- nvinfo : EIATTR_NUM_BARRIERS
	.align		4
        /*0020*/ 	.byte	0x02, 0x4c
        /*0022*/ 	.byte	0x09
	.zero		1


	//----- nvinfo : EIATTR_EXTERNS
	.align		4
        /*0024*/ 	.byte	0x04, 0x0f
        /*0026*/ 	.short	(.L_255 - .L_254)


	//   ....[0]....
	.align		4
.L_254:
        /*0028*/ 	.word	index@(__assertfail)


	//----- nvinfo : EIATTR_ANNOTATIONS
	.align		4
.L_255:
        /*002c*/ 	.byte	0x04, 0x55
        /*002e*/ 	.short	(.L_257 - .L_256)


	//   ....[0]....
.L_256:
        /* <DEDUP_REMOVED lines=13> */


	//----- nvinfo : EIATTR_MERCURY_ISA_VERSION
	.align		4
.L_257:
        /*00e8*/ 	.byte	0x03, 0x5f
        /*00ea*/ 	.short	0x0101


	//----- nvinfo : EIATTR_INT_WARP_WIDE_INSTR_OFFSETS
	.align		4
        /*00ec*/ 	.byte	0x04, 0x31
        /*00ee*/ 	.short	(.L_259 - .L_258)


	//   ....[0]....
.L_258:
        /*00f0*/ 	.word	0x000000c0


	//   ....[1]....
        /*00f4*/ 	.word	0x000000d0


	//   ....[2]....
        /*00f8*/ 	.word	0x00000170


	//----- nvinfo : EIATTR_COOP_GROUP_MASK_REGIDS
	.align		4
.L_259:
        /*00fc*/ 	.byte	0x04, 0x29
        /*00fe*/ 	.short	(.L_261 - .L_260)


	//   ....[0]....
.L_260:
        /*0100*/ 	.word	0xffffffff


	//   ....[1]....
        /*0104*/ 	.word	0xffffffff


	//   ....[2]....
        /*0108*/ 	.word	0xffffffff


	//   ....[3]....
        /*010c*/ 	.word	0xffffffff


	//   ....[4]....
        /*0110*/ 	.word	0xffffffff


	//   ....[5]....
        /*0114*/ 	.word	0xffffffff


	//   ....[6]....
        /*0118*/ 	.word	0xffffffff


	//   ....[7]....
        /*011c*/ 	.word	0xffffffff


	//   ....[8]....
        /*0120*/ 	.word	0xffffffff


	//   ....[9]....
        /*0124*/ 	.word	0xffffffff


	//   ....[10]....
        /*0128*/ 	.word	0xffffffff


	//   ....[11]....
        /*012c*/ 	.word	0xffffffff


	//   ....[12]....
        /*0130*/ 	.word	0xffffffff


	//   ....[13]....
        /*0134*/ 	.word	0xffffffff


	//   ....[14]....
        /*0138*/ 	.word	0xffffffff


	//   ....[15]....
        /*013c*/ 	.word	0xffffffff


	//   ....[16]....
        /*0140*/ 	.word	0xffffffff


	//   ....[17]....
        /*0144*/ 	.word	0xffffffff


	//   ....[18]....
        /*0148*/ 	.word	0xffffffff


	//   ....[19]....
        /*014c*/ 	.word	0xffffffff


	//   ....[20]....
        /*0150*/ 	.word	0xffffffff


	//   ....[21]....
        /*0154*/ 	.word	0xffffffff


	//   ....[22]....
        /*0158*/ 	.word	0xffffffff


	//   ....[23]....
        /*015c*/ 	.word	0xffffffff


	//   ....[24]....
        /*0160*/ 	.word	0xffffffff


	//   ....[25]....
        /*0164*/ 	.word	0xffffffff


	//   ....[26]....
        /*0168*/ 	.word	0xffffffff


	//   ....[27]....
        /*016c*/ 	.word	0xffffffff


	//   ....[28]....
        /*0170*/ 	.word	0xffffffff


	//   ....[29]....
        /*0174*/ 	.word	0xffffffff


	//   ....[30]....
        /*0178*/ 	.word	0xffffffff


	//   ....[31]....
        /*017c*/ 	.word	0xffffffff


	//   ....[32]....
        /*0180*/ 	.word	0xffffffff


	//   ....[33]....
        /*0184*/ 	.word	0xffffffff


	//   ....[34]....
        /*0188*/ 	.word	0xffffffff


	//   ....[35]....
        /*018c*/ 	.word	0xffffffff


	//   ....[36]....
        /*0190*/ 	.word	0xffffffff


	//   ....[37]....
        /*0194*/ 	.word	0xffffffff


	//   ....[38]....
        /*0198*/ 	.word	0xffffffff


	//   ....[39]....
        /*019c*/ 	.word	0xffffffff


	//   ....[40]....
        /*01a0*/ 	.word	0xffffffff


	//   ....[41]....
        /*01a4*/ 	.word	0xffffffff


	//   ....[42]....
        /*01a8*/ 	.word	0xffffffff


	//   ....[43]....
        /*01ac*/ 	.word	0xffffffff


	//   ....[44]....
        /*01b0*/ 	.word	0xffffffff


	//   ....[45]....
        /*01b4*/ 	.word	0xffffffff


	//   ....[46]....
        /*01b8*/ 	.word	0xffffffff


	//   ....[47]....
        /*01bc*/ 	.word	0xffffffff


	//   ....[48]....
        /*01c0*/ 	.word	0xffffffff


	//   ....[49]....
        /*01c4*/ 	.word	0xffffffff


	//   ....[50]....
        /*01c8*/ 	.word	0xffffffff


	//   ....[51]....
        /*01cc*/ 	.word	0xffffffff


	//   ....[52]....
        /*01d0*/ 	.word	0xffffffff


	//   ....[53]....
        /*01d4*/ 	.word	0xffffffff


	//   ....[54]....
        /*01d8*/ 	.word	0xffffffff


	//   ....[55]....
        /*01dc*/ 	.word	0xffffffff


	//   ....[56]....
        /*01e0*/ 	.word	0xffffffff


	//   ....[57]....
        /*01e4*/ 	.word	0xffffffff


	//   ....[58]....
        /*01e8*/ 	.word	0xffffffff


	//   ....[59]....
        /*01ec*/ 	.word	0xffffffff


	//   ....[60]....
        /*01f0*/ 	.word	0xffffffff


	//   ....[61]....
        /*01f4*/ 	.word	0xffffffff


	//   ....[62]....
        /*01f8*/ 	.word	0xffffffff


	//   ....[63]....
        /*01fc*/ 	.word	0xffffffff


	//   ....[64]....
        /*0200*/ 	.word	0xffffffff


	//   ....[65]....
        /*0204*/ 	.word	0xffffffff


	//   ....[66]....
        /*0208*/ 	.word	0xffffffff


	//   ....[67]....
        /*020c*/ 	.word	0xffffffff


	//   ....[68]....
        /*0210*/ 	.word	0xffffffff


	//   ....[69]....
        /*0214*/ 	.word	0xffffffff


	//   ....[70]....
        /*0218*/ 	.word	0xffffffff


	//   ....[71]....
        /*021c*/ 	.word	0xffffffff


	//   ....[72]....
        /*0220*/ 	.word	0xffffffff


	//   ....[73]....
        /*0224*/ 	.word	0xffffffff


	//   ....[74]....
        /*0228*/ 	.word	0xffffffff


	//   ....[75]....
        /*022c*/ 	.word	0xffffffff


	//   ....[76]....
        /*0230*/ 	.word	0xffffffff


	//   ....[77]....
        /*0234*/ 	.word	0xffffffff


	//   ....[78]....
        /*0238*/ 	.word	0xffffffff


	//   ....[79]....
        /*023c*/ 	.word	0xffffffff


	//   ....[80]....
        /*0240*/ 	.word	0xffffffff


	//   ....[81]....
        /*0244*/ 	.word	0xffffffff


	//   ....[82]....
        /*0248*/ 	.word	0xffffffff


	//   ....[83]....
        /*024c*/ 	.word	0xffffffff


	//   ....[84]....
        /*0250*/ 	.word	0xffffffff


	//   ....[85]....
        /*0254*/ 	.word	0xffffffff


	//   ....[86]....
        /*0258*/ 	.word	0xffffffff


	//   ....[87]....
        /*025c*/ 	.word	0xffffffff


	//   ....[88]....
        /*0260*/ 	.word	0xffffffff


	//   ....[89]....
        /*0264*/ 	.word	0xffffffff


	//   ....[90]....
        /*0268*/ 	.word	0xffffffff


	//   ....[91]....
        /*026c*/ 	.word	0xffffffff


	//   ....[92]....
        /*0270*/ 	.word	0xffffffff


	//   ....[93]....
        /*0274*/ 	.word	0xffffffff


	//   ....[94]....
        /*0278*/ 	.word	0xffffffff


	//   ....[95]....
        /*027c*/ 	.word	0xffffffff


	//   ....[96]....
        /*0280*/ 	.word	0xffffffff


	//   ....[97]....
        /*0284*/ 	.word	0xffffffff


	//   ....[98]....
        /*0288*/ 	.word	0xffffffff


	//   ....[99]....
        /*028c*/ 	.word	0xffffffff


	//   ....[100]....
        /*0290*/ 	.word	0xffffffff


	//   ....[101]....
        /*0294*/ 	.word	0xffffffff


	//   ....[102]....
        /*0298*/ 	.word	0xffffffff


	//   ....[103]....
        /*029c*/ 	.word	0xffffffff


	//   ....[104]....
        /*02a0*/ 	.word	0xffffffff


	//   ....[105]....
        /*02a4*/ 	.word	0xffffffff


	//   ....[106]....
        /*02a8*/ 	.word	0xffffffff


	//   ....[107]....
        /*02ac*/ 	.word	0xffffffff


	//   ....[108]....
        /*02b0*/ 	.word	0xffffffff


	//   ....[109]....
        /*02b4*/ 	.word	0xffffffff


	//   ....[110]....
        /*02b8*/ 	.word	0xffffffff


	//   ....[111]....
        /*02bc*/ 	.word	0xffffffff


	//   ....[112]....
        /*02c0*/ 	.word	0xffffffff


	//   ....[113]....
        /*02c4*/ 	.word	0xffffffff


	//   ....[114]....
        /*02c8*/ 	.word	0xffffffff


	//   ....[115]....
        /*02cc*/ 	.word	0xffffffff


	//   ....[116]....
        /*02d0*/ 	.word	0xffffffff


	//   ....[117]....
        /*02d4*/ 	.word	0xffffffff


	//   ....[118]....
        /*02d8*/ 	.word	0xffffffff


	//   ....[119]....
        /*02dc*/ 	.word	0xffffffff


	//   ....[120]....
        /*02e0*/ 	.word	0xffffffff


	//   ....[121]....
        /*02e4*/ 	.word	0x0500000f


	//   ....[122]....
        /*02e8*/ 	.word	0x0500000f


	//   ....[123]....
        /*02ec*/ 	.word	0x0500000f


	//   ....[124]....
        /*02f0*/ 	.word	0x0500000f


	//   ....[125]....
        /*02f4*/ 	.word	0x0500000f


	//   ....[126]....
        /*02f8*/ 	.word	0x0500000f


	//   ....[127]....
        /*02fc*/ 	.word	0x0500000f


	//   ....[128]....
        /*0300*/ 	.word	0x0500000f


	//   ....[129]....
        /*0304*/ 	.word	0x0500000f


	//   ....[130]....
        /*0308*/ 	.word	0x0500000f


	//   ....[131]....
        /*030c*/ 	.word	0x0500000f


	//   ....[132]....
        /*0310*/ 	.word	0x0500000f


	//   ....[133]....
        /*0314*/ 	.word	0x0500000f


	//   ....[134]....
        /*0318*/ 	.word	0x0500000f


	//   ....[135]....
        /*031c*/ 	.word	0x0500000f


	//   ....[136]....
        /*0320*/ 	.word	0x0500000f


	//   ....[137]....
        /*0324*/ 	.word	0x0500000f


	//   ....[138]....
        /*0328*/ 	.word	0x0500000f


	//   ....[139]....
        /*032c*/ 	.word	0x0500000f


	//   ....[140]....
        /*0330*/ 	.word	0x0500000f


	//   ....[141]....
        /*0334*/ 	.word	0x0500000f


	//   ....[142]....
        /*0338*/ 	.word	0x0500000f


	//   ....[143]....
        /*033c*/ 	.word	0x0500000f


	//   ....[144]....
        /*0340*/ 	.word	0x0500000f


	//   ....[145]....
        /*0344*/ 	.word	0x0500000f


	//   ....[146]....
        /*0348*/ 	.word	0x0500000f


	//   ....[147]....
        /*034c*/ 	.word	0x0500000f


	//   ....[148]....
        /*0350*/ 	.word	0x0500000f


	//   ....[149]....
        /*0354*/ 	.word	0x0500000f


	//   ....[150]....
        /*0358*/ 	.word	0x0500000f


	//   ....[151]....
        /*035c*/ 	.word	0x0500000f


	//   ....[152]....
        /*0360*/ 	.word	0x0500000f


	//   ....[153]....
        /*0364*/ 	.word	0x0500000f


	//   ....[154]....
        /*0368*/ 	.word	0x0500000f


	//   ....[155]....
        /*036c*/ 	.word	0x0500000f


	//   ....[156]....
        /*0370*/ 	.word	0x0500000f


	//   ....[157]....
        /*0374*/ 	.word	0x0500000f


	//   ....[158]....
        /*0378*/ 	.word	0x0500000f


	//   ....[159]....
        /*037c*/ 	.word	0x0500000f


	//   ....[160]....
        /*0380*/ 	.word	0x0500000f


	//   ....[161]....
        /*0384*/ 	.word	0x0500000f


	//   ....[162]....
        /*0388*/ 	.word	0x0500000f


	//   ....[163]....
        /*038c*/ 	.word	0x0500000f


	//   ....[164]....
        /*0390*/ 	.word	0x0500000f


	//   ....[165]....
        /*0394*/ 	.word	0x0500000f


	//   ....[166]....
        /*0398*/ 	.word	0x0500000f


	//   ....[167]....
        /*039c*/ 	.word	0x0500000f


	//   ....[168]....
        /*03a0*/ 	.word	0x0500000f


	//   ....[169]....
        /*03a4*/ 	.word	0x0500000f


	//   ....[170]....
        /*03a8*/ 	.word	0x0500000f


	//   ....[171]....
        /*03ac*/ 	.word	0x0500000f


	//   ....[172]....
        /*03b0*/ 	.word	0x0500000f


	//   ....[173]....
        /*03b4*/ 	.word	0x0500000f


	//----- nvinfo : EIATTR_COOP_GROUP_INSTR_OFFSETS
	.align		4
.L_261:
        /*03b8*/ 	.byte	0x04, 0x28
        /*03ba*/ 	.short	(.L_263 - .L_262)


	//   ....[0]....
.L_262:
        /*03bc*/ 	.word	0x00000070


	//   ....[1]....
        /*03c0*/ 	.word	0x000000b0


	//   ....[2]....
        /*03c4*/ 	.word	0x000002d0


	//   ....[3]....
        /*03c8*/ 	.word	0x00000430


	//   ....[4]....
        /*03cc*/ 	.word	0x00000550


	//   ....[5]....
        /*03d0*/ 	.word	0x000006b0


	//   ....[6]....
        /*03d4*/ 	.word	0x00001360


	//   ....[7]....
        /*03d8*/ 	.word	0x00001d50


	//   ....[8]....
        /*03dc*/ 	.word	0x000025e0


	//   ....[9]....
        /*03e0*/ 	.word	0x00002610


	//   ....[10]....
        /*03e4*/ 	.word	0x00002680


	//   ....[11]....
        /*03e8*/ 	.word	0x000031f0


	//   ....[12]....
        /*03ec*/ 	.word	0x000032c0


	//   ....[13]....
        /*03f0*/ 	.word	0x00004ac0


	//   ....[14]....
        /*03f4*/ 	.word	0x00004ae0


	//   ....[15]....
        /*03f8*/ 	.word	0x000052d0


	//   ....[16]....
        /*03fc*/ 	.word	0x000053d0


	//   ....[17]....
        /*0400*/ 	.word	0x00005e20


	//   ....[18]....
        /*0404*/ 	.word	0x00005e90


	//   ....[19]....
        /*0408*/ 	.word	0x00007d40


	//   ....[20]....
        /*040c*/ 	.word	0x00007d50


	//   ....[21]....
        /*0410*/ 	.word	0x00007d80


	//   ....[22]....
        /*0414*/ 	.word	0x00007d90


	//   ....[23]....
        /*0418*/ 	.word	0x00009610


	//   ....[24]....
        /*041c*/ 	.word	0x00009620


	//   ....[25]....
        /*0420*/ 	.word	0x000096a0


	//   ....[26]....
        /*0424*/ 	.word	0x000096c0


	//   ....[27]....
        /*0428*/ 	.word	0x0000a200


	//   ....[28]....
        /*042c*/ 	.word	0x0000a210


	//   ....[29]....
        /*0430*/ 	.word	0x0000a220


	//   ....[30]....
        /*0434*/ 	.word	0x0000a230


	//   ....[31]....
        /*0438*/ 	.word	0x0000a240


	//   ....[32]....
        /*043c*/ 	.word	0x0000a250


	//   ....[33]....
        /*0440*/ 	.word	0x0000a270


	//   ....[34]....
        /*0444*/ 	.word	0x0000a280


	//   ....[35]....
        /*0448*/ 	.word	0x0000a2b0


	//   ....[36]....
        /*044c*/ 	.word	0x0000a2c0


	//   ....[37]....
        /*0450*/ 	.word	0x0000a2d0


	//   ....[38]....
        /*0454*/ 	.word	0x0000a300


	//   ....[39]....
        /*0458*/ 	.word	0x0000a320


	//   ....[40]....
        /*045c*/ 	.word	0x0000a330


	//   ....[41]....
        /*0460*/ 	.word	0x0000a350


	//   ....[42]....
        /*0464*/ 	.word	0x0000a360


	//   ....[43]....
        /*0468*/ 	.word	0x0000a370


	//   ....[44]....
        /*046c*/ 	.word	0x0000a380


	//   ....[45]....
        /*0470*/ 	.word	0x0000a390


	//   ....[46]....
        /*0474*/ 	.word	0x0000a3a0


	//   ....[47]....
        /*0478*/ 	.word	0x0000a3d0


	//   ....[48]....
        /*047c*/ 	.word	0x0000a430


	//   ....[49]....
        /*0480*/ 	.word	0x0000a460


	//   ....[50]....
        /*0484*/ 	.word	0x0000a480


	//   ....[51]....
        /*0488*/ 	.word	0x0000a4b0


	//   ....[52]....
        /*048c*/ 	.word	0x0000a4c0


	//   ....[53]....
        /*0490*/ 	.word	0x0000a4d0


	//   ....[54]....
        /*0494*/ 	.word	0x0000a4e0


	//   ....[55]....
        /*0498*/ 	.word	0x0000a4f0


	//   ....[56]....
        /*049c*/ 	.word	0x0000a500


	//   ....[57]....
        /*04a0*/ 	.word	0x0000a520


	//   ....[58]....
        /*04a4*/ 	.word	0x0000a530


	//   ....[59]....
        /*04a8*/ 	.word	0x0000a7d0


	//   ....[60]....
        /*04ac*/ 	.word	0x0000a810


	//   ....[61]....
        /*04b0*/ 	.word	0x0000a840


	//   ....[62]....
        /*04b4*/ 	.word	0x0000a880


	//   ....[63]....
        /*04b8*/ 	.word	0x0000a8b0


	//   ....[64]....
        /*04bc*/ 	.word	0x0000a8e0


	//   ....[65]....
        /*04c0*/ 	.word	0x0000aca0


	//   ....[66]....
        /*04c4*/ 	.word	0x0000acd0


	//   ....[67]....
        /*04c8*/ 	.word	0x0000b4c0


	//   ....[68]....
        /*04cc*/ 	.word	0x0000cb70


	//   ....[69]....
        /*04d0*/ 	.word	0x0000cb80


	//   ....[70]....
        /*04d4*/ 	.word	0x0000cb90


	//   ....[71]....
        /*04d8*/ 	.word	0x0000cc20


	//   ....[72]....
        /*04dc*/ 	.word	0x0000cc30


	//   ....[73]....
        /*04e0*/ 	.word	0x0000cc80


	//   ....[74]....
        /*04e4*/ 	.word	0x0000cc90


	//   ....[75]....
        /*04e8*/ 	.word	0x0000cca0


	//   ....[76]....
        /*04ec*/ 	.word	0x0000ccf0


	//   ....[77]....
        /*04f0*/ 	.word	0x0000cd50


	//   ....[78]....
        /*04f4*/ 	.word	0x0000d170


	//   ....[79]....
        /*04f8*/ 	.word	0x0000d180


	//   ....[80]....
        /*04fc*/ 	.word	0x0000d190


	//   ....[81]....
        /*0500*/ 	.word	0x0000d1d0


	//   ....[82]....
        /*0504*/ 	.word	0x0000d1f0


	//   ....[83]....
        /*0508*/ 	.word	0x0000d230


	//   ....[84]....
        /*050c*/ 	.word	0x0000d250


	//   ....[85]....
        /*0510*/ 	.word	0x0000d260


	//   ....[86]....
        /*0514*/ 	.word	0x0000d280


	//   ....[87]....
        /*0518*/ 	.word	0x0000d310


	//   ....[88]....
        /*051c*/ 	.word	0x0000da10


	//   ....[89]....
        /*0520*/ 	.word	0x0000da40


	//   ....[90]....
        /*0524*/ 	.word	0x0000da70


	//   ....[91]....
        /*0528*/ 	.word	0x0000daa0


	//   ....[92]....
        /*052c*/ 	.word	0x0000dab0


	//   ....[93]....
        /*0530*/ 	.word	0x0000dac0


	//   ....[94]....
        /*0534*/ 	.word	0x0000dae0


	//   ....[95]....
        /*0538*/ 	.word	0x0000db20


	//   ....[96]....
        /*053c*/ 	.word	0x0000dbe0


	//   ....[97]....
        /*0540*/ 	.word	0x0000dc00


	//   ....[98]....
        /*0544*/ 	.word	0x0000dc10


	//   ....[99]....
        /*0548*/ 	.word	0x0000dc30


	//   ....[100]....
        /*054c*/ 	.word	0x0000e550


	//   ....[101]....
        /*0550*/ 	.word	0x0000e560


	//   ....[102]....
        /*0554*/ 	.word	0x0000e570


	//   ....[103]....
        /*0558*/ 	.word	0x0000e5d0


	//   ....[104]....
        /*055c*/ 	.word	0x0000e5e0


	//   ....[105]....
        /*0560*/ 	.word	0x0000e620


	//   ....[106]....
        /*0564*/ 	.word	0x0000e630


	//   ....[107]....
        /*0568*/ 	.word	0x0000e640


	//   ....[108]....
        /*056c*/ 	.word	0x0000e680


	//   ....[109]....
        /*0570*/ 	.word	0x0000e6c0


	//   ....[110]....
        /*0574*/ 	.word	0x0000ead0


	//   ....[111]....
        /*0578*/ 	.word	0x0000eae0


	//   ....[112]....
        /*057c*/ 	.word	0x0000eaf0


	//   ....[113]....
        /*0580*/ 	.word	0x0000eb10


	//   ....[114]....
        /*0584*/ 	.word	0x0000eb60


	//   ....[115]....
        /*0588*/ 	.word	0x0000eb80


	//   ....[116]....
        /*058c*/ 	.word	0x0000ebb0


	//   ....[117]....
        /*0590*/ 	.word	0x0000ebc0


	//   ....[118]....
        /*0594*/ 	.word	0x0000ebd0


	//   ....[119]....
        /*0598*/ 	.word	0x0000ebe0


	//   ....[120]....
        /*059c*/ 	.word	0x0000f820


	//   ....[121]....
        /*05a0*/ 	.word	0x0000fde0


	//   ....[122]....
        /*05a4*/ 	.word	0x0000fed0


	//   ....[123]....
        /*05a8*/ 	.word	0x0000ffb0


	//   ....[124]....
        /*05ac*/ 	.word	0x00010080


	//   ....[125]....
        /*05b0*/ 	.word	0x00010130


	//   ....[126]....
        /*05b4*/ 	.word	0x000101f0


	//   ....[127]....
        /*05b8*/ 	.word	0x00010290


	//   ....[128]....
        /*05bc*/ 	.word	0x00010350


	//   ....[129]....
        /*05c0*/ 	.word	0x00010400


	//   ....[130]....
        /*05c4*/ 	.word	0x00010470


	//   ....[131]....
        /*05c8*/ 	.word	0x00010550


	//   ....[132]....
        /*05cc*/ 	.word	0x00010650


	//   ....[133]....
        /*05d0*/ 	.word	0x000106e0


	//   ....[134]....
        /*05d4*/ 	.word	0x00010760


	//   ....[135]....
        /*05d8*/ 	.word	0x000107f0


	//   ....[136]....
        /*05dc*/ 	.word	0x00010870


	//   ....[137]....
        /*05e0*/ 	.word	0x00010900


	//   ....[138]....
        /*05e4*/ 	.word	0x00010960


	//   ....[139]....
        /*05e8*/ 	.word	0x00010a20


	//   ....[140]....
        /*05ec*/ 	.word	0x00010a90


	//   ....[141]....
        /*05f0*/ 	.word	0x00010b40


	//   ....[142]....
        /*05f4*/ 	.word	0x00010bd0


	//   ....[143]....
        /*05f8*/ 	.word	0x00010c40


	//   ....[144]....
        /*05fc*/ 	.word	0x00010d00


	//   ....[145]....
        /*0600*/ 	.word	0x00010d90


	//   ....[146]....
        /*0604*/ 	.word	0x00010e20


	//   ....[147]....
        /*0608*/ 	.word	0x00010ed0


	//   ....[148]....
        /*060c*/ 	.word	0x00010f50


	//   ....[149]....
        /*0610*/ 	.word	0x00011000


	//   ....[150]....
        /*0614*/ 	.word	0x00011060


	//   ....[151]....
        /*0618*/ 	.word	0x00011120


	//   ....[152]....
        /*061c*/ 	.word	0x00011180


	//   ....[153]....
        /*0620*/ 	.word	0x00011250


	//   ....[154]....
        /*0624*/ 	.word	0x00011390


	//   ....[155]....
        /*0628*/ 	.word	0x00011420


	//   ....[156]....
        /*062c*/ 	.word	0x00011480


	//   ....[157]....
        /*0630*/ 	.word	0x00011540


	//   ....[158]....
        /*0634*/ 	.word	0x00011600


	//   ....[159]....
        /*0638*/ 	.word	0x00011690


	//   ....[160]....
        /*063c*/ 	.word	0x00011750


	//   ....[161]....
        /*0640*/ 	.word	0x000117f0


	//   ....[162]....
        /*0644*/ 	.word	0x00011860


	//   ....[163]....
        /*0648*/ 	.word	0x00011920


	//   ....[164]....
        /*064c*/ 	.word	0x00011a10


	//   ....[165]....
        /*0650*/ 	.word	0x00011ab0


	//   ....[166]....
        /*0654*/ 	.word	0x00011b10


	//   ....[167]....
        /*0658*/ 	.word	0x00011bd0


	//   ....[168]....
        /*065c*/ 	.word	0x00011c30


	//   ....[169]....
        /*0660*/ 	.word	0x00011cd0


	//   ....[170]....
        /*0664*/ 	.word	0x00011d30


	//   ....[171]....
        /*0668*/ 	.word	0x00011de0


	//   ....[172]....
        /*066c*/ 	.word	0x00011e40


	//   ....[173]....
        /*0670*/ 	.word	0x00011ef0


	//----- nvinfo : EIATTR_REG_RECONFIG
	.align		4
.L_263:
        /*0674*/ 	.byte	0x01, 0x54
	.zero		2


	//----- nvinfo : EIATTR_SYSCALL_OFFSETS
	.align		4
        /*0678*/ 	.byte	0x04, 0x46
        /*067a*/ 	.short	(.L_265 - .L_264)


	//   ....[0]....
.L_264:
        /*067c*/ 	.word	0x00001540


	//   ....[1]....
        /*0680*/ 	.word	0x0000bd20


	//   ....[2]....
        /*0684*/ 	.word	0x0000be60


	//   ....[3]....
        /*0688*/ 	.word	0x0000bfa0


	//   ....[4]....
        /*068c*/ 	.word	0x0000c0c0


	//   ....[5]....
        /*0690*/ 	.word	0x0000d630


	//----- nvinfo : EIATTR_MBARRIER_INSTR_OFFSETS
	.align		4
.L_265:
        /*0694*/ 	.byte	0x04, 0x39
        /*0696*/ 	.short	(.L_267 - .L_266)


	//   ....[0]....
.L_266:
        /*0698*/ 	.word	0x00000180
        /*069c*/ 	.word	0x000000ff
        /*06a0*/ 	.word	0x00012400
        /*06a4*/ 	.short	0x0100
        /*06a6*/ 	.byte	0x08
	.zero		1


	//   ....[1]....
        /*06a8*/ 	.word	0x00000190
        /*06ac*/ 	.word	0x000000ff
        /*06b0*/ 	.word	0x00012420
        /*06b4*/ 	.short	0x0100
        /*06b6*/ 	.byte	0x08
	.zero		1


	//   ....[2]....
        /*06b8*/ 	.word	0x00000280
        /*06bc*/ 	.word	0x000000ff
        /*06c0*/ 	.word	0x00012430
        /*06c4*/ 	.short	0x0100
        /*06c6*/ 	.byte	0x08
	.zero		1


	//   ....[3]....
        /*06c8*/ 	.word	0x00000290
        /*06cc*/ 	.word	0x000000ff
        /*06d0*/ 	.word	0x00012440
        /*06d4*/ 	.short	0x0100
        /*06d6*/ 	.byte	0x08
	.zero		1


	//   ....[4]....
        /*06d8*/ 	.word	0x000002a0
        /*06dc*/ 	.word	0x000000ff
        /*06e0*/ 	.word	0x00012438
        /*06e4*/ 	.short	0x0100
        /*06e6*/ 	.byte	0x08
	.zero		1


	//   ....[5]....
        /*06e8*/ 	.word	0x000002b0
        /*06ec*/ 	.word	0x000000ff
        /*06f0*/ 	.word	0x00012448
        /*06f4*/ 	.short	0x0100
        /*06f6*/ 	.byte	0x08
	.zero		1


	//   ....[6]....
        /*06f8*/ 	.word	0x000003e0
        /*06fc*/ 	.word	0x000000ff
        /*0700*/ 	.word	0x00012450
        /*0704*/ 	.short	0x0100
        /*0706*/ 	.byte	0x08
	.zero		1


	//   ....[7]....
        /*0708*/ 	.word	0x000003f0
        /*070c*/ 	.word	0x000000ff
        /*0710*/ 	.word	0x00012460
        /*0714*/ 	.short	0x0100
        /*0716*/ 	.byte	0x08
	.zero		1


	//   ....[8]....
        /*0718*/ 	.word	0x00000400
        /*071c*/ 	.word	0x000000ff
        /*0720*/ 	.word	0x00012458
        /*0724*/ 	.short	0x0100
        /*0726*/ 	.byte	0x08
	.zero		1


	//   ....[9]....
        /*0728*/ 	.word	0x00000410
        /*072c*/ 	.word	0x000000ff
        /*0730*/ 	.word	0x00012468
        /*0734*/ 	.short	0x0100
        /*0736*/ 	.byte	0x08
	.zero		1


	//   ....[10]....
        /*0738*/ 	.word	0x00000500
        /*073c*/ 	.word	0x000000ff
        /*0740*/ 	.word	0x00012470
        /*0744*/ 	.short	0x0100
        /*0746*/ 	.byte	0x06
	.zero		1


	//   ....[11]....
        /*0748*/ 	.word	0x00000510
        /*074c*/ 	.word	0x000000ff
        /*0750*/ 	.word	0x00012480
        /*0754*/ 	.short	0x0100
        /*0756*/ 	.byte	0x06
	.zero		1


	//   ....[12]....
        /*0758*/ 	.word	0x00000520
        /*075c*/ 	.word	0x000000ff
        /*0760*/ 	.word	0x00012478
        /*0764*/ 	.short	0x0100
        /*0766*/ 	.byte	0x06
	.zero		1


	//   ....[13]....
        /*0768*/ 	.word	0x00000530
        /*076c*/ 	.word	0x000000ff
        /*0770*/ 	.word	0x00012488
        /*0774*/ 	.short	0x0100
        /*0776*/ 	.byte	0x06
	.zero		1


	//   ....[14]....
        /*0778*/ 	.word	0x00000660
        /*077c*/ 	.word	0x000000ff
        /*0780*/ 	.word	0x00012490
        /*0784*/ 	.short	0x0100
        /*0786*/ 	.byte	0x08
	.zero		1


	//   ....[15]....
        /*0788*/ 	.word	0x00000670
        /*078c*/ 	.word	0x000000ff
        /*0790*/ 	.word	0x000124a0
        /*0794*/ 	.short	0x0100
        /*0796*/ 	.byte	0x08
	.zero		1


	//   ....[16]....
        /*0798*/ 	.word	0x00000680
        /*079c*/ 	.word	0x000000ff
        /*07a0*/ 	.word	0x00012498
        /*07a4*/ 	.short	0x0100
        /*07a6*/ 	.byte	0x08
	.zero		1


	//   ....[17]....
        /*07a8*/ 	.word	0x00000690
        /*07ac*/ 	.word	0x000000ff
        /*07b0*/ 	.word	0x000124a8
        /*07b4*/ 	.short	0x0100
        /*07b6*/ 	.byte	0x08
	.zero		1


	//   ....[18]....
        /*07b8*/ 	.word	0x000007d0
        /*07bc*/ 	.word	0x000000ff
        /*07c0*/ 	.word	0x000124b0
        /*07c4*/ 	.short	0x0100
        /*07c6*/ 	.byte	0x08
	.zero		1


	//   ....[19]....
        /*07c8*/ 	.word	0x000007e0
        /*07cc*/ 	.word	0x000000ff
        /*07d0*/ 	.word	0x000124c0
        /*07d4*/ 	.short	0x0100
        /*07d6*/ 	.byte	0x08
	.zero		1


	//   ....[20]....
        /*07d8*/ 	.word	0x000007f0
        /*07dc*/ 	.word	0x000000ff
        /*07e0*/ 	.word	0x000124b8
        /*07e4*/ 	.short	0x0100
        /*07e6*/ 	.byte	0x08
	.zero		1


	//   ....[21]....
        /*07e8*/ 	.word	0x00000800
        /*07ec*/ 	.word	0x000000ff
        /*07f0*/ 	.word	0x000124c8
        /*07f4*/ 	.short	0x0100
        /*07f6*/ 	.byte	0x08
	.zero		1


	//   ....[22]....
        /*07f8*/ 	.word	0x00001560
        /*07fc*/ 	.word	0x000000ff
        /*0800*/ 	.word	0x00012400
        /*0804*/ 	.short	0x010a
        /*0806*/ 	.byte	0x2f
	.zero		1


	//   ....[23]....
        /*0808*/ 	.word	0x000015d0
        /*080c*/ 	.word	0x000000ff
        /*0810*/ 	.word	0x00012430
        /*0814*/ 	.short	0x010a
        /*0816*/ 	.byte	0x2f
	.zero		1


	//   ....[24]....
        /*0818*/ 	.word	0x00001610
        /*081c*/ 	.word	0x000000ff
        /*0820*/ 	.word	0x00012430
        /*0824*/ 	.short	0x010a
        /*0826*/ 	.byte	0x2f
	.zero		1


	//   ....[25]....
        /*0828*/ 	.word	0x00001e20
        /*082c*/ 	.word	0x000000ff
        /*0830*/ 	.word	0x00000000
        /*0834*/ 	.short	0x0101
        /*0836*/ 	.byte	0x04
	.zero		1


	//   ....[26]....
        /*0838*/ 	.word	0x000042e0
        /*083c*/ 	.word	0x000000ff
        /*0840*/ 	.word	0x00012430
        /*0844*/ 	.short	0x010a
        /*0846*/ 	.byte	0x12
	.zero		1


	//   ....[27]....
        /*0848*/ 	.word	0x00004320
        /*084c*/ 	.word	0x000000ff
        /*0850*/ 	.word	0x00012430
        /*0854*/ 	.short	0x010a
        /*0856*/ 	.byte	0x12
	.zero		1


	//   ....[28]....
        /*0858*/ 	.word	0x00004770
        /*085c*/ 	.word	0x000000ff
        /*0860*/ 	.word	0x00012450
        /*0864*/ 	.short	0x010a
        /*0866*/ 	.byte	0x0d
	.zero		1


	//   ....[29]....
        /*0868*/ 	.word	0x000047b0
        /*086c*/ 	.word	0x000000ff
        /*0870*/ 	.word	0x00012450
        /*0874*/ 	.short	0x010a
        /*0876*/ 	.byte	0x0d
	.zero		1


	//   ....[30]....
        /*0878*/ 	.word	0x00004a60
        /*087c*/ 	.word	0x000000ff
        /*0880*/ 	.word	0x00000000
        /*0884*/ 	.short	0x0101
        /*0886*/ 	.byte	0x12
	.zero		1


	//   ....[31]....
        /*0888*/ 	.word	0x00006bc0
        /*088c*/ 	.word	0x000000ff
        /*0890*/ 	.word	0x00000000
        /*0894*/ 	.short	0x0101
        /*0896*/ 	.byte	0x0a
	.zero		1


	//   ....[32]....
        /*0898*/ 	.word	0x00007120
        /*089c*/ 	.word	0x000000ff
        /*08a0*/ 	.word	0x00012430
        /*08a4*/ 	.short	0x010a
        /*08a6*/ 	.byte	0x15
	.zero		1


	//   ....[33]....
        /*08a8*/ 	.word	0x00007160
        /*08ac*/ 	.word	0x000000ff
        /*08b0*/ 	.word	0x00012430
        /*08b4*/ 	.short	0x010a
        /*08b6*/ 	.byte	0x15
	.zero		1


	//   ....[34]....
        /*08b8*/ 	.word	0x000075a0
        /*08bc*/ 	.word	0x000000ff
        /*08c0*/ 	.word	0x00012450
        /*08c4*/ 	.short	0x010a
        /*08c6*/ 	.byte	0x0d
	.zero		1


	//   ....[35]....
        /*08c8*/ 	.word	0x000075e0
        /*08cc*/ 	.word	0x000000ff
        /*08d0*/ 	.word	0x00012450
        /*08d4*/ 	.short	0x010a
        /*08d6*/ 	.byte	0x0d
	.zero		1


	//   ....[36]....
        /*08d8*/ 	.word	0x000078c0
        /*08dc*/ 	.word	0x000000ff
        /*08e0*/ 	.word	0x00000000
        /*08e4*/ 	.short	0x0101
        /*08e6*/ 	.byte	0x15
	.zero		1


	//   ....[37]....
        /*08e8*/ 	.word	0x00008e70
        /*08ec*/ 	.word	0x000000ff
        /*08f0*/ 	.word	0x00000000
        /*08f4*/ 	.short	0x0101
        /*08f6*/ 	.byte	0x0a
	.zero		1


	//   ....[38]....
        /*08f8*/ 	.word	0x00009300
        /*08fc*/ 	.word	0x000000ff
        /*0900*/ 	.word	0x00012450
        /*0904*/ 	.short	0x010a
        /*0906*/ 	.byte	0x10
	.zero		1


	//   ....[39]....
        /*0908*/ 	.word	0x00009340
        /*090c*/ 	.word	0x000000ff
        /*0910*/ 	.word	0x00012450
        /*0914*/ 	.short	0x010a
        /*0916*/ 	.byte	0x10
	.zero		1


	//   ....[40]....
        /*0918*/ 	.word	0x000099a0
        /*091c*/ 	.word	0x000000ff
        /*0920*/ 	.word	0x00000000
        /*0924*/ 	.short	0x0101
        /*0926*/ 	.byte	0x04
	.zero		1


	//   ....[41]....
        /*0928*/ 	.word	0x0000a8d0
        /*092c*/ 	.word	0x000000ff
        /*0930*/ 	.word	0x00000000
        /*0934*/ 	.short	0x0101
        /*0936*/ 	.byte	0x04
	.zero		1


	//   ....[42]....
        /*0938*/ 	.word	0x0000c7b0
        /*093c*/ 	.word	0x000000ff
        /*0940*/ 	.word	0x00012480
        /*0944*/ 	.short	0x010a
        /*0946*/ 	.byte	0x2c
	.zero		1


	//   ....[43]....
        /*0948*/ 	.word	0x0000ce00
        /*094c*/ 	.word	0x000000ff
        /*0950*/ 	.word	0x00012470
        /*0954*/ 	.short	0x0107
        /*0956*/ 	.byte	0x2c
	.zero		1


	//   ....[44]....
        /*0958*/ 	.word	0x0000ce90
        /*095c*/ 	.word	0x000000ff
        /*0960*/ 	.word	0x00012470
        /*0964*/ 	.short	0x0101
        /*0966*/ 	.byte	0x2c
	.zero		1


	//   ....[45]....
        /*0968*/ 	.word	0x0000cec0
        /*096c*/ 	.word	0x000000ff
        /*0970*/ 	.word	0x00012440
        /*0974*/ 	.short	0x010a
        /*0976*/ 	.byte	0x2c
	.zero		1


	//   ....[46]....
        /*0978*/ 	.word	0x0000d3d0
        /*097c*/ 	.word	0x000000ff
        /*0980*/ 	.word	0x00012430
        /*0984*/ 	.short	0x0107
        /*0986*/ 	.byte	0x2c
	.zero		1


	//   ....[47]....
        /*0988*/ 	.word	0x0000d460
        /*098c*/ 	.word	0x000000ff
        /*0990*/ 	.word	0x00012430
        /*0994*/ 	.short	0x0101
        /*0996*/ 	.byte	0x2c
	.zero		1


	//   ....[48]....
        /*0998*/ 	.word	0x0000dd60
        /*099c*/ 	.word	0x000000ff
        /*09a0*/ 	.word	0x00012400
        /*09a4*/ 	.short	0x0107
        /*09a6*/ 	.byte	0x2c
	.zero		1


	//   ....[49]....
        /*09a8*/ 	.word	0x0000dda0
        /*09ac*/ 	.word	0x000000ff
        /*09b0*/ 	.word	0x00012400
        /*09b4*/ 	.short	0x0101
        /*09b6*/ 	.byte	0x2c
	.zero		1


	//   ....[50]....
        /*09b8*/ 	.word	0x0000ddb0
        /*09bc*/ 	.word	0x000000ff
        /*09c0*/ 	.word	0x00012420
        /*09c4*/ 	.short	0x010a
        /*09c6*/ 	.byte	0x2c
	.zero		1


	//   ....[51]....
        /*09c8*/ 	.word	0x0000e210
        /*09cc*/ 	.word	0x00000005
        /*09d0*/ 	.word	0x00012480
        /*09d4*/ 	.short	0x010a
        /*09d6*/ 	.byte	0x3f
	.zero		1


	//   ....[52]....
        /*09d8*/ 	.word	0x0000e770
        /*09dc*/ 	.word	0x00000005
        /*09e0*/ 	.word	0x00012470
        /*09e4*/ 	.short	0x0107
        /*09e6*/ 	.byte	0x3f
	.zero		1


	//   ....[53]....
        /*09e8*/ 	.word	0x0000e800
        /*09ec*/ 	.word	0x00000005
        /*09f0*/ 	.word	0x00012470
        /*09f4*/ 	.short	0x0101
        /*09f6*/ 	.byte	0x3f
	.zero		1


	//   ....[54]....
        /*09f8*/ 	.word	0x0000e830
        /*09fc*/ 	.word	0x00000005
        /*0a00*/ 	.word	0x00012440
        /*0a04*/ 	.short	0x010a
        /*0a06*/ 	.byte	0x3f
	.zero		1


	//   ....[55]....
        /*0a08*/ 	.word	0x0000ecc0
        /*0a0c*/ 	.word	0x00000005
        /*0a10*/ 	.word	0x00012430
        /*0a14*/ 	.short	0x0107
        /*0a16*/ 	.byte	0x3f
	.zero		1


	//   ....[56]....
        /*0a18*/ 	.word	0x0000ed60
        /*0a1c*/ 	.word	0x00000005
        /*0a20*/ 	.word	0x00012430
        /*0a24*/ 	.short	0x0101
        /*0a26*/ 	.byte	0x3f
	.zero		1


	//   ....[57]....
        /*0a28*/ 	.word	0x0000ede0
        /*0a2c*/ 	.word	0x00000003
        /*0a30*/ 	.word	0x00012470
        /*0a34*/ 	.short	0x010a
        /*0a36*/ 	.byte	0x3f
	.zero		1


	//   ....[58]....
        /*0a38*/ 	.word	0x0000ee70
        /*0a3c*/ 	.word	0x00000003
        /*0a40*/ 	.word	0x00012460
        /*0a44*/ 	.short	0x010a
        /*0a46*/ 	.byte	0x3f
	.zero		1


	//   ....[59]....
        /*0a48*/ 	.word	0x0000f180
        /*0a4c*/ 	.word	0x00000003
        /*0a50*/ 	.word	0x00012450
        /*0a54*/ 	.short	0x0101
        /*0a56*/ 	.byte	0x3f
	.zero		1


	//   ....[60]....
        /*0a58*/ 	.word	0x0000f220
        /*0a5c*/ 	.word	0x00000003
        /*0a60*/ 	.word	0x00000000
        /*0a64*/ 	.short	0x0101
        /*0a66*/ 	.byte	0x3f
	.zero		1


	//   ....[61]....
        /*0a68*/ 	.word	0x0000f300
        /*0a6c*/ 	.word	0x00000002
        /*0a70*/ 	.word	0x00012470
        /*0a74*/ 	.short	0x010a
        /*0a76*/ 	.byte	0x3f
	.zero		1


	//   ....[62]....
        /*0a78*/ 	.word	0x0000f3b0
        /*0a7c*/ 	.word	0x00000002
        /*0a80*/ 	.word	0x00012460
        /*0a84*/ 	.short	0x010a
        /*0a86*/ 	.byte	0x3f
	.zero		1


	//   ....[63]....
        /*0a88*/ 	.word	0x0000f6b0
        /*0a8c*/ 	.word	0x00000002
        /*0a90*/ 	.word	0x00012450
        /*0a94*/ 	.short	0x0101
        /*0a96*/ 	.byte	0x3f
	.zero		1


	//   ....[64]....
        /*0a98*/ 	.word	0x0000f730
        /*0a9c*/ 	.word	0x00000002
        /*0aa0*/ 	.word	0x00000000
        /*0aa4*/ 	.short	0x0101
        /*0aa6*/ 	.byte	0x3f
	.zero		1


	//   ....[65]....
        /*0aa8*/ 	.word	0x0000f7d0
        /*0aac*/ 	.word	0x00000007
        /*0ab0*/ 	.word	0x00012420
        /*0ab4*/ 	.short	0x010a
        /*0ab6*/ 	.byte	0x3f
	.zero		1


	//   ....[66]....
        /*0ab8*/ 	.word	0x0000f8f0
        /*0abc*/ 	.word	0x00000005
        /*0ac0*/ 	.word	0x00012440
        /*0ac4*/ 	.short	0x010a
        /*0ac6*/ 	.byte	0x3f
	.zero		1


	//   ....[67]....
        /*0ac8*/ 	.word	0x0000f990
        /*0acc*/ 	.word	0x00000007
        /*0ad0*/ 	.word	0x00012440
        /*0ad4*/ 	.short	0x010a
        /*0ad6*/ 	.byte	0x3f
	.zero		1


	//   ....[68]....
        /*0ad8*/ 	.word	0x0000f9d0
        /*0adc*/ 	.word	0x00000005
        /*0ae0*/ 	.word	0x00012460
        /*0ae4*/ 	.short	0x010a
        /*0ae6*/ 	.byte	0x3f
	.zero		1


	//   ....[69]....
        /*0ae8*/ 	.word	0x0000fa10
        /*0aec*/ 	.word	0x00000007
        /*0af0*/ 	.word	0x00012460
        /*0af4*/ 	.short	0x010a
        /*0af6*/ 	.byte	0x3f
	.zero		1


	//   ....[70]....
        /*0af8*/ 	.word	0x0000fa50
        /*0afc*/ 	.word	0x00000005
        /*0b00*/ 	.word	0x00012480
        /*0b04*/ 	.short	0x010a
        /*0b06*/ 	.byte	0x3f
	.zero		1


	//   ....[71]....
        /*0b08*/ 	.word	0x0000fa90
        /*0b0c*/ 	.word	0x00000007
        /*0b10*/ 	.word	0x00012480
        /*0b14*/ 	.short	0x010a
        /*0b16*/ 	.byte	0x3f
	.zero		1


	//   ....[72]....
        /*0b18*/ 	.word	0x0000fb00
        /*0b1c*/ 	.word	0x00000003
        /*0b20*/ 	.word	0x00012400
        /*0b24*/ 	.short	0x010a
        /*0b26*/ 	.byte	0x3f
	.zero		1


	//   ....[73]....
        /*0b28*/ 	.word	0x0000fb60
        /*0b2c*/ 	.word	0x00000003
        /*0b30*/ 	.word	0x00012430
        /*0b34*/ 	.short	0x010a
        /*0b36*/ 	.byte	0x3f
	.zero		1


	//   ....[74]....
        /*0b38*/ 	.word	0x0000fbc0
        /*0b3c*/ 	.word	0x00000008
        /*0b40*/ 	.word	0x00012430
        /*0b44*/ 	.short	0x010a
        /*0b46*/ 	.byte	0x3f
	.zero		1


	//   ....[75]....
        /*0b48*/ 	.word	0x0000fc20
        /*0b4c*/ 	.word	0x00000008
        /*0b50*/ 	.word	0x00012450
        /*0b54*/ 	.short	0x010a
        /*0b56*/ 	.byte	0x3f
	.zero		1


	//   ....[76]....
        /*0b58*/ 	.word	0x0000fc80
        /*0b5c*/ 	.word	0x00000007
        /*0b60*/ 	.word	0x00012430
        /*0b64*/ 	.short	0x010a
        /*0b66*/ 	.byte	0x3f
	.zero		1


	//   ....[77]....
        /*0b68*/ 	.word	0x0000fce0
        /*0b6c*/ 	.word	0x00000007
        /*0b70*/ 	.word	0x00012450
        /*0b74*/ 	.short	0x010a
        /*0b76*/ 	.byte	0x3f
	.zero		1


	//   ....[78]....
        /*0b78*/ 	.word	0x0000fd40
        /*0b7c*/ 	.word	0x00000006
        /*0b80*/ 	.word	0x00012450
        /*0b84*/ 	.short	0x010a
        /*0b86*/ 	.byte	0x3f
	.zero		1


	//   ....[79]....
        /*0b88*/ 	.word	0x0000fe20
        /*0b8c*/ 	.word	0x00000003
        /*0b90*/ 	.word	0x00012480
        /*0b94*/ 	.short	0x010a
        /*0b96*/ 	.byte	0x3f
	.zero		1


	//   ....[80]....
        /*0b98*/ 	.word	0x000105a0
        /*0b9c*/ 	.word	0x00000003
        /*0ba0*/ 	.word	0x00012440
        /*0ba4*/ 	.short	0x010a
        /*0ba6*/ 	.byte	0x3f
	.zero		1


	//   ....[81]....
        /*0ba8*/ 	.word	0x00011290
        /*0bac*/ 	.word	0x00000003
        /*0bb0*/ 	.word	0x00012420
        /*0bb4*/ 	.short	0x010a
        /*0bb6*/ 	.byte	0x3f
	.zero		1


	//   ....[82]....
        /*0bb8*/ 	.word	0x000112e0
        /*0bbc*/ 	.word	0x00000005
        /*0bc0*/ 	.word	0x00012480
        /*0bc4*/ 	.short	0x010a
        /*0bc6*/ 	.byte	0x3f
	.zero		1


	//   ....[83]....
        /*0bc8*/ 	.word	0x00011960
        /*0bcc*/ 	.word	0x00000005
        /*0bd0*/ 	.word	0x00012440
        /*0bd4*/ 	.short	0x010a
        /*0bd6*/ 	.byte	0x3f
	.zero		1


	//   ....[84]....
        /*0bd8*/ 	.word	0x00011f20
        /*0bdc*/ 	.word	0x00000003
        /*0be0*/ 	.word	0x00012470
        /*0be4*/ 	.short	0x010a
        /*0be6*/ 	.byte	0x3f
	.zero		1


	//   ....[85]....
        /*0be8*/ 	.word	0x00011f70
        /*0bec*/ 	.word	0x00000003
        /*0bf0*/ 	.word	0x00012460
        /*0bf4*/ 	.short	0x010a
        /*0bf6*/ 	.byte	0x3f
	.zero		1


	//   ....[86]....
        /*0bf8*/ 	.word	0x00011fc0
        /*0bfc*/ 	.word	0x00000002
        /*0c00*/ 	.word	0x00012470
        /*0c04*/ 	.short	0x010a
        /*0c06*/ 	.byte	0x3f
	.zero		1


	//   ....[87]....
        /*0c08*/ 	.word	0x00012010
        /*0c0c*/ 	.word	0x00000002
        /*0c10*/ 	.word	0x00012460
        /*0c14*/ 	.short	0x010a
        /*0c16*/ 	.byte	0x3f
	.zero		1


	//   ....[88]....
        /*0c18*/ 	.word	0x00012060
        /*0c1c*/ 	.word	0x00000007
        /*0c20*/ 	.word	0x00012420
        /*0c24*/ 	.short	0x010a
        /*0c26*/ 	.byte	0x3f
	.zero		1


	//   ....[89]....
        /*0c28*/ 	.word	0x000120b0
        /*0c2c*/ 	.word	0x00000005
        /*0c30*/ 	.word	0x00012440
        /*0c34*/ 	.short	0x010a
        /*0c36*/ 	.byte	0x3f
	.zero		1


	//   ....[90]....
        /*0c38*/ 	.word	0x00012100
        /*0c3c*/ 	.word	0x00000007
        /*0c40*/ 	.word	0x00012440
        /*0c44*/ 	.short	0x010a
        /*0c46*/ 	.byte	0x3f
	.zero		1


	//   ....[91]....
        /*0c48*/ 	.word	0x00012150
        /*0c4c*/ 	.word	0x00000005
        /*0c50*/ 	.word	0x00012460
        /*0c54*/ 	.short	0x010a
        /*0c56*/ 	.byte	0x3f
	.zero		1


	//   ....[92]....
        /*0c58*/ 	.word	0x000121a0
        /*0c5c*/ 	.word	0x00000007
        /*0c60*/ 	.word	0x00012460
        /*0c64*/ 	.short	0x010a
        /*0c66*/ 	.byte	0x3f
	.zero		1


	//   ....[93]....
        /*0c68*/ 	.word	0x000121f0
        /*0c6c*/ 	.word	0x00000005
        /*0c70*/ 	.word	0x00012480
        /*0c74*/ 	.short	0x010a
        /*0c76*/ 	.byte	0x3f
	.zero		1


	//----- nvinfo : EIATTR_NUM_MBARRIERS
	.align		4
.L_267:
        /*0c78*/ 	.byte	0x03, 0x38
        /*0c7a*/ 	.short	0x0016


	//----- nvinfo : EIATTR_EXIT_INSTR_OFFSETS
	.align		4
        /*0c7c*/ 	.byte	0x04, 0x1c
        /*0c7e*/ 	.short	(.L_269 - .L_268)


	//   ....[0]....
.L_268:
        /*0c80*/ 	.word	0x0000fae0


	//----- nvinfo : EIATTR_MAX_THREADS
	.align		4
.L_269:
        /*0c84*/ 	.byte	0x04, 0x05
        /*0c86*/ 	.short	(.L_271 - .L_270)
.L_270:
        /*0c88*/ 	.word	0x00000200
        /*0c8c*/ 	.word	0x00000001
        /*0c90*/ 	.word	0x00000001


	//----- nvinfo : EIATTR_CRS_STACK_SIZE
	.align		4
.L_271:
        /*0c94*/ 	.byte	0x04, 0x1e
        /*0c96*/ 	.short	(.L_273 - .L_272)
.L_272:
        /*0c98*/ 	.word	0x00000000


	//----- nvinfo : EIATTR_CBANK_PARAM_SIZE
	.align		4
.L_273:
        /*0c9c*/ 	.byte	0x03, 0x19
        /*0c9e*/ 	.short	0x0a70


	//----- nvinfo : EIATTR_PARAM_CBANK
	.align		4
        /*0ca0*/ 	.byte	0x04, 0x0a
        /*0ca2*/ 	.short	(.L_275 - .L_274)
	.align		4
.L_274:
        /*0ca4*/ 	.word	index@(.nv.constant0._ZN7cutlass13device_kernelIN5flash11enable_sm90INS1_16FlashAttnFwdSm90INS1_25CollectiveMainloopFwdSm90ILi2EN4cute5tupleIJNS5_1CILi1EEES8_S8_EEENS6_IJNS7_ILi192EEENS7_ILi160EEENS7_ILi64EEEEEELi64ENS_12float_e4m3_tEfNS_4arch4Sm90ELb1ELb0ELb0ELb0ELb1ELb0ELb0ELb1ELb1ELb1ELb1ELb0EEENS1_21CollectiveEpilogueFwdINS6_IJSA_SC_SB_EEES9_NS_10bfloat16_tESG_Li384ELb0ELb1ELb1ELb1EEENS1_19SingleTileSchedulerILb0ELb1ELb1ELi192EEEEEEEEEvNT_6ParamsE)
        /*0ca8*/ 	.short	0x0210
        /*0caa*/ 	.short	0x0a70


	//----- nvinfo : EIATTR_SW_WAR
	.align		4
.L_275:
        /*0cac*/ 	.byte	0x04, 0x36
        /*0cae*/ 	.short	(.L_277 - .L_276)
.L_276:
        /*0cb0*/ 	.word	0x00000008
.L_277:


//--------------------- .nv.info._ZN7cutlass13device_kernelIN5flash11enable_sm90INS1_16FlashAttnFwdSm90INS1_25CollectiveMainloopFwdSm90ILi2EN4cute5tupleIJNS5_1CILi1EEES8_S8_EEENS6_IJNS7_ILi192EEENS7_ILi160EEENS7_ILi64EEEEEELi64ENS_12float_e4m3_tEfNS_4arch4Sm90ELb1ELb0ELb0ELb1ELb1ELb0ELb0ELb1ELb1ELb1ELb1ELb0EEENS1_21CollectiveEpilogueFwdINS6_IJSA_SC_SB_EEES9_NS_10bfloat16_tESG_Li384ELb1ELb1ELb1ELb1EEENS1_36VarlenDynamicPersistentTileSchedulerILi192ELi160ELi384ELi128ELb1ELb1ELb1ELb1ELb1ELb1EEEEEEEEEvNT_6ParamsE --------------------------
	.section	.nv.info._ZN7cutlass13device_kernelIN5flash11enable_sm90INS1_16FlashAttnFwdSm90INS1_25CollectiveMainloopFwdSm90ILi2EN4cute5tupleIJNS5_1CILi1EEES8_S8_EEENS6_IJNS7_ILi192EEENS7_ILi160EEENS7_ILi64EEEEEELi64ENS_12float_e4m3_tEfNS_4arch4Sm90ELb1ELb0ELb0ELb1ELb1ELb0ELb0ELb1ELb1ELb1ELb1ELb0EEENS1_21CollectiveEpilogueFwdINS6_IJSA_SC_SB_EEES9_NS_10bfloat16_tESG_Li384ELb1ELb1ELb1ELb1EEENS1_36VarlenDynamicPersistentTileSchedulerILi192ELi160ELi384ELi128ELb1ELb1ELb1ELb1ELb1ELb1EEEEEEEEEvNT_6ParamsE,"",@"SHT_CUDA_INFO"
	.sectionflags	@""
	.align	4


	//----- nvinfo : EIATTR_CUDA_API_VERSION
	.align		4
        /*0000*/ 	.byte	0x04, 0x37
        /*0002*/ 	.short	(.L_279 - .L_278)
.L_278:
        /*0004*/ 	.word	0x00000082


	//----- nvinfo : EIATTR_KPARAM_INFO
	.align		4
.L_279:
        /*0008*/ 	.byte	0x04, 0x17
        /*000a*/ 	.short	(.L_281 - .L_280)
.L_280:
        /*000c*/ 	.word	0x00000000
        /*0010*/ 	.short	0x0000
        /*0012*/ 	.short	0x0070
        /*0014*/ 	.byte	0x00, 0xf0, 0x01, 0x2a


	//----- nvinfo : EIATTR_SPARSE_MMA_MASK
	.align		4
.L_281:
        /*0018*/ 	.byte	0x03, 0x50
        /*001a*/ 	.short	0x0000


	//----- nvinfo : EIATTR_MAXREG_COUNT
	.align		4
        /*001c*/ 	.byte	0x03, 0x1b
        /*001e*/ 	.short	0x0080


	//----- nvinfo : EIATTR_NUM_BARRIERS
	.align		4
        /*0020*/ 	.byte	0x02, 0x4c
        /*0022*/ 	.byte	0x09
	.zero		1


	//----- nvinfo : EIATTR_EXTERNS
	.align		4
        /*0024*/ 	.byte	0x04, 0x0f
        /*0026*/ 	.short	(.L_283 - .L_282)


	//   ....[0]....
	.align		4
.L_282:
        /*0028*/ 	.word	index@(__assertfail)


	//----- nvinfo : EIATTR_ANNOTATIONS
	.align		4
.L_283:
        /*002c*/ 	.byte	0x04, 0x55
        /*002e*/ 	.short	(.L_285 - .L_284)


	//   ....[0]....
.L_284:
        /* <DEDUP_REMOVED lines=47> */
        /*0314*/ 	.byte	0xe0, 0x48, 0x01, 0x00, 0x01, 0x00, 0x00, 0x00, 0x00, 0x49, 0x01, 0x00


	//----- nvinfo : EIATTR_MERCURY_ISA_VERSION
	.align		4
.L_285:
        /*0320*/ 	.byte	0x03, 0x5f
        /*0322*/ 	.short	0x0101


	//----- nvinfo : EIATTR_UNUSED_LOAD_BYTE_OFFSET
	.align		4
        /*0324*/ 	.byte	0x04, 0x44
        /*0326*/ 	.short	(.L_287 - .L_286)


	//   ....[0]....
.L_286:
        /*0328*/ 	.word	0x00000940
        /*032c*/ 	.word	0x0000fff0


	//   ....[1]....
        /*0330*/ 	.word	0x0000a1a0
        /*0334*/ 	.word	0x0000fff0


	//----- nvinfo : EIATTR_INT_WARP_WIDE_INSTR_OFFSETS
	.align		4
.L_287:
        /*0338*/ 	.byte	0x04, 0x31
        /*033a*/ 	.short	(.L_289 - .L_288)


	//   ....[0]....
.L_288:
        /*033c*/ 	.word	0x000000c0


	//   ....[1]....
        /*0340*/ 	.word	0x000000d0


	//   ....[2]....
        /*0344*/ 	.word	0x00000170


	//   ....[3]....
        /*0348*/ 	.word	0x0000e8f0


	//   ....[4]....
        /*034c*/ 	.word	0x0000e980


	//   ....[5]....
        /*0350*/ 	.word	0x00012340


	//   ....[6]....
        /*0354*/ 	.word	0x000123d0


	//----- nvinfo : EIATTR_COOP_GROUP_MASK_REGIDS
	.align		4
.L_289:
        /*0358*/ 	.byte	0x04, 0x29
        /*035a*/ 	.short	(.L_291 - .L_290)


	//   ....[0]....
.L_290:
        /*035c*/ 	.word	0xffffffff


	//   ....[1]....
        /*0360*/ 	.word	0xffffffff


	//   ....[2]....
        /*0364*/ 	.word	0xffffffff


	//   ....[3]....
        /*0368*/ 	.word	0xffffffff


	//   ....[4]....
        /*036c*/ 	.word	0xffffffff


	//   ....[5]....
        /*0370*/ 	.word	0xffffffff


	//   ....[6]....
        /*0374*/ 	.word	0xffffffff


	//   ....[7]....
        /*0378*/ 	.word	0xffffffff


	//   ....[8]....
        /*037c*/ 	.word	0xffffffff


	//   ....[9]....
        /*0380*/ 	.word	0xffffffff


	//   ....[10]....
        /*0384*/ 	.word	0xffffffff


	//   ....[11]....
        /*0388*/ 	.word	0xffffffff


	//   ....[12]....
        /*038c*/ 	.word	0xffffffff


	//   ....[13]....
        /*0390*/ 	.word	0xffffffff


	//   ....[14]....
        /*0394*/ 	.word	0xffffffff


	//   ....[15]....
        /*0398*/ 	.word	0xffffffff


	//   ....[16]....
        /*039c*/ 	.word	0xffffffff


	//   ....[17]....
        /*03a0*/ 	.word	0xffffffff


	//   ....[18]....
        /*03a4*/ 	.word	0xffffffff


	//   ....[19]....
        /*03a8*/ 	.word	0xffffffff


	//   ....[20]....
        /*03ac*/ 	.word	0xffffffff


	//   ....[21]....
        /*03b0*/ 	.word	0xffffffff


	//   ....[22]....
        /*03b4*/ 	.word	0xffffffff


	//   ....[23]....
        /*03b8*/ 	.word	0xffffffff


	//   ....[24]....
        /*03bc*/ 	.word	0xffffffff


	//   ....[25]....
        /*03c0*/ 	.word	0xffffffff


	//   ....[26]....
        /*03c4*/ 	.word	0xffffffff


	//   ....[27]....
        /*03c8*/ 	.word	0xffffffff


	//   ....[28]....
        /*03cc*/ 	.word	0xffffffff


	//   ....[29]....
        /*03d0*/ 	.word	0xffffffff


	//   ....[30]....
        /*03d4*/ 	.word	0xffffffff


	//   ....[31]....
        /*03d8*/ 	.word	0xffffffff


	//   ....[32]....
        /*03dc*/ 	.word	0xffffffff


	//   ....[33]....
        /*03e0*/ 	.word	0xffffffff


	//   ....[34]....
        /*03e4*/ 	.word	0xffffffff


	//   ....[35]....
        /*03e8*/ 	.word	0xffffffff


	//   ....[36]....
        /*03ec*/ 	.word	0xffffffff


	//   ....[37]....
        /*03f0*/ 	.word	0xffffffff


	//   ....[38]....
        /*03f4*/ 	.word	0xffffffff


	//   ....[39]....
        /*03f8*/ 	.word	0xffffffff


	//   ....[40]....
        /*03fc*/ 	.word	0xffffffff


	//   ....[41]....
        /*0400*/ 	.word	0xffffffff


	//   ....[42]....
        /*0404*/ 	.word	0xffffffff


	//   ....[43]....
        /*0408*/ 	.word	0xffffffff


	//   ....[44]....
        /*040c*/ 	.word	0xffffffff


	//   ....[45]....
        /*0410*/ 	.word	0xffffffff


	//   ....[46]....
        /*0414*/ 	.word	0xffffffff


	//   ....[47]....
        /*0418*/ 	.word	0xffffffff


	//   ....[48]....
        /*041c*/ 	.word	0xffffffff


	//   ....[49]....
        /*0420*/ 	.word	0xffffffff


	//   ....[50]....
        /*0424*/ 	.word	0xffffffff


	//   ....[51]....
        /*0428*/ 	.word	0xffffffff


	//   ....[52]....
        /*042c*/ 	.word	0xffffffff


	//   ....[53]....
        /*0430*/ 	.word	0xffffffff


	//   ....[54]....
        /*0434*/ 	.word	0xffffffff


	//   ....[55]....
        /*0438*/ 	.word	0xffffffff


	//   ....[56]....
        /*043c*/ 	.word	0xffffffff


	//   ....[57]....
        /*0440*/ 	.word	0xffffffff


	//   ....[58]....
        /*0444*/ 	.word	0xffffffff


	//   ....[59]....
        /*0448*/ 	.word	0xffffffff


	//   ....[60]....
        /*044c*/ 	.word	0xffffffff


	//   ....[61]....
        /*0450*/ 	.word	0xffffffff


	//   ....[62]....
        /*0454*/ 	.word	0xffffffff


	//   ....[63]....
        /*0458*/ 	.word	0xffffffff


	//   ....[64]....
        /*045c*/ 	.word	0xffffffff


	//   ....[65]....
        /*0460*/ 	.word	0xffffffff


	//   ....[66]....
        /*0464*/ 	.word	0xffffffff


	//   ....[67]....
        /*0468*/ 	.word	0xffffffff


	//   ....[68]....
        /*046c*/ 	.word	0xffffffff


	//   ....[69]....
        /*0470*/ 	.word	0xffffffff


	//   ....[70]....
        /*0474*/ 	.word	0xffffffff


	//   ....[71]....
        /*0478*/ 	.word	0xffffffff


	//   ....[72]....
        /*047c*/ 	.word	0xffffffff


	//   ....[73]....
        /*0480*/ 	.word	0xffffffff


	//   ....[74]....
        /*0484*/ 	.word	0xffffffff


	//   ....[75]....
        /*0488*/ 	.word	0xffffffff


	//   ....[76]....
        /*048c*/ 	.word	0xffffffff


	//   ....[77]....
        /*0490*/ 	.word	0xffffffff


	//   ....[78]....
        /*0494*/ 	.word	0xffffffff


	//   ....[79]....
        /*0498*/ 	.word	0xffffffff


	//   ....[80]....
        /*049c*/ 	.word	0xffffffff


	//   ....[81]....
        /*04a0*/ 	.word	0xffffffff


	//   ....[82]....
        /*04a4*/ 	.word	0xffffffff


	//   ....[83]....
        /*04a8*/ 	.word	0xffffffff


	//   ....[84]....
        /*04ac*/ 	.word	0xffffffff


	//   ....[85]....
        /*04b0*/ 	.word	0xffffffff


	//   ....[86]....
        /*04b4*/ 	.word	0xffffffff


	//   ....[87]....
        /*04b8*/ 	.word	0xffffffff


	//   ....[88]....
        /*04bc*/ 	.word	0xffffffff


	//   ....[89]....
        /*04c0*/ 	.word	0xffffffff


	//   ....[90]....
        /*04c4*/ 	.word	0xffffffff


	//   ....[91]....
        /*04c8*/ 	.word	0xffffffff


	//   ....[92]....
        /*04cc*/ 	.word	0xffffffff


	//   ....[93]....
        /*04d0*/ 	.word	0xffffffff


	//   ....[94]....
        /*04d4*/ 	.word	0xffffffff


	//   ....[95]....
        /*04d8*/ 	.word	0xffffffff


	//   ....[96]....
        /*04dc*/ 	.word	0xffffffff


	//   ....[97]....
        /*04e0*/ 	.word	0xffffffff


	//   ....[98]....
        /*04e4*/ 	.word	0xffffffff


	//   ....[99]....
        /*04e8*/ 	.word	0xffffffff


	//   ....[100]....
        /*04ec*/ 	.word	0xffffffff


	//   ....[101]....
        /*04f0*/ 	.word	0xffffffff


	//   ....[102]....
        /*04f4*/ 	.word	0xffffffff


	//   ....[103]....
        /*04f8*/ 	.word	0xffffffff


	//   ....[104]....
        /*04fc*/ 	.word	0xffffffff


	//   ....[105]....
        /*0500*/ 	.word	0xffffffff


	//   ....[106]....
        /*0504*/ 	.word	0xffffffff


	//   ....[107]....
        /*0508*/ 	.word	0xffffffff


	//   ....[108]....
        /*050c*/ 	.word	0xffffffff


	//   ....[109]....
        /*0510*/ 	.word	0xffffffff


	//   ....[110]....
        /*0514*/ 	.word	0xffffffff


	//   ....[111]....
        /*0518*/ 	.word	0xffffffff


	//   ....[112]....
        /*051c*/ 	.word	0xffffffff


	//   ....[113]....
        /*0520*/ 	.word	0xffffffff


	//   ....[114]....
        /*0524*/ 	.word	0xffffffff


	//   ....[115]....
        /*0528*/ 	.word	0xffffffff


	//   ....[116]....
        /*052c*/ 	.word	0xffffffff


	//   ....[117]....
        /*0530*/ 	.word	0xffffffff


	//   ....[118]....
        /*0534*/ 	.word	0xffffffff


	//   ....[119]....
        /*0538*/ 	.word	0xffffffff


	//   ....[120]....
        /*053c*/ 	.word	0xffffffff


	//   ....[121]....
        /*0540*/ 	.word	0xffffffff


	//   ....[122]....
        /*0544*/ 	.word	0xffffffff


	//   ....[123]....
        /*0548*/ 	.word	0xffffffff


	//   ....[124]....
        /*054c*/ 	.word	0xffffffff


	//   ....[125]....
        /*0550*/ 	.word	0xffffffff


	//   ....[126]....
        /*0554*/ 	.word	0xffffffff


	//   ....[127]....
        /*0558*/ 	.word	0xffffffff


	//   ....[128]....
        /*055c*/ 	.word	0xffffffff


	//   ....[129]....
        /*0560*/ 	.word	0xffffffff


	//   ....[130]....
        /*0564*/ 	.word	0xffffffff


	//   ....[131]....
        /*0568*/ 	.word	0xffffffff


	//   ....[132]....
        /*056c*/ 	.word	0xffffffff


	//   ....[133]....
        /*0570*/ 	.word	0xffffffff


	//   ....[134]....
        /*0574*/ 	.word	0xffffffff


	//   ....[135]....
        /*0578*/ 	.word	0xffffffff


	//   ....[136]....
        /*057c*/ 	.word	0xffffffff


	//   ....[137]....
        /*0580*/ 	.word	0xffffffff


	//   ....[138]....
        /*0584*/ 	.word	0xffffffff


	//   ....[139]....
        /*0588*/ 	.word	0xffffffff


	//   ....[140]....
        /*058c*/ 	.word	0xffffffff


	//   ....[141]....
        /*0590*/ 	.word	0xffffffff


	//   ....[142]....
        /*0594*/ 	.word	0xffffffff


	//   ....[143]....
        /*0598*/ 	.word	0xffffffff


	//   ....[144]....
        /*059c*/ 	.word	0xffffffff


	//   ....[145]....
        /*05a0*/ 	.word	0xffffffff


	//   ....[146]....
        /*05a4*/ 	.word	0xffffffff


	//   ....[147]....
        /*05a8*/ 	.word	0xffffffff


	//   ....[148]....
        /*05ac*/ 	.word	0xffffffff


	//   ....[149]....
        /*05b0*/ 	.word	0xffffffff


	//   ....[150]....
        /*05b4*/ 	.word	0xffffffff


	//   ....[151]....
        /*05b8*/ 	.word	0xffffffff


	//   ....[152]....
        /*05bc*/ 	.word	0xffffffff


	//   ....[153]....
        /*05c0*/ 	.word	0xffffffff


	//   ....[154]....
        /*05c4*/ 	.word	0xffffffff


	//   ....[155]....
        /*05c8*/ 	.word	0xffffffff


	//   ....[156]....
        /*05cc*/ 	.word	0xffffffff


	//   ....[157]....
        /*05d0*/ 	.word	0xffffffff


	//   ....[158]....
        /*05d4*/ 	.word	0xffffffff


	//   ....[159]....
        /*05d8*/ 	.word	0xffffffff


	//   ....[160]....
        /*05dc*/ 	.word	0xffffffff


	//   ....[161]....
        /*05e0*/ 	.word	0xffffffff


	//   ....[162]....
        /*05e4*/ 	.word	0xffffffff


	//   ....[163]....
        /*05e8*/ 	.word	0xffffffff


	//   ....[164]....
        /*05ec*/ 	.word	0xffffffff


	//   ....[165]....
        /*05f0*/ 	.word	0xffffffff


	//   ....[166]....
        /*05f4*/ 	.word	0xffffffff


	//   ....[167]....
        /*05f8*/ 	.word	0xffffffff


	//   ....[168]....
        /*05fc*/ 	.word	0xffffffff


	//   ....[169]....
        /*0600*/ 	.word	0xffffffff


	//   ....[170]....
        /*0604*/ 	.word	0xffffffff


	//   ....[171]....
        /*0608*/ 	.word	0x0500000f


	//   ....[172]....
        /*060c*/ 	.word	0x0500000f


	//   ....[173]....
        /*0610*/ 	.word	0x0500000f


	//   ....[174]....
        /*0614*/ 	.word	0x0500000f


	//   ....[175]....
        /*0618*/ 	.word	0x0500000f


	//   ....[176]....
        /*061c*/ 	.word	0x0500000f


	//   ....[177]....
        /*0620*/ 	.word	0x0500000f


	//   ....[178]....
        /*0624*/ 	.word	0x0500000f


	//   ....[179]....
        /*0628*/ 	.word	0x0500000f


	//   ....[180]....
        /*062c*/ 	.word	0x0500000f


	//   ....[181]....
        /*0630*/ 	.word	0x0500000f


	//   ....[182]....
        /*0634*/ 	.word	0x0500000f


	//   ....[183]....
        /*0638*/ 	.word	0x0500000f


	//   ....[184]....
        /*063c*/ 	.word	0x0500000f


	//   ....[185]....
        /*0640*/ 	.word	0x0500000f


	//   ....[186]....
        /*0644*/ 	.word	0x0500000f


	//   ....[187]....
        /*0648*/ 	.word	0x0500000f


	//   ....[188]....
        /*064c*/ 	.word	0x0500000f


	//   ....[189]....
        /*0650*/ 	.word	0x0500000f


	//   ....[190]....
        /*0654*/ 	.word	0x0500000f


	//   ....[191]....
        /*0658*/ 	.word	0x0500000f


	//   ....[192]....
        /*065c*/ 	.word	0x0500000f


	//   ....[193]....
        /*0660*/ 	.word	0x0500000f


	//   ....[194]....
        /*0664*/ 	.word	0x0500000f


	//   ....[195]....
        /*0668*/ 	.word	0x0500000f


	//   ....[196]....
        /*066c*/ 	.word	0x0500000f


	//   ....[197]....
        /*0670*/ 	.word	0x0500000f


	//   ....[198]....
        /*0674*/ 	.word	0x0500000f


	//   ....[199]....
        /*0678*/ 	.word	0x0500000f


	//   ....[200]....
        /*067c*/ 	.word	0x0500000f


	//   ....[201]....
        /*0680*/ 	.word	0x0500000f


	//   ....[202]....
        /*0684*/ 	.word	0x0500000f


	//   ....[203]....
        /*0688*/ 	.word	0x0500000f


	//   ....[204]....
        /*068c*/ 	.word	0x0500000f


	//   ....[205]....
        /*0690*/ 	.word	0x0500000f


	//   ....[206]....
        /*0694*/ 	.word	0x0500000f


	//   ....[207]....
        /*0698*/ 	.word	0x0500000f


	//   ....[208]....
        /*069c*/ 	.word	0x0500000f


	//   ....[209]....
        /*06a0*/ 	.word	0x0500000f


	//   ....[210]....
        /*06a4*/ 	.word	0x0500000f


	//   ....[211]....
        /*06a8*/ 	.word	0x0500000f


	//   ....[212]....
        /*06ac*/ 	.word	0x0500000f


	//   ....[213]....
        /*06b0*/ 	.word	0x0500000f


	//   ....[214]....
        /*06b4*/ 	.word	0x0500000f


	//   ....[215]....
        /*06b8*/ 	.word	0x0500000f


	//   ....[216]....
        /*06bc*/ 	.word	0x0500000f


	//   ....[217]....
        /*06c0*/ 	.word	0x0500000f


	//   ....[218]....
        /*06c4*/ 	.word	0x0500000f


	//   ....[219]....
        /*06c8*/ 	.word	0x0500000f


	//   ....[220]....
        /*06cc*/ 	.word	0x0500000f


	//   ....[221]....
        /*06d0*/ 	.word	0x0500000f


	//   ....[222]....
        /*06d4*/ 	.word	0x0500000f


	//   ....[223]....
        /*06d8*/ 	.word	0x0500000f


	//   ....[224]....
        /*06dc*/ 	.word	0x0500000f


	//----- nvinfo : EIATTR_COOP_GROUP_INSTR_OFFSETS
	.align		4
.L_291:
        /*06e0*/ 	.byte	0x04, 0x28
        /*06e2*/ 	.short	(.L_293 - .L_292)


	//   ....[0]....
.L_292:
        /*06e4*/ 	.word	0x00000070


	//   ....[1]....
        /*06e8*/ 	.word	0x000000b0


	//   ....[2]....
        /*06ec*/ 	.word	0x000002d0


	//   ....[3]....
        /*06f0*/ 	.word	0x00000430


	//   ....[4]....
        /*06f4*/ 	.word	0x00000550


	//   ....[5]....
        /*06f8*/ 	.word	0x000006b0


	//   ....[6]....
        /*06fc*/ 	.word	0x00001b00


	//   ....[7]....
        /*0700*/ 	.word	0x000023b0


	//   ....[8]....
        /*0704*/ 	.word	0x000023e0


	//   ....[9]....
        /*0708*/ 	.word	0x00002c90


	//   ....[10]....
        /*070c*/ 	.word	0x00002d60


	//   ....[11]....
        /*0710*/ 	.word	0x00003870


	//   ....[12]....
        /*0714*/ 	.word	0x00003920


	//   ....[13]....
        /*0718*/ 	.word	0x000050a0


	//   ....[14]....
        /*071c*/ 	.word	0x00005880


	//   ....[15]....
        /*0720*/ 	.word	0x000058a0


	//   ....[16]....
        /*0724*/ 	.word	0x000058b0


	//   ....[17]....
        /*0728*/ 	.word	0x00006410


	//   ....[18]....
        /*072c*/ 	.word	0x00006470


	//   ....[19]....
        /*0730*/ 	.word	0x00008370


	//   ....[20]....
        /*0734*/ 	.word	0x00008380


	//   ....[21]....
        /*0738*/ 	.word	0x000083c0


	//   ....[22]....
        /*073c*/ 	.word	0x000083d0


	//   ....[23]....
        /*0740*/ 	.word	0x00009be0


	//   ....[24]....
        /*0744*/ 	.word	0x00009bf0


	//   ....[25]....
        /*0748*/ 	.word	0x00009c70


	//   ....[26]....
        /*074c*/ 	.word	0x00009c80


	//   ....[27]....
        /*0750*/ 	.word	0x0000a680


	//   ....[28]....
        /*0754*/ 	.word	0x0000a690


	//   ....[29]....
        /*0758*/ 	.word	0x0000a6a0


	//   ....[30]....
        /*075c*/ 	.word	0x0000a6b0


	//   ....[31]....
        /*0760*/ 	.word	0x0000a6c0


	//   ....[32]....
        /*0764*/ 	.word	0x0000a6d0


	//   ....[33]....
        /*0768*/ 	.word	0x0000a6e0


	//   ....[34]....
        /*076c*/ 	.word	0x0000a6f0


	//   ....[35]....
        /*0770*/ 	.word	0x0000a700


	//   ....[36]....
        /*0774*/ 	.word	0x0000a720


	//   ....[37]....
        /*0778*/ 	.word	0x0000a740


	//   ....[38]....
        /*077c*/ 	.word	0x0000a750


	//   ....[39]....
        /*0780*/ 	.word	0x0000a780


	//   ....[40]....
        /*0784*/ 	.word	0x0000a790


	//   ....[41]....
        /*0788*/ 	.word	0x0000a7a0


	//   ....[42]....
        /*078c*/ 	.word	0x0000a7b0


	//   ....[43]....
        /*0790*/ 	.word	0x0000a7c0


	//   ....[44]....
        /*0794*/ 	.word	0x0000a7f0


	//   ....[45]....
        /*0798*/ 	.word	0x0000a810


	//   ....[46]....
        /*079c*/ 	.word	0x0000a840


	//   ....[47]....
        /*07a0*/ 	.word	0x0000a860


	//   ....[48]....
        /*07a4*/ 	.word	0x0000a880


	//   ....[49]....
        /*07a8*/ 	.word	0x0000a890


	//   ....[50]....
        /*07ac*/ 	.word	0x0000a8a0


	//   ....[51]....
        /*07b0*/ 	.word	0x0000a8c0


	//   ....[52]....
        /*07b4*/ 	.word	0x0000a8f0


	//   ....[53]....
        /*07b8*/ 	.word	0x0000a910


	//   ....[54]....
        /*07bc*/ 	.word	0x0000a940


	//   ....[55]....
        /*07c0*/ 	.word	0x0000a970


	//   ....[56]....
        /*07c4*/ 	.word	0x0000a9a0


	//   ....[57]....
        /*07c8*/ 	.word	0x0000a9d0


	//   ....[58]....
        /*07cc*/ 	.word	0x0000aa00


	//   ....[59]....
        /*07d0*/ 	.word	0x0000b090


	//   ....[60]....
        /*07d4*/ 	.word	0x0000b0a0


	//   ....[61]....
        /*07d8*/ 	.word	0x0000b0b0


	//   ....[62]....
        /*07dc*/ 	.word	0x0000b100


	//   ....[63]....
        /*07e0*/ 	.word	0x0000b710


	//   ....[64]....
        /*07e4*/ 	.word	0x0000b750


	//   ....[65]....
        /*07e8*/ 	.word	0x0000b770


	//   ....[66]....
        /*07ec*/ 	.word	0x0000b7b0


	//   ....[67]....
        /*07f0*/ 	.word	0x0000b7d0


	//   ....[68]....
        /*07f4*/ 	.word	0x0000b7e0


	//   ....[69]....
        /*07f8*/ 	.word	0x0000b800


	//   ....[70]....
        /*07fc*/ 	.word	0x0000b820


	//   ....[71]....
        /*0800*/ 	.word	0x0000bca0


	//   ....[72]....
        /*0804*/ 	.word	0x0000bcb0


	//   ....[73]....
        /*0808*/ 	.word	0x0000bee0


	//   ....[74]....
        /*080c*/ 	.word	0x0000bef0


	//   ....[75]....
        /*0810*/ 	.word	0x0000ca00


	//   ....[76]....
        /*0814*/ 	.word	0x0000ca30


	//   ....[77]....
        /*0818*/ 	.word	0x0000ca70


	//   ....[78]....
        /*081c*/ 	.word	0x0000caa0


	//   ....[79]....
        /*0820*/ 	.word	0x0000cab0


	//   ....[80]....
        /*0824*/ 	.word	0x0000cac0


	//   ....[81]....
        /*0828*/ 	.word	0x0000cad0


	//   ....[82]....
        /*082c*/ 	.word	0x0000caf0


	//   ....[83]....
        /*0830*/ 	.word	0x0000cc40


	//   ....[84]....
        /*0834*/ 	.word	0x0000ce60


	//   ....[85]....
        /*0838*/ 	.word	0x0000ce90


	//   ....[86]....
        /*083c*/ 	.word	0x0000cec0


	//   ....[87]....
        /*0840*/ 	.word	0x0000cef0


	//   ....[88]....
        /*0844*/ 	.word	0x0000cf20


	//   ....[89]....
        /*0848*/ 	.word	0x0000cf70


	//   ....[90]....
        /*084c*/ 	.word	0x0000d0e0


	//   ....[91]....
        /*0850*/ 	.word	0x0000d110


	//   ....[92]....
        /*0854*/ 	.word	0x0000d140


	//   ....[93]....
        /*0858*/ 	.word	0x0000d170


	//   ....[94]....
        /*085c*/ 	.word	0x0000d1a0


	//   ....[95]....
        /*0860*/ 	.word	0x0000d1d0


	//   ....[96]....
        /*0864*/ 	.word	0x0000d260


	//   ....[97]....
        /*0868*/ 	.word	0x0000d2c0


	//   ....[98]....
        /*086c*/ 	.word	0x0000d2d0


	//   ....[99]....
        /*0870*/ 	.word	0x0000d320


	//   ....[100]....
        /*0874*/ 	.word	0x0000f890


	//   ....[101]....
        /*0878*/ 	.word	0x0000f8a0


	//   ....[102]....
        /*087c*/ 	.word	0x0000f910


	//   ....[103]....
        /*0880*/ 	.word	0x0000f930


	//   ....[104]....
        /*0884*/ 	.word	0x0000f970


	//   ....[105]....
        /*0888*/ 	.word	0x0000f990


	//   ....[106]....
        /*088c*/ 	.word	0x0000f9a0


	//   ....[107]....
        /*0890*/ 	.word	0x0000f9b0


	//   ....[108]....
        /*0894*/ 	.word	0x0000fa40


	//   ....[109]....
        /*0898*/ 	.word	0x0000fa60


	//   ....[110]....
        /*089c*/ 	.word	0x0000feb0


	//   ....[111]....
        /*08a0*/ 	.word	0x0000fec0


	//   ....[112]....
        /*08a4*/ 	.word	0x0000fee0


	//   ....[113]....
        /*08a8*/ 	.word	0x0000ff70


	//   ....[114]....
        /*08ac*/ 	.word	0x0000ff80


	//   ....[115]....
        /*08b0*/ 	.word	0x0000fff0


	//   ....[116]....
        /*08b4*/ 	.word	0x00010000


	//   ....[117]....
        /*08b8*/ 	.word	0x00010010


	//   ....[118]....
        /*08bc*/ 	.word	0x00010020


	//   ....[119]....
        /*08c0*/ 	.word	0x000100e0


	//   ....[120]....
        /*08c4*/ 	.word	0x00010950


	//   ....[121]....
        /*08c8*/ 	.word	0x00010980


	//   ....[122]....
        /*08cc*/ 	.word	0x00010a20


	//   ....[123]....
        /*08d0*/ 	.word	0x00010a30


	//   ....[124]....
        /*08d4*/ 	.word	0x00010aa0


	//   ....[125]....
        /*08d8*/ 	.word	0x00010ab0


	//   ....[126]....
        /*08dc*/ 	.word	0x00010ac0


	//   ....[127]....
        /*08e0*/ 	.word	0x00010ad0


	//   ....[128]....
        /*08e4*/ 	.word	0x00010bb0


	//   ....[129]....
        /*08e8*/ 	.word	0x00010bc0


	//   ....[130]....
        /*08ec*/ 	.word	0x00010bd0


	//   ....[131]....
        /*08f0*/ 	.word	0x00010be0


	//   ....[132]....
        /*08f4*/ 	.word	0x000115c0


	//   ....[133]....
        /*08f8*/ 	.word	0x000115d0


	//   ....[134]....
        /*08fc*/ 	.word	0x00011640


	//   ....[135]....
        /*0900*/ 	.word	0x00011650


	//   ....[136]....
        /*0904*/ 	.word	0x00011690


	//   ....[137]....
        /*0908*/ 	.word	0x000116a0


	//   ....[138]....
        /*090c*/ 	.word	0x000116e0


	//   ....[139]....
        /*0910*/ 	.word	0x000116f0


	//   ....[140]....
        /*0914*/ 	.word	0x00011730


	//   ....[141]....
        /*0918*/ 	.word	0x00011740


	//   ....[142]....
        /*091c*/ 	.word	0x00011b50


	//   ....[143]....
        /*0920*/ 	.word	0x00011b60


	//   ....[144]....
        /*0924*/ 	.word	0x00011b70


	//   ....[145]....
        /*0928*/ 	.word	0x00011bb0


	//   ....[146]....
        /*092c*/ 	.word	0x00011bc0


	//   ....[147]....
        /*0930*/ 	.word	0x00011c00


	//   ....[148]....
        /*0934*/ 	.word	0x00011c10


	//   ....[149]....
        /*0938*/ 	.word	0x00011c20


	//   ....[150]....
        /*093c*/ 	.word	0x00011c60


	//   ....[151]....
        /*0940*/ 	.word	0x00011ca0


	//   ....[152]....
        /*0944*/ 	.word	0x00012b90


	//   ....[153]....
        /*0948*/ 	.word	0x00012bb0


	//   ....[154]....
        /*094c*/ 	.word	0x00012be0


	//   ....[155]....
        /*0950*/ 	.word	0x00012c10


	//   ....[156]....
        /*0954*/ 	.word	0x00012c50


	//   ....[157]....
        /*0958*/ 	.word	0x00012c60


	//   ....[158]....
        /*095c*/ 	.word	0x00012c90


	//   ....[159]....
        /*0960*/ 	.word	0x00012cc0


	//   ....[160]....
        /*0964*/ 	.word	0x00012e30


	//   ....[161]....
        /*0968*/ 	.word	0x00012e60


	//   ....[162]....
        /*096c*/ 	.word	0x00012e90


	//   ....[163]....
        /*0970*/ 	.word	0x00012ed0


	//   ....[164]....
        /*0974*/ 	.word	0x00012f00


	//   ....[165]....
        /*0978*/ 	.word	0x00012f30


	//   ....[166]....
        /*097c*/ 	.word	0x00012fd0


	//   ....[167]....
        /*0980*/ 	.word	0x00013020


	//   ....[168]....
        /*0984*/ 	.word	0x00013030


	//   ....[169]....
        /*0988*/ 	.word	0x00013070


	//   ....[170]....
        /*098c*/ 	.word	0x00013b70


	//   ....[171]....
        /*0990*/ 	.word	0x000141a0


	//   ....[172]....
        /*0994*/ 	.word	0x00014290


	//   ....[173]....
        /*0998*/ 	.word	0x00014320


	//   ....[174]....
        /*099c*/ 	.word	0x000143f0


	//   ....[175]....
        /*09a0*/ 	.word	0x000144a0


	//   ....[176]....
        /*09a4*/ 	.word	0x00014550


	//   ....[177]....
        /*09a8*/ 	.word	0x000145f0


	//   ....[178]....
        /*09ac*/ 	.word	0x00014690


	//   ....[179]....
        /*09b0*/ 	.word	0x00014740


	//   ....[180]....
        /*09b4*/ 	.word	0x000147c0


	//   ....[181]....
        /*09b8*/ 	.word	0x00014890


	//   ....[182]....
        /*09bc*/ 	.word	0x000149c0


	//   ....[183]....
        /*09c0*/ 	.word	0x00014a70


	//   ....[184]....
        /*09c4*/ 	.word	0x00014af0


	//   ....[185]....
        /*09c8*/ 	.word	0x00014be0


	//   ....[186]....
        /*09cc*/ 	.word	0x00014c40


	//   ....[187]....
        /*09d0*/ 	.word	0x00014d20


	//   ....[188]....
        /*09d4*/ 	.word	0x00014d80


	//   ....[189]....
        /*09d8*/ 	.word	0x00014e20


	//   ....[190]....
        /*09dc*/ 	.word	0x00014ec0


	//   ....[191]....
        /*09e0*/ 	.word	0x00014f90


	//   ....[192]....
        /*09e4*/ 	.word	0x00015040


	//   ....[193]....
        /*09e8*/ 	.word	0x000150a0


	//   ....[194]....
        /*09ec*/ 	.word	0x00015100


	//   ....[195]....
        /*09f0*/ 	.word	0x000151f0


	//   ....[196]....
        /*09f4*/ 	.word	0x00015250


	//   ....[197]....
        /*09f8*/ 	.word	0x00015330


	//   ....[198]....
        /*09fc*/ 	.word	0x00015390


	//   ....[199]....
        /*0a00*/ 	.word	0x00015470


	//   ....[200]....
        /*0a04*/ 	.word	0x000154d0


	//   ....[201]....
        /*0a08*/ 	.word	0x000155a0


	//   ....[202]....
        /*0a0c*/ 	.word	0x00015620


	//   ....[203]....
        /*0a10*/ 	.word	0x000156e0


	//   ....[204]....
        /*0a14*/ 	.word	0x00015820


	//   ....[205]....
        /*0a18*/ 	.word	0x000158d0


	//   ....[206]....
        /*0a1c*/ 	.word	0x00015980


	//   ....[207]....
        /*0a20*/ 	.word	0x00015a20


	//   ....[208]....
        /*0a24*/ 	.word	0x00015ad0


	//   ....[209]....
        /*0a28*/ 	.word	0x00015b70


	//   ....[210]....
        /*0a2c*/ 	.word	0x00015c20


	//   ....[211]....
        /*0a30*/ 	.word	0x00015cc0


	//   ....[212]....
        /*0a34*/ 	.word	0x00015d30


	//   ....[213]....
        /*0a38*/ 	.word	0x00015df0


	//   ....[214]....
        /*0a3c*/ 	.word	0x00015ee0


	//   ....[215]....
        /*0a40*/ 	.word	0x00015f70


	//   ....[216]....
        /*0a44*/ 	.word	0x00015fd0


	//   ....[217]....
        /*0a48*/ 	.word	0x00016080


	//   ....[218]....
        /*0a4c*/ 	.word	0x000160e0


	//   ....[219]....
        /*0a50*/ 	.word	0x00016190


	//   ....[220]....
        /*0a54*/ 	.word	0x000161f0


	//   ....[221]....
        /*0a58*/ 	.word	0x000162a0


	//   ....[222]....
        /*0a5c*/ 	.word	0x00016300


	//   ....[223]....
        /*0a60*/ 	.word	0x000163b0


	//   ....[224]....
        /*0a64*/ 	.word	0x00016610


	//----- nvinfo : EIATTR_REG_RECONFIG
	.align		4
.L_293:
        /*0a68*/ 	.byte	0x01, 0x54
	.zero		2


	//----- nvinfo : EIATTR_SYSCALL_OFFSETS
	.align		4
        /*0a6c*/ 	.byte	0x04, 0x46
        /*0a6e*/ 	.short	(.L_295 - .L_294)


	//   ....[0]....
.L_294:
        /*0a70*/ 	.word	0x00001cb0


	//   ....[1]....
        /*0a74*/ 	.word	0x0000eaf0


	//   ....[2]....
        /*0a78*/ 	.word	0x0000ec70


	//   ....[3]....
        /*0a7c*/ 	.word	0x0000edc0


	//   ....[4]....
        /*0a80*/ 	.word	0x0000ef10


	//   ....[5]....
        /*0a84*/ 	.word	0x000104b0


	//----- nvinfo : EIATTR_MBARRIER_INSTR_OFFSETS
	.align		4
.L_295:
        /*0a88*/ 	.byte	0x04, 0x39
        /*0a8a*/ 	.short	(.L_297 - .L_296)


	//   ....[0]....
.L_296:
        /*0a8c*/ 	.word	0x00000180
        /*0a90*/ 	.word	0x000000ff
        /*0a94*/ 	.word	0x00013200
        /*0a98*/ 	.short	0x0100
        /*0a9a*/ 	.byte	0x08
	.zero		1


	//   ....[1]....
        /*0a9c*/ 	.word	0x00000190
        /*0aa0*/ 	.word	0x000000ff
        /*0aa4*/ 	.word	0x00013220
        /*0aa8*/ 	.short	0x0100
        /*0aaa*/ 	.byte	0x08
	.zero		1


	//   ....[2]....
        /*0aac*/ 	.word	0x00000280
        /*0ab0*/ 	.word	0x000000ff
        /*0ab4*/ 	.word	0x00013230
        /*0ab8*/ 	.short	0x0100
        /*0aba*/ 	.byte	0x08
	.zero		1


	//   ....[3]....
        /*0abc*/ 	.word	0x00000290
        /*0ac0*/ 	.word	0x000000ff
        /*0ac4*/ 	.word	0x00013240
        /*0ac8*/ 	.short	0x0100
        /*0aca*/ 	.byte	0x08
	.zero		1


	//   ....[4]....
        /*0acc*/ 	.word	0x000002a0
        /*0ad0*/ 	.word	0x000000ff
        /*0ad4*/ 	.word	0x00013238
        /*0ad8*/ 	.short	0x0100
        /*0ada*/ 	.byte	0x08
	.zero		1


	//   ....[5]....
        /*0adc*/ 	.word	0x000002b0
        /*0ae0*/ 	.word	0x000000ff
        /*0ae4*/ 	.word	0x00013248
        /*0ae8*/ 	.short	0x0100
        /*0aea*/ 	.byte	0x08
	.zero		1


	//   ....[6]....
        /*0aec*/ 	.word	0x000003e0
        /*0af0*/ 	.word	0x000000ff
        /*0af4*/ 	.word	0x00013250
        /*0af8*/ 	.short	0x0100
        /*0afa*/ 	.byte	0x08
	.zero		1


	//   ....[7]....
        /*0afc*/ 	.word	0x000003f0
        /*0b00*/ 	.word	0x000000ff
        /*0b04*/ 	.word	0x00013260
        /*0b08*/ 	.short	0x0100
        /*0b0a*/ 	.byte	0x08
	.zero		1


	//   ....[8]....
        /*0b0c*/ 	.word	0x00000400
        /*0b10*/ 	.word	0x000000ff
        /*0b14*/ 	.word	0x00013258
        /*0b18*/ 	.short	0x0100
        /*0b1a*/ 	.byte	0x08
	.zero		1


	//   ....[9]....
        /*0b1c*/ 	.word	0x00000410
        /*0b20*/ 	.word	0x000000ff
        /*0b24*/ 	.word	0x00013268
        /*0b28*/ 	.short	0x0100
        /*0b2a*/ 	.byte	0x08
	.zero		1


	//   ....[10]....
        /*0b2c*/ 	.word	0x00000500
        /*0b30*/ 	.word	0x000000ff
        /*0b34*/ 	.word	0x00013270
        /*0b38*/ 	.short	0x0100
        /*0b3a*/ 	.byte	0x06
	.zero		1


	//   ....[11]....
        /*0b3c*/ 	.word	0x00000510
        /*0b40*/ 	.word	0x000000ff
        /*0b44*/ 	.word	0x00013280
        /*0b48*/ 	.short	0x0100
        /*0b4a*/ 	.byte	0x06
	.zero		1


	//   ....[12]....
        /*0b4c*/ 	.word	0x00000520
        /*0b50*/ 	.word	0x000000ff
        /*0b54*/ 	.word	0x00013278
        /*0b58*/ 	.short	0x0100
        /*0b5a*/ 	.byte	0x06
	.zero		1


	//   ....[13]....
        /*0b5c*/ 	.word	0x00000530
        /*0b60*/ 	.word	0x000000ff
        /*0b64*/ 	.word	0x00013288
        /*0b68*/ 	.short	0x0100
        /*0b6a*/ 	.byte	0x06
	.zero		1


	//   ....[14]....
        /*0b6c*/ 	.word	0x00000660
        /*0b70*/ 	.word	0x000000ff
        /*0b74*/ 	.word	0x00013290
        /*0b78*/ 	.short	0x0100
        /*0b7a*/ 	.byte	0x08
	.zero		1


	//   ....[15]....
        /*0b7c*/ 	.word	0x00000670
        /*0b80*/ 	.word	0x000000ff
        /*0b84*/ 	.word	0x000132a0
        /*0b88*/ 	.short	0x0100
        /*0b8a*/ 	.byte	0x08
	.zero		1


	//   ....[16]....
        /*0b8c*/ 	.word	0x00000680
        /*0b90*/ 	.word	0x000000ff
        /*0b94*/ 	.word	0x00013298
        /*0b98*/ 	.short	0x0100
        /*0b9a*/ 	.byte	0x08
	.zero		1


	//   ....[17]....
        /*0b9c*/ 	.word	0x00000690
        /*0ba0*/ 	.word	0x000000ff
        /*0ba4*/ 	.word	0x000132a8
        /*0ba8*/ 	.short	0x0100
        /*0baa*/ 	.byte	0x08
	.zero		1


	//   ....[18]....
        /*0bac*/ 	.word	0x000007e0
        /*0bb0*/ 	.word	0x000000ff
        /*0bb4*/ 	.word	0x000132b0
        /*0bb8*/ 	.short	0x0100
        /*0bba*/ 	.byte	0x08
	.zero		1


	//   ....[19]....
        /*0bbc*/ 	.word	0x000007f0
        /*0bc0*/ 	.word	0x000000ff
        /*0bc4*/ 	.word	0x000132c0
        /*0bc8*/ 	.short	0x0100
        /*0bca*/ 	.byte	0x08
	.zero		1


	//   ....[20]....
        /*0bcc*/ 	.word	0x00000800
        /*0bd0*/ 	.word	0x000000ff
        /*0bd4*/ 	.word	0x000132b8
        /*0bd8*/ 	.short	0x0100
        /*0bda*/ 	.byte	0x08
	.zero		1


	//   ....[21]....
        /*0bdc*/ 	.word	0x00000810
        /*0be0*/ 	.word	0x000000ff
        /*0be4*/ 	.word	0x000132c8
        /*0be8*/ 	.short	0x0100
        /*0bea*/ 	.byte	0x08
	.zero		1


	//   ....[22]....
        /*0bec*/ 	.word	0x00001d30
        /*0bf0*/ 	.word	0x000000ff
        /*0bf4*/ 	.word	0x00013200
        /*0bf8*/ 	.short	0x010a
        /*0bfa*/ 	.byte	0x2d
	.zero		1


	//   ....[23]....
        /*0bfc*/ 	.word	0x00001db0
        /*0c00*/ 	.word	0x00000003
        /*0c04*/ 	.word	0x00013230
        /*0c08*/ 	.short	0x010a
        /*0c0a*/ 	.byte	0x3f
	.zero		1


	//   ....[24]....
        /*0c0c*/ 	.word	0x00001df0
        /*0c10*/ 	.word	0x00000003
        /*0c14*/ 	.word	0x00013230
        /*0c18*/ 	.short	0x010a
        /*0c1a*/ 	.byte	0x3f
	.zero		1


	//   ....[25]....
        /*0c1c*/ 	.word	0x00002540
        /*0c20*/ 	.word	0x000000ff
        /*0c24*/ 	.word	0x00000000
        /*0c28*/ 	.short	0x0101
        /*0c2a*/ 	.byte	0x06
	.zero		1


	//   ....[26]....
        /*0c2c*/ 	.word	0x000048f0
        /*0c30*/ 	.word	0x000000ff
        /*0c34*/ 	.word	0x00013230
        /*0c38*/ 	.short	0x010a
        /*0c3a*/ 	.byte	0x15
	.zero		1


	//   ....[27]....
        /*0c3c*/ 	.word	0x00004930
        /*0c40*/ 	.word	0x000000ff
        /*0c44*/ 	.word	0x00013230
        /*0c48*/ 	.short	0x010a
        /*0c4a*/ 	.byte	0x15
	.zero		1


	//   ....[28]....
        /*0c4c*/ 	.word	0x00004d80
        /*0c50*/ 	.word	0x000000ff
        /*0c54*/ 	.word	0x00013250
        /*0c58*/ 	.short	0x010a
        /*0c5a*/ 	.byte	0x0b
	.zero		1


	//   ....[29]....
        /*0c5c*/ 	.word	0x00004dc0
        /*0c60*/ 	.word	0x000000ff
        /*0c64*/ 	.word	0x00013250
        /*0c68*/ 	.short	0x010a
        /*0c6a*/ 	.byte	0x0b
	.zero		1


	//   ....[30]....
        /*0c6c*/ 	.word	0x00005050
        /*0c70*/ 	.word	0x000000ff
        /*0c74*/ 	.word	0x00000000
        /*0c78*/ 	.short	0x0101
        /*0c7a*/ 	.byte	0x15
	.zero		1


	//   ....[31]....
        /*0c7c*/ 	.word	0x000071c0
        /*0c80*/ 	.word	0x000000ff
        /*0c84*/ 	.word	0x00000000
        /*0c88*/ 	.short	0x0101
        /*0c8a*/ 	.byte	0x06
	.zero		1


	//   ....[32]....
        /*0c8c*/ 	.word	0x00007740
        /*0c90*/ 	.word	0x000000ff
        /*0c94*/ 	.word	0x00013230
        /*0c98*/ 	.short	0x010a
        /*0c9a*/ 	.byte	0x06
	.zero		1


	//   ....[33]....
        /*0c9c*/ 	.word	0x00007780
        /*0ca0*/ 	.word	0x000000ff
        /*0ca4*/ 	.word	0x00013230
        /*0ca8*/ 	.short	0x010a
        /*0caa*/ 	.byte	0x06
	.zero		1


	//   ....[34]....
        /*0cac*/ 	.word	0x00007bd0
        /*0cb0*/ 	.word	0x000000ff
        /*0cb4*/ 	.word	0x00013250
        /*0cb8*/ 	.short	0x010a
        /*0cba*/ 	.byte	0x0b
	.zero		1


	//   ....[35]....
        /*0cbc*/ 	.word	0x00007c10
        /*0cc0*/ 	.word	0x000000ff
        /*0cc4*/ 	.word	0x00013250
        /*0cc8*/ 	.short	0x010a
        /*0cca*/ 	.byte	0x0b
	.zero		1


	//   ....[36]....
        /*0ccc*/ 	.word	0x00007f00
        /*0cd0*/ 	.word	0x000000ff
        /*0cd4*/ 	.word	0x00000000
        /*0cd8*/ 	.short	0x0101
        /*0cda*/ 	.byte	0x06
	.zero		1


	//   ....[37]....
        /*0cdc*/ 	.word	0x000094b0
        /*0ce0*/ 	.word	0x000000ff
        /*0ce4*/ 	.word	0x00000000
        /*0ce8*/ 	.short	0x0101
        /*0cea*/ 	.byte	0x06
	.zero		1


	//   ....[38]....
        /*0cec*/ 	.word	0x00009940
        /*0cf0*/ 	.word	0x000000ff
        /*0cf4*/ 	.word	0x00013250
        /*0cf8*/ 	.short	0x010a
        /*0cfa*/ 	.byte	0x05
	.zero		1


	//   ....[39]....
        /*0cfc*/ 	.word	0x00009980
        /*0d00*/ 	.word	0x000000ff
        /*0d04*/ 	.word	0x00013250
        /*0d08*/ 	.short	0x010a
        /*0d0a*/ 	.byte	0x05
	.zero		1


	//   ....[40]....
        /*0d0c*/ 	.word	0x00009f60
        /*0d10*/ 	.word	0x000000ff
        /*0d14*/ 	.word	0x00000000
        /*0d18*/ 	.short	0x0101
        /*0d1a*/ 	.byte	0x04
	.zero		1


	//   ....[41]....
        /*0d1c*/ 	.word	0x0000b5e0
        /*0d20*/ 	.word	0x00000000
        /*0d24*/ 	.word	0x00000000
        /*0d28*/ 	.short	0x0101
        /*0d2a*/ 	.byte	0x3f
	.zero		1


	//   ....[42]....
        /*0d2c*/ 	.word	0x0000bc90
        /*0d30*/ 	.word	0x00000006
        /*0d34*/ 	.word	0x00000000
        /*0d38*/ 	.short	0x0101
        /*0d3a*/ 	.byte	0x3f
	.zero		1


	//   ....[43]....
        /*0d3c*/ 	.word	0x0000f500
        /*0d40*/ 	.word	0x00000007
        /*0d44*/ 	.word	0x00013280
        /*0d48*/ 	.short	0x010a
        /*0d4a*/ 	.byte	0x3f
	.zero		1


	//   ....[44]....
        /*0d4c*/ 	.word	0x0000fb80
        /*0d50*/ 	.word	0x00000007
        /*0d54*/ 	.word	0x00013270
        /*0d58*/ 	.short	0x0107
        /*0d5a*/ 	.byte	0x3f
	.zero		1


	//   ....[45]....
        /*0d5c*/ 	.word	0x0000fc40
        /*0d60*/ 	.word	0x00000007
        /*0d64*/ 	.word	0x00013270
        /*0d68*/ 	.short	0x0101
        /*0d6a*/ 	.byte	0x3f
	.zero		1


	//   ....[46]....
        /*0d6c*/ 	.word	0x0000fc90
        /*0d70*/ 	.word	0x00000007
        /*0d74*/ 	.word	0x00013240
        /*0d78*/ 	.short	0x010a
        /*0d7a*/ 	.byte	0x3f
	.zero		1


	//   ....[47]....
        /*0d7c*/ 	.word	0x000101f0
        /*0d80*/ 	.word	0x00000007
        /*0d84*/ 	.word	0x00013230
        /*0d88*/ 	.short	0x0107
        /*0d8a*/ 	.byte	0x3f
	.zero		1


	//   ....[48]....
        /*0d8c*/ 	.word	0x000102c0
        /*0d90*/ 	.word	0x00000007
        /*0d94*/ 	.word	0x00013230
        /*0d98*/ 	.short	0x0101
        /*0d9a*/ 	.byte	0x3f
	.zero		1


	//   ....[49]....
        /*0d9c*/ 	.word	0x00010cc0
        /*0da0*/ 	.word	0x00000010
        /*0da4*/ 	.word	0x00013200
        /*0da8*/ 	.short	0x0107
        /*0daa*/ 	.byte	0x3f
	.zero		1


	//   ....[50]....
        /*0dac*/ 	.word	0x00010db0
        /*0db0*/ 	.word	0x00000010
        /*0db4*/ 	.word	0x00013200
        /*0db8*/ 	.short	0x0101
        /*0dba*/ 	.byte	0x3f
	.zero		1


	//   ....[51]....
        /*0dbc*/ 	.word	0x00010dd0
        /*0dc0*/ 	.word	0x00000010
        /*0dc4*/ 	.word	0x00013220
        /*0dc8*/ 	.short	0x010a
        /*0dca*/ 	.byte	0x3f
	.zero		1


	//   ....[52]....
        /*0dcc*/ 	.word	0x00011300
        /*0dd0*/ 	.word	0x00000000
        /*0dd4*/ 	.word	0x00013280
        /*0dd8*/ 	.short	0x010a
        /*0dda*/ 	.byte	0x3f
	.zero		1


	//   ....[53]....
        /*0ddc*/ 	.word	0x000117f0
        /*0de0*/ 	.word	0x00000000
        /*0de4*/ 	.word	0x00013270
        /*0de8*/ 	.short	0x0107
        /*0dea*/ 	.byte	0x3f
	.zero		1


	//   ....[54]....
        /*0dec*/ 	.word	0x000118b0
        /*0df0*/ 	.word	0x00000000
        /*0df4*/ 	.word	0x00013270
        /*0df8*/ 	.short	0x0101
        /*0dfa*/ 	.byte	0x3f
	.zero		1


	//   ....[55]....
        /*0dfc*/ 	.word	0x000118e0
        /*0e00*/ 	.word	0x00000000
        /*0e04*/ 	.word	0x00013240
        /*0e08*/ 	.short	0x010a
        /*0e0a*/ 	.byte	0x3f
	.zero		1


	//   ....[56]....
        /*0e0c*/ 	.word	0x00011d20
        /*0e10*/ 	.word	0x00000000
        /*0e14*/ 	.word	0x00013230
        /*0e18*/ 	.short	0x0107
        /*0e1a*/ 	.byte	0x3f
	.zero		1


	//   ....[57]....
        /*0e1c*/ 	.word	0x00011de0
        /*0e20*/ 	.word	0x00000000
        /*0e24*/ 	.word	0x00013230
        /*0e28*/ 	.short	0x0101
        /*0e2a*/ 	.byte	0x3f
	.zero		1


	//   ....[58]....
        /*0e2c*/ 	.word	0x00011e70
        /*0e30*/ 	.word	0x00000002
        /*0e34*/ 	.word	0x00013270
        /*0e38*/ 	.short	0x010a
        /*0e3a*/ 	.byte	0x3f
	.zero		1


	//   ....[59]....
        /*0e3c*/ 	.word	0x00011f00
        /*0e40*/ 	.word	0x00000002
        /*0e44*/ 	.word	0x00013260
        /*0e48*/ 	.short	0x010a
        /*0e4a*/ 	.byte	0x3f
	.zero		1


	//   ....[60]....
        /*0e4c*/ 	.word	0x00012210
        /*0e50*/ 	.word	0x00000002
        /*0e54*/ 	.word	0x00013250
        /*0e58*/ 	.short	0x0101
        /*0e5a*/ 	.byte	0x3f
	.zero		1


	//   ....[61]....
        /*0e5c*/ 	.word	0x000122a0
        /*0e60*/ 	.word	0x00000002
        /*0e64*/ 	.word	0x00000000
        /*0e68*/ 	.short	0x0101
        /*0e6a*/ 	.byte	0x3f
	.zero		1


	//   ....[62]....
        /*0e6c*/ 	.word	0x00012480
        /*0e70*/ 	.word	0x00000003
        /*0e74*/ 	.word	0x00013270
        /*0e78*/ 	.short	0x010a
        /*0e7a*/ 	.byte	0x3f
	.zero		1


	//   ....[63]....
        /*0e7c*/ 	.word	0x00012510
        /*0e80*/ 	.word	0x00000003
        /*0e84*/ 	.word	0x00013260
        /*0e88*/ 	.short	0x010a
        /*0e8a*/ 	.byte	0x3f
	.zero		1


	//   ....[64]....
        /*0e8c*/ 	.word	0x00012830
        /*0e90*/ 	.word	0x00000003
        /*0e94*/ 	.word	0x00013250
        /*0e98*/ 	.short	0x0101
        /*0e9a*/ 	.byte	0x3f
	.zero		1


	//   ....[65]....
        /*0e9c*/ 	.word	0x000128f0
        /*0ea0*/ 	.word	0x00000003
        /*0ea4*/ 	.word	0x00000000
        /*0ea8*/ 	.short	0x0101
        /*0eaa*/ 	.byte	0x3f
	.zero		1


	//   ....[66]....
        /*0eac*/ 	.word	0x00013af0
        /*0eb0*/ 	.word	0x00000005
        /*0eb4*/ 	.word	0x00013220
        /*0eb8*/ 	.short	0x010a
        /*0eba*/ 	.byte	0x3f
	.zero		1


	//   ....[67]....
        /*0ebc*/ 	.word	0x00013ca0
        /*0ec0*/ 	.word	0x00000003
        /*0ec4*/ 	.word	0x00013240
        /*0ec8*/ 	.short	0x010a
        /*0eca*/ 	.byte	0x3f
	.zero		1


	//   ....[68]....
        /*0ecc*/ 	.word	0x00013d30
        /*0ed0*/ 	.word	0x0000001b
        /*0ed4*/ 	.word	0x00013240
        /*0ed8*/ 	.short	0x010a
        /*0eda*/ 	.byte	0x3f
	.zero		1


	//   ....[69]....
        /*0edc*/ 	.word	0x00013d70
        /*0ee0*/ 	.word	0x00000003
        /*0ee4*/ 	.word	0x00013260
        /*0ee8*/ 	.short	0x010a
        /*0eea*/ 	.byte	0x3f
	.zero		1


	//   ....[70]....
        /*0eec*/ 	.word	0x00013db0
        /*0ef0*/ 	.word	0x0000001b
        /*0ef4*/ 	.word	0x00013260
        /*0ef8*/ 	.short	0x010a
        /*0efa*/ 	.byte	0x3f
	.zero		1


	//   ....[71]....
        /*0efc*/ 	.word	0x00013df0
        /*0f00*/ 	.word	0x00000003
        /*0f04*/ 	.word	0x00013280
        /*0f08*/ 	.short	0x010a
        /*0f0a*/ 	.byte	0x3f
	.zero		1


	//   ....[72]....
        /*0f0c*/ 	.word	0x00013e30
        /*0f10*/ 	.word	0x0000001b
        /*0f14*/ 	.word	0x00013280
        /*0f18*/ 	.short	0x010a
        /*0f1a*/ 	.byte	0x3f
	.zero		1


	//   ....[73]....
        /*0f1c*/ 	.word	0x00013ea0
        /*0f20*/ 	.word	0x00000003
        /*0f24*/ 	.word	0x00013200
        /*0f28*/ 	.short	0x010a
        /*0f2a*/ 	.byte	0x3f
	.zero		1


	//   ....[74]....
        /*0f2c*/ 	.word	0x00013ef0
        /*0f30*/ 	.word	0x00000003
        /*0f34*/ 	.word	0x00013230
        /*0f38*/ 	.short	0x010a
        /*0f3a*/ 	.byte	0x3f
	.zero		1


	//   ....[75]....
        /*0f3c*/ 	.word	0x00013f50
        /*0f40*/ 	.word	0x00000006
        /*0f44*/ 	.word	0x00013230
        /*0f48*/ 	.short	0x010a
        /*0f4a*/ 	.byte	0x3f
	.zero		1


	//   ....[76]....
        /*0f4c*/ 	.word	0x00013fb0
        /*0f50*/ 	.word	0x00000006
        /*0f54*/ 	.word	0x00013250
        /*0f58*/ 	.short	0x010a
        /*0f5a*/ 	.byte	0x3f
	.zero		1


	//   ....[77]....
        /*0f5c*/ 	.word	0x00014010
        /*0f60*/ 	.word	0x00000009
        /*0f64*/ 	.word	0x00013230
        /*0f68*/ 	.short	0x010a
        /*0f6a*/ 	.byte	0x3f
	.zero		1


	//   ....[78]....
        /*0f6c*/ 	.word	0x00014070
        /*0f70*/ 	.word	0x00000002
        /*0f74*/ 	.word	0x00013250
        /*0f78*/ 	.short	0x010a
        /*0f7a*/ 	.byte	0x3f
	.zero		1


	//   ....[79]....
        /*0f7c*/ 	.word	0x000140d0
        /*0f80*/ 	.word	0x00000006
        /*0f84*/ 	.word	0x00013250
        /*0f88*/ 	.short	0x010a
        /*0f8a*/ 	.byte	0x3f
	.zero		1


	//   ....[80]....
        /*0f8c*/ 	.word	0x000141e0
        /*0f90*/ 	.word	0x00000007
        /*0f94*/ 	.word	0x00013280
        /*0f98*/ 	.short	0x010a
        /*0f9a*/ 	.byte	0x3f
	.zero		1


	//   ....[81]....
        /*0f9c*/ 	.word	0x00014910
        /*0fa0*/ 	.word	0x00000007
        /*0fa4*/ 	.word	0x00013240
        /*0fa8*/ 	.short	0x010a
        /*0faa*/ 	.byte	0x3f
	.zero		1


	//   ....[82]....
        /*0fac*/ 	.word	0x00015720
        /*0fb0*/ 	.word	0x00000010
        /*0fb4*/ 	.word	0x00013220
        /*0fb8*/ 	.short	0x010a
        /*0fba*/ 	.byte	0x3f
	.zero		1


	//   ....[83]....
        /*0fbc*/ 	.word	0x00015770
        /*0fc0*/ 	.word	0x00000000
        /*0fc4*/ 	.word	0x00013280
        /*0fc8*/ 	.short	0x010a
        /*0fca*/ 	.byte	0x3f
	.zero		1


	//   ....[84]....
        /*0fcc*/ 	.word	0x00015e30
        /*0fd0*/ 	.word	0x00000000
        /*0fd4*/ 	.word	0x00013240
        /*0fd8*/ 	.short	0x010a
        /*0fda*/ 	.byte	0x3f
	.zero		1


	//   ....[85]....
        /*0fdc*/ 	.word	0x000163f0
        /*0fe0*/ 	.word	0x00000002
        /*0fe4*/ 	.word	0x00013270
        /*0fe8*/ 	.short	0x010a
        /*0fea*/ 	.byte	0x3f
	.zero		1


	//   ....[86]....
        /*0fec*/ 	.word	0x00016440
        /*0ff0*/ 	.word	0x00000002
        /*0ff4*/ 	.word	0x00013260
        /*0ff8*/ 	.short	0x010a
        /*0ffa*/ 	.byte	0x3f
	.zero		1


	//   ....[87]....
        /*0ffc*/ 	.word	0x00016490
        /*1000*/ 	.word	0x00000003
        /*1004*/ 	.word	0x00013270
        /*1008*/ 	.short	0x010a
        /*100a*/ 	.byte	0x3f
	.zero		1


	//   ....[88]....
        /*100c*/ 	.word	0x000164e0
        /*1010*/ 	.word	0x00000003
        /*1014*/ 	.word	0x00013260
        /*1018*/ 	.short	0x010a
        /*101a*/ 	.byte	0x3f
	.zero		1


	//   ....[89]....
        /*101c*/ 	.word	0x00016530
        /*1020*/ 	.word	0x00000005
        /*1024*/ 	.word	0x00013220
        /*1028*/ 	.short	0x010a
        /*102a*/ 	.byte	0x3f
	.zero		1


	//   ....[90]....
        /*102c*/ 	.word	0x000166d0
        /*1030*/ 	.word	0x00000003
        /*1034*/ 	.word	0x00013240
        /*1038*/ 	.short	0x010a
        /*103a*/ 	.byte	0x3f
	.zero		1


	//   ....[91]....
        /*103c*/ 	.word	0x00016720
        /*1040*/ 	.word	0x0000001b
        /*1044*/ 	.word	0x00013240
        /*1048*/ 	.short	0x010a
        /*104a*/ 	.byte	0x3f
	.zero		1


	//   ....[92]....
        /*104c*/ 	.word	0x00016770
        /*1050*/ 	.word	0x00000003
        /*1054*/ 	.word	0x00013260
        /*1058*/ 	.short	0x010a
        /*105a*/ 	.byte	0x3f
	.zero		1


	//   ....[93]....
        /*105c*/ 	.word	0x000167c0
        /*1060*/ 	.word	0x0000001b
        /*1064*/ 	.word	0x00013260
        /*1068*/ 	.short	0x010a
        /*106a*/ 	.byte	0x3f
	.zero		1


	//   ....[94]....
        /*106c*/ 	.word	0x00016810
        /*1070*/ 	.word	0x00000003
        /*1074*/ 	.word	0x00013280
        /*1078*/ 	.short	0x010a
        /*107a*/ 	.byte	0x3f
	.zero		1


	//----- nvinfo : EIATTR_NUM_MBARRIERS
	.align		4
.L_297:
        /*107c*/ 	.byte	0x03, 0x38
        /*107e*/ 	.short	0x0016


	//----- nvinfo : EIATTR_EXIT_INSTR_OFFSETS
	.align		4
        /*1080*/ 	.byte	0x04, 0x1c
        /*1082*/ 	.short	(.L_299 - .L_298)


	//   ....[0]....
.L_298:
        /*1084*/ 	.word	0x00000980


	//   ....[1]....
        /*1088*/ 	.word	0x0000cbf0


	//   ....[2]....
        /*108c*/ 	.word	0x00013e80


	//----- nvinfo : EIATTR_MAX_THREADS
	.align		4
.L_299:
        /*1090*/ 	.byte	0x04, 0x05
        /*1092*/ 	.short	(.L_301 - .L_300)
.L_300:
        /*1094*/ 	.word	0x00000200
        /*1098*/ 	.word	0x00000001
        /*109c*/ 	.word	0x00000001


	//----- nvinfo : EIATTR_CRS_STACK_SIZE
	.align		4
.L_301:
        /*10a0*/ 	.byte	0x04, 0x1e
        /*10a2*/ 	.short	(.L_303 - .L_302)
.L_302:
        /*10a4*/ 	.word	0x00000000


	//----- nvinfo : EIATTR_CBANK_PARAM_SIZE
	.align		4
.L_303:
        /*10a8*/ 	.byte	0x03, 0x19
        /*10aa*/ 	.short	0x0af0


	//----- nvinfo : EIATTR_PARAM_CBANK
	.align		4
        /*10ac*/ 	.byte	0x04, 0x0a
        /*10ae*/ 	.short	(.L_305 - .L_304)
	.align		4
.L_304:
        /*10b0*/ 	.word	index@(.nv.constant0._ZN7cutlass13device_kernelIN5flash11enable_sm90INS1_16FlashAttnFwdSm90INS1_25CollectiveMainloopFwdSm90ILi2EN4cute5tupleIJNS5_1CILi1EEES8_S8_EEENS6_IJNS7_ILi192EEENS7_ILi160EEENS7_ILi64EEEEEELi64ENS_12float_e4m3_tEfNS_4arch4Sm90ELb1ELb0ELb0ELb1ELb1ELb0ELb0ELb1ELb1ELb1ELb1ELb0EEENS1_21CollectiveEpilogueFwdINS6_IJSA_SC_SB_EEES9_NS_10bfloat16_tESG_Li384ELb1ELb1ELb1ELb1EEENS1_36VarlenDynamicPersistentTileSchedulerILi192ELi160ELi384ELi128ELb1ELb1ELb1ELb1ELb1ELb1EEEEEEEEEvNT_6ParamsE)
        /*10b4*/ 	.short	0x0210
        /*10b6*/ 	.short	0x0af0


	//----- nvinfo : EIATTR_SW_WAR
	.align		4
.L_305:
        /*10b8*/ 	.byte	0x04, 0x36
        /*10ba*/ 	.short	(.L_307 - .L_306)
.L_306:
        /*10bc*/ 	.word	0x00000008
.L_307:


//--------------------- .nv.info._ZN7cutlass13device_kernelIN5flash11enable_sm90INS1_16FlashAttnFwdSm90INS1_25CollectiveMainloopFwdSm90ILi2EN4cute5tupleIJNS5_1CILi1EEES8_S8_EEENS6_IJNS7_ILi192EEENS7_ILi160EEENS7_ILi64EEEEEELi64ENS_12float_e4m3_tEfNS_4arch4Sm90ELb1ELb0ELb0ELb1ELb1ELb1ELb0ELb1ELb1ELb1ELb1ELb0EEENS1_21CollectiveEpilogueFwdINS6_IJSA_SC_SB_EEES9_NS_10bfloat16_tESG_Li384ELb1ELb1ELb1ELb1EEENS1_36VarlenDynamicPersistentTileSchedulerILi192ELi160ELi384ELi128ELb1ELb1ELb1ELb1ELb1ELb1EEEEEEEEEvNT_6ParamsE --------------------------
	.section	.nv.info._ZN7cutlass13device_kernelIN5flash11enable_sm90INS1_16FlashAttnFwdSm90INS1_25CollectiveMainloopFwdSm90ILi2EN4cute5tupleIJNS5_1CILi1EEES8_S8_EEENS6_IJNS7_ILi192EEENS7_ILi160EEENS7_ILi64EEEEEELi64ENS_12float_e4m3_tEfNS_4arch4Sm90ELb1ELb0ELb0ELb1ELb1ELb1ELb0ELb1ELb1ELb1ELb1ELb0EEENS1_21CollectiveEpilogueFwdINS6_IJSA_SC_SB_EEES9_NS_10bfloat16_tESG_Li384ELb1ELb1ELb1ELb1EEENS1_36VarlenDynamicPersistentTileSchedulerILi192ELi160ELi384ELi128ELb1ELb1ELb1ELb1ELb1ELb1EEEEEEEEEvNT_6ParamsE,"",@"SHT_CUDA_INFO"
	.sectionflags	@""
	.align	4


	//----- nvinfo : EIATTR_CUDA_API_VERSION
	.align		4
        /*0000*/ 	.byte	0x04, 0x37
        /*0002*/ 	.short	(.L_309 - .L_308)
.L_308:
        /*0004*/ 	.word	0x00000082


	//----- nvinfo : EIATTR_KPARAM_INFO
	.align		4
.L_309:
        /*0008*/ 	.byte	0x04, 0x17
        /*000a*/ 	.short	(.L_311 - .L_310)
.L_310:
        /*000c*/ 	.word	0x00000000
        /*0010*/ 	.short	0x0000
        /*0012*/ 	.short	0x0070
        /*0014*/ 	.byte	0x00, 0xf0, 0x01, 0x2a


	//----- nvinfo : EIATTR_SPARSE_MMA_MASK
	.align		4
.L_311:
        /*0018*/ 	.byte	0x03, 0x50
        /*001a*/ 	.short	0x0000


	//----- nvinfo : EIATTR_MAXREG_COUNT
	.align		4
        /*001c*/ 	.byte	0x03, 0x1b
        /*001e*/ 	.short	0x0080


	//----- nvinfo : EIATTR_NUM_BARRIERS
	.align		4
        /*0020*/ 	.byte	0x02, 0x4c
        /*0022*/ 	.byte	0x10
	.zero		1


	//----- nvinfo : EIATTR_EXTERNS
	.align		4
        /*0024*/ 	.byte	0x04, 0x0f
        /*0026*/ 	.short	(.L_313 - .L_312)


	//   ....[0]....
	.align		4
.L_312:
        /*0028*/ 	.word	index@(__assertfail)


	//----- nvinfo : EIATTR_ANNOTATIONS
	.align		4
.L_313:
        /*002c*/ 	.byte	0x04, 0x55
        /*002e*/ 	.short	(.L_315 - .L_314)


	//   ....[0]....
.L_314:
        /* <DEDUP_REMOVED lines=136> */


	//----- nvinfo : EIATTR_MERCURY_ISA_VERSION
	.align		4
.L_315:
        /*0898*/ 	.byte	0x03, 0x5f
        /*089a*/ 	.short	0x0101


	//----- nvinfo : EIATTR_UNUSED_LOAD_BYTE_OFFSET
	.align		4
        /*089c*/ 	.byte	0x04, 0x44
        /*089e*/ 	.short	(.L_317 - .L_316)


	//   ....[0]....
.L_316:
        /*08a0*/ 	.word	0x00000a40
        /*08a4*/ 	.word	0x0000fff0


	//   ....[1]....
        /*08a8*/ 	.word	0x000118b0
        /*08ac*/ 	.word	0x0000fff0


	//----- nvinfo : EIATTR_INT_WARP_WIDE_INSTR_OFFSETS
	.align		4
.L_317:
        /*08b0*/ 	.byte	0x04, 0x31
        /*08b2*/ 	.short	(.L_319 - .L_318)


	//   ....[0]....
.L_318:
        /*08b4*/ 	.word	0x00000120


	//   ....[1]....
        /*08b8*/ 	.word	0x000001c0


	//   ....[2]....
        /*08bc*/ 	.word	0x00000230


	//   ....[3]....
        /*08c0*/ 	.word	0x00016fa0


	//   ....[4]....
        /*08c4*/ 	.word	0x00017030


	//   ....[5]....
        /*08c8*/ 	.word	0x0001aa40


	//   ....[6]....
        /*08cc*/ 	.word	0x0001aad0


	//----- nvinfo : EIATTR_COOP_GROUP_MASK_REGIDS
	.align		4
.L_319:
        /*08d0*/ 	.byte	0x04, 0x29
        /*08d2*/ 	.short	(.L_321 - .L_320)


	//   ....[0]....
.L_320:
        /*08d4*/ 	.word	0xffffffff


	//   ....[1]....
        /*08d8*/ 	.word	0xffffffff


	//   ....[2]....
        /*08dc*/ 	.word	0xffffffff


	//   ....[3]....
        /*08e0*/ 	.word	0xffffffff


	//   ....[4]....
        /*08e4*/ 	.word	0xffffffff


	//   ....[5]....
        /*08e8*/ 	.word	0xffffffff


	//   ....[6]....
        /*08ec*/ 	.word	0xffffffff


	//   ....[7]....
        /*08f0*/ 	.word	0xffffffff


	//   ....[8]....
        /*08f4*/ 	.word	0xffffffff


	//   ....[9]....
        /*08f8*/ 	.word	0xffffffff


	//   ....[10]....
        /*08fc*/ 	.word	0xffffffff


	//   ....[11]....
        /*0900*/ 	.word	0xffffffff


	//   ....[12]....
        /*0904*/ 	.word	0xffffffff


	//   ....[13]....
        /*0908*/ 	.word	0xffffffff


	//   ....[14]....
        /*090c*/ 	.word	0xffffffff


	//   ....[15]....
        /*0910*/ 	.word	0xffffffff


	//   ....[16]....
        /*0914*/ 	.word	0xffffffff


	//   ....[17]....
        /*0918*/ 	.word	0xffffffff


	//   ....[18]....
        /*091c*/ 	.word	0xffffffff


	//   ....[19]....
        /*0920*/ 	.word	0xffffffff


	//   ....[20]....
        /*0924*/ 	.word	0xffffffff


	//   ....[21]....
        /*0928*/ 	.word	0xffffffff


	//   ....[22]....
        /*092c*/ 	.word	0xffffffff


	//   ....[23]....
        /*0930*/ 	.word	0xffffffff


	//   ....[24]....
        /*0934*/ 	.word	0xffffffff


	//   ....[25]....
        /*0938*/ 	.word	0xffffffff


	//   ....[26]....
        /*093c*/ 	.word	0xffffffff


	//   ....[27]....
        /*0940*/ 	.word	0xffffffff


	//   ....[28]....
        /*0944*/ 	.word	0xffffffff


	//   ....[29]....
        /*0948*/ 	.word	0xffffffff


	//   ....[30]....
        /*094c*/ 	.word	0xffffffff


	//   ....[31]....
        /*0950*/ 	.word	0xffffffff


	//   ....[32]....
        /*0954*/ 	.word	0xffffffff


	//   ....[33]....
        /*0958*/ 	.word	0xffffffff


	//   ....[34]....
        /*095c*/ 	.word	0xffffffff


	//   ....[35]....
        /*0960*/ 	.word	0xffffffff


	//   ....[36]....
        /*0964*/ 	.word	0xffffffff


	//   ....[37]....
        /*0968*/ 	.word	0xffffffff


	//   ....[38]....
        /*096c*/ 	.word	0xffffffff


	//   ....[39]....
        /*0970*/ 	.word	0xffffffff


	//   ....[40]....
        /*0974*/ 	.word	0xffffffff


	//   ....[41]....
        /*0978*/ 	.word	0xffffffff


	//   ....[42]....
        /*097c*/ 	.word	0xffffffff


	//   ....[43]....
        /*0980*/ 	.word	0xffffffff


	//   ....[44]....
        /*0984*/ 	.word	0xffffffff


	//   ....[45]....
        /*0988*/ 	.word	0xffffffff


	//   ....[46]....
        /*098c*/ 	.word	0xffffffff


	//   ....[47]....
        /*0990*/ 	.word	0xffffffff


	//   ....[48]....
        /*0994*/ 	.word	0xffffffff


	//   ....[49]....
        /*0998*/ 	.word	0xffffffff


	//   ....[50]....
        /*099c*/ 	.word	0xffffffff


	//   ....[51]....
        /*09a0*/ 	.word	0xffffffff


	//   ....[52]....
        /*09a4*/ 	.word	0xffffffff


	//   ....[53]....
        /*09a8*/ 	.word	0xffffffff


	//   ....[54]....
        /*09ac*/ 	.word	0xffffffff


	//   ....[55]....
        /*09b0*/ 	.word	0xffffffff


	//   ....[56]....
        /*09b4*/ 	.word	0xffffffff


	//   ....[57]....
        /*09b8*/ 	.word	0xffffffff


	//   ....[58]....
        /*09bc*/ 	.word	0xffffffff


	//   ....[59]....
        /*09c0*/ 	.word	0xffffffff


	//   ....[60]....
        /*09c4*/ 	.word	0xffffffff


	//   ....[61]....
        /*09c8*/ 	.word	0xffffffff


	//   ....[62]....
        /*09cc*/ 	.word	0xffffffff


	//   ....[63]....
        /*09d0*/ 	.word	0xffffffff


	//   ....[64]....
        /*09d4*/ 	.word	0xffffffff


	//   ....[65]....
        /*09d8*/ 	.word	0xffffffff


	//   ....[66]....
        /*09dc*/ 	.word	0xffffffff


	//   ....[67]....
        /*09e0*/ 	.word	0xffffffff


	//   ....[68]....
        /*09e4*/ 	.word	0xffffffff


	//   ....[69]....
        /*09e8*/ 	.word	0xffffffff


	//   ....[70]....
        /*09ec*/ 	.word	0xffffffff


	//   ....[71]....
        /*09f0*/ 	.word	0xffffffff


	//   ....[72]....
        /*09f4*/ 	.word	0xffffffff


	//   ....[73]....
        /*09f8*/ 	.word	0xffffffff


	//   ....[74]....
        /*09fc*/ 	.word	0xffffffff


	//   ....[75]....
        /*0a00*/ 	.word	0xffffffff


	//   ....[76]....
        /*0a04*/ 	.word	0xffffffff


	//   ....[77]....
        /*0a08*/ 	.word	0xffffffff


	//   ....[78]....
        /*0a0c*/ 	.word	0xffffffff


	//   ....[79]....
        /*0a10*/ 	.word	0xffffffff


	//   ....[80]....
        /*0a14*/ 	.word	0xffffffff


	//   ....[81]....
        /*0a18*/ 	.word	0xffffffff


	//   ....[82]....
        /*0a1c*/ 	.word	0xffffffff


	//   ....[83]....
        /*0a20*/ 	.word	0xffffffff


	//   ....[84]....
        /*0a24*/ 	.word	0xffffffff


	//   ....[85]....
        /*0a28*/ 	.word	0xffffffff


	//   ....[86]....
        /*0a2c*/ 	.word	0xffffffff


	//   ....[87]....
        /*0a30*/ 	.word	0xffffffff


	//   ....[88]....
        /*0a34*/ 	.word	0xffffffff


	//   ....[89]....
        /*0a38*/ 	.word	0xffffffff


	//   ....[90]....
        /*0a3c*/ 	.word	0xffffffff


	//   ....[91]....
        /*0a40*/ 	.word	0xffffffff


	//   ....[92]....
        /*0a44*/ 	.word	0xffffffff


	//   ....[93]....
        /*0a48*/ 	.word	0xffffffff


	//   ....[94]....
        /*0a4c*/ 	.word	0xffffffff


	//   ....[95]....
        /*0a50*/ 	.word	0xffffffff


	//   ....[96]....
        /*0a54*/ 	.word	0xffffffff


	//   ....[97]....
        /*0a58*/ 	.word	0xffffffff


	//   ....[98]....
        /*0a5c*/ 	.word	0xffffffff


	//   ....[99]....
        /*0a60*/ 	.word	0xffffffff


	//   ....[100]....
        /*0a64*/ 	.word	0xffffffff


	//   ....[101]....
        /*0a68*/ 	.word	0xffffffff


	//   ....[102]....
        /*0a6c*/ 	.word	0xffffffff


	//   ....[103]....
        /*0a70*/ 	.word	0xffffffff


	//   ....[104]....
        /*0a74*/ 	.word	0xffffffff


	//   ....[105]....
        /*0a78*/ 	.word	0xffffffff


	//   ....[106]....
        /*0a7c*/ 	.word	0xffffffff


	//   ....[107]....
        /*0a80*/ 	.word	0xffffffff


	//   ....[108]....
        /*0a84*/ 	.word	0xffffffff


	//   ....[109]....
        /*0a88*/ 	.word	0xffffffff


	//   ....[110]....
        /*0a8c*/ 	.word	0xffffffff


	//   ....[111]....
        /*0a90*/ 	.word	0xffffffff


	//   ....[112]....
        /*0a94*/ 	.word	0xffffffff


	//   ....[113]....
        /*0a98*/ 	.word	0xffffffff


	//   ....[114]....
        /*0a9c*/ 	.word	0xffffffff


	//   ....[115]....
        /*0aa0*/ 	.word	0xffffffff


	//   ....[116]....
        /*0aa4*/ 	.word	0xffffffff


	//   ....[117]....
        /*0aa8*/ 	.word	0xffffffff


	//   ....[118]....
        /*0aac*/ 	.word	0xffffffff


	//   ....[119]....
        /*0ab0*/ 	.word	0xffffffff


	//   ....[120]....
        /*0ab4*/ 	.word	0xffffffff


	//   ....[121]....
        /*0ab8*/ 	.word	0xffffffff


	//   ....[122]....
        /*0abc*/ 	.word	0xffffffff


	//   ....[123]....
        /*0ac0*/ 	.word	0xffffffff


	//   ....[124]....
        /*0ac4*/ 	.word	0xffffffff


	//   ....[125]....
        /*0ac8*/ 	.word	0xffffffff


	//   ....[126]....
        /*0acc*/ 	.word	0xffffffff


	//   ....[127]....
        /*0ad0*/ 	.word	0xffffffff


	//   ....[128]....
        /*0ad4*/ 	.word	0xffffffff


	//   ....[129]....
        /*0ad8*/ 	.word	0xffffffff


	//   ....[130]....
        /*0adc*/ 	.word	0xffffffff


	//   ....[131]....
        /*0ae0*/ 	.word	0xffffffff


	//   ....[132]....
        /*0ae4*/ 	.word	0xffffffff


	//   ....[133]....
        /*0ae8*/ 	.word	0xffffffff


	//   ....[134]....
        /*0aec*/ 	.word	0xffffffff


	//   ....[135]....
        /*0af0*/ 	.word	0xffffffff


	//   ....[136]....
        /*0af4*/ 	.word	0xffffffff


	//   ....[137]....
        /*0af8*/ 	.word	0xffffffff


	//   ....[138]....
        /*0afc*/ 	.word	0xffffffff


	//   ....[139]....
        /*0b00*/ 	.word	0xffffffff


	//   ....[140]....
        /*0b04*/ 	.word	0xffffffff


	//   ....[141]....
        /*0b08*/ 	.word	0xffffffff


	//   ....[142]....
        /*0b0c*/ 	.word	0xffffffff


	//   ....[143]....
        /*0b10*/ 	.word	0xffffffff


	//   ....[144]....
        /*0b14*/ 	.word	0xffffffff


	//   ....[145]....
        /*0b18*/ 	.word	0xffffffff


	//   ....[146]....
        /*0b1c*/ 	.word	0xffffffff


	//   ....[147]....
        /*0b20*/ 	.word	0xffffffff


	//   ....[148]....
        /*0b24*/ 	.word	0xffffffff


	//   ....[149]....
        /*0b28*/ 	.word	0xffffffff


	//   ....[150]....
        /*0b2c*/ 	.word	0xffffffff


	//   ....[151]....
        /*0b30*/ 	.word	0xffffffff


	//   ....[152]....
        /*0b34*/ 	.word	0xffffffff


	//   ....[153]....
        /*0b38*/ 	.word	0xffffffff


	//   ....[154]....
        /*0b3c*/ 	.word	0xffffffff


	//   ....[155]....
        /*0b40*/ 	.word	0xffffffff


	//   ....[156]....
        /*0b44*/ 	.word	0xffffffff


	//   ....[157]....
        /*0b48*/ 	.word	0xffffffff


	//   ....[158]....
        /*0b4c*/ 	.word	0xffffffff


	//   ....[159]....
        /*0b50*/ 	.word	0xffffffff


	//   ....[160]....
        /*0b54*/ 	.word	0xffffffff


	//   ....[161]....
        /*0b58*/ 	.word	0xffffffff


	//   ....[162]....
        /*0b5c*/ 	.word	0xffffffff


	//   ....[163]....
        /*0b60*/ 	.word	0xffffffff


	//   ....[164]....
        /*0b64*/ 	.word	0xffffffff


	//   ....[165]....
        /*0b68*/ 	.word	0xffffffff


	//   ....[166]....
        /*0b6c*/ 	.word	0xffffffff


	//   ....[167]....
        /*0b70*/ 	.word	0xffffffff


	//   ....[168]....
        /*0b74*/ 	.word	0xffffffff


	//   ....[169]....
        /*0b78*/ 	.word	0xffffffff


	//   ....[170]....
        /*0b7c*/ 	.word	0xffffffff


	//   ....[171]....
        /*0b80*/ 	.word	0xffffffff


	//   ....[172]....
        /*0b84*/ 	.word	0xffffffff


	//   ....[173]....
        /*0b88*/ 	.word	0xffffffff


	//   ....[174]....
        /*0b8c*/ 	.word	0xffffffff


	//   ....[175]....
        /*0b90*/ 	.word	0xffffffff


	//   ....[176]....
        /*0b94*/ 	.word	0xffffffff


	//   ....[177]....
        /*0b98*/ 	.word	0xffffffff


	//   ....[178]....
        /*0b9c*/ 	.word	0xffffffff


	//   ....[179]....
        /*0ba0*/ 	.word	0xffffffff


	//   ....[180]....
        /*0ba4*/ 	.word	0xffffffff


	//   ....[181]....
        /*0ba8*/ 	.word	0xffffffff


	//   ....[182]....
        /*0bac*/ 	.word	0xffffffff


	//   ....[183]....
        /*0bb0*/ 	.word	0xffffffff


	//   ....[184]....
        /*0bb4*/ 	.word	0xffffffff


	//   ....[185]....
        /*0bb8*/ 	.word	0xffffffff


	//   ....[186]....
        /*0bbc*/ 	.word	0xffffffff


	//   ....[187]....
        /*0bc0*/ 	.word	0xffffffff


	//   ....[188]....
        /*0bc4*/ 	.word	0xffffffff


	//   ....[189]....
        /*0bc8*/ 	.word	0x0500000f


	//   ....[190]....
        /*0bcc*/ 	.word	0x0500000f


	//   ....[191]....
        /*0bd0*/ 	.word	0x0500000f


	//   ....[192]....
        /*0bd4*/ 	.word	0x0500000f


	//   ....[193]....
        /*0bd8*/ 	.word	0x0500000f


	//   ....[194]....
        /*0bdc*/ 	.word	0x0500000f


	//   ....[195]....
        /*0be0*/ 	.word	0x0500000f


	//   ....[196]....
        /*0be4*/ 	.word	0x0500000f


	//   ....[197]....
        /*0be8*/ 	.word	0x0500000f


	//   ....[198]....
        /*0bec*/ 	.word	0x0500000f


	//   ....[199]....
        /*0bf0*/ 	.word	0x0500000f


	//   ....[200]....
        /*0bf4*/ 	.word	0x0500000f


	//   ....[201]....
        /*0bf8*/ 	.word	0x0500000f


	//   ....[202]....
        /*0bfc*/ 	.word	0x0500000f


	//   ....[203]....
        /*0c00*/ 	.word	0x0500000f


	//   ....[204]....
        /*0c04*/ 	.word	0x0500000f


	//   ....[205]....
        /*0c08*/ 	.word	0x0500000f


	//   ....[206]....
        /*0c0c*/ 	.word	0x0500000f


	//   ....[207]....
        /*0c10*/ 	.word	0x0500000f


	//   ....[208]....
        /*0c14*/ 	.word	0x0500000f


	//   ....[209]....
        /*0c18*/ 	.word	0x0500000f


	//   ....[210]....
        /*0c1c*/ 	.word	0x0500000f


	//   ....[211]....
        /*0c20*/ 	.word	0x0500000f


	//   ....[212]....
        /*0c24*/ 	.word	0x0500000f


	//   ....[213]....
        /*0c28*/ 	.word	0x0500000f


	//   ....[214]....
        /*0c2c*/ 	.word	0x0500000f


	//   ....[215]....
        /*0c30*/ 	.word	0x0500000f


	//   ....[216]....
        /*0c34*/ 	.word	0x0500000f


	//   ....[217]....
        /*0c38*/ 	.word	0x0500000f


	//   ....[218]....
        /*0c3c*/ 	.word	0x0500000f


	//   ....[219]....
        /*0c40*/ 	.word	0x0500000f


	//   ....[220]....
        /*0c44*/ 	.word	0x0500000f


	//   ....[221]....
        /*0c48*/ 	.word	0x0500000f


	//   ....[222]....
        /*0c4c*/ 	.word	0x0500000f


	//   ....[223]....
        /*0c50*/ 	.word	0x0500000f


	//   ....[224]....
        /*0c54*/ 	.word	0x0500000f


	//   ....[225]....
        /*0c58*/ 	.word	0x0500000f


	//   ....[226]....
        /*0c5c*/ 	.word	0x0500000f


	//   ....[227]....
        /*0c60*/ 	.word	0x0500000f


	//   ....[228]....
        /*0c64*/ 	.word	0x0500000f


	//   ....[229]....
        /*0c68*/ 	.word	0x0500000f


	//   ....[230]....
        /*0c6c*/ 	.word	0x0500000f


	//   ....[231]....
        /*0c70*/ 	.word	0x0500000f


	//   ....[232]....
        /*0c74*/ 	.word	0x0500000f


	//   ....[233]....
        /*0c78*/ 	.word	0x0500000f


	//   ....[234]....
        /*0c7c*/ 	.word	0x0500000f


	//   ....[235]....
        /*0c80*/ 	.word	0x0500000f


	//   ....[236]....
        /*0c84*/ 	.word	0x0500000f


	//   ....[237]....
        /*0c88*/ 	.word	0x0500000f


	//   ....[238]....
        /*0c8c*/ 	.word	0x0500000f


	//   ....[239]....
        /*0c90*/ 	.word	0x0500000f


	//   ....[240]....
        /*0c94*/ 	.word	0x0500000f


	//   ....[241]....
        /*0c98*/ 	.word	0x0500000f


	//   ....[242]....
        /*0c9c*/ 	.word	0x0500000f


	//   ....[243]....
        /*0ca0*/ 	.word	0x0500000f


	//   ....[244]....
        /*0ca4*/ 	.word	0x0500000f


	//   ....[245]....
        /*0ca8*/ 	.word	0x0500000f


	//   ....[246]....
        /*0cac*/ 	.word	0x0500000f


	//   ....[247]....
        /*0cb0*/ 	.word	0x0500000f


	//   ....[248]....
        /*0cb4*/ 	.word	0x0500000f


	//   ....[249]....
        /*0cb8*/ 	.word	0x0500000f


	//   ....[250]....
        /*0cbc*/ 	.word	0x0500000f


	//   ....[251]....
        /*0cc0*/ 	.word	0x0500000f


	//   ....[252]....
        /*0cc4*/ 	.word	0x0500000f


	//   ....[253]....
        /*0cc8*/ 	.word	0x0500000f


	//   ....[254]....
        /*0ccc*/ 	.word	0x0500000f


	//   ....[255]....
        /*0cd0*/ 	.word	0x0500000f


	//   ....[0]....
        /*0cd4*/ 	.word	0x0500000f


	//   ....[1]....
        /*0cd8*/ 	.word	0x0500000f


	//   ....[2]....
        /*0cdc*/ 	.word	0x0500000f


	//   ....[3]....
        /*0ce0*/ 	.word	0x0500000f


	//   ....[4]....
        /*0ce4*/ 	.word	0x0500000f


	//   ....[5]....
        /*0ce8*/ 	.word	0x0500000f


	//   ....[6]....
        /*0cec*/ 	.word	0x0500000f


	//   ....[7]....
        /*0cf0*/ 	.word	0x0500000f


	//   ....[8]....
        /*0cf4*/ 	.word	0x0500000f


	//   ....[9]....
        /*0cf8*/ 	.word	0x0500000f


	//   ....[10]....
        /*0cfc*/ 	.word	0x0500000f


	//   ....[11]....
        /*0d00*/ 	.word	0x0500000f


	//   ....[12]....
        /*0d04*/ 	.word	0x0500000f


	//   ....[13]....
        /*0d08*/ 	.word	0x0500000f


	//   ....[14]....
        /*0d0c*/ 	.word	0x0500000f


	//   ....[15]....
        /*0d10*/ 	.word	0x0500000f


	//   ....[16]....
        /*0d14*/ 	.word	0x0500000f


	//   ....[17]....
        /*0d18*/ 	.word	0x0500000f


	//   ....[18]....
        /*0d1c*/ 	.word	0x0500000f


	//   ....[19]....
        /*0d20*/ 	.word	0x0500000f


	//----- nvinfo : EIATTR_COOP_GROUP_INSTR_OFFSETS
	.align		4
.L_321:
        /*0d24*/ 	.byte	0x04, 0x28
        /*0d26*/ 	.short	(.L_323 - .L_322)


	//   ....[0]....
.L_322:
        /*0d28*/ 	.word	0x00000060


	//   ....[1]....
        /*0d2c*/ 	.word	0x00000130


	//   ....[2]....
        /*0d30*/ 	.word	0x000001e0


	//   ....[3]....
        /*0d34*/ 	.word	0x000003a0


	//   ....[4]....
        /*0d38*/ 	.word	0x00000500


	//   ....[5]....
        /*0d3c*/ 	.word	0x00000620


	//   ....[6]....
        /*0d40*/ 	.word	0x00000780


	//   ....[7]....
        /*0d44*/ 	.word	0x00002aa0


	//   ....[8]....
        /*0d48*/ 	.word	0x00002ab0


	//   ....[9]....
        /*0d4c*/ 	.word	0x00003c20


	//   ....[10]....
        /*0d50*/ 	.word	0x00003c30


	//   ....[11]....
        /*0d54*/ 	.word	0x00004db0


	//   ....[12]....
        /*0d58*/ 	.word	0x00004dc0


	//   ....[13]....
        /*0d5c*/ 	.word	0x00005140


	//   ....[14]....
        /*0d60*/ 	.word	0x00005170


	//   ....[15]....
        /*0d64*/ 	.word	0x00005b30


	//   ....[16]....
        /*0d68*/ 	.word	0x00006240


	//   ....[17]....
        /*0d6c*/ 	.word	0x00006250


	//   ....[18]....
        /*0d70*/ 	.word	0x00006260


	//   ....[19]....
        /*0d74*/ 	.word	0x00006270


	//   ....[20]....
        /*0d78*/ 	.word	0x00007730


	//   ....[21]....
        /*0d7c*/ 	.word	0x00007740


	//   ....[22]....
        /*0d80*/ 	.word	0x00007750


	//   ....[23]....
        /*0d84*/ 	.word	0x00007760


	//   ....[24]....
        /*0d88*/ 	.word	0x00009210


	//   ....[25]....
        /*0d8c*/ 	.word	0x000099f0


	//   ....[26]....
        /*0d90*/ 	.word	0x00009a00


	//   ....[27]....
        /*0d94*/ 	.word	0x00009a20


	//   ....[28]....
        /*0d98*/ 	.word	0x0000a3d0


	//   ....[29]....
        /*0d9c*/ 	.word	0x0000a400


	//   ....[30]....
        /*0da0*/ 	.word	0x0000c240


	//   ....[31]....
        /*0da4*/ 	.word	0x0000c270


	//   ....[32]....
        /*0da8*/ 	.word	0x0000cbb0


	//   ....[33]....
        /*0dac*/ 	.word	0x0000cc70


	//   ....[34]....
        /*0db0*/ 	.word	0x0000d2d0


	//   ....[35]....
        /*0db4*/ 	.word	0x0000d310


	//   ....[36]....
        /*0db8*/ 	.word	0x0000f670


	//   ....[37]....
        /*0dbc*/ 	.word	0x0000f690


	//   ....[38]....
        /*0dc0*/ 	.word	0x0000f960


	//   ....[39]....
        /*0dc4*/ 	.word	0x0000f980


	//   ....[40]....
        /*0dc8*/ 	.word	0x00011240


	//   ....[41]....
        /*0dcc*/ 	.word	0x000112a0


	//   ....[42]....
        /*0dd0*/ 	.word	0x000112f0


	//   ....[43]....
        /*0dd4*/ 	.word	0x00011300


	//   ....[44]....
        /*0dd8*/ 	.word	0x00011dc0


	//   ....[45]....
        /*0ddc*/ 	.word	0x00011df0


	//   ....[46]....
        /*0de0*/ 	.word	0x00011e20


	//   ....[47]....
        /*0de4*/ 	.word	0x00011e40


	//   ....[48]....
        /*0de8*/ 	.word	0x00011e50


	//   ....[49]....
        /*0dec*/ 	.word	0x00011e60


	//   ....[50]....
        /*0df0*/ 	.word	0x00011e70


	//   ....[51]....
        /*0df4*/ 	.word	0x00011e80


	//   ....[52]....
        /*0df8*/ 	.word	0x00011e90


	//   ....[53]....
        /*0dfc*/ 	.word	0x00011ea0


	//   ....[54]....
        /*0e00*/ 	.word	0x00011eb0


	//   ....[55]....
        /*0e04*/ 	.word	0x00011ed0


	//   ....[56]....
        /*0e08*/ 	.word	0x00011ee0


	//   ....[57]....
        /*0e0c*/ 	.word	0x00011ef0


	//   ....[58]....
        /*0e10*/ 	.word	0x00011f00


	//   ....[59]....
        /*0e14*/ 	.word	0x00011f10


	//   ....[60]....
        /*0e18*/ 	.word	0x00011f20


	//   ....[61]....
        /*0e1c*/ 	.word	0x00011f30


	//   ....[62]....
        /*0e20*/ 	.word	0x00011f40


	//   ....[63]....
        /*0e24*/ 	.word	0x00011f50


	//   ....[64]....
        /*0e28*/ 	.word	0x00011f60


	//   ....[65]....
        /*0e2c*/ 	.word	0x00011f70


	//   ....[66]....
        /*0e30*/ 	.word	0x00011f80


	//   ....[67]....
        /*0e34*/ 	.word	0x00011f90


	//   ....[68]....
        /*0e38*/ 	.word	0x00011fa0


	//   ....[69]....
        /*0e3c*/ 	.word	0x00011fb0


	//   ....[70]....
        /*0e40*/ 	.word	0x00011fc0


	//   ....[71]....
        /*0e44*/ 	.word	0x00011fd0


	//   ....[72]....
        /*0e48*/ 	.word	0x00011fe0


	//   ....[73]....
        /*0e4c*/ 	.word	0x00011ff0


	//   ....[74]....
        /*0e50*/ 	.word	0x00012000


	//   ....[75]....
        /*0e54*/ 	.word	0x00012010


	//   ....[76]....
        /*0e58*/ 	.word	0x000127b0


	//   ....[77]....
        /*0e5c*/ 	.word	0x000127c0


	//   ....[78]....
        /*0e60*/ 	.word	0x000127d0


	//   ....[79]....
        /*0e64*/ 	.word	0x00012820


	//   ....[80]....
        /*0e68*/ 	.word	0x00012d70


	//   ....[81]....
        /*0e6c*/ 	.word	0x00012db0


	//   ....[82]....
        /*0e70*/ 	.word	0x00012dd0


	//   ....[83]....
        /*0e74*/ 	.word	0x00012e10


	//   ....[84]....
        /*0e78*/ 	.word	0x00012e30


	//   ....[85]....
        /*0e7c*/ 	.word	0x00012e50


	//   ....[86]....
        /*0e80*/ 	.word	0x00012e80


	//   ....[87]....
        /*0e84*/ 	.word	0x00012eb0


	//   ....[88]....
        /*0e88*/ 	.word	0x000132c0


	//   ....[89]....
        /*0e8c*/ 	.word	0x000132d0


	//   ....[90]....
        /*0e90*/ 	.word	0x00013580


	//   ....[91]....
        /*0e94*/ 	.word	0x00013590


	//   ....[92]....
        /*0e98*/ 	.word	0x00014000


	//   ....[93]....
        /*0e9c*/ 	.word	0x00014030


	//   ....[94]....
        /*0ea0*/ 	.word	0x00014070


	//   ....[95]....
        /*0ea4*/ 	.word	0x000140a0


	//   ....[96]....
        /*0ea8*/ 	.word	0x000140c0


	//   ....[97]....
        /*0eac*/ 	.word	0x000140d0


	//   ....[98]....
        /*0eb0*/ 	.word	0x000140e0


	//   ....[99]....
        /*0eb4*/ 	.word	0x00014100


	//   ....[100]....
        /*0eb8*/ 	.word	0x00014250


	//   ....[101]....
        /*0ebc*/ 	.word	0x00014440


	//   ....[102]....
        /*0ec0*/ 	.word	0x00014470


	//   ....[103]....
        /*0ec4*/ 	.word	0x000144a0


	//   ....[104]....
        /*0ec8*/ 	.word	0x000144d0


	//   ....[105]....
        /*0ecc*/ 	.word	0x00014500


	//   ....[106]....
        /*0ed0*/ 	.word	0x00014530


	//   ....[107]....
        /*0ed4*/ 	.word	0x000146c0


	//   ....[108]....
        /*0ed8*/ 	.word	0x000146f0


	//   ....[109]....
        /*0edc*/ 	.word	0x00014720


	//   ....[110]....
        /*0ee0*/ 	.word	0x00014750


	//   ....[111]....
        /*0ee4*/ 	.word	0x00014780


	//   ....[112]....
        /*0ee8*/ 	.word	0x000147b0


	//   ....[113]....
        /*0eec*/ 	.word	0x00014840


	//   ....[114]....
        /*0ef0*/ 	.word	0x00014870


	//   ....[115]....
        /*0ef4*/ 	.word	0x00014880


	//   ....[116]....
        /*0ef8*/ 	.word	0x000148c0


	//   ....[117]....
        /*0efc*/ 	.word	0x00015f20


	//   ....[118]....
        /*0f00*/ 	.word	0x00017f20


	//   ....[119]....
        /*0f04*/ 	.word	0x00017f50


	//   ....[120]....
        /*0f08*/ 	.word	0x00017fb0


	//   ....[121]....
        /*0f0c*/ 	.word	0x00017fe0


	//   ....[122]....
        /*0f10*/ 	.word	0x00018030


	//   ....[123]....
        /*0f14*/ 	.word	0x00018040


	//   ....[124]....
        /*0f18*/ 	.word	0x00018060


	//   ....[125]....
        /*0f1c*/ 	.word	0x00018070


	//   ....[126]....
        /*0f20*/ 	.word	0x000180d0


	//   ....[127]....
        /*0f24*/ 	.word	0x00018120


	//   ....[128]....
        /*0f28*/ 	.word	0x00018550


	//   ....[129]....
        /*0f2c*/ 	.word	0x00018570


	//   ....[130]....
        /*0f30*/ 	.word	0x00018610


	//   ....[131]....
        /*0f34*/ 	.word	0x00018620


	//   ....[132]....
        /*0f38*/ 	.word	0x00018690


	//   ....[133]....
        /*0f3c*/ 	.word	0x000186a0


	//   ....[134]....
        /*0f40*/ 	.word	0x000186b0


	//   ....[135]....
        /*0f44*/ 	.word	0x000186c0


	//   ....[136]....
        /*0f48*/ 	.word	0x00018770


	//   ....[137]....
        /*0f4c*/ 	.word	0x00018790


	//   ....[138]....
        /*0f50*/ 	.word	0x00019000


	//   ....[139]....
        /*0f54*/ 	.word	0x00019030


	//   ....[140]....
        /*0f58*/ 	.word	0x000190a0


	//   ....[141]....
        /*0f5c*/ 	.word	0x000190c0


	//   ....[142]....
        /*0f60*/ 	.word	0x00019140


	//   ....[143]....
        /*0f64*/ 	.word	0x00019160


	//   ....[144]....
        /*0f68*/ 	.word	0x00019170


	//   ....[145]....
        /*0f6c*/ 	.word	0x000191e0


	//   ....[146]....
        /*0f70*/ 	.word	0x00019230


	//   ....[147]....
        /*0f74*/ 	.word	0x00019260


	//   ....[148]....
        /*0f78*/ 	.word	0x000192a0


	//   ....[149]....
        /*0f7c*/ 	.word	0x000192b0


	//   ....[150]....
        /*0f80*/ 	.word	0x00019cd0


	//   ....[151]....
        /*0f84*/ 	.word	0x00019ce0


	//   ....[152]....
        /*0f88*/ 	.word	0x00019d00


	//   ....[153]....
        /*0f8c*/ 	.word	0x00019d50


	//   ....[154]....
        /*0f90*/ 	.word	0x00019d60


	//   ....[155]....
        /*0f94*/ 	.word	0x00019da0


	//   ....[156]....
        /*0f98*/ 	.word	0x00019db0


	//   ....[157]....
        /*0f9c*/ 	.word	0x00019dc0


	//   ....[158]....
        /*0fa0*/ 	.word	0x00019e00


	//   ....[159]....
        /*0fa4*/ 	.word	0x00019e40


	//   ....[160]....
        /*0fa8*/ 	.word	0x0001a250


	//   ....[161]....
        /*0fac*/ 	.word	0x0001a260


	//   ....[162]....
        /*0fb0*/ 	.word	0x0001a270


	//   ....[163]....
        /*0fb4*/ 	.word	0x0001a2b0


	//   ....[164]....
        /*0fb8*/ 	.word	0x0001a2c0


	//   ....[165]....
        /*0fbc*/ 	.word	0x0001a300


	//   ....[166]....
        /*0fc0*/ 	.word	0x0001a310


	//   ....[167]....
        /*0fc4*/ 	.word	0x0001a320


	//   ....[168]....
        /*0fc8*/ 	.word	0x0001a360


	//   ....[169]....
        /*0fcc*/ 	.word	0x0001a3a0


	//   ....[170]....
        /*0fd0*/ 	.word	0x0001b220


	//   ....[171]....
        /*0fd4*/ 	.word	0x0001b250


	//   ....[172]....
        /*0fd8*/ 	.word	0x0001b2b0


	//   ....[173]....
        /*0fdc*/ 	.word	0x0001b2e0


	//   ....[174]....
        /*0fe0*/ 	.word	0x0001b310


	//   ....[175]....
        /*0fe4*/ 	.word	0x0001b340


	//   ....[176]....
        /*0fe8*/ 	.word	0x0001b370


	//   ....[177]....
        /*0fec*/ 	.word	0x0001b3a0


	//   ....[178]....
        /*0ff0*/ 	.word	0x0001b540


	//   ....[179]....
        /*0ff4*/ 	.word	0x0001b570


	//   ....[180]....
        /*0ff8*/ 	.word	0x0001b5a0


	//   ....[181]....
        /*0ffc*/ 	.word	0x0001b5d0


	//   ....[182]....
        /*1000*/ 	.word	0x0001b600


	//   ....[183]....
        /*1004*/ 	.word	0x0001b630


	//   ....[184]....
        /*1008*/ 	.word	0x0001b6f0


	//   ....[185]....
        /*100c*/ 	.word	0x0001b710


	//   ....[186]....
        /*1010*/ 	.word	0x0001b730


	//   ....[187]....
        /*1014*/ 	.word	0x0001b790


	//   ....[188]....
        /*1018*/ 	.word	0x0001c1f0


	//   ....[189]....
        /*101c*/ 	.word	0x0001c5b0


	//   ....[190]....
        /*1020*/ 	.word	0x0001c640


	//   ....[191]....
        /*1024*/ 	.word	0x0001c710


	//   ....[192]....
        /*1028*/ 	.word	0x0001c7a0


	//   ....[193]....
        /*102c*/ 	.word	0x0001c880


	//   ....[194]....
        /*1030*/ 	.word	0x0001c910


	//   ....[195]....
        /*1034*/ 	.word	0x0001c9e0


	//   ....[196]....
        /*1038*/ 	.word	0x0001ca70


	//   ....[197]....
        /*103c*/ 	.word	0x0001cac0


	//   ....[198]....
        /*1040*/ 	.word	0x0001cb10


	//   ....[199]....
        /*1044*/ 	.word	0x0001cbe0


	//   ....[200]....
        /*1048*/ 	.word	0x0001cc70


	//   ....[201]....
        /*104c*/ 	.word	0x0001ccc0


	//   ....[202]....
        /*1050*/ 	.word	0x0001cd10


	//   ....[203]....
        /*1054*/ 	.word	0x0001d000


	//   ....[204]....
        /*1058*/ 	.word	0x0001d2e0


	//   ....[205]....
        /*105c*/ 	.word	0x0001d3e0


	//   ....[206]....
        /*1060*/ 	.word	0x0001d4b0


	//   ....[207]....
        /*1064*/ 	.word	0x0001d520


	//   ....[208]....
        /*1068*/ 	.word	0x0001d5f0


	//   ....[209]....
        /*106c*/ 	.word	0x0001d650


	//   ....[210]....
        /*1070*/ 	.word	0x0001d710


	//   ....[211]....
        /*1074*/ 	.word	0x0001d770


	//   ....[212]....
        /*1078*/ 	.word	0x0001d830


	//   ....[213]....
        /*107c*/ 	.word	0x0001d890


	//   ....[214]....
        /*1080*/ 	.word	0x0001d960


	//   ....[215]....
        /*1084*/ 	.word	0x0001da60


	//   ....[216]....
        /*1088*/ 	.word	0x0001db10


	//   ....[217]....
        /*108c*/ 	.word	0x0001db90


	//   ....[218]....
        /*1090*/ 	.word	0x0001dc80


	//   ....[219]....
        /*1094*/ 	.word	0x0001dce0


	//   ....[220]....
        /*1098*/ 	.word	0x0001ddc0


	//   ....[221]....
        /*109c*/ 	.word	0x0001de20


	//   ....[222]....
        /*10a0*/ 	.word	0x0001dec0


	//   ....[223]....
        /*10a4*/ 	.word	0x0001df60


	//   ....[224]....
        /*10a8*/ 	.word	0x0001e030


	//   ....[225]....
        /*10ac*/ 	.word	0x0001e0e0


	//   ....[226]....
        /*10b0*/ 	.word	0x0001e150


	//   ....[227]....
        /*10b4*/ 	.word	0x0001e1b0


	//   ....[228]....
        /*10b8*/ 	.word	0x0001e270


	//   ....[229]....
        /*10bc*/ 	.word	0x0001e2d0


	//   ....[230]....
        /*10c0*/ 	.word	0x0001e3d0


	//   ....[231]....
        /*10c4*/ 	.word	0x0001e430


	//   ....[232]....
        /*10c8*/ 	.word	0x0001e4e0


	//   ....[233]....
        /*10cc*/ 	.word	0x0001e590


	//   ....[234]....
        /*10d0*/ 	.word	0x0001e640


	//   ....[235]....
        /*10d4*/ 	.word	0x0001e6c0


	//   ....[236]....
        /*10d8*/ 	.word	0x0001e790


	//   ....[237]....
        /*10dc*/ 	.word	0x0001e8d0


	//   ....[238]....
        /*10e0*/ 	.word	0x0001e980


	//   ....[239]....
        /*10e4*/ 	.word	0x0001ea30


	//   ....[240]....
        /*10e8*/ 	.word	0x0001ead0


	//   ....[241]....
        /*10ec*/ 	.word	0x0001eb80


	//   ....[242]....
        /*10f0*/ 	.word	0x0001ec20


	//   ....[243]....
        /*10f4*/ 	.word	0x0001ecd0


	//   ....[244]....
        /*10f8*/ 	.word	0x0001ed70


	//   ....[245]....
        /*10fc*/ 	.word	0x0001ede0


	//   ....[246]....
        /*1100*/ 	.word	0x0001eea0


	//   ....[247]....
        /*1104*/ 	.word	0x0001ef90


	//   ....[248]....
        /*1108*/ 	.word	0x0001f020


	//   ....[249]....
        /*110c*/ 	.word	0x0001f080


	//   ....[250]....
        /*1110*/ 	.word	0x0001f130


	//   ....[251]....
        /*1114*/ 	.word	0x0001f190


	//   ....[252]....
        /*1118*/ 	.word	0x0001f240


	//   ....[253]....
        /*111c*/ 	.word	0x0001f2a0


	//   ....[254]....
        /*1120*/ 	.word	0x0001f350


	//   ....[255]....
        /*1124*/ 	.word	0x0001f3b0


	//   ....[0]....
        /*1128*/ 	.word	0x0001f460


	//   ....[1]....
        /*112c*/ 	.word	0x0001f640


	//   ....[2]....
        /*1130*/ 	.word	0x0001f6e0


	//   ....[3]....
        /*1134*/ 	.word	0x0001f860


	//   ....[4]....
        /*1138*/ 	.word	0x0001f8e0


	//   ....[5]....
        /*113c*/ 	.word	0x0001f960


	//   ....[6]....
        /*1140*/ 	.word	0x0001f9e0


	//   ....[7]....
        /*1144*/ 	.word	0x0001fa60


	//   ....[8]....
        /*1148*/ 	.word	0x0001faf0


	//   ....[9]....
        /*114c*/ 	.word	0x0001fb90


	//   ....[10]....
        /*1150*/ 	.word	0x0001fc40


	//   ....[11]....
        /*1154*/ 	.word	0x0001fcc0


	//   ....[12]....
        /*1158*/ 	.word	0x0001fd40


	//   ....[13]....
        /*115c*/ 	.word	0x0001fdc0


	//   ....[14]....
        /*1160*/ 	.word	0x0001fe50


	//   ....[15]....
        /*1164*/ 	.word	0x0001fed0


	//   ....[16]....
        /*1168*/ 	.word	0x0001ff80


	//   ....[17]....
        /*116c*/ 	.word	0x0001ffd0


	//   ....[18]....
        /*1170*/ 	.word	0x00020070


	//   ....[19]....
        /*1174*/ 	.word	0x000201a0


	//----- nvinfo : EIATTR_REG_RECONFIG
	.align		4
.L_323:
        /*1178*/ 	.byte	0x01, 0x54
	.zero		2


	//----- nvinfo : EIATTR_SYSCALL_OFFSETS
	.align		4
        /*117c*/ 	.byte	0x04, 0x46
        /*117e*/ 	.short	(.L_325 - .L_324)


	//   ....[0]....
.L_324:
        /*1180*/ 	.word	0x00001cf0


	//   ....[1]....
        /*1184*/ 	.word	0x00001e40


	//   ....[2]....
        /*1188*/ 	.word	0x00005ca0


	//   ....[3]....
        /*118c*/ 	.word	0x00005fc0


	//   ....[4]....
        /*1190*/ 	.word	0x00017190


	//   ....[5]....
        /*1194*/ 	.word	0x00017300


	//   ....[6]....
        /*1198*/ 	.word	0x00017450


	//   ....[7]....
        /*119c*/ 	.word	0x00017590


	//   ....[8]....
        /*11a0*/ 	.word	0x00018b90


	//----- nvinfo : EIATTR_MBARRIER_INSTR_OFFSETS
	.align		4
.L_325:
        /*11a4*/ 	.byte	0x04, 0x39
        /*11a6*/ 	.short	(.L_327 - .L_326)


	//   ....[0]....
.L_326:
        /*11a8*/ 	.word	0x00000250
        /*11ac*/ 	.word	0x000000ff
        /*11b0*/ 	.word	0x00013200
        /*11b4*/ 	.short	0x0100
        /*11b6*/ 	.byte	0x08
	.zero		1


	//   ....[1]....
        /*11b8*/ 	.word	0x00000260
        /*11bc*/ 	.word	0x000000ff
        /*11c0*/ 	.word	0x00013220
        /*11c4*/ 	.short	0x0100
        /*11c6*/ 	.byte	0x08
	.zero		1


	//   ....[2]....
        /*11c8*/ 	.word	0x00000350
        /*11cc*/ 	.word	0x000000ff
        /*11d0*/ 	.word	0x00013230
        /*11d4*/ 	.short	0x0100
        /*11d6*/ 	.byte	0x08
	.zero		1


	//   ....[3]....
        /*11d8*/ 	.word	0x00000360
        /*11dc*/ 	.word	0x000000ff
        /*11e0*/ 	.word	0x00013240
        /*11e4*/ 	.short	0x0100
        /*11e6*/ 	.byte	0x08
	.zero		1


	//   ....[4]....
        /*11e8*/ 	.word	0x00000370
        /*11ec*/ 	.word	0x000000ff
        /*11f0*/ 	.word	0x00013238
        /*11f4*/ 	.short	0x0100
        /*11f6*/ 	.byte	0x08
	.zero		1


	//   ....[5]....
        /*11f8*/ 	.word	0x00000380
        /*11fc*/ 	.word	0x000000ff
        /*1200*/ 	.word	0x00013248
        /*1204*/ 	.short	0x0100
        /*1206*/ 	.byte	0x08
	.zero		1


	//   ....[6]....
        /*1208*/ 	.word	0x000004b0
        /*120c*/ 	.word	0x000000ff
        /*1210*/ 	.word	0x00013250
        /*1214*/ 	.short	0x0100
        /*1216*/ 	.byte	0x08
	.zero		1


	//   ....[7]....
        /*1218*/ 	.word	0x000004c0
        /*121c*/ 	.word	0x000000ff
        /*1220*/ 	.word	0x00013260
        /*1224*/ 	.short	0x0100
        /*1226*/ 	.byte	0x08
	.zero		1


	//   ....[8]....
        /*1228*/ 	.word	0x000004d0
        /*122c*/ 	.word	0x000000ff
        /*1230*/ 	.word	0x00013258
        /*1234*/ 	.short	0x0100
        /*1236*/ 	.byte	0x08
	.zero		1


	//   ....[9]....
        /*1238*/ 	.word	0x000004e0
        /*123c*/ 	.word	0x000000ff
        /*1240*/ 	.word	0x00013268
        /*1244*/ 	.short	0x0100
        /*1246*/ 	.byte	0x08
	.zero		1


	//   ....[10]....
        /*1248*/ 	.word	0x000005d0
        /*124c*/ 	.word	0x000000ff
        /*1250*/ 	.word	0x00013270
        /*1254*/ 	.short	0x0100
        /*1256*/ 	.byte	0x06
	.zero		1


	//   ....[11]....
        /*1258*/ 	.word	0x000005e0
        /*125c*/ 	.word	0x000000ff
        /*1260*/ 	.word	0x00013280
        /*1264*/ 	.short	0x0100
        /*1266*/ 	.byte	0x06
	.zero		1


	//   ....[12]....
        /*1268*/ 	.word	0x000005f0
        /*126c*/ 	.word	0x000000ff
        /*1270*/ 	.word	0x00013278
        /*1274*/ 	.short	0x0100
        /*1276*/ 	.byte	0x06
	.zero		1


	//   ....[13]....
        /*1278*/ 	.word	0x00000600
        /*127c*/ 	.word	0x000000ff
        /*1280*/ 	.word	0x00013288
        /*1284*/ 	.short	0x0100
        /*1286*/ 	.byte	0x06
	.zero		1


	//   ....[14]....
        /*1288*/ 	.word	0x00000730
        /*128c*/ 	.word	0x000000ff
        /*1290*/ 	.word	0x00013290
        /*1294*/ 	.short	0x0100
        /*1296*/ 	.byte	0x08
	.zero		1


	//   ....[15]....
        /*1298*/ 	.word	0x00000740
        /*129c*/ 	.word	0x000000ff
        /*12a0*/ 	.word	0x000132a0
        /*12a4*/ 	.short	0x0100
        /*12a6*/ 	.byte	0x08
	.zero		1


	//   ....[16]....
        /*12a8*/ 	.word	0x00000750
        /*12ac*/ 	.word	0x000000ff
        /*12b0*/ 	.word	0x00013298
        /*12b4*/ 	.short	0x0100
        /*12b6*/ 	.byte	0x08
	.zero		1


	//   ....[17]....
        /*12b8*/ 	.word	0x00000760
        /*12bc*/ 	.word	0x000000ff
        /*12c0*/ 	.word	0x000132a8
        /*12c4*/ 	.short	0x0100
        /*12c6*/ 	.byte	0x08
	.zero		1


	//   ....[18]....
        /*12c8*/ 	.word	0x000008a0
        /*12cc*/ 	.word	0x000000ff
        /*12d0*/ 	.word	0x000132b0
        /*12d4*/ 	.short	0x0100
        /*12d6*/ 	.byte	0x08
	.zero		1


	//   ....[19]....
        /*12d8*/ 	.word	0x000008b0
        /*12dc*/ 	.word	0x000000ff
        /*12e0*/ 	.word	0x000132c0
        /*12e4*/ 	.short	0x0100
        /*12e6*/ 	.byte	0x08
	.zero		1


	//   ....[20]....
        /*12e8*/ 	.word	0x000008c0
        /*12ec*/ 	.word	0x000000ff
        /*12f0*/ 	.word	0x000132b8
        /*12f4*/ 	.short	0x0100
        /*12f6*/ 	.byte	0x08
	.zero		1


	//   ....[21]....
        /*12f8*/ 	.word	0x000008d0
        /*12fc*/ 	.word	0x000000ff
        /*1300*/ 	.word	0x000132c8
        /*1304*/ 	.short	0x0100
        /*1306*/ 	.byte	0x08
	.zero		1


	//   ....[22]....
        /*1308*/ 	.word	0x00002a50
        /*130c*/ 	.word	0x00000042
        /*1310*/ 	.word	0x00013290
        /*1314*/ 	.short	0x010a
        /*1316*/ 	.byte	0x3f
	.zero		1


	//   ....[23]....
        /*1318*/ 	.word	0x00003bd0
        /*131c*/ 	.word	0x00000042
        /*1320*/ 	.word	0x00013290
        /*1324*/ 	.short	0x010a
        /*1326*/ 	.byte	0x3f
	.zero		1


	//   ....[24]....
        /*1328*/ 	.word	0x00004be0
        /*132c*/ 	.word	0x00000042
        /*1330*/ 	.word	0x00013290
        /*1334*/ 	.short	0x010a
        /*1336*/ 	.byte	0x3f
	.zero		1


	//   ....[25]....
        /*1338*/ 	.word	0x00004f90
        /*133c*/ 	.word	0x00000004
        /*1340*/ 	.word	0x00000000
        /*1344*/ 	.short	0x0101
        /*1346*/ 	.byte	0x3f
	.zero		1


	//   ....[26]....
        /*1348*/ 	.word	0x00004fd0
        /*134c*/ 	.word	0x00000042
        /*1350*/ 	.word	0x000132b0
        /*1354*/ 	.short	0x010a
        /*1356*/ 	.byte	0x3f
	.zero		1


	//   ....[27]....
        /*1358*/ 	.word	0x00005360
        /*135c*/ 	.word	0x00000042
        /*1360*/ 	.word	0x00000000
        /*1364*/ 	.short	0x0101
        /*1366*/ 	.byte	0x3f
	.zero		1


	//   ....[28]....
        /*1368*/ 	.word	0x00005d40
        /*136c*/ 	.word	0x00000012
        /*1370*/ 	.word	0x00013200
        /*1374*/ 	.short	0x010a
        /*1376*/ 	.byte	0x3f
	.zero		1


	//   ....[29]....
        /*1378*/ 	.word	0x00005d90
        /*137c*/ 	.word	0x00000012
        /*1380*/ 	.word	0x00013200
        /*1384*/ 	.short	0x010a
        /*1386*/ 	.byte	0x3f
	.zero		1


	//   ....[30]....
        /*1388*/ 	.word	0x000064e0
        /*138c*/ 	.word	0x00000012
        /*1390*/ 	.word	0x00013200
        /*1394*/ 	.short	0x010a
        /*1396*/ 	.byte	0x3f
	.zero		1


	//   ....[31]....
        /*1398*/ 	.word	0x00007920
        /*139c*/ 	.word	0x00000012
        /*13a0*/ 	.word	0x00013200
        /*13a4*/ 	.short	0x010a
        /*13a6*/ 	.byte	0x3f
	.zero		1


	//   ....[32]....
        /*13a8*/ 	.word	0x00008a90
        /*13ac*/ 	.word	0x00000003
        /*13b0*/ 	.word	0x00013230
        /*13b4*/ 	.short	0x010a
        /*13b6*/ 	.byte	0x3f
	.zero		1


	//   ....[33]....
        /*13b8*/ 	.word	0x00008b30
        /*13bc*/ 	.word	0x00000003
        /*13c0*/ 	.word	0x00013230
        /*13c4*/ 	.short	0x010a
        /*13c6*/ 	.byte	0x3f
	.zero		1


	//   ....[34]....
        /*13c8*/ 	.word	0x0000a530
        /*13cc*/ 	.word	0x00000052
        /*13d0*/ 	.word	0x00000000
        /*13d4*/ 	.short	0x0101
        /*13d6*/ 	.byte	0x3f
	.zero		1


	//   ....[35]....
        /*13d8*/ 	.word	0x0000b7e0
        /*13dc*/ 	.word	0x00000009
        /*13e0*/ 	.word	0x00013230
        /*13e4*/ 	.short	0x010a
        /*13e6*/ 	.byte	0x3f
	.zero		1


	//   ....[36]....
        /*13e8*/ 	.word	0x0000b870
        /*13ec*/ 	.word	0x00000009
        /*13f0*/ 	.word	0x00013230
        /*13f4*/ 	.short	0x010a
        /*13f6*/ 	.byte	0x3f
	.zero		1


	//   ....[37]....
        /*13f8*/ 	.word	0x0000be30
        /*13fc*/ 	.word	0x00000014
        /*1400*/ 	.word	0x00013250
        /*1404*/ 	.short	0x010a
        /*1406*/ 	.byte	0x3f
	.zero		1


	//   ....[38]....
        /*1408*/ 	.word	0x0000be80
        /*140c*/ 	.word	0x00000014
        /*1410*/ 	.word	0x00013250
        /*1414*/ 	.short	0x010a
        /*1416*/ 	.byte	0x3f
	.zero		1


	//   ....[39]....
        /*1418*/ 	.word	0x0000c1f0
        /*141c*/ 	.word	0x00000009
        /*1420*/ 	.word	0x00000000
        /*1424*/ 	.short	0x0101
        /*1426*/ 	.byte	0x3f
	.zero		1


	//   ....[40]....
        /*1428*/ 	.word	0x0000e390
        /*142c*/ 	.word	0x00000014
        /*1430*/ 	.word	0x00000000
        /*1434*/ 	.short	0x0101
        /*1436*/ 	.byte	0x3f
	.zero		1


	//   ....[41]....
        /*1438*/ 	.word	0x0000ea10
        /*143c*/ 	.word	0x00000008
        /*1440*/ 	.word	0x00013230
        /*1444*/ 	.short	0x010a
        /*1446*/ 	.byte	0x3f
	.zero		1


	//   ....[42]....
        /*1448*/ 	.word	0x0000eaa0
        /*144c*/ 	.word	0x00000008
        /*1450*/ 	.word	0x00013230
        /*1454*/ 	.short	0x010a
        /*1456*/ 	.byte	0x3f
	.zero		1


	//   ....[43]....
        /*1458*/ 	.word	0x0000f060
        /*145c*/ 	.word	0x0000000e
        /*1460*/ 	.word	0x00013250
        /*1464*/ 	.short	0x010a
        /*1466*/ 	.byte	0x3f
	.zero		1


	//   ....[44]....
        /*1468*/ 	.word	0x0000f0b0
        /*146c*/ 	.word	0x0000000e
        /*1470*/ 	.word	0x00013250
        /*1474*/ 	.short	0x010a
        /*1476*/ 	.byte	0x3f
	.zero		1


	//   ....[45]....
        /*1478*/ 	.word	0x0000f3e0
        /*147c*/ 	.word	0x00000000
        /*1480*/ 	.word	0x00000000
        /*1484*/ 	.short	0x0101
        /*1486*/ 	.byte	0x3f
	.zero		1


	//   ....[46]....
        /*1488*/ 	.word	0x00010990
        /*148c*/ 	.word	0x0000000e
        /*1490*/ 	.word	0x00000000
        /*1494*/ 	.short	0x0101
        /*1496*/ 	.byte	0x3f
	.zero		1


	//   ....[47]....
        /*1498*/ 	.word	0x00010ec0
        /*149c*/ 	.word	0x00000003
        /*14a0*/ 	.word	0x00013250
        /*14a4*/ 	.short	0x010a
        /*14a6*/ 	.byte	0x3f
	.zero		1


	//   ....[48]....
        /*14a8*/ 	.word	0x00010f10
        /*14ac*/ 	.word	0x00000003
        /*14b0*/ 	.word	0x00013250
        /*14b4*/ 	.short	0x010a
        /*14b6*/ 	.byte	0x3f
	.zero		1


	//   ....[49]....
        /*14b8*/ 	.word	0x00011560
        /*14bc*/ 	.word	0x00000003
        /*14c0*/ 	.word	0x00000000
        /*14c4*/ 	.short	0x0101
        /*14c6*/ 	.byte	0x3f
	.zero		1


	//   ....[50]....
        /*14c8*/ 	.word	0x00012e40
        /*14cc*/ 	.word	0x00000015
        /*14d0*/ 	.word	0x00000000
        /*14d4*/ 	.short	0x0101
        /*14d6*/ 	.byte	0x3f
	.zero		1


	//   ....[51]....
        /*14d8*/ 	.word	0x000132b0
        /*14dc*/ 	.word	0x00000004
        /*14e0*/ 	.word	0x00000000
        /*14e4*/ 	.short	0x0101
        /*14e6*/ 	.byte	0x3f
	.zero		1


	//   ....[52]....
        /*14e8*/ 	.word	0x00016000
        /*14ec*/ 	.word	0x00000011
        /*14f0*/ 	.word	0x00013220
        /*14f4*/ 	.short	0x010a
        /*14f6*/ 	.byte	0x3f
	.zero		1


	//   ....[53]....
        /*14f8*/ 	.word	0x000160d0
        /*14fc*/ 	.word	0x00000006
        /*1500*/ 	.word	0x000132a0
        /*1504*/ 	.short	0x010a
        /*1506*/ 	.byte	0x3f
	.zero		1


	//   ....[54]....
        /*1508*/ 	.word	0x00016310
        /*150c*/ 	.word	0x00000006
        /*1510*/ 	.word	0x000132c0
        /*1514*/ 	.short	0x010a
        /*1516*/ 	.byte	0x3f
	.zero		1


	//   ....[55]....
        /*1518*/ 	.word	0x000166c0
        /*151c*/ 	.word	0x00000006
        /*1520*/ 	.word	0x000132a0
        /*1524*/ 	.short	0x010a
        /*1526*/ 	.byte	0x3f
	.zero		1


	//   ....[56]....
        /*1528*/ 	.word	0x000168f0
        /*152c*/ 	.word	0x00000006
        /*1530*/ 	.word	0x000132c0
        /*1534*/ 	.short	0x010a
        /*1536*/ 	.byte	0x3f
	.zero		1


	//   ....[57]....
        /*1538*/ 	.word	0x00017b30
        /*153c*/ 	.word	0x00000006
        /*1540*/ 	.word	0x00013280
        /*1544*/ 	.short	0x010a
        /*1546*/ 	.byte	0x3f
	.zero		1


	//   ....[58]....
        /*1548*/ 	.word	0x000181e0
        /*154c*/ 	.word	0x00000006
        /*1550*/ 	.word	0x00013270
        /*1554*/ 	.short	0x0107
        /*1556*/ 	.byte	0x3f
	.zero		1


	//   ....[59]....
        /*1558*/ 	.word	0x000182a0
        /*155c*/ 	.word	0x00000006
        /*1560*/ 	.word	0x00013270
        /*1564*/ 	.short	0x0101
        /*1566*/ 	.byte	0x3f
	.zero		1


	//   ....[60]....
        /*1568*/ 	.word	0x000182f0
        /*156c*/ 	.word	0x00000006
        /*1570*/ 	.word	0x00013240
        /*1574*/ 	.short	0x010a
        /*1576*/ 	.byte	0x3f
	.zero		1


	//   ....[61]....
        /*1578*/ 	.word	0x00018890
        /*157c*/ 	.word	0x00000006
        /*1580*/ 	.word	0x00013230
        /*1584*/ 	.short	0x0107
        /*1586*/ 	.byte	0x3f
	.zero		1


	//   ....[62]....
        /*1588*/ 	.word	0x00018970
        /*158c*/ 	.word	0x00000006
        /*1590*/ 	.word	0x00013230
        /*1594*/ 	.short	0x0101
        /*1596*/ 	.byte	0x3f
	.zero		1


	//   ....[63]....
        /*1598*/ 	.word	0x00019380
        /*159c*/ 	.word	0x00000011
        /*15a0*/ 	.word	0x00013200
        /*15a4*/ 	.short	0x0107
        /*15a6*/ 	.byte	0x3f
	.zero		1


	//   ....[64]....
        /*15a8*/ 	.word	0x00019470
        /*15ac*/ 	.word	0x00000011
        /*15b0*/ 	.word	0x00013200
        /*15b4*/ 	.short	0x0101
        /*15b6*/ 	.byte	0x3f
	.zero		1


	//   ....[65]....
        /*15b8*/ 	.word	0x00019490
        /*15bc*/ 	.word	0x00000011
        /*15c0*/ 	.word	0x00013220
        /*15c4*/ 	.short	0x010a
        /*15c6*/ 	.byte	0x3f
	.zero		1


	//   ....[66]....
        /*15c8*/ 	.word	0x00019a00
        /*15cc*/ 	.word	0x00000006
        /*15d0*/ 	.word	0x00013280
        /*15d4*/ 	.short	0x010a
        /*15d6*/ 	.byte	0x3f
	.zero		1


	//   ....[67]....
        /*15d8*/ 	.word	0x00019ef0
        /*15dc*/ 	.word	0x00000006
        /*15e0*/ 	.word	0x00013270
        /*15e4*/ 	.short	0x0107
        /*15e6*/ 	.byte	0x3f
	.zero		1


	//   ....[68]....
        /*15e8*/ 	.word	0x00019fb0
        /*15ec*/ 	.word	0x00000006
        /*15f0*/ 	.word	0x00013270
        /*15f4*/ 	.short	0x0101
        /*15f6*/ 	.byte	0x3f
	.zero		1


	//   ....[69]....
        /*15f8*/ 	.word	0x00019fe0
        /*15fc*/ 	.word	0x00000006
        /*1600*/ 	.word	0x00013240
        /*1604*/ 	.short	0x010a
        /*1606*/ 	.byte	0x3f
	.zero		1


	//   ....[70]....
        /*1608*/ 	.word	0x0001a420
        /*160c*/ 	.word	0x00000006
        /*1610*/ 	.word	0x00013230
        /*1614*/ 	.short	0x0107
        /*1616*/ 	.byte	0x3f
	.zero		1


	//   ....[71]....
        /*1618*/ 	.word	0x0001a4f0
        /*161c*/ 	.word	0x00000006
        /*1620*/ 	.word	0x00013230
        /*1624*/ 	.short	0x0101
        /*1626*/ 	.byte	0x3f
	.zero		1


	//   ....[72]....
        /*1628*/ 	.word	0x0001a570
        /*162c*/ 	.word	0x00000002
        /*1630*/ 	.word	0x00013270
        /*1634*/ 	.short	0x010a
        /*1636*/ 	.byte	0x3f
	.zero		1


	//   ....[73]....
        /*1638*/ 	.word	0x0001a600
        /*163c*/ 	.word	0x00000002
        /*1640*/ 	.word	0x00013260
        /*1644*/ 	.short	0x010a
        /*1646*/ 	.byte	0x3f
	.zero		1


	//   ....[74]....
        /*1648*/ 	.word	0x0001a910
        /*164c*/ 	.word	0x00000002
        /*1650*/ 	.word	0x00013250
        /*1654*/ 	.short	0x0101
        /*1656*/ 	.byte	0x3f
	.zero		1


	//   ....[75]....
        /*1658*/ 	.word	0x0001a9a0
        /*165c*/ 	.word	0x00000002
        /*1660*/ 	.word	0x00000000
        /*1664*/ 	.short	0x0101
        /*1666*/ 	.byte	0x3f
	.zero		1


	//   ....[76]....
        /*1668*/ 	.word	0x0001ab80
        /*166c*/ 	.word	0x00000003
        /*1670*/ 	.word	0x00013270
        /*1674*/ 	.short	0x010a
        /*1676*/ 	.byte	0x3f
	.zero		1


	//   ....[77]....
        /*1678*/ 	.word	0x0001ac10
        /*167c*/ 	.word	0x00000003
        /*1680*/ 	.word	0x00013260
        /*1684*/ 	.short	0x010a
        /*1686*/ 	.byte	0x3f
	.zero		1


	//   ....[78]....
        /*1688*/ 	.word	0x0001af40
        /*168c*/ 	.word	0x00000003
        /*1690*/ 	.word	0x00013250
        /*1694*/ 	.short	0x0101
        /*1696*/ 	.byte	0x3f
	.zero		1


	//   ....[79]....
        /*1698*/ 	.word	0x0001afd0
        /*169c*/ 	.word	0x00000003
        /*16a0*/ 	.word	0x00000000
        /*16a4*/ 	.short	0x0101
        /*16a6*/ 	.byte	0x3f
	.zero		1


	//   ....[80]....
        /*16a8*/ 	.word	0x0001c170
        /*16ac*/ 	.word	0x00000005
        /*16b0*/ 	.word	0x00013220
        /*16b4*/ 	.short	0x010a
        /*16b6*/ 	.byte	0x3f
	.zero		1


	//   ....[81]....
        /*16b8*/ 	.word	0x0001c300
        /*16bc*/ 	.word	0x00000004
        /*16c0*/ 	.word	0x00013240
        /*16c4*/ 	.short	0x010a
        /*16c6*/ 	.byte	0x3f
	.zero		1


	//   ....[82]....
        /*16c8*/ 	.word	0x0001c3b0
        /*16cc*/ 	.word	0x00000005
        /*16d0*/ 	.word	0x00013240
        /*16d4*/ 	.short	0x010a
        /*16d6*/ 	.byte	0x3f
	.zero		1


	//   ....[83]....
        /*16d8*/ 	.word	0x0001c3f0
        /*16dc*/ 	.word	0x00000004
        /*16e0*/ 	.word	0x00013260
        /*16e4*/ 	.short	0x010a
        /*16e6*/ 	.byte	0x3f
	.zero		1


	//   ....[84]....
        /*16e8*/ 	.word	0x0001c430
        /*16ec*/ 	.word	0x00000005
        /*16f0*/ 	.word	0x00013260
        /*16f4*/ 	.short	0x010a
        /*16f6*/ 	.byte	0x3f
	.zero		1


	//   ....[85]....
        /*16f8*/ 	.word	0x0001c470
        /*16fc*/ 	.word	0x00000004
        /*1700*/ 	.word	0x00013280
        /*1704*/ 	.short	0x010a
        /*1706*/ 	.byte	0x3f
	.zero		1


	//   ....[86]....
        /*1708*/ 	.word	0x0001c4b0
        /*170c*/ 	.word	0x00000005
        /*1710*/ 	.word	0x00013280
        /*1714*/ 	.short	0x010a
        /*1716*/ 	.byte	0x3f
	.zero		1


	//   ....[87]....
        /*1718*/ 	.word	0x0001c510
        /*171c*/ 	.word	0x00000042
        /*1720*/ 	.word	0x00013290
        /*1724*/ 	.short	0x010a
        /*1726*/ 	.byte	0x3f
	.zero		1


	//   ....[88]....
        /*1728*/ 	.word	0x0001c670
        /*172c*/ 	.word	0x00000042
        /*1730*/ 	.word	0x00013290
        /*1734*/ 	.short	0x010a
        /*1736*/ 	.byte	0x3f
	.zero		1


	//   ....[89]....
        /*1738*/ 	.word	0x0001c7e0
        /*173c*/ 	.word	0x00000042
        /*1740*/ 	.word	0x00013290
        /*1744*/ 	.short	0x010a
        /*1746*/ 	.byte	0x3f
	.zero		1


	//   ....[90]....
        /*1748*/ 	.word	0x0001c940
        /*174c*/ 	.word	0x00000042
        /*1750*/ 	.word	0x000132b0
        /*1754*/ 	.short	0x010a
        /*1756*/ 	.byte	0x3f
	.zero		1


	//   ....[91]....
        /*1758*/ 	.word	0x0001cb40
        /*175c*/ 	.word	0x00000012
        /*1760*/ 	.word	0x00013200
        /*1764*/ 	.short	0x010a
        /*1766*/ 	.byte	0x3f
	.zero		1


	//   ....[92]....
        /*1768*/ 	.word	0x0001cd40
        /*176c*/ 	.word	0x00000012
        /*1770*/ 	.word	0x00013200
        /*1774*/ 	.short	0x010a
        /*1776*/ 	.byte	0x3f
	.zero		1


	//   ....[93]....
        /*1778*/ 	.word	0x0001cd90
        /*177c*/ 	.word	0x00000003
        /*1780*/ 	.word	0x00013230
        /*1784*/ 	.short	0x010a
        /*1786*/ 	.byte	0x3f
	.zero		1


	//   ....[94]....
        /*1788*/ 	.word	0x0001cde0
        /*178c*/ 	.word	0x00000009
        /*1790*/ 	.word	0x00013230
        /*1794*/ 	.short	0x010a
        /*1796*/ 	.byte	0x3f
	.zero		1


	//   ....[95]....
        /*1798*/ 	.word	0x0001ce30
        /*179c*/ 	.word	0x00000014
        /*17a0*/ 	.word	0x00013250
        /*17a4*/ 	.short	0x010a
        /*17a6*/ 	.byte	0x3f
	.zero		1


	//   ....[96]....
        /*17a8*/ 	.word	0x0001ce80
        /*17ac*/ 	.word	0x00000008
        /*17b0*/ 	.word	0x00013230
        /*17b4*/ 	.short	0x010a
        /*17b6*/ 	.byte	0x3f
	.zero		1


	//   ....[97]....
        /*17b8*/ 	.word	0x0001ced0
        /*17bc*/ 	.word	0x0000000e
        /*17c0*/ 	.word	0x00013250
        /*17c4*/ 	.short	0x010a
        /*17c6*/ 	.byte	0x3f
	.zero		1


	//   ....[98]....
        /*17c8*/ 	.word	0x0001cf20
        /*17cc*/ 	.word	0x00000003
        /*17d0*/ 	.word	0x00013250
        /*17d4*/ 	.short	0x010a
        /*17d6*/ 	.byte	0x3f
	.zero		1


	//   ....[99]....
        /*17d8*/ 	.word	0x0001d0c0
        /*17dc*/ 	.word	0x00000011
        /*17e0*/ 	.word	0x00013220
        /*17e4*/ 	.short	0x010a
        /*17e6*/ 	.byte	0x3f
	.zero		1


	//   ....[100]....
        /*17e8*/ 	.word	0x0001d110
        /*17ec*/ 	.word	0x00000006
        /*17f0*/ 	.word	0x000132a0
        /*17f4*/ 	.short	0x010a
        /*17f6*/ 	.byte	0x3f
	.zero		1


	//   ....[101]....
        /*17f8*/ 	.word	0x0001d160
        /*17fc*/ 	.word	0x00000006
        /*1800*/ 	.word	0x000132c0
        /*1804*/ 	.short	0x010a
        /*1806*/ 	.byte	0x3f
	.zero		1


	//   ....[102]....
        /*1808*/ 	.word	0x0001d1b0
        /*180c*/ 	.word	0x00000006
        /*1810*/ 	.word	0x000132a0
        /*1814*/ 	.short	0x010a
        /*1816*/ 	.byte	0x3f
	.zero		1


	//   ....[103]....
        /*1818*/ 	.word	0x0001d200
        /*181c*/ 	.word	0x00000006
        /*1820*/ 	.word	0x000132c0
        /*1824*/ 	.short	0x010a
        /*1826*/ 	.byte	0x3f
	.zero		1


	//   ....[104]....
        /*1828*/ 	.word	0x0001d330
        /*182c*/ 	.word	0x00000006
        /*1830*/ 	.word	0x00013280
        /*1834*/ 	.short	0x010a
        /*1836*/ 	.byte	0x3f
	.zero		1


	//   ....[105]....
        /*1838*/ 	.word	0x0001d9b0
        /*183c*/ 	.word	0x00000006
        /*1840*/ 	.word	0x00013240
        /*1844*/ 	.short	0x010a
        /*1846*/ 	.byte	0x3f
	.zero		1


	//   ....[106]....
        /*1848*/ 	.word	0x0001e7d0
        /*184c*/ 	.word	0x00000011
        /*1850*/ 	.word	0x00013220
        /*1854*/ 	.short	0x010a
        /*1856*/ 	.byte	0x3f
	.zero		1


	//   ....[107]....
        /*1858*/ 	.word	0x0001e820
        /*185c*/ 	.word	0x00000006
        /*1860*/ 	.word	0x00013280
        /*1864*/ 	.short	0x010a
        /*1866*/ 	.byte	0x3f
	.zero		1


	//   ....[108]....
        /*1868*/ 	.word	0x0001eee0
        /*186c*/ 	.word	0x00000006
        /*1870*/ 	.word	0x00013240
        /*1874*/ 	.short	0x010a
        /*1876*/ 	.byte	0x3f
	.zero		1


	//   ....[109]....
        /*1878*/ 	.word	0x0001f4a0
        /*187c*/ 	.word	0x00000002
        /*1880*/ 	.word	0x00013270
        /*1884*/ 	.short	0x010a
        /*1886*/ 	.byte	0x3f
	.zero		1


	//   ....[110]....
        /*1888*/ 	.word	0x0001f4f0
        /*188c*/ 	.word	0x00000002
        /*1890*/ 	.word	0x00013260
        /*1894*/ 	.short	0x010a
        /*1896*/ 	.byte	0x3f
	.zero		1


	//   ....[111]....
        /*1898*/ 	.word	0x0001f540
        /*189c*/ 	.word	0x00000003
        /*18a0*/ 	.word	0x00013270
        /*18a4*/ 	.short	0x010a
        /*18a6*/ 	.byte	0x3f
	.zero		1


	//   ....[112]....
        /*18a8*/ 	.word	0x0001f590
        /*18ac*/ 	.word	0x00000003
        /*18b0*/ 	.word	0x00013260
        /*18b4*/ 	.short	0x010a
        /*18b6*/ 	.byte	0x3f
	.zero		1


	//   ....[113]....
        /*18b8*/ 	.word	0x000200c0
        /*18bc*/ 	.word	0x00000005
        /*18c0*/ 	.word	0x00013220
        /*18c4*/ 	.short	0x010a
        /*18c6*/ 	.byte	0x3f
	.zero		1


	//   ....[114]....
        /*18c8*/ 	.word	0x00020260
        /*18cc*/ 	.word	0x00000004
        /*18d0*/ 	.word	0x00013240
        /*18d4*/ 	.short	0x010a
        /*18d6*/ 	.byte	0x3f
	.zero		1


	//   ....[115]....
        /*18d8*/ 	.word	0x000202b0
        /*18dc*/ 	.word	0x00000005
        /*18e0*/ 	.word	0x00013240
        /*18e4*/ 	.short	0x010a
        /*18e6*/ 	.byte	0x3f
	.zero		1


	//   ....[116]....
        /*18e8*/ 	.word	0x00020300
        /*18ec*/ 	.word	0x00000004
        /*18f0*/ 	.word	0x00013260
        /*18f4*/ 	.short	0x010a
        /*18f6*/ 	.byte	0x3f
	.zero		1


	//   ....[117]....
        /*18f8*/ 	.word	0x00020350
        /*18fc*/ 	.word	0x00000005
        /*1900*/ 	.word	0x00013260
        /*1904*/ 	.short	0x010a
        /*1906*/ 	.byte	0x3f
	.zero		1


	//   ....[118]....
        /*1908*/ 	.word	0x000203a0
        /*190c*/ 	.word	0x00000004
        /*1910*/ 	.word	0x00013280
        /*1914*/ 	.short	0x010a
        /*1916*/ 	.byte	0x3f
	.zero		1


	//----- nvinfo : EIATTR_NUM_MBARRIERS
	.align		4
.L_327:
        /*1918*/ 	.byte	0x03, 0x38
        /*191a*/ 	.short	0x0016


	//----- nvinfo : EIATTR_EXIT_INSTR_OFFSETS
	.align		4
        /*191c*/ 	.byte	0x04, 0x1c
        /*191e*/ 	.short	(.L_329 - .L_328)


	//   ....[0]....
.L_328:
        /*1920*/ 	.word	0x0001c500


	//----- nvinfo : EIATTR_MAX_THREADS
	.align		4
.L_329:
        /*1924*/ 	.byte	0x04, 0x05
        /*1926*/ 	.short	(.L_331 - .L_330)
.L_330:
        /*1928*/ 	.word	0x00000200
        /*192c*/ 	.word	0x00000001
        /*1930*/ 	.word	0x00000001


	//----- nvinfo : EIATTR_CRS_STACK_SIZE
	.align		4
.L_331:
        /*1934*/ 	.byte	0x04, 0x1e
        /*1936*/ 	.short	(.L_333 - .L_332)
.L_332:
        /*1938*/ 	.word	0x00000000


	//----- nvinfo : EIATTR_CBANK_PARAM_SIZE
	.align		4
.L_333:
        /*193c*/ 	.byte	0x03, 0x19
        /*193e*/ 	.short	0x0af0


	//----- nvinfo : EIATTR_PARAM_CBANK
	.align		4
        /*1940*/ 	.byte	0x04, 0x0a
        /*1942*/ 	.short	(.L_335 - .L_334)
	.align		4
.L_334:
        /*1944*/ 	.word	index@(.nv.constant0._ZN7cutlass13device_kernelIN5flash11enable_sm90INS1_16FlashAttnFwdSm90INS1_25CollectiveMainloopFwdSm90ILi2EN4cute5tupleIJNS5_1CILi1EEES8_S8_EEENS6_IJNS7_ILi192EEENS7_ILi160EEENS7_ILi64EEEEEELi64ENS_12float_e4m3_tEfNS_4arch4Sm90ELb1ELb0ELb0ELb1ELb1ELb1ELb0ELb1ELb1ELb1ELb1ELb0EEENS1_21CollectiveEpilogueFwdINS6_IJSA_SC_SB_EEES9_NS_10bfloat16_tESG_Li384ELb1ELb1ELb1ELb1EEENS1_36VarlenDynamicPersistentTileSchedulerILi192ELi160ELi384ELi128ELb1ELb1ELb1ELb1ELb1ELb1EEEEEEEEEvNT_6ParamsE)
        /*1948*/ 	.short	0x0210
        /*194a*/ 	.short	0x0af0


	//----- nvinfo : EIATTR_SW_WAR
	.align		4
.L_335:
        /*194c*/ 	.byte	0x04, 0x36
        /*194e*/ 	.short	(.L_337 - .L_336)
.L_336:
        /*1950*/ 	.word	0x00000008
.L_337:


//--------------------- .nv.callgraph             --------------------------
	.section	.nv.callgraph,"",@"SHT_CUDA_CALLGRAPH"
	.align	4
	.sectionentsize	8
	.align		4
        /*0000*/ 	.word	0x00000000
	.align		4
        /*0004*/ 	.word	0xffffffff
	.align		4
        /*0008*/ 	.word	index@(_ZN7cutlass13device_kernelIN5flash11enable_sm90INS1_16FlashAttnFwdSm90INS1_25CollectiveMainloopFwdSm90ILi2EN4cute5tupleIJNS5_1CILi1EEES8_S8_EEENS6_IJNS7_ILi192EEENS7_ILi160EEENS7_ILi64EEEEEELi64ENS_12float_e4m3_tEfNS_4arch4Sm90ELb0ELb0ELb0ELb0ELb1ELb0ELb0ELb1ELb1ELb1ELb1ELb0EEENS1_21CollectiveEpilogueFwdINS6_IJSA_SC_SB_EEES9_NS_10bfloat16_tESG_Li384ELb0ELb1ELb1ELb1EEENS1_19SingleTileSchedulerILb0ELb1ELb1ELi192EEEEEEEEEvNT_6ParamsE)
	.align		4
        /*000c*/ 	.word	index@(__assertfail)
	.align		4
        /*0010*/ 	.word	index@(_ZN7cutlass13device_kernelIN5flash11enable_sm90INS1_16FlashAttnFwdSm90INS1_25CollectiveMainloopFwdSm90ILi2EN4cute5tupleIJNS5_1CILi1EEES8_S8_EEENS6_IJNS7_ILi192EEENS7_ILi160EEENS7_ILi64EEEEEELi64ENS_12float_e4m3_tEfNS_4arch4Sm90ELb0ELb0ELb0ELb1ELb1ELb0ELb0ELb1ELb1ELb1ELb1ELb0EEENS1_21CollectiveEpilogueFwdINS6_IJSA_SC_SB_EEES9_NS_10bfloat16_tESG_Li384ELb1ELb1ELb1ELb1EEENS1_36VarlenDynamicPersistentTileSchedulerILi192ELi160ELi384ELi128ELb1ELb1ELb1ELb0ELb1ELb1EEEEEEEEEvNT_6ParamsE)
	.align		4
        /*0014*/ 	.word	index@(__assertfail)
	.align		4
        /*0018*/ 	.word	index@(_ZN7cutlass13device_kernelIN5flash11enable_sm90INS1_16FlashAttnFwdSm90INS1_25CollectiveMainloopFwdSm90ILi2EN4cute5tupleIJNS5_1CILi1EEES8_S8_EEENS6_IJNS7_ILi192EEENS7_ILi160EEENS7_ILi64EEEEEELi64ENS_12float_e4m3_tEfNS_4arch4Sm90ELb0ELb0ELb0ELb1ELb1ELb1ELb0ELb1ELb1ELb1ELb1ELb0EEENS1_21CollectiveEpilogueFwdINS6_IJSA_SC_SB_EEES9_NS_10bfloat16_tESG_Li384ELb1ELb1ELb1ELb1EEENS1_36VarlenDynamicPersistentTileSchedulerILi192ELi160ELi384ELi128ELb1ELb1ELb1ELb0ELb1ELb1EEEEEEEEEvNT_6ParamsE)
	.align		4
        /*001c*/ 	.word	index@(__assertfail)
	.align		4
        /*0020*/ 	.word	index@(_ZN7cutlass13device_kernelIN5flash11enable_sm90INS1_16FlashAttnFwdSm90INS1_25CollectiveMainloopFwdSm90ILi2EN4cute5tupleIJNS5_1CILi1EEES8_S8_EEENS6_IJNS7_ILi192EEENS7_ILi160EEENS7_ILi64EEEEEELi64ENS_12float_e4m3_tEfNS_4arch4Sm90ELb0ELb1ELb0ELb0ELb1ELb0ELb0ELb1ELb1ELb1ELb1ELb0EEENS1_21CollectiveEpilogueFwdINS6_IJSA_SC_SB_EEES9_NS_10bfloat16_tESG_Li384ELb0ELb1ELb1ELb1EEENS1_19SingleTileSchedulerILb0ELb1ELb1ELi192EEEEEEEEEvNT_6ParamsE)
	.align		4
        /*0024*/ 	.word	index@(__assertfail)
	.align		4
        /*0028*/ 	.word	index@(_ZN7cutlass13device_kernelIN5flash11enable_sm90INS1_16FlashAttnFwdSm90INS1_25CollectiveMainloopFwdSm90ILi2EN4cute5tupleIJNS5_1CILi1EEES8_S8_EEENS6_IJNS7_ILi192EEENS7_ILi160EEENS7_ILi64EEEEEELi64ENS_12float_e4m3_tEfNS_4arch4Sm90ELb0ELb1ELb0ELb1ELb1ELb0ELb0ELb1ELb1ELb1ELb1ELb0EEENS1_21CollectiveEpilogueFwdINS6_IJSA_SC_SB_EEES9_NS_10bfloat16_tESG_Li384ELb1ELb1ELb1ELb1EEENS1_36VarlenDynamicPersistentTileSchedulerILi192ELi160ELi384ELi128ELb1ELb1ELb1ELb1ELb0ELb1EEEEEEEEEvNT_6ParamsE)
	.align		4
        /*002c*/ 	.word	index@(__assertfail)
	.align		4
        /*0030*/ 	.word	index@(_ZN7cutlass13device_kernelIN5flash11enable_sm90INS1_16FlashAttnFwdSm90INS1_25CollectiveMainloopFwdSm90ILi2EN4cute5tupleIJNS5_1CILi1EEES8_S8_EEENS6_IJNS7_ILi192EEENS7_ILi160EEENS7_ILi64EEEEEELi64ENS_12float_e4m3_tEfNS_4arch4Sm90ELb0ELb1ELb0ELb1ELb1ELb1ELb0ELb1ELb1ELb1ELb1ELb0EEENS1_21CollectiveEpilogueFwdINS6_IJSA_SC_SB_EEES9_NS_10bfloat16_tESG_Li384ELb1ELb1ELb1ELb1EEENS1_36VarlenDynamicPersistentTileSchedulerILi192ELi160ELi384ELi128ELb1ELb1ELb1ELb1ELb0ELb1EEEEEEEEEvNT_6ParamsE)
	.align		4
        /*0034*/ 	.word	index@(__assertfail)
	.align		4
        /*0038*/ 	.word	index@(_ZN7cutlass13device_kernelIN5flash11enable_sm90INS1_16FlashAttnFwdSm90INS1_25CollectiveMainloopFwdSm90ILi2EN4cute5tupleIJNS5_1CILi1EEES8_S8_EEENS6_IJNS7_ILi192EEENS7_ILi160EEENS7_ILi64EEEEEELi64ENS_12float_e4m3_tEfNS_4arch4Sm90ELb1ELb0ELb0ELb0ELb1ELb0ELb0ELb1ELb1ELb1ELb1ELb0EEENS1_21CollectiveEpilogueFwdINS6_IJSA_SC_SB_EEES9_NS_10bfloat16_tESG_Li384ELb0ELb1ELb1ELb1EEENS1_19SingleTileSchedulerILb0ELb1ELb1ELi192EEEEEEEEEvNT_6ParamsE)
	.align		4
        /*003c*/ 	.word	index@(__assertfail)
	.align		4
        /*0040*/ 	.word	index@(_ZN7cutlass13device_kernelIN5flash11enable_sm90INS1_16FlashAttnFwdSm90INS1_25CollectiveMainloopFwdSm90ILi2EN4cute5tupleIJNS5_1CILi1EEES8_S8_EEENS6_IJNS7_ILi192EEENS7_ILi160EEENS7_ILi64EEEEEELi64ENS_12float_e4m3_tEfNS_4arch4Sm90ELb1ELb0ELb0ELb1ELb1ELb0ELb0ELb1ELb1ELb1ELb1ELb0EEENS1_21CollectiveEpilogueFwdINS6_IJSA_SC_SB_EEES9_NS_10bfloat16_tESG_Li384ELb1ELb1ELb1ELb1EEENS1_36VarlenDynamicPersistentTileSchedulerILi192ELi160ELi384ELi128ELb1ELb1ELb1ELb1ELb1ELb1EEEEEEEEEvNT_6ParamsE)
	.align		4
        /*0044*/ 	.word	index@(__assertfail)
	.align		4
        /*0048*/ 	.word	index@(_ZN7cutlass13device_kernelIN5flash11enable_sm90INS1_16FlashAttnFwdSm90INS1_25CollectiveMainloopFwdSm90ILi2EN4cute5tupleIJNS5_1CILi1EEES8_S8_EEENS6_IJNS7_ILi192EEENS7_ILi160EEENS7_ILi64EEEEEELi64ENS_12float_e4m3_tEfNS_4arch4Sm90ELb1ELb0ELb0ELb1ELb1ELb1ELb0ELb1ELb1ELb1ELb1ELb0EEENS1_21CollectiveEpilogueFwdINS6_IJSA_SC_SB_EEES9_NS_10bfloat16_tESG_Li384ELb1ELb1ELb1ELb1EEENS1_36VarlenDynamicPersistentTileSchedulerILi192ELi160ELi384ELi128ELb1ELb1ELb1ELb1ELb1ELb1EEEEEEEEEvNT_6ParamsE)
	.align		4
        /*004c*/ 	.word	index@(__assertfail)
	.align		4
        /*0050*/ 	.word	0x00000000
	.align		4
        /*0054*/ 	.word	0xfffffffe
	.align		4
        /*0058*/ 	.word	0x00000000
	.align		4
        /*005c*/ 	.word	0xfffffffd
	.align		4
        /*0060*/ 	.word	0x00000000
	.align		4
        /*0064*/ 	.word	0xfffffffc


//--------------------- .nv.constant4             --------------------------
	.section	.nv.constant4,"a",@progbits
	.align	8
	.align		8
.nv.constant4:
        /*0000*/ 	.dword	__assertfail
	.align		8
        /*0008*/ 	.dword	__unnamed_1
	.align		8
        /*0010*/ 	.dword	__unnamed_2
	.align		8
        /*0018*/ 	.dword	__unnamed_3
	.align		8
        /*0020*/ 	.dword	__unnamed_4
	.align		8
        /*0028*/ 	.dword	__unnamed_5
	.align		8
        /*0030*/ 	.dword	__unnamed_6
	.align		8
        /*0038*/ 	.dword	_ZZN5flash28permute_output_fp8_VcolmajorIN4cute6TensorINS1_11ArrayEngineIfLm32EEENS1_6LayoutINS1_5tupleIJNS6_IJNS1_1CILi2EEES8_NS7_ILi8EEEEEENS7_ILi1EEESB_EEENS6_IJNS6_IJSB_S8_NS7_ILi4EEEEEENS7_ILi0EEESF_EEEEEEEEEvRT_E9upper_map
	.align		8
        /*0040*/ 	.dword	_ZN77_INTERNAL_2d85fe8b_41_flash_fwd_hdim64_e4m3_paged_split_sm90_cu_d53ad458_36124cuda3std3__45__cpo5beginE
	.align		8
        /*0048*/ 	.dword	_ZN77_INTERNAL_2d85fe8b_41_flash_fwd_hdim64_e4m3_paged_split_sm90_cu_d53ad458_36124cuda3std3__45__cpo3endE
	.align		8
        /*0050*/ 	.dword	_ZN77_INTERNAL_2d85fe8b_41_flash_fwd_hdim64_e4m3_paged_split_sm90_cu_d53ad458_36124cuda3std3__45__cpo6cbeginE
	.align		8
        /*0058*/ 	.dword	_ZN77_INTERNAL_2d85fe8b_41_flash_fwd_hdim64_e4m3_paged_split_sm90_cu_d53ad458_36124cuda3std3__45__cpo4cendE
	.align		8
        /*0060*/ 	.dword	_ZN77_INTERNAL_2d85fe8b_41_flash_fwd_hdim64_e4m3_paged_split_sm90_cu_d53ad458_36124cuda3std3__479_GLOBAL__N__2d85fe8b_41_flash_fwd_hdim64_e4m3_paged_split_sm90_cu_d53ad458_36126ignoreE
	.align		8
        /*0068*/ 	.dword	_ZN77_INTERNAL_2d85fe8b_41_flash_fwd_hdim64_e4m3_paged_split_sm90_cu_d53ad458_36124cuda3std3__419piecewise_constructE
	.align		8
        /*0070*/ 	.dword	_ZN77_INTERNAL_2d85fe8b_41_flash_fwd_hdim64_e4m3_paged_split_sm90_cu_d53ad458_36124cuda3std3__48in_placeE
	.align		8
        /*0078*/ 	.dword	_ZN77_INTERNAL_2d85fe8b_41_flash_fwd_hdim64_e4m3_paged_split_sm90_cu_d53ad458_36124cuda3std6ranges3__45__cpo4swapE
	.align		8
        /*0080*/ 	.dword	_ZN77_INTERNAL_2d85fe8b_41_flash_fwd_hdim64_e4m3_paged_split_sm90_cu_d53ad458_36124cuda3std6ranges3__45__cpo9iter_moveE
	.align		8
        /*0088*/ 	.dword	_ZN77_INTERNAL_2d85fe8b_41_flash_fwd_hdim64_e4m3_paged_split_sm90_cu_d53ad458_36124cute7productE
	.align		8
        /*0090*/ 	.dword	_ZN77_INTERNAL_2d85fe8b_41_flash_fwd_hdim64_e4m3_paged_split_sm90_cu_d53ad458_36124cute1_E
	.align		8
        /*0098*/ 	.dword	$str$23
	.align		8
        /*00a0*/ 	.dword	$str$24


//--------------------- .text._ZN7cutlass13device_kernelIN5flash11enable_sm90INS1_16FlashAttnFwdSm90INS1_25CollectiveMainloopFwdSm90ILi2EN4cute5tupleIJNS5_1CILi1EEES8_S8_EEENS6_IJNS7_ILi192EEENS7_ILi160EEENS7_ILi64EEEEEELi64ENS_12float_e4m3_tEfNS_4arch4Sm90ELb0ELb0ELb0ELb0ELb1ELb0ELb0ELb1ELb1ELb1ELb1ELb0EEENS1_21CollectiveEpilogueFwdINS6_IJSA_SC_SB_EEES9_NS_10bfloat16_tESG_Li384ELb0ELb1ELb1ELb1EEENS1_19SingleTileSchedulerILb0ELb1ELb1ELi192EEEEEEEEEvNT_6ParamsE --------------------------
	.section	.text._ZN7cutlass13device_kernelIN5flash11enable_sm90INS1_16FlashAttnFwdSm90INS1_25CollectiveMainloopFwdSm90ILi2EN4cute5tupleIJNS5_1CILi1EEES8_S8_EEENS6_IJNS7_ILi192EEENS7_ILi160EEENS7_ILi64EEEEEELi64ENS_12float_e4m3_tEfNS_4arch4Sm90ELb0ELb0ELb0ELb0ELb1ELb0ELb0ELb1ELb1ELb1ELb1ELb0EEENS1_21CollectiveEpilogueFwdINS6_IJSA_SC_SB_EEES9_NS_10bfloat16_tESG_Li384ELb0ELb1ELb1ELb1EEENS1_19SingleTileSchedulerILb0ELb1ELb1ELi192EEEEEEEEEvNT_6ParamsE,"ax",@progbits
	.align	128
.text._ZN7cutlass13device_kernelIN5flash11enable_sm90INS1_16FlashAttnFwdSm90INS1_25CollectiveMainloopFwdSm90ILi2EN4cute5tupleIJNS5_1CILi1EEES8_S8_EEENS6_IJNS7_ILi192EEENS7_ILi160EEENS7_ILi64EEEEEELi64ENS_12float_e4m3_tEfNS_4arch4Sm90ELb0ELb0ELb0ELb0ELb1ELb0ELb0ELb1ELb1ELb1ELb1ELb0EEENS1_21CollectiveEpilogueFwdINS6_IJSA_SC_SB_EEES9_NS_10bfloat16_tESG_Li384ELb0ELb1ELb1ELb1EEENS1_19SingleTileSchedulerILb0ELb1ELb1ELi192EEEEEEEEEvNT_6ParamsE:
        .type           _ZN7cutlass13device_kernelIN5flash11enable_sm90INS1_16FlashAttnFwdSm90INS1_25CollectiveMainloopFwdSm90ILi2EN4cute5tupleIJNS5_1CILi1EEES8_S8_EEENS6_IJNS7_ILi192EEENS7_ILi160EEENS7_ILi64EEEEEELi64ENS_12float_e4m3_tEfNS_4arch4Sm90ELb0ELb0ELb0ELb0ELb1ELb0ELb0ELb1ELb1ELb1ELb1ELb0EEENS1_21CollectiveEpilogueFwdINS6_IJSA_SC_SB_EEES9_NS_10bfloat16_tESG_Li384ELb0ELb1ELb1ELb1EEENS1_19SingleTileSchedulerILb0ELb1ELb1ELi192EEEEEEEEEvNT_6ParamsE,@function
        .size           _ZN7cutlass13device_kernelIN5flash11enable_sm90INS1_16FlashAttnFwdSm90INS1_25CollectiveMainloopFwdSm90ILi2EN4cute5tupleIJNS5_1CILi1EEES8_S8_EEENS6_IJNS7_ILi192EEENS7_ILi160EEENS7_ILi64EEEEEELi64ENS_12float_e4m3_tEfNS_4arch4Sm90ELb0ELb0ELb0ELb0ELb1ELb0ELb0ELb1ELb1ELb1ELb1ELb0EEENS1_21CollectiveEpilogueFwdINS6_IJSA_SC_SB_EEES9_NS_10bfloat16_tESG_Li384ELb0ELb1ELb1ELb1EEENS1_19SingleTileSchedulerILb0ELb1ELb1ELi192EEEEEEEEEvNT_6ParamsE,(.L_x_2719 - _ZN7cutlass13device_kernelIN5flash11enable_sm90INS1_16FlashAttnFwdSm90INS1_25CollectiveMainloopFwdSm90ILi2EN4cute5tupleIJNS5_1CILi1EEES8_S8_EEENS6_IJNS7_ILi192EEENS7_ILi160EEENS7_ILi64EEEEEELi64ENS_12float_e4m3_tEfNS_4arch4Sm90ELb0ELb0ELb0ELb0ELb1ELb0ELb0ELb1ELb1ELb1ELb1ELb0EEENS1_21CollectiveEpilogueFwdINS6_IJSA_SC_SB_EEES9_NS_10bfloat16_tESG_Li384ELb0ELb1ELb1ELb1EEENS1_19SingleTileSchedulerILb0ELb1ELb1ELi192EEEEEEEEEvNT_6ParamsE)
        .other          _ZN7cutlass13device_kernelIN5flash11enable_sm90INS1_16FlashAttnFwdSm90INS1_25CollectiveMainloopFwdSm90ILi2EN4cute5tupleIJNS5_1CILi1EEES8_S8_EEENS6_IJNS7_ILi192EEENS7_ILi160EEENS7_ILi64EEEEEELi64ENS_12float_e4m3_tEfNS_4arch4Sm90ELb0ELb0ELb0ELb0ELb1ELb0ELb0ELb1ELb1ELb1ELb1ELb0EEENS1_21CollectiveEpilogueFwdINS6_IJSA_SC_SB_EEES9_NS_10bfloat16_tESG_Li384ELb0ELb1ELb1ELb1EEENS1_19SingleTileSchedulerILb0ELb1ELb1ELi192EEEEEEEEEvNT_6ParamsE,@"STO_CUDA_ENTRY STV_DEFAULT"
_ZN7cutlass13device_kernelIN5flash11enable_sm90INS1_16FlashAttnFwdSm90INS1_25CollectiveMainloopFwdSm90ILi2EN4cute5tupleIJNS5_1CILi1EEES8_S8_EEENS6_IJNS7_ILi192EEENS7_ILi160EEENS7_ILi64EEEEEELi64ENS_12float_e4m3_tEfNS_4arch4Sm90ELb0ELb0ELb0ELb0ELb1ELb0ELb0ELb1ELb1ELb1ELb1ELb0EEENS1_21CollectiveEpilogueFwdINS6_IJSA_SC_SB_EEES9_NS_10bfloat16_tESG_Li384ELb0ELb1ELb1ELb1EEENS1_19SingleTileSchedulerILb0ELb1ELb1ELi192EEEEEEEEEvNT_6ParamsE:
[----:B------:R-:W0:Y:S02]  /*0000*/  LDC R1, c[0x0][0x28] ;  /* 0x00000a00ff017b82 */ /* 0x000e240000000800 */
[----:B0-----:R-:W-:Y:S01]  /*0010*/  VIADD R1, R1, 0xffffffe0 ;  /* 0xffffffe001017836 */ /* 0x001fe20000000000 */
[----:B------:R-:W0:Y:S01]  /*0020*/  S2R R17, SR_TID.X ;  /* 0x0000000000117919 */ /* 0x000e220000002100 */
[----:B------:R-:W-:Y:S01]  /*0030*/  ELECT P0, URZ, PT ;  /* 0x00000000003f782f */ /* 0x000fe20003800000 */
[----:B------:R-:W-:Y:S01]  /*0040*/  UMOV UR4, 0x80 ;  /* 0x0000008000047882 */ /* 0x000fe20000000000 */
[----:B------:R-:W-:Y:S01]  /*0050*/  UMOV UR7, 0x180 ;  /* 0x0000018000077882 */ /* 0x000fe20000000000 */
[----:B0-----:R-:W-:-:S05]  /*0060*/  SHF.R.U32.HI R0, RZ, 0x5, R17 ;  /* 0x00000005ff007819 */ /* 0x001fca0000011611 */
[----:B------:R-:W0:Y:S02]  /*0070*/  SHFL.IDX PT, R2, R0, RZ, 0x1f ;  /* 0x00001fff00027589 */ /* 0x000e2400000e0000 */
[C---:B0-----:R-:W-:Y:S02]  /*0080*/  ISETP.NE.OR P0, PT, R2.reuse, RZ, !P0 ;  /* 0x000000ff0200720c */ /* 0x041fe40004705670 */
[----:B------:R-:W-:Y:S02]  /*0090*/  ISETP.NE.AND P1, PT, R2, RZ, PT ;  /* 0x000000ff0200720c */ /* 0x000fe40003f25270 */
[----:B------:R-:W-:-:S06]  /*00a0*/  SHF.R.U32.HI R2, RZ, 0x7, R17 ;  /* 0x00000007ff027819 */ /* 0x000fcc0000011611 */
[----:B------:R-:W0:Y:S03]  /*00b0*/  SHFL.IDX PT, R2, R2, RZ, 0x1f ;  /* 0x00001fff02027589 */ /* 0x000e2600000e0000 */
[----:B------:R-:W-:Y:S01]  /*00c0*/  VOTEU.ALL UP0, P0 ;  /* 0x00000000003f7886 */ /* 0x000fe20000000000 */
[----:B------:R-:W-:-:S04]  /*00d0*/  VOTEU.ALL UP1, P0 ;  /* 0x00000000003f7886 */ /* 0x000fc80000020000 */
[----:B------:R-:W1:Y:S01]  /*00e0*/  @!UP0 S2UR UR8, SR_CgaCtaId ;  /* 0x00000000000889c3 */ /* 0x000e620000008800 */
[----:B------:R-:W-:Y:S01]  /*00f0*/  @!UP0 UMOV UR6, 0x400 ;  /* 0x0000040000068882 */ /* 0x000fe20000000000 */
[----:B------:R-:W-:-:S04]  /*0100*/  @!UP0 UIADD3 UR4, -UR4, 0x100000, URZ ;  /* 0x0010000004048890 */ /* 0x000fc8000fffe13f */
[----:B------:R-:W-:Y:S02]  /*0110*/  @!UP0 USHF.L.U32 UR5, UR4, 0xb, URZ ;  /* 0x0000000b04058899 */ /* 0x000fe4000800063f */
[----:B------:R-:W-:Y:S02]  /*0120*/  @!UP0 USHF.L.U32 UR4, UR4, 0x1, URZ ;  /* 0x0000000104048899 */ /* 0x000fe4000800063f */
[----:B-1----:R-:W-:Y:S02]  /*0130*/  @!UP0 ULEA UR8, UR8, UR6, 0x18 ;  /* 0x0000000608088291 */ /* 0x002fe4000f8ec03f */
[----:B------:R-:W-:-:S04]  /*0140*/  @!UP0 UIADD3 UR6, -UR7, 0x100000, URZ ;  /* 0x0010000007068890 */ /* 0x000fc8000fffe13f */
[----:B------:R-:W-:Y:S02]  /*0150*/  @!UP0 USHF.L.U32 UR7, UR6, 0xb, URZ ;  /* 0x0000000b06078899 */ /* 0x000fe4000800063f */
[----:B------:R-:W-:Y:S01]  /*0160*/  @!UP0 USHF.L.U32 UR6, UR6, 0x1, URZ ;  /* 0x0000000106068899 */ /* 0x000fe2000800063f */
[----:B------:R-:W-:-:S05]  /*0170*/  VOTEU.ALL UP0, P0 ;  /* 0x00000000003f7886 */ /* 0x000fca0000000000 */
[----:B------:R1:W2:Y:S06]  /*0180*/  @!UP0 SYNCS.EXCH.64 URZ, [UR8+0x12400], UR4 ;  /* 0x01240004083f85b2 */ /* 0x0002ac0008000100 */
[----:B------:R1:W3:Y:S02]  /*0190*/  @!UP1 SYNCS.EXCH.64 URZ, [UR8+0x12420], UR6 ;  /* 0x01242006083f95b2 */ /* 0x0002e40008000100 */
[----:B01----:R-:W-:Y:S05]  /*01a0*/  @P1 BRA `(.L_x_0) ;  /* 0x0000000000481947 */ /* 0x003fea0003800000 */
[----:B------:R-:W0:Y:S01]  /*01b0*/  S2UR UR5, SR_CgaCtaId ;  /* 0x00000000000579c3 */ /* 0x000e220000008800 */
[----:B------:R-:W-:Y:S01]  /*01c0*/  UMOV UR4, 0x400 ;  /* 0x0000040000047882 */ /* 0x000fe20000000000 */
[----:B------:R-:W-:Y:S01]  /*01d0*/  UMOV UR6, 0x80 ;  /* 0x0000008000067882 */ /* 0x000fe20000000000 */
[----:B------:R-:W-:Y:S01]  /*01e0*/  UMOV UR7, 0x180 ;  /* 0x0000018000077882 */ /* 0x000fe20000000000 */
[----:B------:R-:W-:Y:S01]  /*01f0*/  ELECT P0, URZ, PT ;  /* 0x00000000003f782f */ /* 0x000fe20003800000 */
[----:B0-----:R-:W-:Y:S02]  /*0200*/  ULEA UR8, UR5, UR4, 0x18 ;  /* 0x0000000405087291 */ /* 0x001fe4000f8ec03f */
[----:B------:R-:W-:-:S04]  /*0210*/  UIADD3 UR4, -UR6, 0x100000, URZ ;  /* 0x0010000006047890 */ /* 0x000fc8000fffe13f */
[----:B------:R-:W-:Y:S02]  /*0220*/  USHF.L.U32 UR5, UR4, 0xb, URZ ;  /* 0x0000000b04057899 */ /* 0x000fe4000800063f */
[----:B------:R-:W-:Y:S02]  /*0230*/  USHF.L.U32 UR4, UR4, 0x1, URZ ;  /* 0x0000000104047899 */ /* 0x000fe4000800063f */
[----:B------:R-:W-:-:S04]  /*0240*/  UIADD3 UR6, -UR7, 0x100000, URZ ;  /* 0x0010000007067890 */ /* 0x000fc8000fffe13f */
[----:B------:R-:W-:Y:S02]  /*0250*/  USHF.L.U32 UR7, UR6, 0xb, URZ ;  /* 0x0000000b06077899 */ /* 0x000fe4000800063f */
[----:B------:R-:W-:Y:S01]  /*0260*/  USHF.L.U32 UR6, UR6, 0x1, URZ ;  /* 0x0000000106067899 */ /* 0x000fe2000800063f */
[----:B------:R-:W0:Y:S03]  /*0270*/  FENCE.VIEW.ASYNC.S ;  /* 0x00000000000073c6 */ /* 0x000e260000000000 */
[----:B0-----:R0:W1:Y:S08]  /*0280*/  SYNCS.EXCH.64 URZ, [UR8+0x12430], UR4 ;  /* 0x01243004083f75b2 */ /* 0x0010700008000100 */
[----:B------:R0:W4:Y:S01]  /*0290*/  SYNCS.EXCH.64 URZ, [UR8+0x12440], UR6 ;  /* 0x01244006083f75b2 */ /* 0x0001220008000100 */
[----:B------:R0:W0:Y:S01]  /*02a0*/  SYNCS.EXCH.64 URZ, [UR8+0x12438], UR4 ;  /* 0x01243804083f75b2 */ /* 0x0000220008000100 */
[----:B------:R0:W0:Y:S01]  /*02b0*/  SYNCS.EXCH.64 URZ, [UR8+0x12448], UR6 ;  /* 0x01244806083f75b2 */ /* 0x0000220008000100 */
[----:B------:R-:W-:Y:S01]  /*02c0*/  NOP ;  /* 0x0000000000007918 */ /* 0x000fe20000000000 */
.L_x_0:
[----:B------:R-:W5:Y:S01]  /*02d0*/  SHFL.IDX PT, R3, R0, RZ, 0x1f ;  /* 0x00001fff00037589 */ /* 0x000f6200000e0000 */
[----:B------:R-:W-:Y:S01]  /*02e0*/  NOP ;  /* 0x0000000000007918 */ /* 0x000fe20000000000 */
[----:B-----5:R-:W-:-:S13]  /*02f0*/  ISETP.NE.AND P0, PT, R3, RZ, PT ;  /* 0x000000ff0300720c */ /* 0x020fda0003f05270 */
[----:B------:R-:W-:Y:S05]  /*0300*/  @P0 BRA `(.L_x_1) ;  /* 0x0000000000480947 */ /* 0x000fea0003800000 */
[----:B0-----:R-:W0:Y:S01]  /*0310*/  S2UR UR5, SR_CgaCtaId ;  /* 0x00000000000579c3 */ /* 0x001e220000008800 */
        /* <DEDUP_REMOVED lines=12> */
[----:B0-----:R0:W0:Y:S08]  /*03e0*/  SYNCS.EXCH.64 URZ, [UR8+0x12450], UR4 ;  /* 0x01245004083f75b2 */ /* 0x0010300008000100 */
[----:B------:R0:W0:Y:S01]  /*03f0*/  SYNCS.EXCH.64 URZ, [UR8+0x12460], UR6 ;  /* 0x01246006083f75b2 */ /* 0x0000220008000100 */
[----:B------:R0:W0:Y:S01]  /*0400*/  SYNCS.EXCH.64 URZ, [UR8+0x12458], UR4 ;  /* 0x01245804083f75b2 */ /* 0x0000220008000100 */
[----:B------:R0:W0:Y:S01]  /*0410*/  SYNCS.EXCH.64 URZ, [UR8+0x12468], UR6 ;  /* 0x01246806083f75b2 */ /* 0x0000220008000100 */
[----:B------:R-:W-:Y:S01]  /*0420*/  NOP ;  /* 0x0000000000007918 */ /* 0x000fe20000000000 */
.L_x_1:
[----:B------:R-:W5:Y:S01]  /*0430*/  SHFL.IDX PT, R3, R0, RZ, 0x1f ;  /* 0x00001fff00037589 */ /* 0x000f6200000e0000 */
[----:B------:R-:W-:Y:S01]  /*0440*/  NOP ;  /* 0x0000000000007918 */ /* 0x000fe20000000000 */
[----:B-----5:R-:W-:-:S13]  /*0450*/  ISETP.NE.AND P0, PT, R3, RZ, PT ;  /* 0x000000ff0300720c */ /* 0x020fda0003f05270 */
[----:B------:R-:W-:Y:S05]  /*0460*/  @P0 BRA `(.L_x_2) ;  /* 0x0000000000380947 */ /* 0x000fea0003800000 */
[----:B0-----:R-:W0:Y:S01]  /*0470*/  S2UR UR5, SR_CgaCtaId ;  /* 0x00000000000579c3 */ /* 0x001e220000008800 */
[----:B------:R-:W-:Y:S01]  /*0480*/  UMOV UR4, 0x400 ;  /* 0x0000040000047882 */ /* 0x000fe20000000000 */
[----:B------:R-:W-:Y:S01]  /*0490*/  UMOV UR7, 0x80 ;  /* 0x0000008000077882 */ /* 0x000fe20000000000 */
[----:B------:R-:W-:Y:S01]  /*04a0*/  ELECT P0, URZ, PT ;  /* 0x00000000003f782f */ /* 0x000fe20003800000 */
[----:B0-----:R-:W-:Y:S02]  /*04b0*/  ULEA UR6, UR5, UR4, 0x18 ;  /* 0x0000000405067291 */ /* 0x001fe4000f8ec03f */
[----:B------:R-:W-:-:S04]  /*04c0*/  UIADD3 UR4, -UR7, 0x100000, URZ ;  /* 0x0010000007047890 */ /* 0x000fc8000fffe13f */
[----:B------:R-:W-:Y:S02]  /*04d0*/  USHF.L.U32 UR5, UR4, 0xb, URZ ;  /* 0x0000000b04057899 */ /* 0x000fe4000800063f */
[----:B------:R-:W-:Y:S01]  /*04e0*/  USHF.L.U32 UR4, UR4, 0x1, URZ ;  /* 0x0000000104047899 */ /* 0x000fe2000800063f */
[----:B------:R-:W0:Y:S11]  /*04f0*/  FENCE.VIEW.ASYNC.S ;  /* 0x00000000000073c6 */ /* 0x000e360000000000 */
[----:B0-----:R0:W0:Y:S01]  /*0500*/  SYNCS.EXCH.64 URZ, [UR6+0x12470], UR4 ;  /* 0x01247004063f75b2 */ /* 0x0010220008000100 */
[----:B------:R0:W0:Y:S01]  /*0510*/  SYNCS.EXCH.64 URZ, [UR6+0x12480], UR4 ;  /* 0x01248004063f75b2 */ /* 0x0000220008000100 */
[----:B------:R0:W0:Y:S01]  /*0520*/  SYNCS.EXCH.64 URZ, [UR6+0x12478], UR4 ;  /* 0x01247804063f75b2 */ /* 0x0000220008000100 */
[----:B------:R0:W0:Y:S01]  /*0530*/  SYNCS.EXCH.64 URZ, [UR6+0x12488], UR4 ;  /* 0x01248804063f75b2 */ /* 0x0000220008000100 */
[----:B------:R-:W-:Y:S01]  /*0540*/  NOP ;  /* 0x0000000000007918 */ /* 0x000fe20000000000 */
.L_x_2:
        /* <DEDUP_REMOVED lines=22> */
.L_x_3:
[----:B------:R-:W5:Y:S01]  /*06b0*/  SHFL.IDX PT, R3, R0, RZ, 0x1f ;  /* 0x00001fff00037589 */ /* 0x000f6200000e0000 */
[----:B------:R-:W-:Y:S01]  /*06c0*/  R2UR UR9, R2 ;  /* 0x00000000020972ca */ /* 0x000fe200000e0000 */
        /* <DEDUP_REMOVED lines=21> */
.L_x_4:
[----:B------:R-:W-:Y:S01]  /*0820*/  UISETP.NE.AND UP0, UPT, UR9, URZ, UPT ;  /* 0x0000003f0900728c */ /* 0x000fe2000bf05270 */
[----:B------:R-:W-:Y:S01]  /*0830*/  NOP ;  /* 0x0000000000007918 */ /* 0x000fe20000000000 */
[----:B------:R-:W-:Y:S01]  /*0840*/  UMOV UR36, 0x1 ;  /* 0x0000000100247882 */ /* 0x000fe20000000000 */
[----:B------:R-:W-:Y:S01]  /*0850*/  ULDC.64 UR46, c[0x0][0x208] ;  /* 0x00008200002e7ab9 */ /* 0x000fe20000000a00 */
[----:B------:R-:W-:Y:S01]  /*0860*/  USEL UR36, UR36, 0x2, !UP0 ;  /* 0x0000000224247887 */ /* 0x000fe2000c000000 */
[----:B------:R-:W-:Y:S01]  /*0870*/  BSSY B6, `(.L_x_5) ;  /* 0x0000bef000067945 */ /* 0x000fe20003800000 */
[----:B01234-:R-:W-:Y:S01]  /*0880*/  BAR.SYNC.DEFER_BLOCKING 0x0 ;  /* 0x0000000000007b1d */ /* 0x01ffe20000010000 */
[----:B------:R-:W-:-:S13]  /*0890*/  PLOP3.LUT P0, PT, PT, PT, UP0, 0x80, 0x0 ;  /* 0x000000000000781c */ /* 0x000fda0003f0f008 */
[----:B------:R-:W-:Y:S05]  /*08a0*/  @!P0 BRA `(.L_x_6) ;  /* 0x00000078006c8947 */ /* 0x000fea0003800000 */
.L_x_7:
[----:B------:R-:W-:-:S08]  /*08b0*/  NOP ;  /* 0x0000000000007918 */ /* 0x000fd00000000000 */
[----:B------:R-:W0:Y:S02]  /*08c0*/  USETMAXREG.TRY_ALLOC.CTAPOOL UP0, 0xa0 ;  /* 0x000000a0000079c8 */ /* 0x000e240008000600 */
[----:B0-----:R-:W-:-:S13]  /*08d0*/  PLOP3.LUT P0, PT, PT, PT, UP0, 0x80, 0x0 ;  /* 0x000000000000781c */ /* 0x001fda0003f0f008 */
[----:B------:R-:W-:Y:S05]  /*08e0*/  @!P0 BRA `(.L_x_7) ;  /* 0xfffffffc00f08947 */ /* 0x000fea000383ffff */
[----:B------:R-:W0:Y:S01]  /*08f0*/  S2UR UR6, SR_CTAID.Y ;  /* 0x00000000000679c3 */ /* 0x000e220000002600 */
[----:B------:R-:W-:Y:S02]  /*0900*/  ULDC UR8, c[0x0][0xc50] ;  /* 0x0003140000087ab9 */ /* 0x000fe40000000800 */
[----:B------:R-:W-:-:S05]  /*0910*/  UISETP.NE.AND UP0, UPT, UR8, 0x1, UPT ;  /* 0x000000010800788c */ /* 0x000fca000bf05270 */
[----:B------:R-:W1:Y:S06]  /*0920*/  S2UR UR37, SR_CTAID.Z ;  /* 0x00000000002579c3 */ /* 0x000e6c0000002700 */
[----:B------:R-:W-:Y:S01]  /*0930*/  @UP0 ULDC UR4, c[0x0][0xc54] ;  /* 0x0003150000040ab9 */ /* 0x000fe20000000800 */
[----:B------:R-:W-:Y:S01]  /*0940*/  @UP0 ULDC UR7, c[0x0][0xc58] ;  /* 0x0003160000070ab9 */ /* 0x000fe20000000800 */
[----:B0-----:R-:W-:Y:S02]  /*0950*/  UIMAD.WIDE.U32 UR4, UR6, UR4, URZ ;  /* 0x00000004060472a5 */ /* 0x001fe4000f8e003f */
[----:B------:R-:W-:-:S02]  /*0960*/  UMOV UR45, UR6 ;  /* 0x00000006002d7c82 */ /* 0x000fc40008000000 */
[----:B------:R-:W-:Y:S01]  /*0970*/  @UP0 USHF.R.U32.HI UR45, URZ, UR7, UR5 ;  /* 0x000000073f2d0299 */ /* 0x000fe20008011605 */
[----:B------:R-:W-:Y:S06]  /*0980*/  BAR.ARV 0x8, 0x200 ;  /* 0x0208000000007b1d */ /* 0x000fec0000002000 */
[----:B-1----:R-:W-:Y:S01]  /*0990*/  ISETP.LE.AND P0, PT, RZ, UR37, PT ;  /* 0x00000025ff007c0c */ /* 0x002fe2000bf03270 */
[----:B------:R-:W-:-:S04]  /*09a0*/  UIADD3 UR4, -UR45, URZ, URZ ;  /* 0x0000003f2d047290 */ /* 0x000fc8000fffe13f */
[----:B------:R-:W-:-:S08]  /*09b0*/  UIMAD UR8, UR8, UR4, UR6 ;  /* 0x00000004080872a4 */ /* 0x000fd0000f8e0206 */
[----:B------:R-:W-:Y:S05]  /*09c0*/  @!P0 BRA `(.L_x_8) ;  /* 0x000000bc00648947 */ /* 0x000fea0003800000 */
[----:B------:R-:W-:Y:S01]  /*09d0*/  ULDC.64 UR4, c[0x0][0x990] ;  /* 0x0002640000047ab9 */ /* 0x000fe20000000a00 */
[----:B------:R-:W-:Y:S01]  /*09e0*/  ULDC.64 UR6, c[0x0][0x998] ;  /* 0x0002660000067ab9 */ /* 0x000fe20000000a00 */
[----:B------:R-:W-:Y:S01]  /*09f0*/  UISETP.NE.U32.AND UP0, UPT, UR4, URZ, UPT ;  /* 0x0000003f0400728c */ /* 0x000fe2000bf05070 */
[----:B------:R-:W-:Y:S01]  /*0a00*/  IMAD.MOV.U32 R0, RZ, RZ, 0x3f800000 ;  /* 0x3f800000ff007424 */ /* 0x000fe200078e00ff */
[----:B------:R-:W-:Y:S01]  /*0a10*/  UISETP.NE.U32.AND UP1, UPT, UR6, URZ, UPT ;  /* 0x0000003f0600728c */ /* 0x000fe2000bf25070 */
[----:B------:R-:W-:Y:S01]  /*0a20*/  IMAD.MOV.U32 R5, RZ, RZ, 0x3f800000 ;  /* 0x3f800000ff057424 */ /* 0x000fe200078e00ff */
[----:B------:R-:W-:Y:S02]  /*0a30*/  UISETP.NE.AND.EX UP0, UPT, UR5, URZ, UPT, UP0 ;  /* 0x0000003f0500728c */ /* 0x000fe4000bf05300 */
[----:B------:R-:W-:Y:S02]  /*0a40*/  UISETP.NE.AND.EX UP1, UPT, UR7, URZ, UPT, UP1 ;  /* 0x0000003f0700728c */ /* 0x000fe4000bf25310 */
[----:B------:R-:W-:-:S02]  /*0a50*/  USHF.R.S32.HI UR38, URZ, 0x1f, UR37 ;  /* 0x0000001f3f267899 */ /* 0x000fc40008011425 */
[----:B------:R-:W-:Y:S01]  /*0a60*/  PLOP3.LUT P0, PT, PT, PT, UP0, 0x80, 0x0 ;  /* 0x000000000000781c */ /* 0x000fe20003f0f008 */
[----:B------:R-:W-:Y:S01]  /*0a70*/  ULDC UR39, c[0x0][0x424] ;  /* 0x0001090000277ab9 */ /* 0x000fe20000000800 */
[----:B------:R-:W-:-:S03]  /*0a80*/  PLOP3.LUT P1, PT, PT, PT, UP1, 0x80, 0x0 ;  /* 0x000000000000781c */ /* 0x000fc60003f2f018 */
[----:B------:R-:W-:Y:S02]  /*0a90*/  @UP0 ULDC.64 UR12, c[0x0][0x9a8] ;  /* 0x00026a00000c0ab9 */ /* 0x000fe40000000a00 */
[----:B------:R-:W-:Y:S01]  /*0aa0*/  @UP1 ULDC.64 UR16, c[0x0][0x9b8] ;  /* 0x00026e0000101ab9 */ /* 0x000fe20000000a00 */
[----:B------:R-:W-:Y:S02]  /*0ab0*/  @UP0 UIMAD UR9, UR38, UR12, URZ ;  /* 0x0000000c260902a4 */ /* 0x000fe4000f8e023f */
[----:B------:R-:W-:Y:S02]  /*0ac0*/  @UP1 UIMAD UR15, UR38, UR16, URZ ;  /* 0x00000010260f12a4 */ /* 0x000fe4000f8e023f */
[----:B------:R-:W-:Y:S02]  /*0ad0*/  @UP0 UIMAD UR14, UR37, UR13, UR9 ;  /* 0x0000000d250e02a4 */ /* 0x000fe4000f8e0209 */
[----:B------:R-:W-:Y:S02]  /*0ae0*/  @UP0 UIMAD.WIDE.U32 UR10, UR37, UR12, URZ ;  /* 0x0000000c250a02a5 */ /* 0x000fe4000f8e003f */
[----:B------:R-:W-:-:S02]  /*0af0*/  @UP0 USHF.R.S32.HI UR9, URZ, 0x1f, UR45 ;  /* 0x0000001f3f090899 */ /* 0x000fc4000801142d */
[----:B------:R-:W-:Y:S02]  /*0b00*/  @UP1 UIMAD.WIDE.U32 UR12, UR37, UR16, URZ ;  /* 0x00000010250c12a5 */ /* 0x000fe4000f8e003f */
[----:B------:R-:W-:Y:S02]  /*0b10*/  @UP1 UIMAD UR15, UR37, UR17, UR15 ;  /* 0x00000011250f12a4 */ /* 0x000fe4000f8e020f */
[----:B------:R-:W-:Y:S01]  /*0b20*/  @UP1 USHF.R.S32.HI UR20, URZ, 0x1f, UR45 ;  /* 0x0000001f3f141899 */ /* 0x000fe2000801142d */
[----:B------:R-:W-:Y:S01]  /*0b30*/  @UP0 ULDC.64 UR16, c[0x0][0x9b0] ;  /* 0x00026c0000100ab9 */ /* 0x000fe20000000a00 */
[----:B------:R-:W-:Y:S01]  /*0b40*/  @UP1 ULDC.64 UR18, c[0x0][0x9c0] ;  /* 0x0002700000121ab9 */ /* 0x000fe20000000a00 */
[----:B------:R-:W-:Y:S02]  /*0b50*/  @UP0 UIMAD UR9, UR9, UR16, URZ ;  /* 0x00000010090902a4 */ /* 0x000fe4000f8e023f */
[----:B------:R-:W-:Y:S02]  /*0b60*/  @UP0 UIADD3 UR11, UR11, UR14, URZ ;  /* 0x0000000e0b0b0290 */ /* 0x000fe4000fffe03f */
[----:B------:R-:W-:-:S02]  /*0b70*/  @UP1 UIMAD UR14, UR20, UR18, URZ ;  /* 0x00000012140e12a4 */ /* 0x000fc4000f8e023f */
[----:B------:R-:W-:Y:S02]  /*0b80*/  @UP1 UIADD3 UR13, UR13, UR15, URZ ;  /* 0x0000000f0d0d1290 */ /* 0x000fe4000fffe03f */
[----:B------:R-:W-:Y:S02]  /*0b90*/  @UP0 UIMAD UR9, UR45, UR17, UR9 ;  /* 0x000000112d0902a4 */ /* 0x000fe4000f8e0209 */
[----:B------:R-:W-:Y:S02]  /*0ba0*/  @UP0 UIMAD.WIDE.U32 UR10, UR45, UR16, UR10 ;  /* 0x000000102d0a02a5 */ /* 0x000fe4000f8e000a */
[----:B------:R-:W-:Y:S02]  /*0bb0*/  @UP1 UIMAD UR14, UR45, UR19, UR14 ;  /* 0x000000132d0e12a4 */ /* 0x000fe4000f8e020e */
[----:B------:R-:W-:Y:S02]  /*0bc0*/  @UP1 UIMAD.WIDE.U32 UR12, UR45, UR18, UR12 ;  /* 0x000000122d0c12a5 */ /* 0x000fe4000f8e000c */
[----:B------:R-:W-:-:S02]  /*0bd0*/  @UP0 UIADD3 UR11, UR11, UR9, URZ ;  /* 0x000000090b0b0290 */ /* 0x000fc4000fffe03f */
[----:B------:R-:W-:Y:S02]  /*0be0*/  @UP1 UIADD3 UR9, UR13, UR14, URZ ;  /* 0x0000000e0d091290 */ /* 0x000fe4000fffe03f */
[----:B------:R-:W-:Y:S02]  /*0bf0*/  @UP1 ULEA UR6, UP3, UR12, UR6, 0x2 ;  /* 0x000000060c061291 */ /* 0x000fe4000f86103f */
[----:B------:R-:W-:Y:S02]  /*0c00*/  @UP0 ULEA UR4, UP2, UR10, UR4, 0x2 ;  /* 0x000000040a040291 */ /* 0x000fe4000f84103f */
[----:B------:R-:W-:Y:S02]  /*0c10*/  @UP1 ULEA.HI.X UR7, UR12, UR7, UR9, 0x2, UP3 ;  /* 0x000000070c071291 */ /* 0x000fe400098f1409 */
[----:B------:R-:W-:Y:S01]  /*0c20*/  IMAD.U32 R6, RZ, RZ, UR6 ;  /* 0x00000006ff067e24 */ /* 0x000fe2000f8e00ff */
[----:B------:R-:W-:Y:S01]  /*0c30*/  @UP0 ULEA.HI.X UR5, UR10, UR5, UR11, 0x2, UP2 ;  /* 0x000000050a050291 */ /* 0x000fe200090f140b */
[----:B------:R-:W-:-:S02]  /*0c40*/  IMAD.U32 R2, RZ, RZ, UR4 ;  /* 0x00000004ff027e24 */ /* 0x000fc4000f8e00ff */
[----:B------:R-:W-:-:S03]  /*0c50*/  IMAD.U32 R7, RZ, RZ, UR7 ;  /* 0x00000007ff077e24 */ /* 0x000fc6000f8e00ff */
[----:B------:R-:W-:Y:S01]  /*0c60*/  IMAD.U32 R3, RZ, RZ, UR5 ;  /* 0x00000005ff037e24 */ /* 0x000fe2000f8e00ff */
[----:B------:R-:W-:Y:S01]  /*0c70*/  ULDC.64 UR4, c[0x0][0x418] ;  /* 0x0001060000047ab9 */ /* 0x000fe20000000a00 */
[----:B------:R0:W5:Y:S01]  /*0c80*/  @P1 LDG.E R0, desc[UR46][R6.64] ;  /* 0x0000002e06001981 */ /* 0x000162000c1e1900 */
[----:B------:R-:W-:-:S03]  /*0c90*/  UISETP.NE.U32.AND UP0, UPT, UR4, URZ, UPT ;  /* 0x0000003f0400728c */ /* 0x000fc6000bf05070 */
[----:B------:R-:W-:Y:S01]  /*0ca0*/  ULDC UR4, c[0x0][0x2f0] ;  /* 0x0000bc0000047ab9 */ /* 0x000fe20000000800 */
[----:B------:R-:W-:Y:S01]  /*0cb0*/  UISETP.NE.AND.EX UP0, UPT, UR5, URZ, UPT, UP0 ;  /* 0x0000003f0500728c */ /* 0x000fe2000bf05300 */
[----:B------:R0:W5:Y:S03]  /*0cc0*/  @P0 LDG.E R5, desc[UR46][R2.64] ;  /* 0x0000002e02050981 */ /* 0x000166000c1e1900 */
[----:B------:R-:W-:-:S04]  /*0cd0*/  USEL UR39, UR39, 0x1, UP0 ;  /* 0x0000000127277887 */ /* 0x000fc80008000000 */
[----:B------:R-:W-:-:S04]  /*0ce0*/  UIMAD UR39, UR39, UR4, URZ ;  /* 0x00000004272772a4 */ /* 0x000fc8000f8e023f */
[----:B------:R-:W-:Y:S02]  /*0cf0*/  UISETP.GE.AND UP0, UPT, UR39, 0x1, UPT ;  /* 0x000000012700788c */ /* 0x000fe4000bf06270 */
[----:B------:R-:W-:-:S04]  /*0d00*/  UIADD3 UR4, UR39, 0x9f, URZ ;  /* 0x0000009f27047890 */ /* 0x000fc8000fffe03f */
[----:B------:R-:W-:Y:S01]  /*0d10*/  PLOP3.LUT P0, PT, PT, PT, UP0, 0x80, 0x0 ;  /* 0x000000000000781c */ /* 0x000fe20003f0f008 */
[----:B------:R-:W-:-:S04]  /*0d20*/  UIMAD.WIDE UR4, UR4, 0x66666667, URZ ;  /* 0x66666667040478a5 */ /* 0x000fc8000f8e023f */
[----:B------:R-:W-:Y:S02]  /*0d30*/  USHF.R.U32.HI UR6, URZ, 0x1f, UR5 ;  /* 0x0000001f3f067899 */ /* 0x000fe40008011605 */
[----:B------:R-:W-:Y:S01]  /*0d40*/  ULOP3.LUT UR40, UR8, 0xffff, URZ, 0xc0, !UPT ;  /* 0x0000ffff08287892 */ /* 0x000fe2000f8ec03f */
[----:B------:R-:W-:Y:S01]  /*0d50*/  UMOV UR4, URZ ;  /* 0x0000003f00047c82 */ /* 0x000fe20008000000 */
[----:B------:R-:W-:-:S04]  /*0d60*/  ULEA.HI.SX32 UR6, UR5, UR6, 0x1a ;  /* 0x0000000605067291 */ /* 0x000fc8000f8fd23f */
[----:B0-----:R-:W-:Y:S08]  /*0d70*/  @!P0 BRA `(.L_x_9) ;  /* 0x0000000000908947 */ /* 0x001ff00003800000 */
[----:B------:R-:W-:Y:S01]  /*0d80*/  USHF.R.U32.HI UR8, URZ, 0x10, UR8 ;  /* 0x000000103f087899 */ /* 0x000fe20008011608 */
[----:B------:R-:W-:-:S03]  /*0d90*/  UMOV UR4, URZ ;  /* 0x0000003f00047c82 */ /* 0x000fc60008000000 */
[----:B------:R-:W-:-:S11]  /*0da0*/  UISETP.NE.AND UP0, UPT, UR8, URZ, UPT ;  /* 0x0000003f0800728c */ /* 0x000fd6000bf05270 */
[----:B------:R-:W-:Y:S02]  /*0db0*/  @!UP0 ULDC UR8, c[0x0][0x9f0] ;  /* 0x00027c0000088ab9 */ /* 0x000fe40000000800 */
[----:B------:R-:W-:Y:S01]  /*0dc0*/  MOV R4, UR8 ;  /* 0x0000000800047c02 */ /* 0x000fe20008000f00 */
[----:B------:R-:W-:-:S03]  /*0dd0*/  UIADD3 UR7, UR6, -0x1, UR8 ;  /* 0xffffffff06077890 */ /* 0x000fc6000fffe008 */
[-C--:B------:R-:W-:Y:S02]  /*0de0*/  IABS R2, R4.reuse ;  /* 0x0000000400027213 */ /* 0x080fe40000000000 */
[----:B------:R-:W-:Y:S01]  /*0df0*/  IABS R7, R4 ;  /* 0x0000000400077213 */ /* 0x000fe20000000000 */
[----:B------:R-:W-:Y:S01]  /*0e00*/  IMAD.U32 R6, RZ, RZ, UR7 ;  /* 0x00000007ff067e24 */ /* 0x000fe2000f8e00ff */
[----:B------:R-:W-:Y:S01]  /*0e10*/  R2UR UR11, R2 ;  /* 0x00000000020b72ca */ /* 0x000fe200000e0000 */
[----:B------:R-:W-:-:S03]  /*0e20*/  ULOP3.LUT UR7, UR7, UR8, URZ, 0x3c, !UPT ;  /* 0x0000000807077292 */ /* 0x000fc6000f8e3c3f */
[----:B------:R-:W-:-:S05]  /*0e30*/  IABS R6, R6 ;  /* 0x0000000600067213 */ /* 0x000fca0000000000 */
[----:B------:R-:W-:-:S04]  /*0e40*/  IMAD.MOV.U32 R4, RZ, RZ, R6 ;  /* 0x000000ffff047224 */ /* 0x000fc800078e0006 */
[----:B------:R-:W0:Y:S01]  /*0e50*/  I2F.RP R2, UR11 ;  /* 0x0000000b00027d06 */ /* 0x000e220008209400 */
[----:B------:R-:W-:-:S07]  /*0e60*/  R2UR UR10, R4 ;  /* 0x00000000040a72ca */ /* 0x000fce00000e0000 */
[----:B0-----:R-:W0:Y:S02]  /*0e70*/  MUFU.RCP R2, R2 ;  /* 0x0000000200027308 */ /* 0x001e240000001000 */
[----:B0-----:R-:W-:Y:S02]  /*0e80*/  VIADD R3, R2, 0xffffffe ;  /* 0x0ffffffe02037836 */ /* 0x001fe40000000000 */
[----:B------:R-:W-:-:S04]  /*0e90*/  IMAD.MOV R2, RZ, RZ, -R7 ;  /* 0x000000ffff027224 */ /* 0x000fc800078e0a07 */
[----:B------:R-:W0:Y:S02]  /*0ea0*/  F2I.FTZ.U32.TRUNC.NTZ R3, R3 ;  /* 0x0000000300037305 */ /* 0x000e24000021f000 */
[----:B0-----:R-:W-:-:S13]  /*0eb0*/  R2UR UR5, R3 ;  /* 0x00000000030572ca */ /* 0x001fda00000e0000 */
[----:B------:R-:W-:-:S04]  /*0ec0*/  UIADD3 UR9, URZ, -UR5, URZ ;  /* 0x800000053f097290 */ /* 0x000fc8000fffe03f */
[----:B------:R-:W-:-:S04]  /*0ed0*/  UIMAD UR9, UR9, UR11, URZ ;  /* 0x0000000b090972a4 */ /* 0x000fc8000f8e023f */
[----:B------:R-:W-:-:S03]  /*0ee0*/  UIMAD.WIDE.U32 UR4, UR5, UR9, UR4 ;  /* 0x00000009050472a5 */ /* 0x000fc6000f8e0004 */
[----:B------:R-:W-:Y:S01]  /*0ef0*/  R2UR UR9, R2 ;  /* 0x00000000020972ca */ /* 0x000fe200000e0000 */
[----:B------:R-:W-:-:S12]  /*0f00*/  UIMAD.WIDE.U32 UR4, UR5, UR10, URZ ;  /* 0x0000000a050472a5 */ /* 0x000fd8000f8e003f */
[----:B------:R-:W-:-:S04]  /*0f10*/  UIMAD UR4, UR5, UR9, UR10 ;  /* 0x00000009050472a4 */ /* 0x000fc8000f8e020a */
[----:B------:R-:W-:-:S11]  /*0f20*/  UISETP.GT.U32.AND UP1, UPT, UR11, UR4, UPT ;  /* 0x000000040b00728c */ /* 0x000fd6000bf24070 */
[----:B------:R-:W-:Y:S02]  /*0f30*/  @!UP1 UIADD3 UR4, UR4, -UR11, URZ ;  /* 0x8000000b04049290 */ /* 0x000fe4000fffe03f */
[----:B------:R-:W-:Y:S02]  /*0f40*/  @!UP1 UIADD3 UR5, UR5, 0x1, URZ ;  /* 0x0000000105059890 */ /* 0x000fe4000fffe03f */
[----:B------:R-:W-:Y:S02]  /*0f50*/  UISETP.GE.U32.AND UP0, UPT, UR4, UR11, UPT ;  /* 0x0000000b0400728c */ /* 0x000fe4000bf06070 */
[----:B------:R-:W-:-:S09]  /*0f60*/  UISETP.GE.AND UP1, UPT, UR7, URZ, UPT ;  /* 0x0000003f0700728c */ /* 0x000fd2000bf26270 */
[----:B------:R-:W-:Y:S02]  /*0f70*/  @UP0 UIADD3 UR5, UR5, 0x1, URZ ;  /* 0x0000000105050890 */ /* 0x000fe4000fffe03f */
[----:B------:R-:W-:-:S05]  /*0f80*/  UISETP.NE.AND UP0, UPT, UR8, URZ, UPT ;  /* 0x0000003f0800728c */ /* 0x000fca000bf05270 */
[----:B------:R-:W-:Y:S02]  /*0f90*/  UMOV UR4, UR5 ;  /* 0x0000000500047c82 */ /* 0x000fe40008000000 */
[----:B------:R-:W-:-:S04]  /*0fa0*/  @!UP1 UIADD3 UR4, -UR4, URZ, URZ ;  /* 0x0000003f04049290 */ /* 0x000fc8000fffe13f */
[----:B------:R-:W-:-:S12]  /*0fb0*/  @!UP0 ULOP3.LUT UR4, URZ, UR8, URZ, 0x33, !UPT ;  /* 0x000000083f048292 */ /* 0x000fd8000f8e333f */
.L_x_9:
[----:B------:R-:W-:Y:S01]  /*0fc0*/  UIMAD UR40, UR40, UR4, URZ ;  /* 0x00000004282872a4 */ /* 0x000fe2000f8e023f */
[----:B------:R-:W-:Y:S02]  /*0fd0*/  IMAD.U32 R2, RZ, RZ, UR6 ;  /* 0x00000006ff027e24 */ /* 0x000fe4000f8e00ff */
[----:B-----5:R-:W-:Y:S01]  /*0fe0*/  FMUL.FTZ R0, R5, R0 ;  /* 0x0000000005007220 */ /* 0x020fe20000410000 */
[----:B------:R-:W-:Y:S01]  /*0ff0*/  IMAD.U32 R3, RZ, RZ, UR4 ;  /* 0x00000004ff037e24 */ /* 0x000fe2000f8e00ff */
[----:B------:R-:W-:Y:S01]  /*1000*/  ULDC UR4, c[0x0][0x988] ;  /* 0x0002620000047ab9 */ /* 0x000fe20000000800 */
[----:B------:R-:W-:Y:S02]  /*1010*/  VIADD R17, R17, 0xffffff80 ;  /* 0xffffff8011117836 */ /* 0x000fe40000000000 */
[----:B------:R-:W-:Y:S01]  /*1020*/  FMUL.FTZ R0, R0, UR4 ;  /* 0x0000000400007c20 */ /* 0x000fe20008410000 */
[----:B------:R-:W-:Y:S02]  /*1030*/  PLOP3.LUT P0, PT, PT, PT, PT, 0x80, 0x0 ;  /* 0x000000000000781c */ /* 0x000fe40003f0f070 */
[----:B------:R-:W-:-:S02]  /*1040*/  CS2R R6, SRZ ;  /* 0x0000000000067805 */ /* 0x000fc4000001ff00 */
[----:B------:R-:W-:Y:S02]  /*1050*/  VIADDMNMX R2, R3, UR40, R2, PT ;  /* 0x0000002803027c46 */ /* 0x000fe4000b800102 */
[----:B------:R-:W-:Y:S02]  /*1060*/  CS2R R30, SRZ ;  /* 0x00000000001e7805 */ /* 0x000fe4000001ff00 */
[----:B------:R-:W-:Y:S02]  /*1070*/  R2UR UR42, R0 ;  /* 0x00000000002a72ca */ /* 0x000fe400000e0000 */
[----:B------:R-:W-:Y:S02]  /*1080*/  CS2R R26, SRZ ;  /* 0x00000000001a7805 */ /* 0x000fe4000001ff00 */
[----:B------:R-:W-:Y:S02]  /*1090*/  R2UR UR41, R2 ;  /* 0x00000000022972ca */ /* 0x000fe400000e0000 */
[----:B------:R-:W-:-:S02]  /*10a0*/  CS2R R2, SRZ ;  /* 0x0000000000027805 */ /* 0x000fc4000001ff00 */
[----:B------:R-:W-:Y:S02]  /*10b0*/  MOV R0, RZ ;  /* 0x000000ff00007202 */ /* 0x000fe40000000f00 */
[----:B------:R-:W-:Y:S01]  /*10c0*/  CS2R R8, SRZ ;  /* 0x0000000000087805 */ /* 0x000fe2000001ff00 */
[----:B------:R-:W-:Y:S01]  /*10d0*/  IMAD.MOV.U32 R36, RZ, RZ, RZ ;  /* 0x000000ffff247224 */ /* 0x000fe200078e00ff */
[----:B------:R-:W-:Y:S02]  /*10e0*/  CS2R R38, SRZ ;  /* 0x0000000000267805 */ /* 0x000fe4000001ff00 */
[----:B------:R-:W-:Y:S02]  /*10f0*/  CS2R R34, SRZ ;  /* 0x0000000000227805 */ /* 0x000fe4000001ff00 */
[----:B------:R-:W-:Y:S01]  /*1100*/  CS2R R10, SRZ ;  /* 0x00000000000a7805 */ /* 0x000fe2000001ff00 */
[----:B------:R-:W-:Y:S01]  /*1110*/  IMAD.MOV.U32 R33, RZ, RZ, RZ ;  /* 0x000000ffff217224 */ /* 0x000fe200078e00ff */
[----:B------:R-:W-:Y:S01]  /*1120*/  CS2R R46, SRZ ;  /* 0x00000000002e7805 */ /* 0x000fe2000001ff00 */
[----:B------:R-:W-:Y:S01]  /*1130*/  IMAD.MOV.U32 R44, RZ, RZ, RZ ;  /* 0x000000ffff2c7224 */ /* 0x000fe200078e00ff */
[----:B------:R-:W-:-:S02]  /*1140*/  CS2R R42, SRZ ;  /* 0x00000000002a7805 */ /* 0x000fc4000001ff00 */
[----:B------:R-:W-:Y:S01]  /*1150*/  CS2R R12, SRZ ;  /* 0x00000000000c7805 */ /* 0x000fe2000001ff00 */
[----:B------:R-:W-:Y:S01]  /*1160*/  UISETP.GT.AND UP0, UPT, UR41, UR40, UPT ;  /* 0x000000282900728c */ /* 0x000fe2000bf04270 */
[----:B------:R-:W-:Y:S01]  /*1170*/  IMAD.MOV.U32 R41, RZ, RZ, RZ ;  /* 0x000000ffff297224 */ /* 0x000fe200078e00ff */
[----:B------:R-:W-:Y:S01]  /*1180*/  CS2R R54, SRZ ;  /* 0x0000000000367805 */ /* 0x000fe2000001ff00 */
[----:B------:R-:W-:Y:S01]  /*1190*/  IMAD.MOV.U32 R52, RZ, RZ, RZ ;  /* 0x000000ffff347224 */ /* 0x000fe200078e00ff */
[----:B------:R-:W-:Y:S01]  /*11a0*/  CS2R R50, SRZ ;  /* 0x0000000000327805 */ /* 0x000fe2000001ff00 */
[----:B------:R-:W-:Y:S01]  /*11b0*/  IMAD.MOV.U32 R15, RZ, RZ, RZ ;  /* 0x000000ffff0f7224 */ /* 0x000fe200078e00ff */
[----:B------:R-:W-:Y:S01]  /*11c0*/  PLOP3.LUT P1, PT, PT, PT, UP0, 0x80, 0x0 ;  /* 0x000000000000781c */ /* 0x000fe20003f2f008 */
[----:B------:R-:W-:-:S12]  /*11d0*/  IMAD.MOV.U32 R49, RZ, RZ, RZ ;  /* 0x000000ffff317224 */ /* 0x000fd800078e00ff */
[----:B------:R-:W-:Y:S05]  /*11e0*/  @!P1 BRA `(.L_x_10) ;  /* 0x0000005400c49947 */ /* 0x000fea0003800000 */
[----:B------:R-:W-:Y:S01]  /*11f0*/  SHF.R.S32.HI R0, RZ, 0x1f, R17 ;  /* 0x0000001fff007819 */ /* 0x000fe20000011411 */
[----:B------:R-:W0:Y:S01]  /*1200*/  S2UR UR43, SR_CgaCtaId ;  /* 0x00000000002b79c3 */ /* 0x000e220000008800 */
[----:B------:R-:W-:Y:S02]  /*1210*/  UMOV UR44, 0x400 ;  /* 0x00000400002c7882 */ /* 0x000fe40000000000 */
[----:B------:R-:W-:-:S04]  /*1220*/  LEA.HI R16, R0, R17, RZ, 0x7 ;  /* 0x0000001100107211 */ /* 0x000fc800078f38ff */
[----:B------:R-:W-:-:S06]  /*1230*/  SHF.R.S32.HI R0, RZ, 0x7, R16 ;  /* 0x00000007ff007819 */ /* 0x000fcc0000011410 */
[----:B------:R-:W1:Y:S01]  /*1240*/  SHFL.IDX PT, R0, R0, RZ, 0x1f ;  /* 0x00001fff00007589 */ /* 0x000e6200000e0000 */
[----:B0-----:R-:W-:Y:S01]  /*1250*/  ULEA UR44, UR43, UR44, 0x18 ;  /* 0x0000002c2b2c7291 */ /* 0x001fe2000f8ec03f */
[----:B-1----:R-:W-:-:S13]  /*1260*/  R2UR UR6, R0 ;  /* 0x00000000000672ca */ /* 0x002fda00000e0000 */
[----:B------:R-:W-:Y:S02]  /*1270*/  UIMAD.WIDE UR4, UR6, 0x55555556, URZ ;  /* 0x55555556060478a5 */ /* 0x000fe4000f8e023f */
[----:B------:R-:W-:Y:S02]  /*1280*/  UIADD3 UR4, UR44, 0xa200, URZ ;  /* 0x0000a2002c047890 */ /* 0x000fe4000fffe03f */
[----:B------:R-:W-:Y:S02]  /*1290*/  ULEA.HI UR5, UR5, UR5, URZ, 0x1 ;  /* 0x0000000505057291 */ /* 0x000fe4000f8f083f */
[----:B------:R-:W-:Y:S02]  /*12a0*/  ULOP3.LUT UP0, URZ, UR4, 0x9f, URZ, 0xc0, !UPT ;  /* 0x0000009f043f7892 */ /* 0x000fe4000f80c03f */
[----:B------:R-:W-:-:S04]  /*12b0*/  UIMAD UR5, UR5, -0x3, UR6 ;  /* 0xfffffffd050578a4 */ /* 0x000fc8000f8e0206 */
[----:B------:R-:W-:Y:S01]  /*12c0*/  PLOP3.LUT P0, PT, PT, PT, UP0, 0x80, 0x0 ;  /* 0x000000000000781c */ /* 0x000fe20003f0f008 */
[----:B------:R-:W-:-:S04]  /*12d0*/  ULEA UR5, UR5, UR4, 0xc ;  /* 0x0000000405057291 */ /* 0x000fc8000f8e603f */
[----:B------:R-:W-:-:S04]  /*12e0*/  USHF.R.U32.HI UR5, URZ, 0x4, UR5 ;  /* 0x000000043f057899 */ /* 0x000fc80008011605 */
[----:B------:R-:W-:-:S04]  /*12f0*/  ULOP3.LUT UR48, UR5, 0x3fff, URZ, 0xc0, !UPT ;  /* 0x00003fff05307892 */ /* 0x000fc8000f8ec03f */
[----:B------:R-:W-:Y:S08]  /*1300*/  @!P0 BRA `(.L_x_11) ;  /* 0x0000000000408947 */ /* 0x000ff00003800000 */
[----:B------:R-:W-:Y:S01]  /*1310*/  MOV R0, 0x0 ;  /* 0x0000000000007802 */ /* 0x000fe20000000f00 */
[----:B------:R-:W-:Y:S01]  /*1320*/  ULDC.64 UR4, c[0x4][0x98] ;  /* 0x0100260000047ab9 */ /* 0x000fe20000000a00 */
[----:B------:R-:W-:Y:S01]  /*1330*/  ULDC.64 UR6, c[0x4][0x30] ;  /* 0x01000c0000067ab9 */ /* 0x000fe20000000a00 */
[----:B------:R-:W-:Y:S01]  /*1340*/  MOV R4, UR4 ;  /* 0x0000000400047c02 */ /* 0x000fe20008000f00 */
[----:B------:R0:W1:Y:S01]  /*1350*/  LDC.64 R2, c[0x4][R0] ;  /* 0x0100000000027b82 */ /* 0x0000620000000a00 */
[----:B------:R-:W-:Y:S01]  /*1360*/  IMAD.U32 R5, RZ, RZ, UR5 ;  /* 0x00000005ff057e24 */ /* 0x000fe2000f8e00ff */
[----:B------:R-:W-:Y:S01]  /*1370*/  ULDC.64 UR4, c[0x4][0xa0] ;  /* 0x0100280000047ab9 */ /* 0x000fe20000000a00 */
[----:B------:R-:W-:Y:S01]  /*1380*/  IMAD.U32 R10, RZ, RZ, UR6 ;  /* 0x00000006ff0a7e24 */ /* 0x000fe2000f8e00ff */
[----:B------:R-:W-:Y:S01]  /*1390*/  MOV R13, RZ ;  /* 0x000000ff000d7202 */ /* 0x000fe20000000f00 */
[----:B------:R-:W-:Y:S02]  /*13a0*/  IMAD.U32 R6, RZ, RZ, UR4 ;  /* 0x00000004ff067e24 */ /* 0x000fe4000f8e00ff */
[----:B------:R-:W-:-:S02]  /*13b0*/  IMAD.U32 R7, RZ, RZ, UR5 ;  /* 0x00000005ff077e24 */ /* 0x000fc4000f8e00ff */
[----:B------:R-:W-:Y:S02]  /*13c0*/  IMAD.U32 R11, RZ, RZ, UR7 ;  /* 0x00000007ff0b7e24 */ /* 0x000fe4000f8e00ff */
[----:B------:R-:W-:Y:S02]  /*13d0*/  IMAD.MOV.U32 R8, RZ, RZ, 0x70 ;  /* 0x00000070ff087424 */ /* 0x000fe400078e00ff */
[----:B0-----:R-:W-:-:S07]  /*13e0*/  IMAD.MOV.U32 R12, RZ, RZ, 0x1 ;  /* 0x00000001ff0c7424 */ /* 0x001fce00078e00ff */
[----:B------:R-:W-:-:S07]  /*13f0*/  LEPC R20, `(.L_x_11) ;  /* 0x000000001014794e */ /* 0x000fce0000000000 */
[----:B-1----:R-:W-:Y:S05]  /*1400*/  CALL.ABS.NOINC R2 ;  /* 0x0000000002007343 */ /* 0x002fea0003c00000 */
.L_x_11:
[----:B------:R-:W-:-:S04]  /*1410*/  SHF.L.U32 R0, RZ, 0x1f, RZ ;  /* 0x0000001fff007819 */ /* 0x000fc800000006ff */
[----:B------:R-:W0:Y:S02]  /*1420*/  SYNCS.PHASECHK.TRANS64.TRYWAIT P0, [UR44+0x12400], R0 ;  /* 0x01240000ff0075a7 */ /* 0x000e24000800016c */
[----:B0-----:R-:W-:Y:S05]  /*1430*/  @!P0 BRA `(.L_x_12) ;  /* 0x000000b000d08947 */ /* 0x001fea0003800000 */
.L_x_96:
[----:B------:R-:W-:-:S06]  /*1440*/  ULOP3.LUT UR4, UR36, 0x1, URZ, 0xfc, !UPT ;  /* 0x0000000124047892 */ /* 0x000fcc000f8efc3f */
[----:B------:R-:W-:-:S05]  /*1450*/  IMAD.U32 R2, RZ, RZ, UR4 ;  /* 0x00000004ff027e24 */ /* 0x000fca000f8e00ff */
[----:B------:R-:W-:-:S13]  /*1460*/  ISETP.NE.AND P0, PT, R2, 0x3, PT ;  /* 0x000000030200780c */ /* 0x000fda0003f05270 */
[----:B------:R-:W-:Y:S05]  /*1470*/  @!P0 BRA `(.L_x_13) ;  /* 0x0000000000048947 */ /* 0x000fea0003800000 */
[----:B------:R-:W-:Y:S01]  /*1480*/  BPT.TRAP 0x1 ;  /* 0x000000040000795c */ /* 0x000fe20000300000 */
.L_x_13:
[----:B------:R1:W2:Y:S01]  /*1490*/  SYNCS.PHASECHK.TRANS64.TRYWAIT P1, [UR44+0x12430], R0 ;  /* 0x01243000ff0075a7 */ /* 0x0002a2000802016c */
[----:B------:R-:W-:Y:S05]  /*14a0*/  @!P0 BRA `(.L_x_14) ;  /* 0x0000000000048947 */ /* 0x000fea0003800000 */
[----:B------:R-:W-:Y:S01]  /*14b0*/  BPT.TRAP 0x1 ;  /* 0x000000040000795c */ /* 0x000fe20000300000 */
.L_x_14:
[----:B------:R-:W-:Y:S02]  /*14c0*/  IMAD.U32 R2, RZ, RZ, UR48 ;  /* 0x00000030ff027e24 */ /* 0x000fe4000f8e00ff */
[----:B------:R-:W-:-:S03]  /*14d0*/  IMAD.MOV.U32 R25, RZ, RZ, RZ ;  /* 0x000000ffff197224 */ /* 0x000fc600078e00ff */
[----:B------:R-:W-:Y:S01]  /*14e0*/  LOP3.LUT R2, R2, 0x10000, RZ, 0xfc, !PT ;  /* 0x0001000002027812 */ /* 0x000fe200078efcff */
[----:B--2---:R-:W-:Y:S06]  /*14f0*/  @P1 BRA `(.L_x_15) ;  /* 0x0000000000081947 */ /* 0x004fec0003800000 */
[----:B------:R-:W2:Y:S02]  /*1500*/  SYNCS.PHASECHK.TRANS64.TRYWAIT P1, [UR44+0x12430], R0 ;  /* 0x01243000ff0075a7 */ /* 0x000ea4000802016c */
[----:B--2---:R-:W-:Y:S05]  /*1510*/  @!P1 BRA `(.L_x_16) ;  /* 0x000000b000b09947 */ /* 0x004fea0003800000 */
.L_x_15:
[----:B------:R-:W-:Y:S05]  /*1520*/  WARPSYNC.ALL ;  /* 0x0000000000007948 */ /* 0x000fea0003800000 */
[----:B0-----:R-:W-:Y:S01]  /*1530*/  IMAD.MOV.U32 R3, RZ, RZ, -0x7fffffe0 ;  /* 0x80000020ff037424 */ /* 0x001fe200078e00ff */
[----:B------:R-:W-:-:S04]  /*1540*/  UIADD3 UR4, UR44, 0xd200, URZ ;  /* 0x0000d2002c047890 */ /* 0x000fc8000fffe03f */
[C---:B------:R-:W-:Y:S01]  /*1550*/  R2UR UR5, R3.reuse ;  /* 0x00000000030572ca */ /* 0x040fe200000e0000 */
[----:B------:R-:W-:Y:S01]  /*1560*/  WARPGROUP.ARRIVE ;  /* 0x00000000000079c5 */ /* 0x000fe20000000000 */
[----:B------:R-:W-:Y:S01]  /*1570*/  UMOV UR7, 0x80000020 ;  /* 0x8000002000077882 */ /* 0x000fe20000000000 */
[----:B------:R-:W-:Y:S01]  /*1580*/  USHF.R.U32.HI UR6, URZ, 0x4, UR4 ;  /* 0x000000043f067899 */ /* 0x000fe20008011604 */
[C---:B------:R-:W-:Y:S01]  /*1590*/  R2UR UR8, R2.reuse ;  /* 0x00000000020872ca */ /* 0x040fe200000e0000 */
[----:B------:R-:W-:Y:S01]  /*15a0*/  UMOV UR11, 0x80000020 ;  /* 0x80000020000b7882 */ /* 0x000fe20000000000 */
[C---:B------:R-:W-:Y:S01]  /*15b0*/  R2UR UR4, R2.reuse ;  /* 0x00000000020472ca */ /* 0x040fe200000e0000 */
[----:B------:R-:W-:Y:S01]  /*15c0*/  ULOP3.LUT UR6, UR6, 0x3fff, URZ, 0xc0, !UPT ;  /* 0x00003fff06067892 */ /* 0x000fe2000f8ec03f */
[C---:B------:R-:W-:Y:S01]  /*15d0*/  R2UR UR9, R3.reuse ;  /* 0x00000000030972ca */ /* 0x040fe200000e0000 */
[----:B------:R-:W-:Y:S01]  /*15e0*/  UMOV UR15, 0x80000020 ;  /* 0x80000020000f7882 */ /* 0x000fe20000000000 */
[C---:B------:R-:W-:Y:S01]  /*15f0*/  R2UR UR12, R2.reuse ;  /* 0x00000000020c72ca */ /* 0x040fe200000e0000 */
[----:B------:R-:W-:Y:S01]  /*1600*/  ULOP3.LUT UR28, UR6, 0x10000, URZ, 0xfc, !UPT ;  /* 0x00010000061c7892 */ /* 0x000fe2000f8efc3f */
[C---:B------:R-:W-:Y:S01]  /*1610*/  R2UR UR13, R3.reuse ;  /* 0x00000000030d72ca */ /* 0x040fe200000e0000 */
[----:B------:R-:W-:Y:S01]  /*1620*/  UMOV UR19, 0x80000020 ;  /* 0x8000002000137882 */ /* 0x000fe20000000000 */
[C---:B------:R-:W-:Y:S01]  /*1630*/  R2UR UR16, R2.reuse ;  /* 0x00000000021072ca */ /* 0x040fe200000e0000 */
[----:B------:R-:W-:Y:S01]  /*1640*/  UIADD3 UR10, UR28, 0x80, URZ ;  /* 0x000000801c0a7890 */ /* 0x000fe2000fffe03f */
[C---:B------:R-:W-:Y:S01]  /*1650*/  R2UR UR17, R3.reuse ;  /* 0x00000000031172ca */ /* 0x040fe200000e0000 */
[----:B------:R-:W-:Y:S01]  /*1660*/  UIADD3 UR14, UR28, 0x100, URZ ;  /* 0x000001001c0e7890 */ /* 0x000fe2000fffe03f */
[C---:B------:R-:W-:Y:S01]  /*1670*/  R2UR UR20, R2.reuse ;  /* 0x00000000021472ca */ /* 0x040fe200000e0000 */
[----:B------:R-:W-:Y:S01]  /*1680*/  UMOV UR6, UR28 ;  /* 0x0000001c00067c82 */ /* 0x000fe20008000000 */
[----:B------:R-:W-:Y:S01]  /*1690*/  UIADD3 UR18, UR28, 0x180, URZ ;  /* 0x000001801c127890 */ /* 0x000fe2000fffe03f */
[----:B------:R-:W-:Y:S01]  /*16a0*/  QGMMA.64x32x32.F32.E4M3.E4M3 R92, gdesc[UR4], RZ, !UPT, gsb0 ;  /* 0x00600000045c79f3 */ /* 0x000fe2000c0008ff */
[----:B------:R-:W-:Y:S01]  /*16b0*/  R2UR UR21, R3 ;  /* 0x00000000031572ca */ /* 0x000fe200000e0000 */
[----:B------:R-:W-:Y:S01]  /*16c0*/  UIADD3 UR22, UR28, 0x200, URZ ;  /* 0x000002001c167890 */ /* 0x000fe2000fffe03f */
[----:B------:R-:W-:Y:S01]  /*16d0*/  R2UR UR4, R2 ;  /* 0x00000000020472ca */ /* 0x000fe200000e0000 */
[----:B------:R-:W-:Y:S01]  /*16e0*/  UMOV UR23, 0x80000020 ;  /* 0x8000002000177882 */ /* 0x000fe20000000000 */
[----:B------:R-:W-:Y:S01]  /*16f0*/  UIADD3 UR6, UR28, 0x2, URZ ;  /* 0x000000021c067890 */ /* 0x000fe2000fffe03f */
[----:B------:R-:W-:Y:S01]  /*1700*/  UMOV UR5, 0x80000020 ;  /* 0x8000002000057882 */ /* 0x000fe20000000000 */
[----:B------:R-:W-:Y:S01]  /*1710*/  UMOV UR7, 0x80000020 ;  /* 0x8000002000077882 */ /* 0x000fe20000000000 */
[----:B------:R-:W-:-:S08]  /*1720*/  UMOV UR29, URZ ;  /* 0x0000003f001d7c82 */ /* 0x000fd00008000000 */
[----:B------:R-:W-:Y:S01]  /*1730*/  UIADD3 UR4, UR4, 0x2, URZ ;  /* 0x0000000204047890 */ /* 0x000fe2000fffe03f */
[----:B------:R-:W-:Y:S02]  /*1740*/  WARPGROUP.DEPBAR.LE gsb0, 0x0 ;  /* 0x00008000000079c5 */ /* 0x000fe40000010000 */
[----:B------:R-:W-:-:S06]  /*1750*/  WARPGROUP.ARRIVE ;  /* 0x00000000000079c5 */ /* 0x000fcc0000000000 */
[----:B------:R-:W-:Y:S01]  /*1760*/  QGMMA.64x32x32.F32.E4M3.E4M3 R76, gdesc[UR8], RZ, !UPT, gsb0 ;  /* 0x00600000084c79f3 */ /* 0x000fe2000c0008ff */
[----:B------:R-:W-:Y:S01]  /*1770*/  UIADD3 UR10, UR28, 0x82, URZ ;  /* 0x000000821c0a7890 */ /* 0x000fe2000fffe03f */
[----:B------:R-:W-:Y:S01]  /*1780*/  UMOV UR8, UR4 ;  /* 0x0000000400087c82 */ /* 0x000fe20008000000 */
[----:B------:R-:W-:Y:S01]  /*1790*/  UMOV UR9, UR5 ;  /* 0x0000000500097c82 */ /* 0x000fe20008000000 */
[----:B------:R-:W-:Y:S01]  /*17a0*/  UMOV UR11, 0x80000020 ;  /* 0x80000020000b7882 */ /* 0x000fe20000000000 */
        /* <DEDUP_REMOVED lines=9> */
[----:B------:R-:W-:Y:S03]  /*1840*/  QGMMA.64x32x32.F32.E4M3.E4M3 R44, gdesc[UR16], RZ, !UPT, gsb0 ;  /* 0x00600000102c79f3 */ /* 0x000fe6000c0008ff */
[----:B------:R-:W-:Y:S02]  /*1850*/  WARPGROUP.DEPBAR.LE gsb0, 0x0 ;  /* 0x00008000000079c5 */ /* 0x000fe40000010000 */
[----:B------:R-:W-:-:S06]  /*1860*/  WARPGROUP.ARRIVE ;  /* 0x00000000000079c5 */ /* 0x000fcc0000000000 */
[----:B------:R-:W-:Y:S03]  /*1870*/  QGMMA.64x32x32.F32.E4M3.E4M3 R28, gdesc[UR20], RZ, !UPT, gsb0 ;  /* 0x00600000141c79f3 */ /* 0x000fe6000c0008ff */
[----:B------:R-:W-:Y:S02]  /*1880*/  WARPGROUP.DEPBAR.LE gsb0, 0x0 ;  /* 0x00008000000079c5 */ /* 0x000fe40000010000 */
[----:B------:R-:W-:-:S06]  /*1890*/  WARPGROUP.ARRIVE ;  /* 0x00000000000079c5 */ /* 0x000fcc0000000000 */
[----:B------:R-:W-:Y:S01]  /*18a0*/  QGMMA.64x32x32.F32.E4M3.E4M3 R92, gdesc[UR4], R92, gsb0 ;  /* 0x00600000045c79f3 */ /* 0x000fe2000800085c */
[----:B------:R-:W-:Y:S01]  /*18b0*/  UIADD3 UR6, UR28, 0x182, URZ ;  /* 0x000001821c067890 */ /* 0x000fe2000fffe03f */
[----:B------:R-:W-:Y:S01]  /*18c0*/  UMOV UR7, 0x80000020 ;  /* 0x8000002000077882 */ /* 0x000fe20000000000 */
[----:B------:R-:W-:Y:S02]  /*18d0*/  WARPGROUP.DEPBAR.LE gsb0, 0x0 ;  /* 0x00008000000079c5 */ /* 0x000fe40000010000 */
[----:B------:R-:W-:-:S06]  /*18e0*/  WARPGROUP.ARRIVE ;  /* 0x00000000000079c5 */ /* 0x000fcc0000000000 */
[----:B------:R-:W-:Y:S01]  /*18f0*/  QGMMA.64x32x32.F32.E4M3.E4M3 R76, gdesc[UR8], R76, gsb0 ;  /* 0x00600000084c79f3 */ /* 0x000fe2000800084c */
[----:B------:R-:W-:Y:S02]  /*1900*/  UIADD3 UR8, UR28, 0x202, URZ ;  /* 0x000002021c087890 */ /* 0x000fe4000fffe03f */
[----:B------:R-:W-:Y:S02]  /*1910*/  WARPGROUP.DEPBAR.LE gsb0, 0x0 ;  /* 0x00008000000079c5 */ /* 0x000fe40000010000 */
[----:B------:R-:W-:-:S06]  /*1920*/  WARPGROUP.ARRIVE ;  /* 0x00000000000079c5 */ /* 0x000fcc0000000000 */
[----:B------:R-:W-:Y:S03]  /*1930*/  QGMMA.64x32x32.F32.E4M3.E4M3 R60, gdesc[UR12], R60, gsb0 ;  /* 0x006000000c3c79f3 */ /* 0x000fe6000800083c */
[----:B------:R-:W-:Y:S02]  /*1940*/  WARPGROUP.DEPBAR.LE gsb0, 0x0 ;  /* 0x00008000000079c5 */ /* 0x000fe40000010000 */
[----:B------:R-:W-:-:S06]  /*1950*/  WARPGROUP.ARRIVE ;  /* 0x00000000000079c5 */ /* 0x000fcc0000000000 */
[----:B------:R-:W-:Y:S01]  /*1960*/  QGMMA.64x32x32.F32.E4M3.E4M3 R44, gdesc[UR4], R44, gsb0 ;  /* 0x00600000042c79f3 */ /* 0x000fe2000800082c */
[----:B------:R-:W-:Y:S01]  /*1970*/  UMOV UR6, UR8 ;  /* 0x0000000800067c82 */ /* 0x000fe20008000000 */
[----:B------:R-:W-:Y:S01]  /*1980*/  UMOV UR7, 0x80000020 ;  /* 0x8000002000077882 */ /* 0x000fe20000000000 */
[----:B------:R-:W-:Y:S02]  /*1990*/  WARPGROUP.DEPBAR.LE gsb0, 0x0 ;  /* 0x00008000000079c5 */ /* 0x000fe40000010000 */
[----:B------:R-:W-:-:S06]  /*19a0*/  WARPGROUP.ARRIVE ;  /* 0x00000000000079c5 */ /* 0x000fcc0000000000 */
[----:B------:R-:W-:Y:S03]  /*19b0*/  QGMMA.64x32x32.F32.E4M3.E4M3 R28, gdesc[UR4], R28, gsb0 ;  /* 0x00600000041c79f3 */ /* 0x000fe6000800081c */
[----:B------:R-:W-:Y:S02]  /*19c0*/  WARPGROUP.DEPBAR.LE gsb0, 0x0 ;  /* 0x00008000000079c5 */ /* 0x000fe40000010000 */
[----:B------:R-:W-:Y:S05]  /*19d0*/  @!P0 BRA `(.L_x_17) ;  /* 0x0000000000048947 */ /* 0x000fea0003800000 */
[----:B------:R-:W-:Y:S01]  /*19e0*/  BPT.TRAP 0x1 ;  /* 0x000000040000795c */ /* 0x000fe20000300000 */
.L_x_17:
[----:B------:R-:W-:Y:S01]  /*19f0*/  LOP3.LUT R16, R16, 0xffffff80, RZ, 0xc0, !PT ;  /* 0xffffff8010107812 */ /* 0x000fe200078ec0ff */
[----:B-12---:R-:W-:Y:S01]  /*1a00*/  IMAD.MOV.U32 R0, RZ, RZ, -0x2 ;  /* 0xfffffffeff007424 */ /* 0x006fe200078e00ff */
[----:B------:R-:W-:Y:S01]  /*1a10*/  MOV R9, UR41 ;  /* 0x0000002900097c02 */ /* 0x000fe20008000f00 */
[----:B------:R-:W-:Y:S01]  /*1a20*/  UIADD3 UR33, UR41, -0x2, URZ ;  /* 0xfffffffe29217890 */ /* 0x000fe2000fffe03f */
[----:B------:R-:W-:Y:S01]  /*1a30*/  P2R R5, PR, RZ, 0x1 ;  /* 0x00000001ff057803 */ /* 0x000fe20000000000 */
[----:B------:R-:W-:Y:S01]  /*1a40*/  IMAD.IADD R16, R17, 0x1, -R16 ;  /* 0x0000000111107824 */ /* 0x000fe200078e0a10 */
[----:B------:R-:W-:Y:S01]  /*1a50*/  UIADD3 UR6, UR44, 0x12440, URZ ;  /* 0x000124402c067890 */ /* 0x000fe2000fffe03f */
[----:B------:R-:W0:Y:S01]  /*1a60*/  S2UR UR31, SR_CgaCtaId ;  /* 0x00000000001f79c3 */ /* 0x000e220000008800 */
[----:B------:R-:W-:Y:S02]  /*1a70*/  UISETP.GE.AND UP0, UPT, UR33, UR40, UPT ;  /* 0x000000282100728c */ /* 0x000fe4000bf06270 */
[----:B------:R-:W-:Y:S01]  /*1a80*/  SHF.R.S32.HI R7, RZ, 0x1f, R16 ;  /* 0x0000001fff077819 */ /* 0x000fe20000011410 */
[----:B------:R-:W-:Y:S01]  /*1a90*/  UPRMT UR6, UR43, 0x654, UR6 ;  /* 0x000006542b067896 */ /* 0x000fe20008000006 */
[----:B------:R-:W-:-:S02]  /*1aa0*/  UMOV UR30, URZ ;  /* 0x0000003f001e7c82 */ /* 0x000fc40008000000 */
[----:B------:R-:W-:-:S04]  /*1ab0*/  LEA.HI R7, R7, R16, RZ, 0x2 ;  /* 0x0000001007077211 */ /* 0x000fc800078f10ff */
[----:B------:R-:W-:Y:S02]  /*1ac0*/  LOP3.LUT R7, R7, 0x7ffffffc, RZ, 0xc0, !PT ;  /* 0x7ffffffc07077812 */ /* 0x000fe400078ec0ff */
[----:B------:R-:W-:Y:S03]  /*1ad0*/  SYNCS.ARRIVE.TRANS64.RED.A1T0 RZ, [UR6], RZ ;  /* 0x000000ffffff79a7 */ /* 0x000fe60008100406 */
[----:B------:R-:W-:-:S04]  /*1ae0*/  IMAD.IADD R7, R16, 0x1, -R7 ;  /* 0x0000000110077824 */ /* 0x000fc800078e0a07 */
[----:B------:R-:W-:-:S04]  /*1af0*/  IMAD R7, R7, R0, 0xa0 ;  /* 0x000000a007077424 */ /* 0x000fc800078e0200 */
[----:B------:R-:W-:-:S04]  /*1b00*/  VIADD R4, R7, UR39 ;  /* 0x0000002707047c36 */ /* 0x000fc80008000000 */
[----:B------:R-:W-:Y:S02]  /*1b10*/  IMAD R4, R9, -0xa0, R4 ;  /* 0xffffff6009047824 */ /* 0x000fe400078e0204 */
[----:B------:R-:W-:-:S03]  /*1b20*/  IMAD.U32 R9, RZ, RZ, UR42 ;  /* 0x0000002aff097e24 */ /* 0x000fc6000f8e00ff */
[C---:B------:R-:W-:Y:S02]  /*1b30*/  ISETP.GT.AND P6, PT, R4.reuse, RZ, PT ;  /* 0x000000ff0400720c */ /* 0x040fe40003fc4270 */
[C---:B------:R-:W-:Y:S02]  /*1b40*/  ISETP.GT.AND P5, PT, R4.reuse, 0x1, PT ;  /* 0x000000010400780c */ /* 0x040fe40003fa4270 */
[----:B------:R-:W-:Y:S02]  /*1b50*/  ISETP.GT.AND P4, PT, R4, 0x8, PT ;  /* 0x000000080400780c */ /* 0x000fe40003f84270 */
[----:B------:R-:W-:Y:S02]  /*1b60*/  FSEL R92, R92, -INF , P6 ;  /* 0xff8000005c5c7808 */ /* 0x000fe40003000000 */
[----:B------:R-:W-:Y:S02]  /*1b70*/  FSEL R93, R93, -INF , P5 ;  /* 0xff8000005d5d7808 */ /* 0x000fe40002800000 */
[----:B------:R-:W-:-:S02]  /*1b80*/  ISETP.GT.AND P3, PT, R4, 0x9, PT ;  /* 0x000000090400780c */ /* 0x000fc40003f64270 */
[----:B------:R-:W-:Y:S02]  /*1b90*/  FSEL R96, R96, -INF , P4 ;  /* 0xff80000060607808 */ /* 0x000fe40002000000 */
[----:B------:R-:W-:Y:S02]  /*1ba0*/  FMNMX.FTZ R7, R92, R93, !PT ;  /* 0x0000005d5c077209 */ /* 0x000fe40007810000 */
[----:B------:R-:W-:Y:S02]  /*1bb0*/  ISETP.GT.AND P1, PT, R4, 0x10, PT ;  /* 0x000000100400780c */ /* 0x000fe40003f24270 */
[----:B------:R-:W-:Y:S02]  /*1bc0*/  FSEL R97, R97, -INF , P3 ;  /* 0xff80000061617808 */ /* 0x000fe40001800000 */
[----:B------:R-:W-:Y:S02]  /*1bd0*/  FMNMX.FTZ R0, R96, R7, !PT ;  /* 0x0000000760007209 */ /* 0x000fe40007810000 */
[----:B------:R-:W-:-:S02]  /*1be0*/  ISETP.GT.AND P2, PT, R4, 0x11, PT ;  /* 0x000000110400780c */ /* 0x000fc40003f44270 */
[----:B------:R-:W-:Y:S02]  /*1bf0*/  FSEL R100, R100, -INF , P1 ;  /* 0xff80000064647808 */ /* 0x000fe40000800000 */
[----:B------:R-:W-:Y:S02]  /*1c00*/  FMNMX.FTZ R7, R97, R0, !PT ;  /* 0x0000000061077209 */ /* 0x000fe40007810000 */
[----:B------:R-:W-:Y:S02]  /*1c10*/  FSEL R94, R94, -INF , P6 ;  /* 0xff8000005e5e7808 */ /* 0x000fe40003000000 */
[----:B------:R-:W-:Y:S02]  /*1c20*/  ISETP.GT.AND P6, PT, R4, 0x18, PT ;  /* 0x000000180400780c */ /* 0x000fe40003fc4270 */
[----:B------:R-:W-:Y:S02]  /*1c30*/  FSEL R101, R101, -INF , P2 ;  /* 0xff80000065657808 */ /* 0x000fe40001000000 */
[----:B------:R-:W-:-:S02]  /*1c40*/  FMNMX.FTZ R0, R100, R7, !PT ;  /* 0x0000000764007209 */ /* 0x000fc40007810000 */
[----:B------:R-:W-:Y:S02]  /*1c50*/  FSEL R95, R95, -INF , P5 ;  /* 0xff8000005f5f7808 */ /* 0x000fe40002800000 */
[----:B------:R-:W-:Y:S02]  /*1c60*/  ISETP.GT.AND P5, PT, R4, 0x19, PT ;  /* 0x000000190400780c */ /* 0x000fe40003fa4270 */
[----:B------:R-:W-:Y:S02]  /*1c70*/  FSEL R104, R104, -INF , P6 ;  /* 0xff80000068687808 */ /* 0x000fe40003000000 */
[----:B------:R-:W-:Y:S02]  /*1c80*/  FMNMX.FTZ R7, R101, R0, !PT ;  /* 0x0000000065077209 */ /* 0x000fe40007810000 */
[----:B------:R-:W-:Y:S02]  /*1c90*/  FSEL R98, R98, -INF , P4 ;  /* 0xff80000062627808 */ /* 0x000fe40002000000 */
        /* <DEDUP_REMOVED lines=91> */
[----:B------:R-:W-:Y:S02]  /*2250*/  ISETP.GT.AND P0, PT, R4, 0x79, PT ;  /* 0x000000790400780c */ /* 0x000fe40003f04270 */
[----:B------:R-:W-:Y:S02]  /*2260*/  FSEL R56, R56, -INF , P6 ;  /* 0xff80000038387808 */ /* 0x000fe40003000000 */
[----:B------:R-:W-:Y:S02]  /*2270*/  FMNMX.FTZ R7, R53, R0, !PT ;  /* 0x0000000035077209 */ /* 0x000fe40007810000 */
[----:B------:R-:W-:Y:S02]  /*2280*/  FSEL R47, R47, -INF , P5 ;  /* 0xff8000002f2f7808 */ /* 0x000fe40002800000 */
[----:B------:R-:W-:Y:S02]  /*2290*/  ISETP.GT.AND P5, PT, R4, 0x80, PT ;  /* 0x000000800400780c */ /* 0x000fe40003fa4270 */
[----:B------:R-:W-:-:S02]  /*22a0*/  FSEL R57, R57, -INF , P0 ;  /* 0xff80000039397808 */ /* 0x000fc40000000000 */
[----:B------:R-:W-:Y:S02]  /*22b0*/  FMNMX.FTZ R0, R56, R7, !PT ;  /* 0x0000000738007209 */ /* 0x000fe40007810000 */
        /* <DEDUP_REMOVED lines=12> */
[----:B------:R-:W-:Y:S02]  /*2380*/  FSEL R33, R33, -INF , P2 ;  /* 0xff80000021217808 */ /* 0x000fe40001000000 */
[----:B------:R-:W-:Y:S02]  /*2390*/  FMNMX.FTZ R0, R21, R0, !PT ;  /* 0x0000000015007209 */ /* 0x000fe40007810000 */
[----:B------:R-:W-:Y:S02]  /*23a0*/  ISETP.GT.AND P3, PT, R4, 0x90, PT ;  /* 0x000000900400780c */ /* 0x000fe40003f64270 */
[----:B------:R-:W-:Y:S02]  /*23b0*/  FSEL R50, R50, -INF , P4 ;  /* 0xff80000032327808 */ /* 0x000fe40002000000 */
[----:B------:R-:W-:-:S02]  /*23c0*/  FSEL R19, R36, -INF , P3 ;  /* 0xff80000024137808 */ /* 0x000fc40001800000 */
[----:B------:R-:W-:Y:S02]  /*23d0*/  FMNMX.FTZ R0, R33, R0, !PT ;  /* 0x0000000021007209 */ /* 0x000fe40007810000 */
[C---:B------:R-:W-:Y:S02]  /*23e0*/  ISETP.GT.AND P4, PT, R4.reuse, 0x91, PT ;  /* 0x000000910400780c */ /* 0x040fe40003f84270 */
[----:B------:R-:W-:Y:S02]  /*23f0*/  FMNMX.FTZ R0, R19, R0, !PT ;  /* 0x0000000013007209 */ /* 0x000fe40007810000 */
[----:B------:R-:W-:Y:S02]  /*2400*/  FSEL R37, R37, -INF , P4 ;  /* 0xff80000025257808 */ /* 0x000fe40002000000 */
[----:B------:R-:W-:Y:S02]  /*2410*/  ISETP.GT.AND P5, PT, R4, 0x98, PT ;  /* 0x000000980400780c */ /* 0x000fe40003fa4270 */
[----:B------:R-:W-:-:S02]  /*2420*/  FMNMX.FTZ R7, R37, R0, !PT ;  /* 0x0000000025077209 */ /* 0x000fc40007810000 */
[----:B------:R-:W-:Y:S02]  /*2430*/  FSEL R40, R40, -INF , P5 ;  /* 0xff80000028287808 */ /* 0x000fe40002800000 */
[----:B------:R-:W-:Y:S02]  /*2440*/  ISETP.GT.AND P6, PT, R4, 0x99, PT ;  /* 0x000000990400780c */ /* 0x000fe40003fc4270 */
[----:B------:R-:W-:Y:S02]  /*2450*/  FMNMX.FTZ R13, R94, R95, !PT ;  /* 0x0000005f5e0d7209 */ /* 0x000fe40007810000 */
[----:B------:R-:W-:Y:S02]  /*2460*/  P2R R12, PR, RZ, 0x1 ;  /* 0x00000001ff0c7803 */ /* 0x000fe40000000000 */
[----:B------:R-:W-:Y:S02]  /*2470*/  P2R R11, PR, RZ, 0x2 ;  /* 0x00000002ff0b7803 */ /* 0x000fe40000000000 */
[----:B------:R-:W-:-:S02]  /*2480*/  P2R R10, PR, RZ, 0x4 ;  /* 0x00000004ff0a7803 */ /* 0x000fc40000000000 */
[----:B------:R-:W-:Y:S02]  /*2490*/  FSEL R41, R41, -INF , P6 ;  /* 0xff80000029297808 */ /* 0x000fe40003000000 */
[----:B------:R-:W-:Y:S02]  /*24a0*/  FMNMX.FTZ R0, R40, R7, !PT ;  /* 0x0000000728007209 */ /* 0x000fe40007810000 */
[C---:B------:R-:W-:Y:S02]  /*24b0*/  ISETP.GT.AND P2, PT, R4.reuse, 0x78, PT ;  /* 0x000000780400780c */ /* 0x040fe40003f44270 */
[C---:B------:R-:W-:Y:S02]  /*24c0*/  ISETP.GT.AND P1, PT, R4.reuse, 0x79, PT ;  /* 0x000000790400780c */ /* 0x040fe40003f24270 */
[----:B------:R-:W-:Y:S02]  /*24d0*/  ISETP.GT.AND P0, PT, R4, 0x80, PT ;  /* 0x000000800400780c */ /* 0x000fe40003f04270 */
[----:B------:R-:W-:-:S02]  /*24e0*/  FMNMX.FTZ R4, R98, R13, !PT ;  /* 0x0000000d62047209 */ /* 0x000fc40007810000 */
[----:B------:R-:W-:Y:S02]  /*24f0*/  FMNMX.FTZ R6, R41, R0, !PT ;  /* 0x0000000029067209 */ /* 0x000fe40007810000 */
[----:B------:R-:W-:Y:S02]  /*2500*/  FMNMX.FTZ R13, R99, R4, !PT ;  /* 0x00000004630d7209 */ /* 0x000fe40007810000 */
[----:B------:R-:W-:Y:S01]  /*2510*/  P2R R8, PR, RZ, 0x8 ;  /* 0x00000008ff087803 */ /* 0x000fe20000000000 */
[----:B------:R-:W1:Y:S01]  /*2520*/  SHFL.BFLY PT, R7, R6, 0x2, 0x1f ;  /* 0x0c401f0006077f89 */ /* 0x000e6200000e0000 */
[----:B------:R-:W-:Y:S02]  /*2530*/  FMNMX.FTZ R4, R102, R13, !PT ;  /* 0x0000000d66047209 */ /* 0x000fe40007810000 */
[----:B------:R-:W-:Y:S02]  /*2540*/  FSEL R58, R58, -INF , P2 ;  /* 0xff8000003a3a7808 */ /* 0x000fe40001000000 */
[----:B------:R-:W-:-:S02]  /*2550*/  FMNMX.FTZ R15, R103, R4, !PT ;  /* 0x00000004670f7209 */ /* 0x000fc40007810000 */
[----:B------:R-:W-:Y:S02]  /*2560*/  FSEL R59, R59, -INF , P1 ;  /* 0xff8000003b3b7808 */ /* 0x000fe40000800000 */
[----:B------:R-:W-:Y:S02]  /*2570*/  FMNMX.FTZ R4, R106, R15, !PT ;  /* 0x0000000f6a047209 */ /* 0x000fe40007810000 */
[----:B------:R-:W-:Y:S02]  /*2580*/  FSEL R30, R30, -INF , P0 ;  /* 0xff8000001e1e7808 */ /* 0x000fe40000000000 */
[----:B------:R-:W-:Y:S02]  /*2590*/  FMNMX.FTZ R15, R107, R4, !PT ;  /* 0x000000046b0f7209 */ /* 0x000fe40007810000 */
[----:B------:R-:W-:Y:S02]  /*25a0*/  ISETP.NE.AND P0, PT, R12, RZ, PT ;  /* 0x000000ff0c00720c */ /* 0x000fe40003f05270 */
[----:B------:R-:W-:-:S02]  /*25b0*/  FMNMX.FTZ R4, R78, R15, !PT ;  /* 0x0000000f4e047209 */ /* 0x000fc40007810000 */
[----:B------:R-:W-:Y:S02]  /*25c0*/  ISETP.NE.AND P1, PT, R11, RZ, PT ;  /* 0x000000ff0b00720c */ /* 0x000fe40003f25270 */
[----:B------:R-:W-:Y:S02]  /*25d0*/  FMNMX.FTZ R17, R79, R4, !PT ;  /* 0x000000044f117209 */ /* 0x000fe40007810000 */
[----:B------:R-:W-:Y:S02]  /*25e0*/  FSEL R31, R31, -INF , P0 ;  /* 0xff8000001f1f7808 */ /* 0x000fe40000000000 */
[----:B-1----:R-:W-:Y:S02]  /*25f0*/  FMNMX.FTZ R7, R6, R7, !PT ;  /* 0x0000000706077209 */ /* 0x002fe40007810000 */
[----:B------:R-:W-:Y:S02]  /*2600*/  FMNMX.FTZ R4, R82, R17, !PT ;  /* 0x0000001152047209 */ /* 0x000fe40007810000 */
[----:B------:R-:W-:Y:S01]  /*2610*/  ISETP.NE.AND P2, PT, R10, RZ, PT ;  /* 0x000000ff0a00720c */ /* 0x000fe20003f45270 */
[----:B------:R-:W1:Y:S01]  /*2620*/  SHFL.BFLY PT, R0, R7, 0x1, 0x1f ;  /* 0x0c201f0007007f89 */ /* 0x000e6200000e0000 */
[----:B------:R-:W-:-:S02]  /*2630*/  FMNMX.FTZ R17, R83, R4, !PT ;  /* 0x0000000453117209 */ /* 0x000fc40007810000 */
[----:B------:R-:W-:Y:S02]  /*2640*/  FSEL R35, R35, -INF , P2 ;  /* 0xff80000023237808 */ /* 0x000fe40001000000 */
[----:B------:R-:W-:Y:S02]  /*2650*/  FMNMX.FTZ R4, R86, R17, !PT ;  /* 0x0000001156047209 */ /* 0x000fe40007810000 */
[----:B------:R-:W-:Y:S02]  /*2660*/  FSEL R42, R42, -INF , P5 ;  /* 0xff8000002a2a7808 */ /* 0x000fe40002800000 */
[----:B------:R-:W-:Y:S02]  /*2670*/  FMNMX.FTZ R17, R87, R4, !PT ;  /* 0x0000000457117209 */ /* 0x000fe40007810000 */
[----:B------:R-:W-:Y:S02]  /*2680*/  FSEL R43, R43, -INF , P6 ;  /* 0xff8000002b2b7808 */ /* 0x000fe40003000000 */
[----:B------:R-:W-:-:S02]  /*2690*/  FMNMX.FTZ R4, R90, R17, !PT ;  /* 0x000000115a047209 */ /* 0x000fc40007810000 */
[----:B------:R-:W-:Y:S02]  /*26a0*/  ISETP.NE.AND P0, PT, R5, RZ, PT ;  /* 0x000000ff0500720c */ /* 0x000fe40003f05270 */
[----:B------:R-:W-:-:S04]  /*26b0*/  FMNMX.FTZ R23, R91, R4, !PT ;  /* 0x000000045b177209 */ /* 0x000fc80007810000 */
[----:B------:R-:W-:Y:S02]  /*26c0*/  FMNMX.FTZ R4, R62, R23, !PT ;  /* 0x000000173e047209 */ /* 0x000fe40007810000 */
[----:B-1----:R-:W-:Y:S02]  /*26d0*/  FMNMX.FTZ R0, R7, R0, !PT ;  /* 0x0000000007007209 */ /* 0x002fe40007810000 */
[----:B------:R-:W-:Y:S02]  /*26e0*/  FMNMX.FTZ R23, R63, R4, !PT ;  /* 0x000000043f177209 */ /* 0x000fe40007810000 */
[C---:B------:R-:W-:Y:S01]  /*26f0*/  FSETP.NEU.FTZ.AND P3, PT, R0.reuse, -INF , PT ;  /* 0xff8000000000780b */ /* 0x040fe20003f7d000 */
[----:B------:R-:W-:Y:S01]  /*2700*/  FFMA.FTZ R20, R0, R9, -8 ;  /* 0xc100000000147423 */ /* 0x000fe20000010009 */
[----:B------:R-:W-:-:S04]  /*2710*/  FMNMX.FTZ R4, R66, R23, !PT ;  /* 0x0000001742047209 */ /* 0x000fc80007810000 */
[----:B------:R-:W-:Y:S02]  /*2720*/  FMNMX.FTZ R23, R67, R4, !PT ;  /* 0x0000000443177209 */ /* 0x000fe40007810000 */
[----:B------:R-:W-:Y:S02]  /*2730*/  FSEL R20, R20, RZ, P3 ;  /* 0x000000ff14147208 */ /* 0x000fe40001800000 */
[----:B------:R-:W-:Y:S02]  /*2740*/  FMNMX.FTZ R4, R70, R23, !PT ;  /* 0x0000001746047209 */ /* 0x000fe40007810000 */
[----:B------:R-:W-:Y:S01]  /*2750*/  ISETP.NE.AND P3, PT, R8, RZ, PT ;  /* 0x000000ff0800720c */ /* 0x000fe20003f65270 */
[--C-:B------:R-:W-:Y:S01]  /*2760*/  FFMA.FTZ R14, R77, UR42, -R20.reuse ;  /* 0x0000002a4d0e7c23 */ /* 0x100fe20008010814 */
[----:B------:R-:W-:Y:S01]  /*2770*/  FMNMX.FTZ R77, R71, R4, !PT ;  /* 0x00000004474d7209 */ /* 0x000fe20007810000 */
[--C-:B------:R-:W-:Y:S01]  /*2780*/  FFMA.FTZ R24, R61, UR42, -R20.reuse ;  /* 0x0000002a3d187c23 */ /* 0x100fe20008010814 */
[--C-:B------:R-:W-:Y:S01]  /*2790*/  FFMA.FTZ R36, R65, UR42, -R20.reuse ;  /* 0x0000002a41247c23 */ /* 0x100fe20008010814 */
[--C-:B------:R-:W-:Y:S01]  /*27a0*/  FFMA.FTZ R60, R60, UR42, -R20.reuse ;  /* 0x0000002a3c3c7c23 */ /* 0x100fe20008010814 */
[----:B------:R-:W-:Y:S01]  /*27b0*/  FMNMX.FTZ R4, R74, R77, !PT ;  /* 0x0000004d4a047209 */ /* 0x000fe20007810000 */
[--C-:B------:R-:W-:Y:S01]  /*27c0*/  FFMA.FTZ R26, R64, UR42, -R20.reuse ;  /* 0x0000002a401a7c23 */ /* 0x100fe20008010814 */
[--C-:B------:R-:W-:Y:S01]  /*27d0*/  FFMA.FTZ R64, R73, UR42, -R20.reuse ;  /* 0x0000002a49407c23 */ /* 0x100fe20008010814 */
[----:B------:R1:W-:Y:S01]  /*27e0*/  MUFU.EX2 R23, R60 ;  /* 0x0000003c00177308 */ /* 0x0003e20000000800 */
[----:B------:R-:W-:Y:S01]  /*27f0*/  FMNMX.FTZ R61, R75, R4, !PT ;  /* 0x000000044b3d7209 */ /* 0x000fe20007810000 */
[--C-:B------:R-:W-:Y:S01]  /*2800*/  FFMA.FTZ R32, R68, UR42, -R20.reuse ;  /* 0x0000002a44207c23 */ /* 0x100fe20008010814 */
[----:B------:R-:W-:Y:S01]  /*2810*/  FSEL R38, R38, -INF , P3 ;  /* 0xff80000026267808 */ /* 0x000fe20001800000 */
[--C-:B------:R-:W-:Y:S01]  /*2820*/  FFMA.FTZ R5, R92, UR42, -R20.reuse ;  /* 0x0000002a5c057c23 */ /* 0x100fe20008010814 */
[----:B------:R-:W-:Y:S01]  /*2830*/  FMNMX.FTZ R4, R46, R61, !PT ;  /* 0x0000003d2e047209 */ /* 0x000fe20007810000 */
[--C-:B------:R-:W-:Y:S01]  /*2840*/  FFMA.FTZ R6, R93, UR42, -R20.reuse ;  /* 0x0000002a5d067c23 */ /* 0x100fe20008010814 */
[--C-:B------:R-:W-:Y:S01]  /*2850*/  FFMA.FTZ R68, R37, UR42, -R20.reuse ;  /* 0x0000002a25447c23 */ /* 0x100fe20008010814 */
[--C-:B------:R-:W-:Y:S01]  /*2860*/  FFMA.FTZ R7, R96, UR42, -R20.reuse ;  /* 0x0000002a60077c23 */ /* 0x100fe20008010814 */
[----:B------:R-:W-:Y:S01]  /*2870*/  FMNMX.FTZ R61, R47, R4, !PT ;  /* 0x000000042f3d7209 */ /* 0x000fe20007810000 */
[--C-:B-1----:R-:W-:Y:S01]  /*2880*/  FFMA.FTZ R60, R69, UR42, -R20.reuse ;  /* 0x0000002a453c7c23 */ /* 0x102fe20008010814 */
[--C-:B------:R-:W-:Y:S01]  /*2890*/  FFMA.FTZ R80, R80, UR42, -R20.reuse ;  /* 0x0000002a50507c23 */ /* 0x100fe20008010814 */
[----:B------:R-:W-:Y:S01]  /*28a0*/  MUFU.EX2 R5, R5 ;  /* 0x0000000500057308 */ /* 0x000fe20000000800 */
        /* <DEDUP_REMOVED lines=10> */
[--C-:B------:R-:W-:Y:S01]  /*2950*/  FFMA.FTZ R18, R81, UR42, -R20.reuse ;  /* 0x0000002a51127c23 */ /* 0x100fe20008010814 */
[--C-:B------:R-:W-:Y:S01]  /*2960*/  FFMA.FTZ R16, R84, UR42, -R20.reuse ;  /* 0x0000002a54107c23 */ /* 0x100fe20008010814 */
[----:B------:R-:W-:Y:S01]  /*2970*/  FMNMX.FTZ R65, R55, R4, !PT ;  /* 0x0000000437417209 */ /* 0x000fe20007810000 */
[--C-:B------:R-:W-:Y:S01]  /*2980*/  FFMA.FTZ R85, R85, UR42, -R20.reuse ;  /* 0x0000002a55557c23 */ /* 0x100fe20008010814 */
[--C-:B------:R-:W-:Y:S01]  /*2990*/  FFMA.FTZ R22, R88, UR42, -R20.reuse ;  /* 0x0000002a58167c23 */ /* 0x100fe20008010814 */
[----:B------:R-:W-:Y:S01]  /*29a0*/  MUFU.EX2 R6, R6 ;  /* 0x0000000600067308 */ /* 0x000fe20000000800 */
[----:B------:R-:W-:Y:S01]  /*29b0*/  FMNMX.FTZ R4, R58, R65, !PT ;  /* 0x000000413a047209 */ /* 0x000fe20007810000 */
[--C-:B------:R-:W-:Y:S01]  /*29c0*/  FFMA.FTZ R27, R89, UR42, -R20.reuse ;  /* 0x0000002a591b7c23 */ /* 0x100fe20008010814 */
[----:B-1----:R-:W-:Y:S01]  /*29d0*/  FSEL R36, R34, -INF , P1 ;  /* 0xff80000022247808 */ /* 0x002fe20000800000 */
[--C-:B------:R-:W-:Y:S01]  /*29e0*/  FFMA.FTZ R72, R72, UR42, -R20.reuse ;  /* 0x0000002a48487c23 */ /* 0x100fe20008010814 */
[----:B------:R-:W-:Y:S01]  /*29f0*/  FMNMX.FTZ R69, R59, R4, !PT ;  /* 0x000000043b457209 */ /* 0x000fe20007810000 */
[--C-:B------:R-:W-:Y:S01]  /*2a00*/  FFMA.FTZ R28, R28, UR42, -R20.reuse ;  /* 0x0000002a1c1c7c23 */ /* 0x100fe20008010814 */
[--C-:B------:R-:W-:Y:S01]  /*2a10*/  FFMA.FTZ R29, R29, UR42, -R20.reuse ;  /* 0x0000002a1d1d7c23 */ /* 0x100fe20008010814 */
[----:B------:R1:W-:Y:S01]  /*2a20*/  MUFU.EX2 R65, R60 ;  /* 0x0000003c00417308 */ /* 0x0003e20000000800 */
[----:B------:R-:W-:Y:S01]  /*2a30*/  FMNMX.FTZ R4, R30, R69, !PT ;  /* 0x000000451e047209 */ /* 0x000fe20007810000 */
[--C-:B------:R-:W-:Y:S01]  /*2a40*/  FFMA.FTZ R21, R21, UR42, -R20.reuse ;  /* 0x0000002a15157c23 */ /* 0x100fe20008010814 */
[----:B------:R-:W-:-:S02]  /*2a50*/  FFMA.FTZ R19, R19, UR42, -R20 ;  /* 0x0000002a13137c23 */ /* 0x000fc40008010814 */
[----:B------:R-:W-:-:S03]  /*2a60*/  FMNMX.FTZ R69, R31, R4, !PT ;  /* 0x000000041f457209 */ /* 0x000fc60007810000 */
[----:B------:R-:W-:Y:S01]  /*2a70*/  MUFU.EX2 R15, R80 ;  /* 0x00000050000f7308 */ /* 0x000fe20000000800 */
[----:B------:R-:W-:Y:S02]  /*2a80*/  FMNMX.FTZ R4, R36, R69, !PT ;  /* 0x0000004524047209 */ /* 0x000fe40007810000 */
[----:B-1----:R-:W-:Y:S01]  /*2a90*/  FSEL R60, R39, -INF , P4 ;  /* 0xff800000273c7808 */ /* 0x002fe20002000000 */
        /* <DEDUP_REMOVED lines=8> */
[--C-:B------:R-:W-:Y:S01]  /*2b20*/  FFMA.FTZ R53, R56, UR42, -R20.reuse ;  /* 0x0000002a38357c23 */ /* 0x100fe20008010814 */
[----:B------:R-:W-:Y:S01]  /*2b30*/  FMNMX.FTZ R73, R60, R73, !PT ;  /* 0x000000493c497209 */ /* 0x000fe20007810000 */
[----:B------:R-:W-:Y:S01]  /*2b40*/  FFMA.FTZ R56, R57, UR42, -R20 ;  /* 0x0000002a39387c23 */ /* 0x000fe20008010814 */
[----:B------:R-:W-:Y:S01]  /*2b50*/  IMAD.U32 R57, RZ, RZ, UR42 ;  /* 0x0000002aff397e24 */ /* 0x000fe2000f8e00ff */
[----:B------:R1:W-:Y:S01]  /*2b60*/  MUFU.EX2 R69, R64 ;  /* 0x0000004000457308 */ /* 0x0003e20000000800 */
[----:B------:R-:W-:-:S04]  /*2b70*/  FMNMX.FTZ R4, R42, R73, !PT ;  /* 0x000000492a047209 */ /* 0x000fc80007810000 */
[----:B------:R-:W-:-:S03]  /*2b80*/  FMNMX.FTZ R4, R43, R4, !PT ;  /* 0x000000042b047209 */ /* 0x000fc60007810000 */
[----:B------:R-:W-:Y:S01]  /*2b90*/  MUFU.EX2 R7, R7 ;  /* 0x0000000700077308 */ /* 0x000fe20000000800 */
[--C-:B-1----:R-:W-:Y:S01]  /*2ba0*/  FFMA.FTZ R64, R33, UR42, -R20.reuse ;  /* 0x0000002a21407c23 */ /* 0x102fe20008010814 */
[----:B------:R-:W1:Y:S01]  /*2bb0*/  SHFL.BFLY PT, R73, R4, 0x2, 0x1f ;  /* 0x0c401f0004497f89 */ /* 0x000e6200000e0000 */
[--C-:B------:R-:W-:Y:S01]  /*2bc0*/  FFMA.FTZ R33, R40, UR42, -R20.reuse ;  /* 0x0000002a28217c23 */ /* 0x100fe20008010814 */
[----:B------:R-:W-:-:S04]  /*2bd0*/  FFMA.FTZ R20, R41, UR42, -R20 ;  /* 0x0000002a29147c23 */ /* 0x000fc80008010814 */
[----:B------:R-:W2:Y:S08]  /*2be0*/  MUFU.EX2 R8, R8 ;  /* 0x0000000800087308 */ /* 0x000eb00000000800 */
[----:B------:R3:W-:Y:S08]  /*2bf0*/  MUFU.EX2 R34, R72 ;  /* 0x0000004800227308 */ /* 0x0007f00000000800 */
[----:B------:R-:W4:Y:S01]  /*2c00*/  MUFU.EX2 R9, R9 ;  /* 0x0000000900097308 */ /* 0x000f220000000800 */
[----:B--2---:R-:W-:-:S02]  /*2c10*/  F2FP.SATFINITE.E4M3.F32.PACK_AB_MERGE_C R152, R8, R7, RZ ;  /* 0x000000070898723e */ /* 0x004fc400048070ff */
[----:B-1----:R-:W-:Y:S02]  /*2c20*/  FMNMX.FTZ R73, R4, R73, !PT ;  /* 0x0000004904497209 */ /* 0x002fe40007810000 */
[----:B------:R-:W-:-:S03]  /*2c30*/  F2FP.SATFINITE.E4M3.F32.PACK_AB_MERGE_C R152, R6, R5, R152 ;  /* 0x000000050698723e */ /* 0x000fc60004807098 */
[----:B------:R-:W1:Y:S01]  /*2c40*/  SHFL.BFLY PT, R4, R73, 0x1, 0x1f ;  /* 0x0c201f0049047f89 */ /* 0x000e6200000e0000 */
[----:B------:R-:W-:Y:S08]  /*2c50*/  MUFU.EX2 R10, R10 ;  /* 0x0000000a000a7308 */ /* 0x000ff00000000800 */
[----:B------:R2:W-:Y:S08]  /*2c60*/  MUFU.EX2 R17, R85 ;  /* 0x0000005500117308 */ /* 0x0005f00000000800 */
[----:B------:R-:W-:Y:S01]  /*2c70*/  MUFU.EX2 R11, R11 ;  /* 0x0000000b000b7308 */ /* 0x000fe20000000800 */
[----:B-1----:R-:W-:-:S07]  /*2c80*/  FMNMX.FTZ R4, R73, R4, !PT ;  /* 0x0000000449047209 */ /* 0x002fce0007810000 */
[----:B------:R1:W-:Y:S01]  /*2c90*/  MUFU.EX2 R13, R76 ;  /* 0x0000004c000d7308 */ /* 0x0003e20000000800 */
[C---:B------:R-:W-:Y:S01]  /*2ca0*/  FSETP.NEU.FTZ.AND P1, PT, R4.reuse, -INF , PT ;  /* 0xff8000000400780b */ /* 0x040fe20003f3d000 */
[----:B------:R-:W-:-:S06]  /*2cb0*/  FFMA.FTZ R57, R4, R57, -8 ;  /* 0xc100000004397423 */ /* 0x000fcc0000010039 */
[----:B------:R-:W-:Y:S01]  /*2cc0*/  MUFU.EX2 R12, R12 ;  /* 0x0000000c000c7308 */ /* 0x000fe20000000800 */
[----:B------:R-:W-:Y:S02]  /*2cd0*/  FSEL R57, R57, RZ, P1 ;  /* 0x000000ff39397208 */ /* 0x000fe40000800000 */
[----:B------:R-:W-:-:S03]  /*2ce0*/  PLOP3.LUT P1, PT, PT, PT, UP0, 0x80, 0x0 ;  /* 0x000000000000781c */ /* 0x000fc60003f2f008 */
[--C-:B------:R-:W-:Y:S01]  /*2cf0*/  FFMA.FTZ R37, R94, UR42, -R57.reuse ;  /* 0x0000002a5e257c23 */ /* 0x100fe20008010839 */
[--C-:B------:R-:W-:Y:S01]  /*2d00*/  FFMA.FTZ R40, R95, UR42, -R57.reuse ;  /* 0x0000002a5f287c23 */ /* 0x100fe20008010839 */
[--C-:B------:R-:W-:Y:S01]  /*2d10*/  FFMA.FTZ R73, R98, UR42, -R57.reuse ;  /* 0x0000002a62497c23 */ /* 0x100fe20008010839 */
[--C-:B------:R-:W-:Y:S01]  /*2d20*/  FFMA.FTZ R80, R99, UR42, -R57.reuse ;  /* 0x0000002a63507c23 */ /* 0x100fe20008010839 */
[--C-:B------:R-:W-:Y:S01]  /*2d30*/  FFMA.FTZ R41, R102, UR42, -R57.reuse ;  /* 0x0000002a66297c23 */ /* 0x100fe20008010839 */
[--C-:B---3--:R-:W-:Y:S01]  /*2d40*/  FFMA.FTZ R72, R103, UR42, -R57.reuse ;  /* 0x0000002a67487c23 */ /* 0x108fe20008010839 */
[----:B------:R-:W-:Y:S01]  /*2d50*/  MUFU.EX2 R37, R37 ;  /* 0x0000002500257308 */ /* 0x000fe20000000800 */
[--C-:B------:R-:W-:Y:S01]  /*2d60*/  FFMA.FTZ R77, R79, UR42, -R57.reuse ;  /* 0x0000002a4f4d7c23 */ /* 0x100fe20008010839 */
[--C-:B------:R-:W-:Y:S01]  /*2d70*/  FFMA.FTZ R79, R87, UR42, -R57.reuse ;  /* 0x0000002a574f7c23 */ /* 0x100fe20008010839 */
[--C-:B------:R-:W-:Y:S01]  /*2d80*/  FFMA.FTZ R87, R66, UR42, -R57.reuse ;  /* 0x0000002a42577c23 */ /* 0x100fe20008010839 */
[--C-:B------:R-:W-:Y:S01]  /*2d90*/  FFMA.FTZ R81, R106, UR42, -R57.reuse ;  /* 0x0000002a6a517c23 */ /* 0x100fe20008010839 */
[--C-:B------:R-:W-:Y:S01]  /*2da0*/  FFMA.FTZ R66, R70, UR42, -R57.reuse ;  /* 0x0000002a46427c23 */ /* 0x100fe20008010839 */
[--C-:B------:R-:W-:Y:S01]  /*2db0*/  FFMA.FTZ R70, R74, UR42, -R57.reuse ;  /* 0x0000002a4a467c23 */ /* 0x100fe20008010839 */
[--C-:B--2---:R-:W-:Y:S01]  /*2dc0*/  FFMA.FTZ R85, R90, UR42, -R57.reuse ;  /* 0x0000002a5a557c23 */ /* 0x104fe20008010839 */
[----:B------:R-:W2:Y:S01]  /*2dd0*/  MUFU.EX2 R40, R40 ;  /* 0x0000002800287308 */ /* 0x000ea20000000800 */
[----:B------:R-:W-:Y:S01]  /*2de0*/  FADD.FTZ R74, R5, R6 ;  /* 0x00000006054a7221 */ /* 0x000fe20000010000 */
[--C-:B------:R-:W-:Y:S01]  /*2df0*/  FFMA.FTZ R88, R67, UR42, -R57.reuse ;  /* 0x0000002a43587c23 */ /* 0x100fe20008010839 */
[--C-:B------:R-:W-:Y:S01]  /*2e00*/  FFMA.FTZ R84, R107, UR42, -R57.reuse ;  /* 0x0000002a6b547c23 */ /* 0x100fe20008010839 */
[--C-:B------:R-:W-:Y:S01]  /*2e10*/  FFMA.FTZ R67, R71, UR42, -R57.reuse ;  /* 0x0000002a47437c23 */ /* 0x100fe20008010839 */
[--C-:B------:R-:W-:Y:S01]  /*2e20*/  FFMA.FTZ R71, R75, UR42, -R57.reuse ;  /* 0x0000002a4b477c23 */ /* 0x100fe20008010839 */
[----:B------:R-:W-:Y:S01]  /*2e30*/  FADD.FTZ R75, R7, R74 ;  /* 0x0000004a074b7221 */ /* 0x000fe20000010000 */
[--C-:B-1----:R-:W-:Y:S01]  /*2e40*/  FFMA.FTZ R76, R78, UR42, -R57.reuse ;  /* 0x0000002a4e4c7c23 */ /* 0x102fe20008010839 */
[----:B------:R-:W1:Y:S01]  /*2e50*/  MUFU.EX2 R73, R73 ;  /* 0x0000004900497308 */ /* 0x000e620000000800 */
[----:B------:R-:W-:Y:S01]  /*2e60*/  FFMA.FTZ R82, R82, UR42, -R57 ;  /* 0x0000002a52527c23 */ /* 0x000fe20008010839 */
[----:B------:R-:W-:Y:S01]  /*2e70*/  FADD.FTZ R74, R8, R75 ;  /* 0x0000004b084a7221 */ /* 0x000fe20000010000 */
[--C-:B------:R-:W-:Y:S01]  /*2e80*/  FFMA.FTZ R83, R83, UR42, -R57.reuse ;  /* 0x0000002a53537c23 */ /* 0x100fe20008010839 */
[--C-:B------:R-:W-:Y:S01]  /*2e90*/  FFMA.FTZ R78, R86, UR42, -R57.reuse ;  /* 0x0000002a564e7c23 */ /* 0x100fe20008010839 */
[--C-:B------:R-:W-:Y:S01]  /*2ea0*/  FFMA.FTZ R86, R91, UR42, -R57.reuse ;  /* 0x0000002a5b567c23 */ /* 0x100fe20008010839 */
[----:B----4-:R-:W-:Y:S01]  /*2eb0*/  FADD.FTZ R75, R9, R74 ;  /* 0x0000004a094b7221 */ /* 0x010fe20000010000 */
[----:B------:R-:W-:Y:S01]  /*2ec0*/  FFMA.FTZ R62, R62, UR42, -R57 ;  /* 0x0000002a3e3e7c23 */ /* 0x000fe20008010839 */
[----:B------:R-:W3:Y:S01]  /*2ed0*/  MUFU.EX2 R80, R80 ;  /* 0x0000005000507308 */ /* 0x000ee20000000800 */
[----:B--2---:R-:W-:Y:S01]  /*2ee0*/  FADD.FTZ R90, R37, R40 ;  /* 0x00000028255a7221 */ /* 0x004fe20000010000 */
[----:B------:R-:W-:Y:S01]  /*2ef0*/  FADD.FTZ R74, R10, R75 ;  /* 0x0000004b0a4a7221 */ /* 0x000fe20000010000 */
[--C-:B------:R-:W-:Y:S01]  /*2f00*/  FFMA.FTZ R63, R63, UR42, -R57.reuse ;  /* 0x0000002a3f3f7c23 */ /* 0x100fe20008010839 */
[----:B------:R-:W-:Y:S01]  /*2f10*/  F2FP.SATFINITE.E4M3.F32.PACK_AB_MERGE_C R154, R12, R11, RZ ;  /* 0x0000000b0c9a723e */ /* 0x000fe200048070ff */
[--C-:B------:R-:W-:Y:S01]  /*2f20*/  FFMA.FTZ R46, R46, UR42, -R57.reuse ;  /* 0x0000002a2e2e7c23 */ /* 0x100fe20008010839 */
[----:B------:R-:W-:Y:S01]  /*2f30*/  FADD.FTZ R75, R11, R74 ;  /* 0x0000004a0b4b7221 */ /* 0x000fe20000010000 */
[----:B------:R-:W-:Y:S01]  /*2f40*/  FFMA.FTZ R47, R47, UR42, -R57 ;  /* 0x0000002a2f2f7c23 */ /* 0x000fe20008010839 */
[----:B------:R-:W2:Y:S01]  /*2f50*/  MUFU.EX2 R41, R41 ;  /* 0x0000002900297308 */ /* 0x000ea20000000800 */
[----:B-1----:R-:W-:Y:S01]  /*2f60*/  FADD.FTZ R89, R73, R90 ;  /* 0x0000005a49597221 */ /* 0x002fe20000010000 */
[----:B------:R-:W-:Y:S01]  /*2f70*/  FADD.FTZ R74, R12, R75 ;  /* 0x0000004b0c4a7221 */ /* 0x000fe20000010000 */
[--C-:B------:R-:W-:Y:S01]  /*2f80*/  FFMA.FTZ R50, R50, UR42, -R57.reuse ;  /* 0x0000002a32327c23 */ /* 0x100fe20008010839 */
[--C-:B------:R-:W-:Y:S01]  /*2f90*/  FFMA.FTZ R51, R51, UR42, -R57.reuse ;  /* 0x0000002a33337c23 */ /* 0x100fe20008010839 */
[--C-:B------:R-:W-:Y:S01]  /*2fa0*/  FFMA.FTZ R54, R54, UR42, -R57.reuse ;  /* 0x0000002a36367c23 */ /* 0x100fe20008010839 */
[----:B------:R-:W-:Y:S01]  /*2fb0*/  FADD.FTZ R75, R13, R74 ;  /* 0x0000004a0d4b7221 */ /* 0x000fe20000010000 */
[----:B------:R-:W-:Y:S01]  /*2fc0*/  FFMA.FTZ R55, R55, UR42, -R57 ;  /* 0x0000002a37377c23 */ /* 0x000fe20008010839 */
[----:B------:R-:W1:Y:S01]  /*2fd0*/  MUFU.EX2 R72, R72 ;  /* 0x0000004800487308 */ /* 0x000e620000000800 */
[----:B---3--:R-:W-:Y:S01]  /*2fe0*/  FADD.FTZ R90, R80, R89 ;  /* 0x00000059505a7221 */ /* 0x008fe20000010000 */
[--C-:B------:R-:W-:Y:S01]  /*2ff0*/  FFMA.FTZ R58, R58, UR42, -R57.reuse ;  /* 0x0000002a3a3a7c23 */ /* 0x100fe20008010839 */
[--C-:B------:R-:W-:Y:S01]  /*3000*/  FFMA.FTZ R59, R59, UR42, -R57.reuse ;  /* 0x0000002a3b3b7c23 */ /* 0x100fe20008010839 */
[--C-:B------:R-:W-:Y:S01]  /*3010*/  FFMA.FTZ R36, R36, UR42, -R57.reuse ;  /* 0x0000002a24247c23 */ /* 0x100fe20008010839 */
[--C-:B------:R-:W-:Y:S01]  /*3020*/  FFMA.FTZ R35, R35, UR42, -R57.reuse ;  /* 0x0000002a23237c23 */ /* 0x100fe20008010839 */
[----:B------:R-:W-:Y:S01]  /*3030*/  F2FP.SATFINITE.E4M3.F32.PACK_AB_MERGE_C R154, R10, R9, R154 ;  /* 0x000000090a9a723e */ /* 0x000fe2000480709a */
[--C-:B------:R-:W-:Y:S01]  /*3040*/  FFMA.FTZ R38, R38, UR42, -R57.reuse ;  /* 0x0000002a26267c23 */ /* 0x100fe20008010839 */
[----:B------:R-:W3:Y:S01]  /*3050*/  MUFU.EX2 R81, R81 ;  /* 0x0000005100517308 */ /* 0x000ee20000000800 */
[----:B--2---:R-:W-:Y:S01]  /*3060*/  FADD.FTZ R89, R41, R90 ;  /* 0x0000005a29597221 */ /* 0x004fe20000010000 */
[--C-:B------:R-:W-:Y:S01]  /*3070*/  FFMA.FTZ R60, R60, UR42, -R57.reuse ;  /* 0x0000002a3c3c7c23 */ /* 0x100fe20008010839 */
[--C-:B------:R-:W-:Y:S01]  /*3080*/  FFMA.FTZ R42, R42, UR42, -R57.reuse ;  /* 0x0000002a2a2a7c23 */ /* 0x100fe20008010839 */
[----:B------:R-:W-:Y:S01]  /*3090*/  FFMA.FTZ R43, R43, UR42, -R57 ;  /* 0x0000002a2b2b7c23 */ /* 0x000fe20008010839 */
[----:B------:R-:W-:-:S03]  /*30a0*/  F2FP.SATFINITE.E4M3.F32.PACK_AB_MERGE_C R73, R80, R73, RZ ;  /* 0x000000495049723e */ /* 0x000fc600048070ff */
[----:B------:R-:W2:Y:S01]  /*30b0*/  MUFU.EX2 R84, R84 ;  /* 0x0000005400547308 */ /* 0x000ea20000000800 */
[----:B-1----:R-:W-:Y:S01]  /*30c0*/  FADD.FTZ R90, R72, R89 ;  /* 0x00000059485a7221 */ /* 0x002fe20000010000 */
[----:B------:R-:W-:Y:S01]  /*30d0*/  F2FP.SATFINITE.E4M3.F32.PACK_AB_MERGE_C R153, R40, R37, R73 ;  /* 0x000000252899723e */ /* 0x000fe20004807049 */
[--C-:B------:R-:W-:Y:S02]  /*30e0*/  IMAD.MOV.U32 R37, RZ, RZ, R25.reuse ;  /* 0x000000ffff257224 */ /* 0x100fe400078e0019 */
[----:B------:R-:W-:-:S03]  /*30f0*/  IMAD.MOV.U32 R40, RZ, RZ, R25 ;  /* 0x000000ffff287224 */ /* 0x000fc600078e0019 */
[----:B------:R-:W1:Y:S01]  /*3100*/  MUFU.EX2 R76, R76 ;  /* 0x0000004c004c7308 */ /* 0x000e620000000800 */
[----:B---3--:R-:W-:-:S07]  /*3110*/  FADD.FTZ R89, R81, R90 ;  /* 0x0000005a51597221 */ /* 0x008fce0000010000 */
[----:B------:R-:W3:Y:S01]  /*3120*/  MUFU.EX2 R14, R14 ;  /* 0x0000000e000e7308 */ /* 0x000ee20000000800 */
[C---:B--2---:R-:W-:Y:S01]  /*3130*/  FADD.FTZ R89, R84.reuse, R89 ;  /* 0x0000005954597221 */ /* 0x044fe20000010000 */
[----:B------:R-:W-:-:S04]  /*3140*/  F2FP.SATFINITE.E4M3.F32.PACK_AB_MERGE_C R81, R84, R81, RZ ;  /* 0x000000515451723e */ /* 0x000fc800048070ff */
[----:B------:R-:W-:Y:S01]  /*3150*/  F2FP.SATFINITE.E4M3.F32.PACK_AB_MERGE_C R155, R72, R41, R81 ;  /* 0x00000029489b723e */ /* 0x000fe20004807051 */
[----:B------:R-:W-:Y:S01]  /*3160*/  IMAD.MOV.U32 R41, RZ, RZ, R25 ;  /* 0x000000ffff297224 */ /* 0x000fe200078e0019 */
[----:B------:R-:W2:Y:S01]  /*3170*/  MUFU.EX2 R77, R77 ;  /* 0x0000004d004d7308 */ /* 0x000ea20000000800 */
[----:B-1----:R-:W-:-:S07]  /*3180*/  FADD.FTZ R74, R76, R89 ;  /* 0x000000594c4a7221 */ /* 0x002fce0000010000 */
[----:B------:R-:W1:Y:S01]  /*3190*/  MUFU.EX2 R82, R82 ;  /* 0x0000005200527308 */ /* 0x000e620000000800 */
[----:B---3--:R-:W-:-:S04]  /*31a0*/  FADD.FTZ R90, R14, R75 ;  /* 0x0000004b0e5a7221 */ /* 0x008fc80000010000 */
[----:B------:R-:W-:-:S03]  /*31b0*/  FADD.FTZ R89, R15, R90 ;  /* 0x0000005a0f597221 */ /* 0x000fc60000010000 */
[----:B------:R-:W3:Y:S01]  /*31c0*/  MUFU.EX2 R18, R18 ;  /* 0x0000001200127308 */ /* 0x000ee20000000800 */
[----:B--2---:R-:W-:Y:S01]  /*31d0*/  FADD.FTZ R75, R77, R74 ;  /* 0x0000004a4d4b7221 */ /* 0x004fe20000010000 */
[----:B------:R-:W-:-:S06]  /*31e0*/  FFMA.FTZ R74, R30, UR42, -R57 ;  /* 0x0000002a1e4a7c23 */ /* 0x000fcc0008010839 */
[----:B------:R-:W2:Y:S01]  /*31f0*/  MUFU.EX2 R83, R83 ;  /* 0x0000005300537308 */ /* 0x000ea20000000800 */
[----:B-1----:R-:W-:Y:S01]  /*3200*/  FADD.FTZ R30, R82, R75 ;  /* 0x0000004b521e7221 */ /* 0x002fe20000010000 */
[----:B------:R-:W-:-:S06]  /*3210*/  FFMA.FTZ R75, R31, UR42, -R57 ;  /* 0x0000002a1f4b7c23 */ /* 0x000fcc0008010839 */
[----:B------:R-:W1:Y:S01]  /*3220*/  MUFU.EX2 R16, R16 ;  /* 0x0000001000107308 */ /* 0x000e620000000800 */
[C---:B---3--:R-:W-:Y:S01]  /*3230*/  FADD.FTZ R89, R18.reuse, R89 ;  /* 0x0000005912597221 */ /* 0x048fe20000010000 */
[----:B------:R-:W-:-:S04]  /*3240*/  F2FP.SATFINITE.E4M3.F32.PACK_AB_MERGE_C R136, R18, R15, RZ ;  /* 0x0000000f1288723e */ /* 0x000fc800048070ff */
[----:B------:R-:W-:Y:S02]  /*3250*/  F2FP.SATFINITE.E4M3.F32.PACK_AB_MERGE_C R136, R14, R13, R136 ;  /* 0x0000000d0e88723e */ /* 0x000fe40004807088 */
[----:B------:R-:W3:Y:S01]  /*3260*/  MUFU.EX2 R78, R78 ;  /* 0x0000004e004e7308 */ /* 0x000ee20000000800 */
[C---:B--2---:R-:W-:Y:S01]  /*3270*/  FADD.FTZ R31, R83.reuse, R30 ;  /* 0x0000001e531f7221 */ /* 0x044fe20000010000 */
[----:B------:R-:W-:-:S04]  /*3280*/  F2FP.SATFINITE.E4M3.F32.PACK_AB_MERGE_C R82, R83, R82, RZ ;  /* 0x000000525352723e */ /* 0x000fc800048070ff */
[----:B------:R-:W-:Y:S02]  /*3290*/  F2FP.SATFINITE.E4M3.F32.PACK_AB_MERGE_C R137, R77, R76, R82 ;  /* 0x0000004c4d89723e */ /* 0x000fe40004807052 */
[----:B------:R-:W2:Y:S01]  /*32a0*/  MUFU.EX2 R79, R79 ;  /* 0x0000004f004f7308 */ /* 0x000ea20000000800 */
[----:B-1----:R-:W-:-:S04]  /*32b0*/  FADD.FTZ R90, R16, R89 ;  /* 0x00000059105a7221 */ /* 0x002fc80000010000 */
[----:B------:R-:W-:-:S03]  /*32c0*/  FADD.FTZ R89, R17, R90 ;  /* 0x0000005a11597221 */ /* 0x000fc60000010000 */
[----:B------:R-:W1:Y:S01]  /*32d0*/  MUFU.EX2 R22, R22 ;  /* 0x0000001600167308 */ /* 0x000e620000000800 */
[----:B---3--:R-:W-:-:S07]  /*32e0*/  FADD.FTZ R92, R78, R31 ;  /* 0x0000001f4e5c7221 */ /* 0x008fce0000010000 */
[----:B------:R-:W3:Y:S01]  /*32f0*/  MUFU.EX2 R85, R85 ;  /* 0x0000005500557308 */ /* 0x000ee20000000800 */
[----:B--2---:R-:W-:-:S07]  /*3300*/  FADD.FTZ R92, R79, R92 ;  /* 0x0000005c4f5c7221 */ /* 0x004fce0000010000 */
[----:B------:R-:W2:Y:S01]  /*3310*/  MUFU.EX2 R27, R27 ;  /* 0x0000001b001b7308 */ /* 0x000ea20000000800 */
[----:B-1----:R-:W-:-:S07]  /*3320*/  FADD.FTZ R90, R22, R89 ;  /* 0x00000059165a7221 */ /* 0x002fce0000010000 */
[----:B------:R-:W1:Y:S01]  /*3330*/  MUFU.EX2 R86, R86 ;  /* 0x0000005600567308 */ /* 0x000e620000000800 */
[----:B---3--:R-:W-:-:S07]  /*3340*/  FADD.FTZ R89, R85, R92 ;  /* 0x0000005c55597221 */ /* 0x008fce0000010000 */
[----:B------:R-:W3:Y:S01]  /*3350*/  MUFU.EX2 R62, R62 ;  /* 0x0000003e003e7308 */ /* 0x000ee20000000800 */
[C---:B--2---:R-:W-:Y:S01]  /*3360*/  FADD.FTZ R90, R27.reuse, R90 ;  /* 0x0000005a1b5a7221 */ /* 0x044fe20000010000 */
[----:B------:R-:W-:Y:S01]  /*3370*/  F2FP.SATFINITE.E4M3.F32.PACK_AB_MERGE_C R138, R27, R22, RZ ;  /* 0x000000161b8a723e */ /* 0x000fe200048070ff */
[----:B------:R-:W-:Y:S02]  /*3380*/  IMAD.MOV.U32 R27, RZ, RZ, R25 ;  /* 0x000000ffff1b7224 */ /* 0x000fe400078e0019 */
[----:B------:R-:W-:Y:S01]  /*3390*/  FADD.FTZ R7, R23, R90 ;  /* 0x0000005a17077221 */ /* 0x000fe20000010000 */
[----:B------:R-:W-:Y:S02]  /*33a0*/  F2FP.SATFINITE.E4M3.F32.PACK_AB_MERGE_C R138, R17, R16, R138 ;  /* 0x00000010118a723e */ /* 0x000fe4000480708a */
[----:B------:R-:W2:Y:S01]  /*33b0*/  MUFU.EX2 R24, R24 ;  /* 0x0000001800187308 */ /* 0x000ea20000000800 */
[C---:B-1----:R-:W-:Y:S01]  /*33c0*/  FADD.FTZ R89, R86.reuse, R89 ;  /* 0x0000005956597221 */ /* 0x042fe20000010000 */
[----:B------:R-:W-:-:S04]  /*33d0*/  F2FP.SATFINITE.E4M3.F32.PACK_AB_MERGE_C R85, R86, R85, RZ ;  /* 0x000000555655723e */ /* 0x000fc800048070ff */
[----:B------:R-:W-:Y:S02]  /*33e0*/  F2FP.SATFINITE.E4M3.F32.PACK_AB_MERGE_C R139, R79, R78, R85 ;  /* 0x0000004e4f8b723e */ /* 0x000fe40004807055 */
[----:B------:R-:W1:Y:S01]  /*33f0*/  MUFU.EX2 R63, R63 ;  /* 0x0000003f003f7308 */ /* 0x000e620000000800 */
[----:B---3--:R-:W-:-:S07]  /*3400*/  FADD.FTZ R8, R62, R89 ;  /* 0x000000593e087221 */ /* 0x008fce0000010000 */
[----:B------:R-:W3:Y:S01]  /*3410*/  MUFU.EX2 R26, R26 ;  /* 0x0000001a001a7308 */ /* 0x000ee20000000800 */
[----:B--2---:R-:W-:-:S07]  /*3420*/  FADD.FTZ R7, R24, R7 ;  /* 0x0000000718077221 */ /* 0x004fce0000010000 */
[----:B------:R-:W2:Y:S01]  /*3430*/  MUFU.EX2 R87, R87 ;  /* 0x0000005700577308 */ /* 0x000ea20000000800 */
[----:B-1----:R-:W-:-:S07]  /*3440*/  FADD.FTZ R8, R63, R8 ;  /* 0x000000083f087221 */ /* 0x002fce0000010000 */
[----:B------:R-:W1:Y:S01]  /*3450*/  MUFU.EX2 R88, R88 ;  /* 0x0000005800587308 */ /* 0x000e620000000800 */
[----:B---3--:R-:W-:Y:S01]  /*3460*/  FADD.FTZ R12, R26, R7 ;  /* 0x000000071a0c7221 */ /* 0x008fe20000010000 */
[----:B------:R-:W-:-:S03]  /*3470*/  F2FP.SATFINITE.E4M3.F32.PACK_AB_MERGE_C R26, R61, R26, RZ ;  /* 0x0000001a3d1a723e */ /* 0x000fc600048070ff */
[----:B------:R-:W-:Y:S01]  /*3480*/  FADD.FTZ R61, R61, R12 ;  /* 0x0000000c3d3d7221 */ /* 0x000fe20000010000 */
[----:B------:R-:W-:Y:S01]  /*3490*/  F2FP.SATFINITE.E4M3.F32.PACK_AB_MERGE_C R140, R24, R23, R26 ;  /* 0x00000017188c723e */ /* 0x000fe2000480701a */
[--C-:B------:R-:W-:Y:S01]  /*34a0*/  IMAD.MOV.U32 R24, RZ, RZ, R25.reuse ;  /* 0x000000ffff187224 */ /* 0x100fe200078e0019 */
[----:B------:R-:W3:Y:S01]  /*34b0*/  MUFU.EX2 R32, R32 ;  /* 0x0000002000207308 */ /* 0x000ee20000000800 */
[----:B--2---:R-:W-:Y:S01]  /*34c0*/  FADD.FTZ R7, R87, R8 ;  /* 0x0000000857077221 */ /* 0x004fe20000010000 */
[----:B------:R-:W-:-:S06]  /*34d0*/  IMAD.MOV.U32 R26, RZ, RZ, R25 ;  /* 0x000000ffff1a7224 */ /* 0x000fcc00078e0019 */
[----:B------:R-:W2:Y:S01]  /*34e0*/  MUFU.EX2 R66, R66 ;  /* 0x0000004200427308 */ /* 0x000ea20000000800 */
[C---:B-1----:R-:W-:Y:S01]  /*34f0*/  FADD.FTZ R7, R88.reuse, R7 ;  /* 0x0000000758077221 */ /* 0x042fe20000010000 */
[----:B------:R-:W-:-:S04]  /*3500*/  F2FP.SATFINITE.E4M3.F32.PACK_AB_MERGE_C R87, R88, R87, RZ ;  /* 0x000000575857723e */ /* 0x000fc800048070ff */
[----:B------:R-:W-:Y:S02]  /*3510*/  F2FP.SATFINITE.E4M3.F32.PACK_AB_MERGE_C R141, R63, R62, R87 ;  /* 0x0000003e3f8d723e */ /* 0x000fe40004807057 */
[----:B------:R-:W1:Y:S01]  /*3520*/  MUFU.EX2 R67, R67 ;  /* 0x0000004300437308 */ /* 0x000e620000000800 */
[----:B---3--:R-:W-:-:S07]  /*3530*/  FADD.FTZ R8, R32, R61 ;  /* 0x0000003d20087221 */ /* 0x008fce0000010000 */
[----:B------:R-:W3:Y:S01]  /*3540*/  MUFU.EX2 R70, R70 ;  /* 0x0000004600467308 */ /* 0x000ee20000000800 */
[----:B--2---:R-:W-:Y:S01]  /*3550*/  FADD.FTZ R12, R66, R7 ;  /* 0x00000007420c7221 */ /* 0x004fe20000010000 */
[----:B------:R-:W-:-:S04]  /*3560*/  FADD.FTZ R7, R65, R8 ;  /* 0x0000000841077221 */ /* 0x000fc80000010000 */
[----:B------:R-:W-:Y:S01]  /*3570*/  FADD.FTZ R8, R34, R7 ;  /* 0x0000000722087221 */ /* 0x000fe20000010000 */
[----:B------:R-:W-:Y:S01]  /*3580*/  F2FP.SATFINITE.E4M3.F32.PACK_AB_MERGE_C R34, R69, R34, RZ ;  /* 0x000000224522723e */ /* 0x000fe200048070ff */
[----:B------:R-:W2:Y:S01]  /*3590*/  MUFU.EX2 R71, R71 ;  /* 0x0000004700477308 */ /* 0x000ea20000000800 */
[----:B-1----:R-:W-:Y:S01]  /*35a0*/  FADD.FTZ R11, R67, R12 ;  /* 0x0000000c430b7221 */ /* 0x002fe20000010000 */
[----:B------:R-:W-:Y:S01]  /*35b0*/  FADD.FTZ R8, R69, R8 ;  /* 0x0000000845087221 */ /* 0x000fe20000010000 */
[----:B------:R-:W-:Y:S01]  /*35c0*/  F2FP.SATFINITE.E4M3.F32.PACK_AB_MERGE_C R142, R65, R32, R34 ;  /* 0x00000020418e723e */ /* 0x000fe20004807022 */
[--C-:B------:R-:W-:Y:S02]  /*35d0*/  IMAD.MOV.U32 R32, RZ, RZ, R25.reuse ;  /* 0x000000ffff207224 */ /* 0x100fe400078e0019 */
[----:B------:R-:W-:Y:S02]  /*35e0*/  IMAD.MOV.U32 R34, RZ, RZ, R25 ;  /* 0x000000ffff227224 */ /* 0x000fe400078e0019 */
[----:B------:R-:W1:Y:S01]  /*35f0*/  MUFU.EX2 R39, R39 ;  /* 0x0000002700277308 */ /* 0x000e620000000800 */
[----:B---3--:R-:W-:-:S07]  /*3600*/  FADD.FTZ R6, R70, R11 ;  /* 0x0000000b46067221 */ /* 0x008fce0000010000 */
[----:B------:R-:W3:Y:S01]  /*3610*/  MUFU.EX2 R46, R46 ;  /* 0x0000002e002e7308 */ /* 0x000ee20000000800 */
[C---:B--2---:R-:W-:Y:S01]  /*3620*/  F2FP.SATFINITE.E4M3.F32.PACK_AB_MERGE_C R70, R71.reuse, R70, RZ ;  /* 0x000000464746723e */ /* 0x044fe200048070ff */
[----:B------:R-:W-:-:S03]  /*3630*/  FADD.FTZ R71, R71, R6 ;  /* 0x0000000647477221 */ /* 0x000fc60000010000 */
[----:B------:R-:W-:-:S03]  /*3640*/  F2FP.SATFINITE.E4M3.F32.PACK_AB_MERGE_C R143, R67, R66, R70 ;  /* 0x00000042438f723e */ /* 0x000fc60004807046 */
[----:B------:R-:W2:Y:S01]  /*3650*/  MUFU.EX2 R44, R44 ;  /* 0x0000002c002c7308 */ /* 0x000ea20000000800 */
[----:B-1----:R-:W-:-:S07]  /*3660*/  FADD.FTZ R5, R39, R8 ;  /* 0x0000000827057221 */ /* 0x002fce0000010000 */
        /* <DEDUP_REMOVED lines=9> */
[----:B--2---:R-:W-:-:S07]  /*3700*/  FADD.FTZ R6, R50, R5 ;  /* 0x0000000532067221 */ /* 0x004fce0000010000 */
[----:B------:R-:W2:Y:S01]  /*3710*/  MUFU.EX2 R49, R49 ;  /* 0x0000003100317308 */ /* 0x000ea20000000800 */
[C---:B-1----:R-:W-:Y:S01]  /*3720*/  F2FP.SATFINITE.E4M3.F32.PACK_AB_MERGE_C R45, R48.reuse, R45, RZ ;  /* 0x0000002d302d723e */ /* 0x042fe200048070ff */
[----:B------:R-:W-:-:S03]  /*3730*/  FADD.FTZ R48, R48, R7 ;  /* 0x0000000730307221 */ /* 0x000fc60000010000 */
[----:B------:R-:W-:Y:S01]  /*3740*/  F2FP.SATFINITE.E4M3.F32.PACK_AB_MERGE_C R144, R44, R39, R45 ;  /* 0x000000272c90723e */ /* 0x000fe2000480702d */
[--C-:B------:R-:W-:Y:S01]  /*3750*/  IMAD.MOV.U32 R39, RZ, RZ, R25.reuse ;  /* 0x000000ffff277224 */ /* 0x100fe200078e0019 */
[----:B------:R-:W-:Y:S01]  /*3760*/  MOV R44, R25 ;  /* 0x00000019002c7202 */ /* 0x000fe20000000f00 */
[----:B------:R-:W1:Y:S01]  /*3770*/  MUFU.EX2 R30, R54 ;  /* 0x00000036001e7308 */ /* 0x000e620000000800 */
[C---:B---3--:R-:W-:Y:S01]  /*3780*/  F2FP.SATFINITE.E4M3.F32.PACK_AB_MERGE_C R50, R51.reuse, R50, RZ ;  /* 0x000000323332723e */ /* 0x048fe200048070ff */
[----:B------:R-:W-:Y:S01]  /*3790*/  FADD.FTZ R51, R51, R6 ;  /* 0x0000000633337221 */ /* 0x000fe20000010000 */
[--C-:B------:R-:W-:Y:S02]  /*37a0*/  IMAD.MOV.U32 R45, RZ, RZ, R25.reuse ;  /* 0x000000ffff2d7224 */ /* 0x100fe400078e0019 */
[----:B------:R-:W-:Y:S01]  /*37b0*/  F2FP.SATFINITE.E4M3.F32.PACK_AB_MERGE_C R145, R47, R46, R50 ;  /* 0x0000002e2f91723e */ /* 0x000fe20004807032 */
[--C-:B------:R-:W-:Y:S02]  /*37c0*/  IMAD.MOV.U32 R47, RZ, RZ, R25.reuse ;  /* 0x000000ffff2f7224 */ /* 0x100fe400078e0019 */
[----:B------:R-:W3:Y:S01]  /*37d0*/  MUFU.EX2 R52, R52 ;  /* 0x0000003400347308 */ /* 0x000ee20000000800 */
[----:B--2---:R-:W-:Y:S01]  /*37e0*/  FADD.FTZ R5, R49, R48 ;  /* 0x0000003031057221 */ /* 0x004fe20000010000 */
[----:B------:R-:W-:-:S02]  /*37f0*/  IMAD.MOV.U32 R46, RZ, RZ, R25 ;  /* 0x000000ffff2e7224 */ /* 0x000fc400078e0019 */
[--C-:B------:R-:W-:Y:S02]  /*3800*/  IMAD.MOV.U32 R48, RZ, RZ, R25.reuse ;  /* 0x000000ffff307224 */ /* 0x100fe400078e0019 */
[----:B------:R-:W-:Y:S02]  /*3810*/  IMAD.MOV.U32 R50, RZ, RZ, R25 ;  /* 0x000000ffff327224 */ /* 0x000fe400078e0019 */
[----:B------:R2:W4:Y:S01]  /*3820*/  MUFU.EX2 R31, R55 ;  /* 0x00000037001f7308 */ /* 0x0005220000000800 */
[----:B-1----:R-:W-:Y:S01]  /*3830*/  FADD.FTZ R6, R30, R51 ;  /* 0x000000331e067221 */ /* 0x002fe20000010000 */
[--C-:B------:R-:W-:Y:S02]  /*3840*/  IMAD.MOV.U32 R51, RZ, RZ, R25.reuse ;  /* 0x000000ffff337224 */ /* 0x100fe400078e0019 */
[----:B------:R-:W-:-:S04]  /*3850*/  IMAD.MOV.U32 R54, RZ, RZ, R25 ;  /* 0x000000ffff367224 */ /* 0x000fc800078e0019 */
[----:B------:R-:W-:Y:S01]  /*3860*/  MUFU.EX2 R53, R53 ;  /* 0x0000003500357308 */ /* 0x000fe20000000800 */
[----:B---3--:R-:W-:Y:S01]  /*3870*/  FADD.FTZ R8, R52, R5 ;  /* 0x0000000534087221 */ /* 0x008fe20000010000 */
[----:B--2---:R-:W-:-:S06]  /*3880*/  IMAD.MOV.U32 R55, RZ, RZ, R25 ;  /* 0x000000ffff377224 */ /* 0x004fcc00078e0019 */
[----:B------:R-:W1:Y:S01]  /*3890*/  MUFU.EX2 R56, R56 ;  /* 0x0000003800387308 */ /* 0x000e620000000800 */
[----:B----4-:R-:W-:-:S07]  /*38a0*/  FADD.FTZ R7, R31, R6 ;  /* 0x000000061f077221 */ /* 0x010fce0000010000 */
[----:B------:R-:W2:Y:S08]  /*38b0*/  MUFU.EX2 R58, R58 ;  /* 0x0000003a003a7308 */ /* 0x000eb00000000800 */
[----:B------:R-:W3:Y:S01]  /*38c0*/  MUFU.EX2 R59, R59 ;  /* 0x0000003b003b7308 */ /* 0x000ee20000000800 */
[----:B-1----:R-:W-:Y:S01]  /*38d0*/  F2FP.SATFINITE.E4M3.F32.PACK_AB_MERGE_C R9, R56, R53, RZ ;  /* 0x000000353809723e */ /* 0x002fe200048070ff */
[----:B------:R-:W-:-:S03]  /*38e0*/  FADD.FTZ R53, R53, R8 ;  /* 0x0000000835357221 */ /* 0x000fc60000010000 */
[----:B------:R-:W-:Y:S01]  /*38f0*/  F2FP.SATFINITE.E4M3.F32.PACK_AB_MERGE_C R146, R52, R49, R9 ;  /* 0x000000313492723e */ /* 0x000fe20004807009 */
[----:B------:R-:W-:Y:S01]  /*3900*/  FADD.FTZ R53, R56, R53 ;  /* 0x0000003538357221 */ /* 0x000fe20000010000 */
[----:B------:R-:W-:Y:S01]  /*3910*/  IMAD.MOV.U32 R49, RZ, RZ, R25 ;  /* 0x000000ffff317224 */ /* 0x000fe200078e0019 */
[----:B------:R-:W1:Y:S01]  /*3920*/  MUFU.EX2 R28, R28 ;  /* 0x0000001c001c7308 */ /* 0x000e620000000800 */
[----:B--2---:R-:W-:Y:S01]  /*3930*/  FADD.FTZ R6, R58, R7 ;  /* 0x000000073a067221 */ /* 0x004fe20000010000 */
[----:B------:R-:W-:-:S06]  /*3940*/  MOV R52, R25 ;  /* 0x0000001900347202 */ /* 0x000fcc0000000f00 */
[----:B------:R-:W-:Y:S01]  /*3950*/  MUFU.EX2 R21, R21 ;  /* 0x0000001500157308 */ /* 0x000fe20000000800 */
[C---:B---3--:R-:W-:Y:S01]  /*3960*/  F2FP.SATFINITE.E4M3.F32.PACK_AB_MERGE_C R58, R59.reuse, R58, RZ ;  /* 0x0000003a3b3a723e */ /* 0x048fe200048070ff */
[----:B------:R-:W-:-:S03]  /*3970*/  FADD.FTZ R59, R59, R6 ;  /* 0x000000063b3b7221 */ /* 0x000fc60000010000 */
[----:B------:R-:W-:Y:S01]  /*3980*/  F2FP.SATFINITE.E4M3.F32.PACK_AB_MERGE_C R147, R31, R30, R58 ;  /* 0x0000001e1f93723e */ /* 0x000fe2000480703a */
[----:B------:R-:W-:Y:S02]  /*3990*/  IMAD.MOV.U32 R31, RZ, RZ, R25 ;  /* 0x000000ffff1f7224 */ /* 0x000fe400078e0019 */
[----:B------:R-:W2:Y:S01]  /*39a0*/  MUFU.EX2 R64, R64 ;  /* 0x0000004000407308 */ /* 0x000ea20000000800 */
[----:B-1----:R-:W-:Y:S01]  /*39b0*/  FADD.FTZ R6, R28, R53 ;  /* 0x000000351c067221 */ /* 0x002fe20000010000 */
[--C-:B------:R-:W-:Y:S02]  /*39c0*/  IMAD.MOV.U32 R30, RZ, RZ, R25.reuse ;  /* 0x000000ffff1e7224 */ /* 0x100fe400078e0019 */
[----:B------:R-:W-:-:S04]  /*39d0*/  IMAD.MOV.U32 R53, RZ, RZ, R25 ;  /* 0x000000ffff357224 */ /* 0x000fc800078e0019 */
[----:B------:R-:W1:Y:S08]  /*39e0*/  MUFU.EX2 R74, R74 ;  /* 0x0000004a004a7308 */ /* 0x000e700000000800 */
[----:B------:R-:W3:Y:S01]  /*39f0*/  MUFU.EX2 R29, R29 ;  /* 0x0000001d001d7308 */ /* 0x000ee20000000800 */
[----:B--2---:R-:W-:-:S07]  /*3a00*/  F2FP.SATFINITE.E4M3.F32.PACK_AB_MERGE_C R7, R64, R21, RZ ;  /* 0x000000154007723e */ /* 0x004fce00048070ff */
[----:B------:R-:W2:Y:S01]  /*3a10*/  MUFU.EX2 R75, R75 ;  /* 0x0000004b004b7308 */ /* 0x000ea20000000800 */
[----:B-1----:R-:W-:-:S07]  /*3a20*/  FADD.FTZ R8, R74, R59 ;  /* 0x0000003b4a087221 */ /* 0x002fce0000010000 */
[----:B------:R-:W1:Y:S01]  /*3a30*/  MUFU.EX2 R36, R36 ;  /* 0x0000002400247308 */ /* 0x000e620000000800 */
[C---:B---3--:R-:W-:Y:S01]  /*3a40*/  F2FP.SATFINITE.E4M3.F32.PACK_AB_MERGE_C R148, R29.reuse, R28, R7 ;  /* 0x0000001c1d94723e */ /* 0x048fe20004807007 */
[----:B------:R-:W-:Y:S01]  /*3a50*/  FADD.FTZ R6, R29, R6 ;  /* 0x000000061d067221 */ /* 0x000fe20000010000 */
[----:B------:R-:W-:Y:S01]  /*3a60*/  IMAD.MOV.U32 R29, RZ, RZ, R25 ;  /* 0x000000ffff1d7224 */ /* 0x000fe200078e0019 */
[----:B------:R-:W-:Y:S02]  /*3a70*/  MOV R28, R25 ;  /* 0x00000019001c7202 */ /* 0x000fe40000000f00 */
[----:B------:R-:W-:Y:S02]  /*3a80*/  FADD.FTZ R21, R21, R6 ;  /* 0x0000000615157221 */ /* 0x000fe40000010000 */
[----:B------:R-:W3:Y:S01]  /*3a90*/  MUFU.EX2 R35, R35 ;  /* 0x0000002300237308 */ /* 0x000ee20000000800 */
[----:B--2---:R-:W-:Y:S01]  /*3aa0*/  FADD.FTZ R7, R75, R8 ;  /* 0x000000084b077221 */ /* 0x004fe20000010000 */
[----:B------:R-:W-:-:S06]  /*3ab0*/  FADD.FTZ R64, R64, R21 ;  /* 0x0000001540407221 */ /* 0x000fcc0000010000 */
[----:B------:R-:W-:Y:S01]  /*3ac0*/  MUFU.EX2 R33, R33 ;  /* 0x0000002100217308 */ /* 0x000fe20000000800 */
[----:B-1----:R-:W-:-:S07]  /*3ad0*/  FADD.FTZ R6, R36, R7 ;  /* 0x0000000724067221 */ /* 0x002fce0000010000 */
[----:B------:R-:W1:Y:S01]  /*3ae0*/  MUFU.EX2 R20, R20 ;  /* 0x0000001400147308 */ /* 0x000e620000000800 */
[C---:B---3--:R-:W-:Y:S01]  /*3af0*/  F2FP.SATFINITE.E4M3.F32.PACK_AB_MERGE_C R36, R35.reuse, R36, RZ ;  /* 0x000000242324723e */ /* 0x048fe200048070ff */
[----:B------:R-:W-:-:S03]  /*3b00*/  FADD.FTZ R35, R35, R6 ;  /* 0x0000000623237221 */ /* 0x000fc60000010000 */
[----:B------:R-:W-:Y:S02]  /*3b10*/  F2FP.SATFINITE.E4M3.F32.PACK_AB_MERGE_C R149, R75, R74, R36 ;  /* 0x0000004a4b95723e */ /* 0x000fe40004807024 */
[----:B------:R-:W-:Y:S01]  /*3b20*/  MOV R36, R25 ;  /* 0x0000001900247202 */ /* 0x000fe20000000f00 */
[----:B------:R-:W2:Y:S08]  /*3b30*/  MUFU.EX2 R19, R19 ;  /* 0x0000001300137308 */ /* 0x000eb00000000800 */
[----:B------:R-:W3:Y:S01]  /*3b40*/  MUFU.EX2 R38, R38 ;  /* 0x0000002600267308 */ /* 0x000ee20000000800 */
[----:B-1----:R-:W-:-:S07]  /*3b50*/  F2FP.SATFINITE.E4M3.F32.PACK_AB_MERGE_C R8, R20, R33, RZ ;  /* 0x000000211408723e */ /* 0x002fce00048070ff */
[----:B------:R-:W1:Y:S01]  /*3b60*/  MUFU.EX2 R68, R68 ;  /* 0x0000004400447308 */ /* 0x000e620000000800 */
[----:B--2---:R-:W-:-:S07]  /*3b70*/  FADD.FTZ R7, R19, R64 ;  /* 0x0000004013077221 */ /* 0x004fce0000010000 */
[----:B------:R-:W2:Y:S01]  /*3b80*/  MUFU.EX2 R5, R60 ;  /* 0x0000003c00057308 */ /* 0x000ea20000000800 */
[----:B---3--:R-:W-:Y:S01]  /*3b90*/  FADD.FTZ R6, R38, R35 ;  /* 0x0000002326067221 */ /* 0x008fe20000010000 */
[----:B------:R-:W-:-:S06]  /*3ba0*/  IMAD.MOV.U32 R35, RZ, RZ, R25 ;  /* 0x000000ffff237224 */ /* 0x000fcc00078e0019 */
[----:B------:R-:W-:Y:S01]  /*3bb0*/  MUFU.EX2 R42, R42 ;  /* 0x0000002a002a7308 */ /* 0x000fe20000000800 */
[C---:B-1----:R-:W-:Y:S01]  /*3bc0*/  F2FP.SATFINITE.E4M3.F32.PACK_AB_MERGE_C R150, R68.reuse, R19, R8 ;  /* 0x000000134496723e */ /* 0x042fe20004807008 */
[----:B------:R-:W-:-:S04]  /*3bd0*/  FADD.FTZ R68, R68, R7 ;  /* 0x0000000744447221 */ /* 0x000fc80000010000 */
[----:B------:R-:W-:Y:S02]  /*3be0*/  FADD.FTZ R33, R33, R68 ;  /* 0x0000004421217221 */ /* 0x000fe40000010000 */
[----:B------:R-:W1:Y:S01]  /*3bf0*/  MUFU.EX2 R43, R43 ;  /* 0x0000002b002b7308 */ /* 0x000e620000000800 */
[----:B--2---:R-:W-:Y:S01]  /*3c00*/  FADD.FTZ R7, R5, R6 ;  /* 0x0000000605077221 */ /* 0x004fe20000010000 */
[----:B-1----:R-:W-:-:S03]  /*3c10*/  F2FP.SATFINITE.E4M3.F32.PACK_AB_MERGE_C R6, R43, R42, RZ ;  /* 0x0000002a2b06723e */ /* 0x002fc600048070ff */
[----:B------:R-:W-:Y:S01]  /*3c20*/  FADD.FTZ R42, R42, R7 ;  /* 0x000000072a2a7221 */ /* 0x000fe20000010000 */
[----:B------:R-:W-:Y:S01]  /*3c30*/  F2FP.SATFINITE.E4M3.F32.PACK_AB_MERGE_C R151, R5, R38, R6 ;  /* 0x000000260597723e */ /* 0x000fe20004807006 */
[----:B------:R-:W-:Y:S02]  /*3c40*/  FADD.FTZ R6, R20, R33 ;  /* 0x0000002114067221 */ /* 0x000fe40000010000 */
[----:B------:R-:W-:Y:S01]  /*3c50*/  FADD.FTZ R5, R43, R42 ;  /* 0x0000002a2b057221 */ /* 0x000fe20000010000 */
[--C-:B------:R-:W-:Y:S02]  /*3c60*/  IMAD.MOV.U32 R33, RZ, RZ, R25.reuse ;  /* 0x000000ffff217224 */ /* 0x100fe400078e0019 */
[--C-:B------:R-:W-:Y:S02]  /*3c70*/  IMAD.MOV.U32 R38, RZ, RZ, R25.reuse ;  /* 0x000000ffff267224 */ /* 0x100fe400078e0019 */
[--C-:B------:R-:W-:Y:S02]  /*3c80*/  IMAD.MOV.U32 R43, RZ, RZ, R25.reuse ;  /* 0x000000ffff2b7224 */ /* 0x100fe400078e0019 */
[----:B------:R-:W-:Y:S01]  /*3c90*/  IMAD.MOV.U32 R42, RZ, RZ, R25 ;  /* 0x000000ffff2a7224 */ /* 0x000fe200078e0019 */
[----:B0-----:R-:W-:Y:S06]  /*3ca0*/  @!P1 BRA `(.L_x_18) ;  /* 0x0000002000f09947 */ /* 0x001fec0003800000 */
[----:B------:R-:W-:Y:S01]  /*3cb0*/  IMAD.MOV.U32 R9, RZ, RZ, R4 ;  /* 0x000000ffff097224 */ /* 0x000fe200078e0004 */
[----:B------:R-:W-:Y:S01]  /*3cc0*/  CS2R R24, SRZ ;  /* 0x0000000000187805 */ /* 0x000fe2000001ff00 */
[----:B------:R-:W-:Y:S01]  /*3cd0*/  IMAD.MOV.U32 R7, RZ, RZ, R0 ;  /* 0x000000ffff077224 */ /* 0x000fe200078e0000 */
[----:B------:R-:W-:Y:S02]  /*3ce0*/  CS2R R26, SRZ ;  /* 0x00000000001a7805 */ /* 0x000fe4000001ff00 */
[----:B------:R-:W-:Y:S02]  /*3cf0*/  CS2R R28, SRZ ;  /* 0x00000000001c7805 */ /* 0x000fe4000001ff00 */
[----:B------:R-:W-:Y:S02]  /*3d00*/  CS2R R30, SRZ ;  /* 0x00000000001e7805 */ /* 0x000fe4000001ff00 */
[----:B------:R-:W-:Y:S02]  /*3d10*/  CS2R R32, SRZ ;  /* 0x0000000000207805 */ /* 0x000fe4000001ff00 */
[----:B------:R-:W-:-:S02]  /*3d20*/  CS2R R34, SRZ ;  /* 0x0000000000227805 */ /* 0x000fc4000001ff00 */
[----:B------:R-:W-:Y:S02]  /*3d30*/  CS2R R36, SRZ ;  /* 0x0000000000247805 */ /* 0x000fe4000001ff00 */
        /* <DEDUP_REMOVED lines=8> */
[----:B------:R-:W-:Y:S01]  /*3dc0*/  CS2R R54, SRZ ;  /* 0x0000000000367805 */ /* 0x000fe2000001ff00 */
[----:B------:R-:W-:Y:S01]  /*3dd0*/  UMOV UR35, URZ ;  /* 0x0000003f00237c82 */ /* 0x000fe20008000000 */
[----:B------:R-:W-:-:S05]  /*3de0*/  UMOV UR34, URZ ;  /* 0x0000003f00227c82 */ /* 0x000fca0008000000 */
.L_x_29:
[----:B------:R-:W-:-:S04]  /*3df0*/  UISETP.NE.AND UP0, UPT, UR34, 0x1, UPT ;  /* 0x000000012200788c */ /* 0x000fc8000bf05270 */
[----:B------:R-:W-:-:S04]  /*3e00*/  USEL UR30, URZ, 0x1, UP0 ;  /* 0x000000013f1e7887 */ /* 0x000fc80008000000 */
[----:B------:R-:W-:Y:S01]  /*3e10*/  ULOP3.LUT UR30, UR35, UR30, URZ, 0x3c, !UPT ;  /* 0x0000001e231e7292 */ /* 0x000fe2000f8e3c3f */
[----:B------:R-:W-:Y:S11]  /*3e20*/  @!P0 BRA `(.L_x_19) ;  /* 0x0000000000048947 */ /* 0x000ff60003800000 */
[----:B------:R-:W-:Y:S01]  /*3e30*/  BPT.TRAP 0x1 ;  /* 0x000000040000795c */ /* 0x000fe20000300000 */
.L_x_19:
[----:B------:R-:W-:Y:S01]  /*3e40*/  UIADD3 UR29, UR34, 0x1, URZ ;  /* 0x00000001221d7890 */ /* 0x000fe2000fffe03f */
[----:B------:R-:W-:-:S03]  /*3e50*/  IMAD.U32 R0, RZ, RZ, UR30 ;  /* 0x0000001eff007e24 */ /* 0x000fc6000f8e00ff */
[----:B------:R-:W-:Y:S02]  /*3e60*/  UISETP.NE.AND UP0, UPT, UR29, 0x2, UPT ;  /* 0x000000021d00788c */ /* 0x000fe4000bf05270 */
[----:B------:R-:W-:Y:S02]  /*3e70*/  SHF.L.U32 R0, R0, 0x1f, RZ ;  /* 0x0000001f00007819 */ /* 0x000fe400000006ff */
[----:B------:R-:W-:-:S04]  /*3e80*/  USEL UR29, UR29, URZ, UP0 ;  /* 0x0000003f1d1d7287 */ /* 0x000fc80008000000 */
[----:B------:R-:W-:-:S09]  /*3e90*/  ULEA UR32, UR29, UR44, 0x3 ;  /* 0x0000002c1d207291 */ /* 0x000fd2000f8e183f */
[----:B------:R0:W1:Y:S01]  /*3ea0*/  SYNCS.PHASECHK.TRANS64.TRYWAIT P1, [UR32+0x12430], R0 ;  /* 0x01243000ff0075a7 */ /* 0x0000620008020160 */
[----:B------:R-:W-:Y:S05]  /*3eb0*/  @!P0 BRA `(.L_x_20) ;  /* 0x0000000000048947 */ /* 0x000fea0003800000 */
[----:B------:R-:W-:Y:S01]  /*3ec0*/  BPT.TRAP 0x1 ;  /* 0x000000040000795c */ /* 0x000fe20000300000 */
.L_x_20:
[----:B-1----:R-:W-:Y:S05]  /*3ed0*/  @P1 BRA `(.L_x_21) ;  /* 0x0000000000081947 */ /* 0x002fea0003800000 */
[----:B------:R-:W1:Y:S02]  /*3ee0*/  SYNCS.PHASECHK.TRANS64.TRYWAIT P1, [UR32+0x12430], R0 ;  /* 0x01243000ff0075a7 */ /* 0x000e640008020160 */
[----:B-1----:R-:W-:Y:S05]  /*3ef0*/  @!P1 BRA `(.L_x_22) ;  /* 0x0000008800509947 */ /* 0x002fea0003800000 */
.L_x_21:
[C---:B------:R-:W-:Y:S01]  /*3f00*/  R2UR UR8, R2.reuse ;  /* 0x00000000020872ca */ /* 0x040fe200000e0000 */
[----:B------:R-:W-:Y:S01]  /*3f10*/  UIMAD UR10, UR29, 0x280, UR28 ;  /* 0x000002801d0a78a4 */ /* 0x000fe2000f8e021c */
[C---:B------:R-:W-:Y:S01]  /*3f20*/  R2UR UR9, R3.reuse ;  /* 0x00000000030972ca */ /* 0x040fe200000e0000 */
[----:B------:R-:W-:Y:S01]  /*3f30*/  WARPGROUP.ARRIVE ;  /* 0x00000000000079c5 */ /* 0x000fe20000000000 */
[----:B------:R-:W-:Y:S01]  /*3f40*/  UMOV UR11, 0x80000020 ;  /* 0x80000020000b7882 */ /* 0x000fe20000000000 */
[C---:B------:R-:W-:Y:S01]  /*3f50*/  R2UR UR12, R2.reuse ;  /* 0x00000000020c72ca */ /* 0x040fe200000e0000 */
[----:B------:R-:W-:Y:S01]  /*3f60*/  UIADD3 UR14, UR10, 0x80, URZ ;  /* 0x000000800a0e7890 */ /* 0x000fe2000fffe03f */
[C---:B------:R-:W-:Y:S01]  /*3f70*/  R2UR UR13, R3.reuse ;  /* 0x00000000030d72ca */ /* 0x040fe200000e0000 */
[----:B------:R-:W-:Y:S01]  /*3f80*/  UMOV UR15, 0x80000020 ;  /* 0x80000020000f7882 */ /* 0x000fe20000000000 */
[C---:B------:R-:W-:Y:S01]  /*3f90*/  R2UR UR16, R2.reuse ;  /* 0x00000000021072ca */ /* 0x040fe200000e0000 */
[----:B------:R-:W-:Y:S01]  /*3fa0*/  UIADD3 UR18, UR10, 0x100, URZ ;  /* 0x000001000a127890 */ /* 0x000fe2000fffe03f */
[----:B------:R-:W-:Y:S01]  /*3fb0*/  R2UR UR17, R3 ;  /* 0x00000000031172ca */ /* 0x000fe200000e0000 */
[----:B------:R-:W-:Y:S01]  /*3fc0*/  UMOV UR19, 0x80000020 ;  /* 0x8000002000137882 */ /* 0x000fe20000000000 */
[----:B------:R-:W-:Y:S01]  /*3fd0*/  R2UR UR20, R2 ;  /* 0x00000000021472ca */ /* 0x000fe200000e0000 */
[----:B------:R-:W-:-:S02]  /*3fe0*/  UIADD3 UR22, UR10, 0x180, URZ ;  /* 0x000001800a167890 */ /* 0x000fc4000fffe03f */
[----:B------:R-:W-:Y:S01]  /*3ff0*/  QGMMA.64x32x32.F32.E4M3.E4M3 R120, gdesc[UR8], RZ, !UPT, gsb0 ;  /* 0x00600000087879f3 */ /* 0x000fe2000c0008ff */
[C---:B------:R-:W-:Y:S01]  /*4000*/  R2UR UR21, R3.reuse ;  /* 0x00000000031572ca */ /* 0x040fe200000e0000 */
[----:B------:R-:W-:Y:S01]  /*4010*/  UMOV UR23, 0x80000020 ;  /* 0x8000002000177882 */ /* 0x000fe20000000000 */
[----:B------:R-:W-:Y:S01]  /*4020*/  R2UR UR24, R2 ;  /* 0x00000000021872ca */ /* 0x000fe200000e0000 */
[----:B------:R-:W-:Y:S01]  /*4030*/  UIADD3 UR26, UR10, 0x200, URZ ;  /* 0x000002000a1a7890 */ /* 0x000fe2000fffe03f */
[----:B------:R-:W-:Y:S01]  /*4040*/  R2UR UR25, R3 ;  /* 0x00000000031972ca */ /* 0x000fe200000e0000 */
[----:B------:R-:W-:Y:S01]  /*4050*/  UMOV UR27, 0x80000020 ;  /* 0x80000020001b7882 */ /* 0x000fe20000000000 */
[----:B------:R-:W-:Y:S01]  /*4060*/  UIADD3 UR6, UR10, 0x2, URZ ;  /* 0x000000020a067890 */ /* 0x000fe2000fffe03f */
[----:B------:R-:W-:Y:S01]  /*4070*/  UMOV UR7, 0x80000020 ;  /* 0x8000002000077882 */ /* 0x000fe20000000000 */
[----:B------:R-:W-:Y:S01]  /*4080*/  UIADD3 UR11, UR10, 0x82, URZ ;  /* 0x000000820a0b7890 */ /* 0x000fe2000fffe03f */
[----:B------:R-:W-:Y:S01]  /*4090*/  UMOV UR8, UR4 ;  /* 0x0000000400087c82 */ /* 0x000fe20008000000 */
[----:B------:R-:W-:Y:S01]  /*40a0*/  UMOV UR9, UR5 ;  /* 0x0000000500097c82 */ /* 0x000fe20008000000 */
[----:B------:R-:W-:-:S02]  /*40b0*/  WARPGROUP.DEPBAR.LE gsb0, 0x0 ;  /* 0x00008000000079c5 */ /* 0x000fc40000010000 */
[----:B------:R-:W-:-:S06]  /*40c0*/  WARPGROUP.ARRIVE ;  /* 0x00000000000079c5 */ /* 0x000fcc0000000000 */
[----:B------:R-:W-:Y:S01]  /*40d0*/  QGMMA.64x32x32.F32.E4M3.E4M3 R104, gdesc[UR12], RZ, !UPT, gsb0 ;  /* 0x006000000c6879f3 */ /* 0x000fe2000c0008ff */
[----:B------:R-:W-:Y:S02]  /*40e0*/  UIADD3 UR12, UR10, 0x102, URZ ;  /* 0x000001020a0c7890 */ /* 0x000fe4000fffe03f */
[----:B------:R-:W-:Y:S02]  /*40f0*/  UIADD3 UR13, UR10, 0x182, URZ ;  /* 0x000001820a0d7890 */ /* 0x000fe4000fffe03f */
[----:B------:R-:W-:-:S03]  /*4100*/  UIADD3 UR14, UR10, 0x202, URZ ;  /* 0x000002020a0e7890 */ /* 0x000fc6000fffe03f */
[----:B------:R-:W-:Y:S01]  /*4110*/  UMOV UR10, UR12 ;  /* 0x0000000c000a7c82 */ /* 0x000fe20008000000 */
        /* <DEDUP_REMOVED lines=12> */
[----:B------:R-:W-:Y:S01]  /*41e0*/  UMOV UR6, UR11 ;  /* 0x0000000b00067c82 */ /* 0x000fe20008000000 */
[----:B------:R-:W-:Y:S01]  /*41f0*/  UMOV UR7, 0x80000020 ;  /* 0x8000002000077882 */ /* 0x000fe20000000000 */
[----:B------:R-:W-:Y:S01]  /*4200*/  UMOV UR11, 0x80000020 ;  /* 0x80000020000b7882 */ /* 0x000fe20000000000 */
        /* <DEDUP_REMOVED lines=19> */
.L_x_23:
[----:B------:R-:W-:Y:S01]  /*4340*/  ULEA UR9, UR34, UR44, 0x3 ;  /* 0x0000002c22097291 */ /* 0x000fe2000f8e183f */
[----:B01----:R-:W-:-:S05]  /*4350*/  IMAD.U32 R0, RZ, RZ, UR35 ;  /* 0x00000023ff007e24 */ /* 0x003fca000f8e00ff */
[----:B------:R-:W-:-:S04]  /*4360*/  SHF.L.U32 R0, R0, 0x1f, RZ ;  /* 0x0000001f00007819 */ /* 0x000fc800000006ff */
[----:B------:R0:W1:Y:S01]  /*4370*/  SYNCS.PHASECHK.TRANS64.TRYWAIT P1, [UR9+0x12450], R0 ;  /* 0x01245000ff0075a7 */ /* 0x0000620008020149 */
[----:B------:R-:W-:Y:S05]  /*4380*/  @!P0 BRA `(.L_x_24) ;  /* 0x0000000000048947 */ /* 0x000fea0003800000 */
[----:B------:R-:W-:Y:S01]  /*4390*/  BPT.TRAP 0x1 ;  /* 0x000000040000795c */ /* 0x000fe20000300000 */
.L_x_24:
[----:B-1----:R-:W-:Y:S05]  /*43a0*/  @P1 BRA `(.L_x_25) ;  /* 0x0000000000081947 */ /* 0x002fea0003800000 */
[----:B------:R-:W1:Y:S02]  /*43b0*/  SYNCS.PHASECHK.TRANS64.TRYWAIT P1, [UR9+0x12450], R0 ;  /* 0x01245000ff0075a7 */ /* 0x000e640008020149 */
[----:B-1----:R-:W-:Y:S05]  /*43c0*/  @!P1 BRA `(.L_x_26) ;  /* 0x0000008400349947 */ /* 0x002fea0003800000 */
.L_x_25:
[----:B------:R-:W-:Y:S01]  /*43d0*/  UIADD3 UR6, UR44, 0x200, URZ ;  /* 0x000002002c067890 */ /* 0x000fe2000fffe03f */
[----:B------:R-:W-:Y:S01]  /*43e0*/  WARPGROUP.ARRIVE ;  /* 0x00000000000079c5 */ /* 0x000fe20000000000 */
[----:B------:R-:W-:Y:S02]  /*43f0*/  UMOV UR7, 0xc0000010 ;  /* 0xc000001000077882 */ /* 0x000fe40000000000 */
[----:B------:R-:W-:-:S04]  /*4400*/  USHF.R.U32.HI UR6, URZ, 0x4, UR6 ;  /* 0x000000043f067899 */ /* 0x000fc80008011606 */
[----:B------:R-:W-:-:S04]  /*4410*/  ULOP3.LUT UR6, UR6, 0x3fff, URZ, 0xc0, !UPT ;  /* 0x00003fff06067892 */ /* 0x000fc8000f8ec03f */
[----:B------:R-:W-:-:S04]  /*4420*/  ULOP3.LUT UR6, UR6, 0x10000, URZ, 0xfc, !UPT ;  /* 0x0001000006067892 */ /* 0x000fc8000f8efc3f */
[----:B------:R-:W-:-:S07]  /*4430*/  UIMAD UR8, UR34, 0x280, UR6 ;  /* 0x00000280220878a4 */ /* 0x000fce000f8e0206 */
[----:B------:R-:W-:Y:S02]  /*4440*/  UMOV UR6, UR8 ;  /* 0x0000000800067c82 */ /* 0x000fe40008000000 */
[----:B------:R-:W-:Y:S01]  /*4450*/  QGMMA.64x64x32.F32.E4M3.E4M3 R24, R152, gdesc[UR4], R24, gsb0 ;  /* 0x00e0000498187df3 */ /* 0x000fe20008000818 */
[----:B------:R-:W-:Y:S01]  /*4460*/  UIADD3 UR6, UR8, 0x80, URZ ;  /* 0x0000008008067890 */ /* 0x000fe2000fffe03f */
[----:B------:R-:W-:Y:S01]  /*4470*/  UMOV UR7, 0xc0000010 ;  /* 0xc000001000077882 */ /* 0x000fe20000000000 */
[----:B------:R-:W-:Y:S02]  /*4480*/  WARPGROUP.DEPBAR.LE gsb0, 0x0 ;  /* 0x00008000000079c5 */ /* 0x000fe40000010000 */
[----:B------:R-:W-:-:S06]  /*4490*/  WARPGROUP.ARRIVE ;  /* 0x00000000000079c5 */ /* 0x000fcc0000000000 */
        /* <DEDUP_REMOVED lines=15> */
[----:B------:R-:W-:Y:S03]  /*4590*/  QGMMA.64x64x32.F32.E4M3.E4M3 R24, R148, gdesc[UR4], R24, gsb0 ;  /* 0x00e0000494187df3 */ /* 0x000fe60008000818 */
[----:B------:R-:W-:Y:S02]  /*45a0*/  WARPGROUP.DEPBAR.LE gsb0, 0x0 ;  /* 0x00008000000079c5 */ /* 0x000fe40000010000 */
[----:B------:R-:W-:Y:S05]  /*45b0*/  @!P0 BRA `(.L_x_27) ;  /* 0x0000000000048947 */ /* 0x000fea0003800000 */
[----:B------:R-:W-:Y:S01]  /*45c0*/  BPT.TRAP 0x1 ;  /* 0x000000040000795c */ /* 0x000fe20000300000 */
.L_x_27:
[----:B------:R-:W-:Y:S01]  /*45d0*/  FMNMX.FTZ R4, R122, R9, !PT ;  /* 0x000000097a047209 */ /* 0x000fe20007810000 */
[----:B------:R-:W-:Y:S01]  /*45e0*/  IMAD.U32 R15, RZ, RZ, UR42 ;  /* 0x0000002aff0f7e24 */ /* 0x000fe2000f8e00ff */
[----:B01----:R-:W-:Y:S01]  /*45f0*/  FMNMX.FTZ R0, R120, R7, !PT ;  /* 0x0000000778007209 */ /* 0x003fe20007810000 */
[----:B------:R-:W-:Y:S01]  /*4600*/  UIADD3 UR32, UR32, 0x12440, URZ ;  /* 0x0001244020207890 */ /* 0x000fe2000fffe03f */
[----:B------:R-:W-:Y:S02]  /*4610*/  FMNMX.FTZ R13, R123, R4, !PT ;  /* 0x000000047b0d7209 */ /* 0x000fe40007810000 */
[----:B------:R-:W-:Y:S01]  /*4620*/  FMNMX.FTZ R11, R121, R0, !PT ;  /* 0x00000000790b7209 */ /* 0x000fe20007810000 */
[----:B------:R-:W-:Y:S01]  /*4630*/  UPRMT UR32, UR31, 0x654, UR32 ;  /* 0x000006541f207896 */ /* 0x000fe20008000020 */
[----:B------:R-:W-:Y:S02]  /*4640*/  FMNMX.FTZ R4, R126, R13, !PT ;  /* 0x0000000d7e047209 */ /* 0x000fe40007810000 */
[----:B------:R-:W-:-:S02]  /*4650*/  FMNMX.FTZ R0, R124, R11, !PT ;  /* 0x0000000b7c007209 */ /* 0x000fc40007810000 */
[----:B------:R-:W-:Y:S02]  /*4660*/  FMNMX.FTZ R13, R127, R4, !PT ;  /* 0x000000047f0d7209 */ /* 0x000fe40007810000 */
[----:B------:R-:W-:Y:S02]  /*4670*/  FMNMX.FTZ R11, R125, R0, !PT ;  /* 0x000000007d0b7209 */ /* 0x000fe40007810000 */
[----:B------:R-:W-:Y:S01]  /*4680*/  FMNMX.FTZ R4, R130, R13, !PT ;  /* 0x0000000d82047209 */ /* 0x000fe20007810000 */
[----:B------:R-:W-:Y:S01]  /*4690*/  SYNCS.ARRIVE.TRANS64.RED.A1T0 RZ, [UR32], RZ ;  /* 0x000000ffffff79a7 */ /* 0x000fe20008100420 */
[----:B------:R-:W-:Y:S02]  /*46a0*/  FMNMX.FTZ R0, R128, R11, !PT ;  /* 0x0000000b80007209 */ /* 0x000fe40007810000 */
[----:B------:R-:W-:Y:S02]  /*46b0*/  FMNMX.FTZ R13, R131, R4, !PT ;  /* 0x00000004830d7209 */ /* 0x000fe40007810000 */
[----:B------:R-:W-:-:S02]  /*46c0*/  FMNMX.FTZ R11, R129, R0, !PT ;  /* 0x00000000810b7209 */ /* 0x000fc40007810000 */
[----:B------:R-:W-:Y:S02]  /*46d0*/  FMNMX.FTZ R4, R134, R13, !PT ;  /* 0x0000000d86047209 */ /* 0x000fe40007810000 */
[----:B------:R-:W-:Y:S02]  /*46e0*/  FMNMX.FTZ R0, R132, R11, !PT ;  /* 0x0000000b84007209 */ /* 0x000fe40007810000 */
[----:B------:R-:W-:Y:S02]  /*46f0*/  FMNMX.FTZ R13, R135, R4, !PT ;  /* 0x00000004870d7209 */ /* 0x000fe40007810000 */
        /* <DEDUP_REMOVED lines=64> */
[----:B------:R-:W-:-:S03]  /*4b00*/  FMNMX.FTZ R8, R69, R0, !PT ;  /* 0x0000000045087209 */ /* 0x000fc60007810000 */
[----:B------:R-:W0:Y:S04]  /*4b10*/  SHFL.BFLY PT, R13, R10, 0x2, 0x1f ;  /* 0x0c401f000a0d7f89 */ /* 0x000e2800000e0000 */
[----:B------:R-:W1:Y:S01]  /*4b20*/  SHFL.BFLY PT, R11, R8, 0x2, 0x1f ;  /* 0x0c401f00080b7f89 */ /* 0x000e6200000e0000 */
[----:B0-----:R-:W-:Y:S02]  /*4b30*/  FMNMX.FTZ R13, R10, R13, !PT ;  /* 0x0000000d0a0d7209 */ /* 0x001fe40007810000 */
[----:B-1----:R-:W-:-:S03]  /*4b40*/  FMNMX.FTZ R11, R8, R11, !PT ;  /* 0x0000000b080b7209 */ /* 0x002fc60007810000 */
[----:B------:R-:W0:Y:S04]  /*4b50*/  SHFL.BFLY PT, R4, R13, 0x1, 0x1f ;  /* 0x0c201f000d047f89 */ /* 0x000e2800000e0000 */
[----:B------:R-:W1:Y:S01]  /*4b60*/  SHFL.BFLY PT, R0, R11, 0x1, 0x1f ;  /* 0x0c201f000b007f89 */ /* 0x000e6200000e0000 */
[----:B0-----:R-:W-:Y:S02]  /*4b70*/  FMNMX.FTZ R4, R13, R4, !PT ;  /* 0x000000040d047209 */ /* 0x001fe40007810000 */
[----:B-1----:R-:W-:-:S03]  /*4b80*/  FMNMX.FTZ R0, R11, R0, !PT ;  /* 0x000000000b007209 */ /* 0x002fc60007810000 */
[----:B------:R-:W-:Y:S02]  /*4b90*/  FADD.FTZ R8, -R4, R9 ;  /* 0x0000000904087221 */ /* 0x000fe40000010100 */
[----:B------:R-:W-:-:S01]  /*4ba0*/  FFMA.FTZ R9, R0, R15, -8 ;  /* 0xc100000000097423 */ /* 0x000fc2000001000f */
[----:B------:R-:W-:Y:S01]  /*4bb0*/  FADD.FTZ R7, -R0, R7 ;  /* 0x0000000700077221 */ /* 0x000fe20000010100 */
[----:B------:R-:W-:Y:S02]  /*4bc0*/  FMUL.FTZ R8, R8, UR42 ;  /* 0x0000002a08087c20 */ /* 0x000fe40008410000 */
[--C-:B------:R-:W-:Y:S01]  /*4bd0*/  FFMA.FTZ R21, R109, UR42, -R9.reuse ;  /* 0x0000002a6d157c23 */ /* 0x100fe20008010809 */
[----:B------:R-:W-:Y:S01]  /*4be0*/  MOV R109, UR42 ;  /* 0x0000002a006d7c02 */ /* 0x000fe20008000f00 */
[--C-:B------:R-:W-:Y:S01]  /*4bf0*/  FFMA.FTZ R18, R104, UR42, -R9.reuse ;  /* 0x0000002a68127c23 */ /* 0x100fe20008010809 */
[----:B------:R-:W-:-:S01]  /*4c00*/  FFMA.FTZ R19, R105, UR42, -R9 ;  /* 0x0000002a69137c23 */ /* 0x000fc20008010809 */
        /* <DEDUP_REMOVED lines=36> */
[----:B------:R-:W-:Y:S01]  /*4e50*/  FFMA.FTZ R9, R69, UR42, -R9 ;  /* 0x0000002a45097c23 */ /* 0x000fe20008010809 */
[----:B------:R-:W-:-:S01]  /*4e60*/  FFMA.FTZ R69, R4, R109, -8 ;  /* 0xc100000004457423 */ /* 0x000fc2000001006d */
[----:B------:R-:W-:Y:S01]  /*4e70*/  FMUL.FTZ R7, R7, UR42 ;  /* 0x0000002a07077c20 */ /* 0x000fe20008410000 */
[----:B------:R-:W-:Y:S02]  /*4e80*/  MUFU.EX2 R8, R8 ;  /* 0x0000000800087308 */ /* 0x000fe40000000800 */
[----:B------:R-:W-:-:S01]  /*4e90*/  FFMA.FTZ R109, R122, UR42, -R69 ;  /* 0x0000002a7a6d7c23 */ /* 0x000fc20008010845 */
[--C-:B------:R-:W-:Y:S01]  /*4ea0*/  FFMA.FTZ R108, R123, UR42, -R69.reuse ;  /* 0x0000002a7b6c7c23 */ /* 0x100fe20008010845 */
[----:B------:R-:W-:-:S01]  /*4eb0*/  FFMA.FTZ R112, R126, UR42, -R69 ;  /* 0x0000002a7e707c23 */ /* 0x000fc20008010845 */
[--C-:B------:R-:W-:Y:S01]  /*4ec0*/  FFMA.FTZ R113, R127, UR42, -R69.reuse ;  /* 0x0000002a7f717c23 */ /* 0x100fe20008010845 */
[----:B------:R-:W-:-:S01]  /*4ed0*/  FFMA.FTZ R116, R130, UR42, -R69 ;  /* 0x0000002a82747c23 */ /* 0x000fc20008010845 */
[--C-:B------:R-:W-:Y:S01]  /*4ee0*/  FFMA.FTZ R117, R131, UR42, -R69.reuse ;  /* 0x0000002a83757c23 */ /* 0x100fe20008010845 */
[----:B------:R-:W-:Y:S01]  /*4ef0*/  MUFU.EX2 R7, R7 ;  /* 0x0000000700077308 */ /* 0x000fe20000000800 */
[----:B------:R-:W-:-:S01]  /*4f00*/  FFMA.FTZ R120, R134, UR42, -R69 ;  /* 0x0000002a86787c23 */ /* 0x000fc20008010845 */
[--C-:B------:R-:W-:Y:S01]  /*4f10*/  FFMA.FTZ R121, R135, UR42, -R69.reuse ;  /* 0x0000002a87797c23 */ /* 0x100fe20008010845 */
[----:B------:R-:W-:-:S01]  /*4f20*/  FFMA.FTZ R106, R106, UR42, -R69 ;  /* 0x0000002a6a6a7c23 */ /* 0x000fc20008010845 */
[--C-:B------:R-:W-:Y:S01]  /*4f30*/  FFMA.FTZ R107, R107, UR42, -R69.reuse ;  /* 0x0000002a6b6b7c23 */ /* 0x100fe20008010845 */
[----:B------:R-:W-:-:S01]  /*4f40*/  FFMA.FTZ R110, R110, UR42, -R69 ;  /* 0x0000002a6e6e7c23 */ /* 0x000fc20008010845 */
[--C-:B------:R-:W-:Y:S01]  /*4f50*/  FFMA.FTZ R111, R111, UR42, -R69.reuse ;  /* 0x0000002a6f6f7c23 */ /* 0x100fe20008010845 */
[----:B------:R-:W-:-:S01]  /*4f60*/  FFMA.FTZ R114, R114, UR42, -R69 ;  /* 0x0000002a72727c23 */ /* 0x000fc20008010845 */
[----:B------:R-:W0:Y:S01]  /*4f70*/  MUFU.EX2 R10, R10 ;  /* 0x0000000a000a7308 */ /* 0x000e220000000800 */
[----:B------:R-:W-:-:S01]  /*4f80*/  FFMA.FTZ R115, R115, UR42, -R69 ;  /* 0x0000002a73737c23 */ /* 0x000fc20008010845 */
[--C-:B------:R-:W-:Y:S01]  /*4f90*/  FFMA.FTZ R118, R118, UR42, -R69.reuse ;  /* 0x0000002a76767c23 */ /* 0x100fe20008010845 */
[----:B------:R-:W-:-:S01]  /*4fa0*/  FFMA.FTZ R119, R119, UR42, -R69 ;  /* 0x0000002a77777c23 */ /* 0x000fc20008010845 */
[--C-:B------:R-:W-:Y:S01]  /*4fb0*/  FFMA.FTZ R90, R90, UR42, -R69.reuse ;  /* 0x0000002a5a5a7c23 */ /* 0x100fe20008010845 */
[----:B------:R-:W-:-:S01]  /*4fc0*/  FFMA.FTZ R91, R91, UR42, -R69 ;  /* 0x0000002a5b5b7c23 */ /* 0x000fc20008010845 */
[--C-:B------:R-:W-:Y:S01]  /*4fd0*/  FFMA.FTZ R94, R94, UR42, -R69.reuse ;  /* 0x0000002a5e5e7c23 */ /* 0x100fe20008010845 */
[----:B------:R-:W-:-:S01]  /*4fe0*/  FFMA.FTZ R95, R95, UR42, -R69 ;  /* 0x0000002a5f5f7c23 */ /* 0x000fc20008010845 */
[----:B------:R-:W1:Y:S01]  /*4ff0*/  MUFU.EX2 R109, R109 ;  /* 0x0000006d006d7308 */ /* 0x000e620000000800 */
[----:B------:R-:W-:-:S01]  /*5000*/  FFMA.FTZ R98, R98, UR42, -R69 ;  /* 0x0000002a62627c23 */ /* 0x000fc20008010845 */
[--C-:B------:R-:W-:Y:S01]  /*5010*/  FFMA.FTZ R99, R99, UR42, -R69.reuse ;  /* 0x0000002a63637c23 */ /* 0x100fe20008010845 */
[----:B------:R-:W-:-:S01]  /*5020*/  FFMA.FTZ R102, R102, UR42, -R69 ;  /* 0x0000002a66667c23 */ /* 0x000fc20008010845 */
[--C-:B------:R-:W-:Y:S01]  /*5030*/  FFMA.FTZ R103, R103, UR42, -R69.reuse ;  /* 0x0000002a67677c23 */ /* 0x100fe20008010845 */
[----:B------:R-:W-:-:S01]  /*5040*/  FFMA.FTZ R74, R74, UR42, -R69 ;  /* 0x0000002a4a4a7c23 */ /* 0x000fc20008010845 */
[--C-:B------:R-:W-:Y:S01]  /*5050*/  FFMA.FTZ R75, R75, UR42, -R69.reuse ;  /* 0x0000002a4b4b7c23 */ /* 0x100fe20008010845 */
[----:B------:R-:W-:-:S01]  /*5060*/  FFMA.FTZ R78, R78, UR42, -R69 ;  /* 0x0000002a4e4e7c23 */ /* 0x000fc20008010845 */
[----:B------:R-:W2:Y:S01]  /*5070*/  MUFU.EX2 R11, R11 ;  /* 0x0000000b000b7308 */ /* 0x000ea20000000800 */
[----:B0-----:R-:W-:-:S01]  /*5080*/  FFMA.FTZ R6, R7, R6, R10 ;  /* 0x0000000607067223 */ /* 0x001fc2000001000a */
[--C-:B------:R-:W-:Y:S01]  /*5090*/  FFMA.FTZ R79, R79, UR42, -R69.reuse ;  /* 0x0000002a4f4f7c23 */ /* 0x100fe20008010845 */
[----:B------:R-:W-:-:S01]  /*50a0*/  FFMA.FTZ R82, R82, UR42, -R69 ;  /* 0x0000002a52527c23 */ /* 0x000fc20008010845 */
[--C-:B------:R-:W-:Y:S01]  /*50b0*/  FFMA.FTZ R83, R83, UR42, -R69.reuse ;  /* 0x0000002a53537c23 */ /* 0x100fe20008010845 */
[----:B------:R-:W-:-:S01]  /*50c0*/  FFMA.FTZ R86, R86, UR42, -R69 ;  /* 0x0000002a56567c23 */ /* 0x000fc20008010845 */
[--C-:B------:R-:W-:Y:S01]  /*50d0*/  FFMA.FTZ R87, R87, UR42, -R69.reuse ;  /* 0x0000002a57577c23 */ /* 0x100fe20008010845 */
[----:B------:R-:W-:-:S01]  /*50e0*/  FFMA.FTZ R58, R58, UR42, -R69 ;  /* 0x0000002a3a3a7c23 */ /* 0x000fc20008010845 */
[----:B------:R-:W0:Y:S01]  /*50f0*/  MUFU.EX2 R108, R108 ;  /* 0x0000006c006c7308 */ /* 0x000e220000000800 */
[----:B-1----:R-:W-:-:S01]  /*5100*/  FFMA.FTZ R5, R8, R5, R109 ;  /* 0x0000000508057223 */ /* 0x002fc2000001006d */
[--C-:B------:R-:W-:Y:S01]  /*5110*/  FFMA.FTZ R59, R59, UR42, -R69.reuse ;  /* 0x0000002a3b3b7c23 */ /* 0x100fe20008010845 */
[----:B------:R-:W-:-:S01]  /*5120*/  FFMA.FTZ R62, R62, UR42, -R69 ;  /* 0x0000002a3e3e7c23 */ /* 0x000fc20008010845 */
[--C-:B------:R-:W-:Y:S01]  /*5130*/  FFMA.FTZ R63, R63, UR42, -R69.reuse ;  /* 0x0000002a3f3f7c23 */ /* 0x100fe20008010845 */
[----:B------:R-:W-:-:S01]  /*5140*/  FFMA.FTZ R66, R66, UR42, -R69 ;  /* 0x0000002a42427c23 */ /* 0x000fc20008010845 */
[--C-:B------:R-:W-:Y:S01]  /*5150*/  FFMA.FTZ R67, R67, UR42, -R69.reuse ;  /* 0x0000002a43437c23 */ /* 0x100fe20008010845 */
[----:B------:R-:W-:-:S01]  /*5160*/  FFMA.FTZ R70, R70, UR42, -R69 ;  /* 0x0000002a46467c23 */ /* 0x000fc20008010845 */
[----:B------:R-:W1:Y:S01]  /*5170*/  MUFU.EX2 R12, R12 ;  /* 0x0000000c000c7308 */ /* 0x000e620000000800 */
[----:B--2---:R-:W-:-:S01]  /*5180*/  FADD.FTZ R123, R11, R6 ;  /* 0x000000060b7b7221 */ /* 0x004fc20000010000 */
[----:B------:R-:W-:-:S06]  /*5190*/  FFMA.FTZ R69, R71, UR42, -R69 ;  /* 0x0000002a47457c23 */ /* 0x000fcc0008010845 */
[----:B------:R-:W2:Y:S01]  /*51a0*/  MUFU.EX2 R112, R112 ;  /* 0x0000007000707308 */ /* 0x000ea20000000800 */
[----:B0-----:R-:W-:-:S07]  /*51b0*/  FADD.FTZ R5, R108, R5 ;  /* 0x000000056c057221 */ /* 0x001fce0000010000 */
[----:B------:R-:W0:Y:S01]  /*51c0*/  MUFU.EX2 R13, R13 ;  /* 0x0000000d000d7308 */ /* 0x000e220000000800 */
[----:B-1----:R-:W-:-:S07]  /*51d0*/  FADD.FTZ R6, R12, R123 ;  /* 0x0000007b0c067221 */ /* 0x002fce0000010000 */
[----:B------:R-:W1:Y:S01]  /*51e0*/  MUFU.EX2 R113, R113 ;  /* 0x0000007100717308 */ /* 0x000e620000000800 */
[----:B--2---:R-:W-:-:S07]  /*51f0*/  FADD.FTZ R122, R112, R5 ;  /* 0x00000005707a7221 */ /* 0x004fce0000010000 */
        /* <DEDUP_REMOVED lines=130> */
[----:B------:R-:W-:Y:S01]  /*5a20*/  MUFU.EX2 R66, R66 ;  /* 0x0000004200427308 */ /* 0x000fe20000000800 */
[----:B--2---:R-:W-:-:S07]  /*5a30*/  FADD.FTZ R71, R63, R122 ;  /* 0x0000007a3f477221 */ /* 0x004fce0000010000 */
[----:B------:R-:W1:Y:S01]  /*5a40*/  MUFU.EX2 R65, R65 ;  /* 0x0000004100417308 */ /* 0x000e620000000800 */
[----:B0-----:R-:W-:-:S07]  /*5a50*/  FADD.FTZ R6, R64, R5 ;  /* 0x0000000540067221 */ /* 0x001fce0000010000 */
[----:B------:R-:W-:Y:S08]  /*5a60*/  MUFU.EX2 R67, R67 ;  /* 0x0000004300437308 */ /* 0x000ff00000000800 */
[----:B------:R-:W0:Y:S01]  /*5a70*/  MUFU.EX2 R68, R68 ;  /* 0x0000004400447308 */ /* 0x000e220000000800 */
[----:B-1----:R-:W-:-:S07]  /*5a80*/  FADD.FTZ R5, R65, R6 ;  /* 0x0000000641057221 */ /* 0x002fce0000010000 */
[----:B------:R1:W2:Y:S08]  /*5a90*/  MUFU.EX2 R125, R70 ;  /* 0x00000046007d7308 */ /* 0x0002b00000000800 */
[----:B------:R-:W3:Y:S01]  /*5aa0*/  MUFU.EX2 R9, R9 ;  /* 0x0000000900097308 */ /* 0x000ee20000000800 */
[----:B-1----:R-:W-:-:S01]  /*5ab0*/  FADD.FTZ R70, R66, R71 ;  /* 0x0000004742467221 */ /* 0x002fc20000010000 */
[----:B0-----:R-:W-:-:S03]  /*5ac0*/  FADD.FTZ R6, R68, R5 ;  /* 0x0000000544067221 */ /* 0x001fc60000010000 */
[----:B------:R-:W-:-:S03]  /*5ad0*/  FADD.FTZ R70, R67, R70 ;  /* 0x0000004643467221 */ /* 0x000fc60000010000 */
[----:B------:R-:W0:Y:S01]  /*5ae0*/  MUFU.EX2 R69, R69 ;  /* 0x0000004500457308 */ /* 0x000e220000000800 */
[----:B--2---:R-:W-:-:S01]  /*5af0*/  FADD.FTZ R70, R125, R70 ;  /* 0x000000467d467221 */ /* 0x004fc20000010000 */
[----:B---3--:R-:W-:-:S03]  /*5b00*/  FADD.FTZ R6, R9, R6 ;  /* 0x0000000609067221 */ /* 0x008fc60000010000 */
[----:B0-----:R-:W-:Y:S01]  /*5b10*/  FADD.FTZ R5, R69, R70 ;  /* 0x0000004645057221 */ /* 0x001fe20000010000 */
[----:B------:R-:W-:Y:S06]  /*5b20*/  @!P0 BRA `(.L_x_28) ;  /* 0x0000000000048947 */ /* 0x000fec0003800000 */
[----:B------:R-:W-:Y:S01]  /*5b30*/  BPT.TRAP 0x1 ;  /* 0x000000040000795c */ /* 0x000fe20000300000 */
.L_x_28:
[----:B------:R-:W-:Y:S01]  /*5b40*/  UISETP.GT.AND UP0, UPT, UR33, UR40, UPT ;  /* 0x000000282100728c */ /* 0x000fe2000bf04270 */
[----:B------:R-:W-:Y:S01]  /*5b50*/  F2FP.SATFINITE.E4M3.F32.PACK_AB_MERGE_C R12, R13, R12, RZ ;  /* 0x0000000c0d0c723e */ /* 0x000fe200048070ff */
[----:B------:R-:W-:Y:S01]  /*5b60*/  UIADD3 UR6, UR9, 0x12460, URZ ;  /* 0x0001246009067890 */ /* 0x000fe2000fffe03f */
[----:B------:R-:W-:Y:S01]  /*5b70*/  F2FP.SATFINITE.E4M3.F32.PACK_AB_MERGE_C R9, R9, R68, RZ ;  /* 0x000000440909723e */ /* 0x000fe200048070ff */
[----:B------:R-:W-:Y:S01]  /*5b80*/  UIADD3 UR33, UR33, -0x1, URZ ;  /* 0xffffffff21217890 */ /* 0x000fe2000fffe03f */
[----:B------:R-:W-:Y:S01]  /*5b90*/  F2FP.SATFINITE.E4M3.F32.PACK_AB_MERGE_C R112, R113, R112, RZ ;  /* 0x000000707170723e */ /* 0x000fe200048070ff */
[----:B------:R-:W-:Y:S01]  /*5ba0*/  UPRMT UR6, UR31, 0x654, UR6 ;  /* 0x000006541f067896 */ /* 0x000fe20008000006 */
[----:B------:R-:W-:Y:S01]  /*5bb0*/  PLOP3.LUT P1, PT, PT, PT, UP0, 0x80, 0x0 ;  /* 0x000000000000781c */ /* 0x000fe20003f2f008 */
[----:B------:R-:W-:Y:S01]  /*5bc0*/  UMOV UR35, UR30 ;  /* 0x0000001e00237c82 */ /* 0x000fe20008000000 */
[----:B------:R-:W-:Y:S01]  /*5bd0*/  F2FP.SATFINITE.E4M3.F32.PACK_AB_MERGE_C R16, R17, R16, RZ ;  /* 0x000000101110723e */ /* 0x000fe200048070ff */
[----:B------:R-:W-:Y:S01]  /*5be0*/  UMOV UR34, UR29 ;  /* 0x0000001d00227c82 */ /* 0x000fe20008000000 */
[----:B------:R-:W-:Y:S01]  /*5bf0*/  F2FP.SATFINITE.E4M3.F32.PACK_AB_MERGE_C R120, R121, R120, RZ ;  /* 0x000000787978723e */ /* 0x000fe200048070ff */
[-C--:B------:R-:W-:Y:S01]  /*5c00*/  FMUL.FTZ R24, R24, R7.reuse ;  /* 0x0000000718187220 */ /* 0x080fe20000410000 */
[----:B------:R-:W-:Y:S01]  /*5c10*/  F2FP.SATFINITE.E4M3.F32.PACK_AB_MERGE_C R20, R21, R20, RZ ;  /* 0x000000141514723e */ /* 0x000fe200048070ff */
[-C--:B------:R-:W-:Y:S01]  /*5c20*/  FMUL.FTZ R25, R25, R7.reuse ;  /* 0x0000000719197220 */ /* 0x080fe20000410000 */
[----:B------:R-:W-:Y:S01]  /*5c30*/  F2FP.SATFINITE.E4M3.F32.PACK_AB_MERGE_C R110, R111, R110, RZ ;  /* 0x0000006e6f6e723e */ /* 0x000fe200048070ff */
[----:B------:R-:W-:Y:S01]  /*5c40*/  SYNCS.ARRIVE.TRANS64.RED.A1T0 RZ, [UR6], RZ ;  /* 0x000000ffffff79a7 */ /* 0x000fe20008100406 */
[----:B------:R-:W-:Y:S01]  /*5c50*/  F2FP.SATFINITE.E4M3.F32.PACK_AB_MERGE_C R104, R105, R104, RZ ;  /* 0x000000686968723e */ /* 0x000fe200048070ff */
[-C--:B------:R-:W-:Y:S01]  /*5c60*/  FMUL.FTZ R28, R28, R7.reuse ;  /* 0x000000071c1c7220 */ /* 0x080fe20000410000 */
        /* <DEDUP_REMOVED lines=21> */
[----:B------:R-:W-:Y:S01]  /*5dc0*/  FMUL.FTZ R49, R49, R7 ;  /* 0x0000000731317220 */ /* 0x000fe20000410000 */
[----:B------:R-:W-:Y:S01]  /*5dd0*/  F2FP.SATFINITE.E4M3.F32.PACK_AB_MERGE_C R13, R69, R125, RZ ;  /* 0x0000007d450d723e */ /* 0x000fe200048070ff */
[-C--:B------:R-:W-:Y:S01]  /*5de0*/  FMUL.FTZ R52, R52, R7.reuse ;  /* 0x0000000734347220 */ /* 0x080fe20000410000 */
[----:B------:R-:W-:Y:S01]  /*5df0*/  F2FP.SATFINITE.E4M3.F32.PACK_AB_MERGE_C R150, R65, R64, R9 ;  /* 0x000000404196723e */ /* 0x000fe20004807009 */
[----:B------:R-:W-:Y:S01]  /*5e00*/  FMUL.FTZ R53, R53, R7 ;  /* 0x0000000735357220 */ /* 0x000fe20000410000 */
[----:B------:R-:W-:Y:S01]  /*5e10*/  F2FP.SATFINITE.E4M3.F32.PACK_AB_MERGE_C R152, R11, R10, R12 ;  /* 0x0000000a0b98723e */ /* 0x000fe2000480700c */
[-C--:B------:R-:W-:Y:S01]  /*5e20*/  FMUL.FTZ R26, R26, R8.reuse ;  /* 0x000000081a1a7220 */ /* 0x080fe20000410000 */
[----:B------:R-:W-:Y:S01]  /*5e30*/  F2FP.SATFINITE.E4M3.F32.PACK_AB_MERGE_C R153, R108, R109, R112 ;  /* 0x0000006d6c99723e */ /* 0x000fe20004807070 */
[----:B------:R-:W-:Y:S01]  /*5e40*/  FMUL.FTZ R27, R27, R8 ;  /* 0x000000081b1b7220 */ /* 0x000fe20000410000 */
        /* <DEDUP_REMOVED lines=29> */
[----:B------:R-:W-:Y:S01]  /*6020*/  IMAD.MOV.U32 R9, RZ, RZ, R4 ;  /* 0x000000ffff097224 */ /* 0x000fe200078e0004 */
[----:B------:R-:W-:Y:S01]  /*6030*/  F2FP.SATFINITE.E4M3.F32.PACK_AB_MERGE_C R149, R59, R58, R62 ;  /* 0x0000003a3b95723e */ /* 0x000fe2000480703e */
[----:B------:R-:W-:Y:S01]  /*6040*/  IMAD.MOV.U32 R7, RZ, RZ, R0 ;  /* 0x000000ffff077224 */ /* 0x000fe200078e0000 */
[----:B------:R-:W-:Y:S01]  /*6050*/  F2FP.SATFINITE.E4M3.F32.PACK_AB_MERGE_C R151, R67, R66, R13 ;  /* 0x000000424397723e */ /* 0x000fe2000480700d */
[----:B------:R-:W-:Y:S06]  /*6060*/  @P1 BRA `(.L_x_29) ;  /* 0xffffffdc00601947 */ /* 0x000fec000383ffff */
.L_x_18:
[----:B------:R-:W-:Y:S06]  /*6070*/  BAR.ARV 0x8, 0x200 ;  /* 0x0208000000007b1d */ /* 0x000fec0000002000 */
[----:B------:R-:W-:Y:S05]  /*6080*/  @!P0 BRA `(.L_x_30) ;  /* 0x0000000000048947 */ /* 0x000fea0003800000 */
[----:B------:R-:W-:Y:S01]  /*6090*/  BPT.TRAP 0x1 ;  /* 0x000000040000795c */ /* 0x000fe20000300000 */
.L_x_30:
[----:B------:R-:W-:Y:S01]  /*60a0*/  ULEA UR16, UR29, UR44, 0x3 ;  /* 0x0000002c1d107291 */ /* 0x000fe2000f8e183f */
[----:B------:R-:W-:-:S05]  /*60b0*/  IMAD.U32 R2, RZ, RZ, UR30 ;  /* 0x0000001eff027e24 */ /* 0x000fca000f8e00ff */
[----:B------:R-:W-:-:S04]  /*60c0*/  SHF.L.U32 R2, R2, 0x1f, RZ ;  /* 0x0000001f02027819 */ /* 0x000fc800000006ff */
[----:B------:R0:W1:Y:S01]  /*60d0*/  SYNCS.PHASECHK.TRANS64.TRYWAIT P1, [UR16+0x12450], R2 ;  /* 0x01245002ff0075a7 */ /* 0x0000620008020150 */
[----:B------:R-:W-:Y:S05]  /*60e0*/  @!P0 BRA `(.L_x_31) ;  /* 0x0000000000048947 */ /* 0x000fea0003800000 */
[----:B------:R-:W-:Y:S01]  /*60f0*/  BPT.TRAP 0x1 ;  /* 0x000000040000795c */ /* 0x000fe20000300000 */
.L_x_31:
[----:B-1----:R-:W-:Y:S05]  /*6100*/  @P1 BRA `(.L_x_32) ;  /* 0x0000000000081947 */ /* 0x002fea0003800000 */
[----:B------:R-:W1:Y:S02]  /*6110*/  SYNCS.PHASECHK.TRANS64.TRYWAIT P1, [UR16+0x12450], R2 ;  /* 0x01245002ff0075a7 */ /* 0x000e640008020150 */
[----:B-1----:R-:W-:Y:S05]  /*6120*/  @!P1 BRA `(.L_x_33) ;  /* 0x0000006400f49947 */ /* 0x002fea0003800000 */
.L_x_32:
[----:B------:R-:W-:Y:S01]  /*6130*/  ULDC.64 UR10, c[0x0][0x9a0] ;  /* 0x00026800000a7ab9 */ /* 0x000fe20000000a00 */
[----:B------:R-:W-:Y:S01]  /*6140*/  UIADD3 UR44, UR44, 0x200, URZ ;  /* 0x000002002c2c7890 */ /* 0x000fe2000fffe03f */
[----:B------:R-:W-:Y:S01]  /*6150*/  WARPGROUP.ARRIVE ;  /* 0x00000000000079c5 */ /* 0x000fe20000000000 */
[----:B------:R-:W-:Y:S01]  /*6160*/  UISETP.NE.U32.AND UP0, UPT, UR10, URZ, UPT ;  /* 0x0000003f0a00728c */ /* 0x000fe2000bf05070 */
[----:B------:R-:W-:Y:S01]  /*6170*/  IMAD.MOV.U32 R7, RZ, RZ, 0x3f800000 ;  /* 0x3f800000ff077424 */ /* 0x000fe200078e00ff */
[----:B------:R-:W-:Y:S02]  /*6180*/  USHF.R.U32.HI UR44, URZ, 0x4, UR44 ;  /* 0x000000043f2c7899 */ /* 0x000fe4000801162c */
[----:B------:R-:W-:Y:S02]  /*6190*/  UISETP.NE.AND.EX UP0, UPT, UR11, URZ, UPT, UP0 ;  /* 0x0000003f0b00728c */ /* 0x000fe4000bf05300 */
[----:B------:R-:W-:Y:S01]  /*61a0*/  ULOP3.LUT UR44, UR44, 0x3fff, URZ, 0xc0, !UPT ;  /* 0x00003fff2c2c7892 */ /* 0x000fe2000f8ec03f */
[----:B------:R-:W-:-:S03]  /*61b0*/  UMOV UR15, 0xc0000010 ;  /* 0xc0000010000f7882 */ /* 0x000fc60000000000 */
[----:B------:R-:W-:Y:S01]  /*61c0*/  ULOP3.LUT UR44, UR44, 0x10000, URZ, 0xfc, !UPT ;  /* 0x000100002c2c7892 */ /* 0x000fe2000f8efc3f */
[----:B------:R-:W-:-:S04]  /*61d0*/  PLOP3.LUT P1, PT, PT, PT, UP0, 0x80, 0x0 ;  /* 0x000000000000781c */ /* 0x000fc80003f2f008 */
[----:B------:R-:W-:Y:S01]  /*61e0*/  @UP0 ULDC.64 UR8, c[0x0][0x9c8] ;  /* 0x0002720000080ab9 */ /* 0x000fe20000000a00 */
[----:B------:R-:W-:Y:S02]  /*61f0*/  @UP0 USHF.R.S32.HI UR7, URZ, 0x1f, UR45 ;  /* 0x0000001f3f070899 */ /* 0x000fe4000801142d */
[----:B------:R-:W-:Y:S02]  /*6200*/  @UP0 UIMAD UR6, UR38, UR8, URZ ;  /* 0x00000008260602a4 */ /* 0x000fe4000f8e023f */
[----:B------:R-:W-:Y:S02]  /*6210*/  @UP0 UIMAD.WIDE.U32 UR4, UR37, UR8, URZ ;  /* 0x00000008250402a5 */ /* 0x000fe4000f8e003f */
[----:B------:R-:W-:Y:S02]  /*6220*/  UIMAD UR8, UR29, 0x280, UR44 ;  /* 0x000002801d0878a4 */ /* 0x000fe4000f8e022c */
[----:B------:R-:W-:Y:S01]  /*6230*/  @UP0 UIMAD UR6, UR37, UR9, UR6 ;  /* 0x00000009250602a4 */ /* 0x000fe2000f8e0206 */
[----:B------:R-:W-:-:S02]  /*6240*/  @UP0 ULDC.64 UR12, c[0x0][0x9d0] ;  /* 0x00027400000c0ab9 */ /* 0x000fc40000000a00 */
[----:B------:R-:W-:Y:S02]  /*6250*/  @UP0 UIMAD UR7, UR7, UR12, URZ ;  /* 0x0000000c070702a4 */ /* 0x000fe4000f8e023f */
[----:B------:R-:W-:Y:S01]  /*6260*/  UMOV UR14, UR8 ;  /* 0x00000008000e7c82 */ /* 0x000fe20008000000 */
[----:B------:R-:W-:Y:S01]  /*6270*/  @UP0 UIADD3 UR5, UR5, UR6, URZ ;  /* 0x0000000605050290 */ /* 0x000fe2000fffe03f */
[----:B------:R-:W-:Y:S01]  /*6280*/  QGMMA.64x64x32.F32.E4M3.E4M3 R24, R152, gdesc[UR12], R24, gsb0 ;  /* 0x00e0000c98187df3 */ /* 0x000fe20008000818 */
[----:B------:R-:W-:Y:S02]  /*6290*/  @UP0 UIMAD UR7, UR45, UR13, UR7 ;  /* 0x0000000d2d0702a4 */ /* 0x000fe4000f8e0207 */
[----:B------:R-:W-:-:S04]  /*62a0*/  @UP0 UIMAD.WIDE.U32 UR4, UR45, UR12, UR4 ;  /* 0x0000000c2d0402a5 */ /* 0x000fc8000f8e0004 */
[----:B------:R-:W-:Y:S02]  /*62b0*/  @UP0 UIADD3 UR5, UR5, UR7, URZ ;  /* 0x0000000705050290 */ /* 0x000fe4000fffe03f */
[----:B------:R-:W-:-:S04]  /*62c0*/  @UP0 ULEA UR6, UP1, UR4, UR10, 0x2 ;  /* 0x0000000a04060291 */ /* 0x000fc8000f82103f */
[----:B------:R-:W-:Y:S02]  /*62d0*/  @UP0 ULEA.HI.X UR7, UR4, UR11, UR5, 0x2, UP1 ;  /* 0x0000000b04070291 */ /* 0x000fe400088f1405 */
[----:B01----:R-:W-:-:S04]  /*62e0*/  IMAD.U32 R2, RZ, RZ, UR6 ;  /* 0x00000006ff027e24 */ /* 0x003fc8000f8e00ff */
[----:B------:R-:W-:Y:S01]  /*62f0*/  IMAD.U32 R3, RZ, RZ, UR7 ;  /* 0x00000007ff037e24 */ /* 0x000fe2000f8e00ff */
[----:B------:R-:W-:-:S04]  /*6300*/  UIADD3 UR4, UR8, 0x80, URZ ;  /* 0x0000008008047890 */ /* 0x000fc8000fffe03f */
[----:B------:R0:W2:Y:S01]  /*6310*/  @P1 LDG.E R7, desc[UR46][R2.64] ;  /* 0x0000002e02071981 */ /* 0x0000a2000c1e1900 */
[----:B------:R-:W-:Y:S02]  /*6320*/  UMOV UR7, 0xc0000010 ;  /* 0xc000001000077882 */ /* 0x000fe40000000000 */
[----:B------:R-:W-:Y:S01]  /*6330*/  UMOV UR6, UR4 ;  /* 0x0000000400067c82 */ /* 0x000fe20008000000 */
[----:B------:R-:W-:Y:S02]  /*6340*/  WARPGROUP.DEPBAR.LE gsb0, 0x0 ;  /* 0x00008000000079c5 */ /* 0x000fe40000010000 */
[----:B------:R-:W-:-:S06]  /*6350*/  WARPGROUP.ARRIVE ;  /* 0x00000000000079c5 */ /* 0x000fcc0000000000 */
[----:B------:R-:W-:Y:S01]  /*6360*/  QGMMA.64x64x32.F32.E4M3.E4M3 R24, R136, gdesc[UR4], R24, gsb0 ;  /* 0x00e0000488187df3 */ /* 0x000fe20008000818 */
[----:B------:R-:W-:Y:S01]  /*6370*/  UIADD3 UR4, UR8, 0x100, URZ ;  /* 0x0000010008047890 */ /* 0x000fe2000fffe03f */
[----:B------:R-:W-:-:S06]  /*6380*/  UMOV UR7, 0xc0000010 ;  /* 0xc000001000077882 */ /* 0x000fcc0000000000 */
[----:B------:R-:W-:Y:S01]  /*6390*/  UMOV UR6, UR4 ;  /* 0x0000000400067c82 */ /* 0x000fe20008000000 */
[----:B------:R-:W-:Y:S02]  /*63a0*/  WARPGROUP.DEPBAR.LE gsb0, 0x0 ;  /* 0x00008000000079c5 */ /* 0x000fe40000010000 */
[----:B------:R-:W-:-:S06]  /*63b0*/  WARPGROUP.ARRIVE ;  /* 0x00000000000079c5 */ /* 0x000fcc0000000000 */
[----:B------:R-:W-:Y:S01]  /*63c0*/  QGMMA.64x64x32.F32.E4M3.E4M3 R24, R140, gdesc[UR4], R24, gsb0 ;  /* 0x00e000048c187df3 */ /* 0x000fe20008000818 */
[----:B------:R-:W-:Y:S01]  /*63d0*/  UIADD3 UR4, UR8, 0x180, URZ ;  /* 0x0000018008047890 */ /* 0x000fe2000fffe03f */
[----:B------:R-:W-:-:S06]  /*63e0*/  UMOV UR7, 0xc0000010 ;  /* 0xc000001000077882 */ /* 0x000fcc0000000000 */
[----:B------:R-:W-:Y:S01]  /*63f0*/  UMOV UR6, UR4 ;  /* 0x0000000400067c82 */ /* 0x000fe20008000000 */
[----:B------:R-:W1:Y:S04]  /*6400*/  SHFL.BFLY PT, R9, R6, 0x2, 0x1f ;  /* 0x0c401f0006097f89 */ /* 0x000e6800000e0000 */
[----:B------:R-:W3:Y:S01]  /*6410*/  SHFL.BFLY PT, R8, R5, 0x2, 0x1f ;  /* 0x0c401f0005087f89 */ /* 0x000ee200000e0000 */
[----:B------:R-:W-:Y:S02]  /*6420*/  WARPGROUP.DEPBAR.LE gsb0, 0x0 ;  /* 0x00008000000079c5 */ /* 0x000fe40000010000 */
[----:B------:R-:W-:-:S06]  /*6430*/  WARPGROUP.ARRIVE ;  /* 0x00000000000079c5 */ /* 0x000fcc0000000000 */
[----:B------:R-:W-:Y:S01]  /*6440*/  QGMMA.64x64x32.F32.E4M3.E4M3 R24, R144, gdesc[UR4], R24, gsb0 ;  /* 0x00e0000490187df3 */ /* 0x000fe20008000818 */
[----:B-1----:R-:W-:Y:S01]  /*6450*/  FADD.FTZ R9, R9, R6 ;  /* 0x0000000609097221 */ /* 0x002fe20000010000 */
[----:B------:R-:W-:Y:S01]  /*6460*/  UIADD3 UR8, UR8, 0x200, URZ ;  /* 0x0000020008087890 */ /* 0x000fe2000fffe03f */
[----:B---3--:R-:W-:Y:S01]  /*6470*/  FADD.FTZ R8, R8, R5 ;  /* 0x0000000508087221 */ /* 0x008fe20000010000 */
[----:B------:R-:W-:Y:S02]  /*6480*/  UMOV UR7, 0xc0000010 ;  /* 0xc000001000077882 */ /* 0x000fe40000000000 */
[----:B0-----:R-:W0:Y:S03]  /*6490*/  SHFL.BFLY PT, R2, R9, 0x1, 0x1f ;  /* 0x0c201f0009027f89 */ /* 0x001e2600000e0000 */
[----:B------:R-:W-:Y:S01]  /*64a0*/  UMOV UR6, UR8 ;  /* 0x0000000800067c82 */ /* 0x000fe20008000000 */
[----:B------:R-:W1:Y:S01]  /*64b0*/  SHFL.BFLY PT, R3, R8, 0x1, 0x1f ;  /* 0x0c201f0008037f89 */ /* 0x000e6200000e0000 */
[----:B------:R-:W-:-:S02]  /*64c0*/  IMAD.MOV.U32 R6, RZ, RZ, RZ ;  /* 0x000000ffff067224 */ /* 0x000fc400078e00ff */
[----:B0-----:R-:W-:Y:S01]  /*64d0*/  FADD.FTZ R11, R9, R2 ;  /* 0x00000002090b7221 */ /* 0x001fe20000010000 */
[----:B-1----:R-:W-:-:S04]  /*64e0*/  FADD.FTZ R12, R8, R3 ;  /* 0x00000003080c7221 */ /* 0x002fc80000010000 */
[C---:B------:R-:W-:Y:S01]  /*64f0*/  FSETP.NE.FTZ.AND P1, PT, R11.reuse, RZ, PT ;  /* 0x000000ff0b00720b */ /* 0x040fe20003f35000 */
[----:B------:R-:W-:Y:S01]  /*6500*/  FMUL.FTZ R13, R11, 0.00390625 ;  /* 0x3b8000000b0d7820 */ /* 0x000fe20000410000 */
[----:B------:R-:W-:Y:S01]  /*6510*/  FMUL.FTZ R14, R12, 0.00390625 ;  /* 0x3b8000000c0e7820 */ /* 0x000fe20000410000 */
[----:B------:R-:W-:Y:S02]  /*6520*/  WARPGROUP.DEPBAR.LE gsb0, 0x0 ;  /* 0x00008000000079c5 */ /* 0x000fe40000010000 */
[----:B------:R-:W-:-:S06]  /*6530*/  WARPGROUP.ARRIVE ;  /* 0x00000000000079c5 */ /* 0x000fcc0000000000 */
[----:B------:R-:W-:Y:S01]  /*6540*/  QGMMA.64x64x32.F32.E4M3.E4M3 R24, R148, gdesc[UR4], R24, gsb0 ;  /* 0x00e0000494187df3 */ /* 0x000fe20008000818 */
[----:B------:R-:W-:Y:S02]  /*6550*/  FSETP.NE.FTZ.AND P2, PT, R13, RZ, PT ;  /* 0x000000ff0d00720b */ /* 0x000fe40003f55000 */
[----:B------:R-:W-:Y:S01]  /*6560*/  FSETP.NE.FTZ.AND P3, PT, R14, RZ, PT ;  /* 0x000000ff0e00720b */ /* 0x000fe20003f75000 */
[----:B------:R-:W-:Y:S01]  /*6570*/  @P1 MUFU.RCP R6, R11 ;  /* 0x0000000b00061308 */ /* 0x000fe20000001000 */
[----:B------:R-:W-:Y:S02]  /*6580*/  FSETP.NE.FTZ.AND P1, PT, R12, RZ, PT ;  /* 0x000000ff0c00720b */ /* 0x000fe40003f35000 */
[----:B------:R-:W-:-:S07]  /*6590*/  MOV R10, RZ ;  /* 0x000000ff000a7202 */ /* 0x000fce0000000f00 */
[----:B------:R-:W0:Y:S08]  /*65a0*/  @P2 MUFU.LG2 R8, R13 ;  /* 0x0000000d00082308 */ /* 0x000e300000000c00 */
[----:B------:R-:W1:Y:S08]  /*65b0*/  @P3 MUFU.LG2 R9, R14 ;  /* 0x0000000e00093308 */ /* 0x000e700000000c00 */
[----:B------:R-:W3:Y:S01]  /*65c0*/  @P1 MUFU.RCP R10, R12 ;  /* 0x0000000c000a1308 */ /* 0x000ee20000001000 */
[----:B------:R-:W-:-:S02]  /*65d0*/  IMAD.U32 R5, RZ, RZ, UR42 ;  /* 0x0000002aff057e24 */ /* 0x000fc4000f8e00ff */
[----:B------:R-:W-:Y:S02]  /*65e0*/  IMAD.U32 R16, RZ, RZ, UR42 ;  /* 0x0000002aff107e24 */ /* 0x000fe4000f8e00ff */
[----:B0-----:R-:W-:Y:S01]  /*65f0*/  @P2 FMUL.FTZ R8, R8, 0.69314718246459960938 ;  /* 0x3f31721808082820 */ /* 0x001fe20000410000 */
[----:B------:R-:W-:Y:S01]  /*6600*/  @P2 FMUL.FTZ R5, R5, 0.69314718246459960938 ;  /* 0x3f31721805052820 */ /* 0x000fe20000410000 */
[----:B------:R-:W-:Y:S01]  /*6610*/  @P3 FMUL.FTZ R16, R16, 0.69314718246459960938 ;  /* 0x3f31721810103820 */ /* 0x000fe20000410000 */
[----:B-1----:R-:W-:Y:S01]  /*6620*/  @P3 FMUL.FTZ R9, R9, 0.69314718246459960938 ;  /* 0x3f31721809093820 */ /* 0x002fe20000410000 */
[----:B------:R-:W-:Y:S02]  /*6630*/  IMAD.MOV.U32 R3, RZ, RZ, -0x800000 ;  /* 0xff800000ff037424 */ /* 0x000fe400078e00ff */
[----:B------:R-:W-:Y:S01]  /*6640*/  @P2 FFMA.FTZ R3, R5, R0, R8 ;  /* 0x0000000005032223 */ /* 0x000fe20000010008 */
[----:B------:R-:W-:Y:S02]  /*6650*/  IMAD.MOV.U32 R2, RZ, RZ, -0x800000 ;  /* 0xff800000ff027424 */ /* 0x000fe400078e00ff */
[----:B------:R-:W-:Y:S01]  /*6660*/  @P3 FFMA.FTZ R2, R16, R4, R9 ;  /* 0x0000000410023223 */ /* 0x000fe20000010009 */
[-C--:B--2---:R-:W-:Y:S01]  /*6670*/  FMUL.FTZ R4, R6, R7.reuse ;  /* 0x0000000706047220 */ /* 0x084fe20000410000 */
[----:B---3--:R-:W-:Y:S01]  /*6680*/  FMUL.FTZ R5, R10, R7 ;  /* 0x000000070a057220 */ /* 0x008fe20000410000 */
[----:B------:R-:W-:-:S02]  /*6690*/  WARPGROUP.DEPBAR.LE gsb0, 0x0 ;  /* 0x00008000000079c5 */ /* 0x000fc40000010000 */
[----:B------:R-:W-:Y:S05]  /*66a0*/  @!P0 BRA `(.L_x_34) ;  /* 0x0000000000048947 */ /* 0x000fea0003800000 */
[----:B------:R-:W-:Y:S01]  /*66b0*/  BPT.TRAP 0x1 ;  /* 0x000000040000795c */ /* 0x000fe20000300000 */
.L_x_34:
[----:B------:R-:W-:Y:S01]  /*66c0*/  UIADD3 UR4, UR16, 0x12460, URZ ;  /* 0x0001246010047890 */ /* 0x000fe2000fffe03f */
[-C--:B------:R-:W-:Y:S01]  /*66d0*/  FMUL.FTZ R6, R24, R4.reuse ;  /* 0x0000000418067220 */ /* 0x080fe20000410000 */
[-C--:B------:R-:W-:Y:S01]  /*66e0*/  FMUL.FTZ R7, R29, R4.reuse ;  /* 0x000000041d077220 */ /* 0x080fe20000410000 */
[-C--:B------:R-:W-:Y:S01]  /*66f0*/  FMUL.FTZ R8, R32, R4.reuse ;  /* 0x0000000420087220 */ /* 0x080fe20000410000 */
[----:B------:R-:W-:Y:S01]  /*6700*/  UPRMT UR4, UR31, 0x654, UR4 ;  /* 0x000006541f047896 */ /* 0x000fe20008000004 */
[-C--:B------:R-:W-:Y:S01]  /*6710*/  FMUL.FTZ R11, R37, R4.reuse ;  /* 0x00000004250b7220 */ /* 0x080fe20000410000 */
[-C--:B------:R-:W-:Y:S01]  /*6720*/  FMUL.FTZ R10, R40, R4.reuse ;  /* 0x00000004280a7220 */ /* 0x080fe20000410000 */
[-C--:B------:R-:W-:Y:S01]  /*6730*/  FMUL.FTZ R13, R45, R4.reuse ;  /* 0x000000042d0d7220 */ /* 0x080fe20000410000 */
[-C--:B------:R-:W-:Y:S01]  /*6740*/  FMUL.FTZ R12, R48, R4.reuse ;  /* 0x00000004300c7220 */ /* 0x080fe20000410000 */
[-C--:B------:R-:W-:Y:S01]  /*6750*/  FMUL.FTZ R15, R53, R4.reuse ;  /* 0x00000004350f7220 */ /* 0x080fe20000410000 */
[-C--:B------:R-:W-:Y:S01]  /*6760*/  FMUL.FTZ R0, R28, R4.reuse ;  /* 0x000000041c007220 */ /* 0x080fe20000410000 */
[-C--:B------:R-:W-:Y:S01]  /*6770*/  FMUL.FTZ R9, R25, R4.reuse ;  /* 0x0000000419097220 */ /* 0x080fe20000410000 */
[-C--:B------:R-:W-:Y:S01]  /*6780*/  FMUL.FTZ R36, R36, R4.reuse ;  /* 0x0000000424247220 */ /* 0x080fe20000410000 */
[----:B------:R-:W-:Y:S01]  /*6790*/  SYNCS.ARRIVE.TRANS64.RED.A1T0 RZ, [UR4], RZ ;  /* 0x000000ffffff79a7 */ /* 0x000fe20008100404 */
[-C--:B------:R-:W-:Y:S01]  /*67a0*/  FMUL.FTZ R33, R33, R4.reuse ;  /* 0x0000000421217220 */ /* 0x080fe20000410000 */
[-C--:B------:R-:W-:Y:S01]  /*67b0*/  FMUL.FTZ R44, R44, R4.reuse ;  /* 0x000000042c2c7220 */ /* 0x080fe20000410000 */
[-C--:B------:R-:W-:Y:S01]  /*67c0*/  FMUL.FTZ R41, R41, R4.reuse ;  /* 0x0000000429297220 */ /* 0x080fe20000410000 */
[-C--:B------:R-:W-:Y:S01]  /*67d0*/  FMUL.FTZ R52, R52, R4.reuse ;  /* 0x0000000434347220 */ /* 0x080fe20000410000 */
[----:B------:R-:W-:Y:S01]  /*67e0*/  FMUL.FTZ R49, R49, R4 ;  /* 0x0000000431317220 */ /* 0x000fe20000410000 */
        /* <DEDUP_REMOVED lines=10> */
[----:B------:R-:W-:Y:S01]  /*6890*/  PLOP3.LUT P0, PT, PT, PT, PT, 0x8, 0x0 ;  /* 0x000000000000781c */ /* 0x000fe20003f0e170 */
[-C--:B------:R-:W-:Y:S01]  /*68a0*/  FMUL.FTZ R38, R38, R5.reuse ;  /* 0x0000000526267220 */ /* 0x080fe20000410000 */
[-C--:B------:R-:W-:Y:S01]  /*68b0*/  FMUL.FTZ R35, R35, R5.reuse ;  /* 0x0000000523237220 */ /* 0x080fe20000410000 */
[-C--:B------:R-:W-:Y:S01]  /*68c0*/  FMUL.FTZ R46, R46, R5.reuse ;  /* 0x000000052e2e7220 */ /* 0x080fe20000410000 */
[-C--:B------:R-:W-:Y:S01]  /*68d0*/  FMUL.FTZ R43, R43, R5.reuse ;  /* 0x000000052b2b7220 */ /* 0x080fe20000410000 */
[-C--:B------:R-:W-:Y:S01]  /*68e0*/  FMUL.FTZ R54, R54, R5.reuse ;  /* 0x0000000536367220 */ /* 0x080fe20000410000 */
[----:B------:R-:W-:-:S07]  /*68f0*/  FMUL.FTZ R51, R51, R5 ;  /* 0x0000000533337220 */ /* 0x000fce0000410000 */
.L_x_10:
[----:B------:R-:W-:Y:S05]  /*6900*/  @P0 BRA `(.L_x_35) ;  /* 0x00000014006c0947 */ /* 0x000fea0003800000 */
[----:B------:R-:W0:Y:S01]  /*6910*/  S2R R16, SR_TID.X ;  /* 0x0000000000107919 */ /* 0x000e220000002100 */
[----:B------:R-:W-:Y:S01]  /*6920*/  ULDC.64 UR4, c[0x4][0x38] ;  /* 0x01000e0000047ab9 */ /* 0x000fe20000000a00 */
[----:B------:R-:W-:Y:S01]  /*6930*/  ULDC.64 UR8, c[0x0][0xbd0] ;  /* 0x0002f40000087ab9 */ /* 0x000fe20000000a00 */
[----:B------:R-:W-:Y:S01]  /*6940*/  USHF.R.S32.HI UR7, URZ, 0x1f, UR45 ;  /* 0x0000001f3f077899 */ /* 0x000fe2000801142d */
[----:B------:R-:W1:Y:S01]  /*6950*/  S2R R37, SR_CTAID.X ;  /* 0x0000000000257919 */ /* 0x000e620000002500 */
[----:B------:R-:W-:Y:S01]  /*6960*/  ULDC.64 UR10, c[0x0][0xb38] ;  /* 0x0002ce00000a7ab9 */ /* 0x000fe20000000a00 */
[----:B0-----:R-:W-:-:S05]  /*6970*/  IMAD.SHL.U32 R4, R16, 0x4, RZ ;  /* 0x0000000410047824 */ /* 0x001fca00078e00ff */
[----:B------:R-:W-:Y:S01]  /*6980*/  LOP3.LUT R4, R4, 0xc, RZ, 0xc0, !PT ;  /* 0x0000000c04047812 */ /* 0x000fe200078ec0ff */
[----:B------:R-:W-:Y:S03]  /*6990*/  BAR.SYNC.DEFER_BLOCKING 0x1, 0x180 ;  /* 0x0046000000007b1d */ /* 0x000fe60000010000 */
[----:B------:R-:W-:-:S05]  /*69a0*/  IADD3 R4, P0, R4, UR4, RZ ;  /* 0x0000000404047c10 */ /* 0x000fca000ff1e0ff */
[----:B------:R-:W-:-:S05]  /*69b0*/  IMAD.X R5, RZ, RZ, UR5, P0 ;  /* 0x00000005ff057e24 */ /* 0x000fca00080e06ff */
[----:B------:R0:W2:Y:S01]  /*69c0*/  LDG.E.CONSTANT R17, desc[UR46][R4.64] ;  /* 0x0000002e04117981 */ /* 0x0000a2000c1e9900 */
[----:B------:R-:W-:Y:S01]  /*69d0*/  LOP3.LUT P0, R14, R16, 0x3, RZ, 0xc0, !PT ;  /* 0x00000003100e7812 */ /* 0x000fe2000780c0ff */
[----:B------:R-:W-:Y:S02]  /*69e0*/  UIMAD.WIDE.U32 UR4, UR45, UR8, URZ ;  /* 0x000000082d0472a5 */ /* 0x000fe4000f8e003f */
[----:B------:R-:W-:Y:S01]  /*69f0*/  IMAD R45, RZ, RZ, -UR45 ;  /* 0x8000002dff2d7e24 */ /* 0x000fe2000f8e02ff */
[----:B------:R-:W-:Y:S01]  /*6a00*/  UIMAD UR6, UR7, UR8, URZ ;  /* 0x00000008070672a4 */ /* 0x000fe2000f8e023f */
[----:B------:R-:W-:Y:S01]  /*6a10*/  ISETP.EQ.OR P0, PT, R14, 0x3, !P0 ;  /* 0x000000030e00780c */ /* 0x000fe20004702670 */
[----:B------:R-:W-:Y:S01]  /*6a20*/  UIMAD UR8, UR7, UR10, URZ ;  /* 0x0000000a070872a4 */ /* 0x000fe2000f8e023f */
[----:B------:R-:W-:Y:S01]  /*6a30*/  BSSY B0, `(.L_x_36) ;  /* 0x0000104000007945 */ /* 0x000fe20003800000 */
[----:B------:R-:W-:Y:S01]  /*6a40*/  IMAD.U32 R20, RZ, RZ, UR4 ;  /* 0x00000004ff147e24 */ /* 0x000fe2000f8e00ff */
[----:B------:R-:W-:Y:S01]  /*6a50*/  SEL R84, R6, R9, P0 ;  /* 0x0000000906547207 */ /* 0x000fe20000000000 */
[----:B------:R-:W-:Y:S01]  /*6a60*/  UIMAD UR9, UR45, UR9, UR6 ;  /* 0x000000092d0972a4 */ /* 0x000fe2000f8e0206 */
[----:B------:R-:W-:Y:S01]  /*6a70*/  SEL R80, R9, R6, P0 ;  /* 0x0000000609507207 */ /* 0x000fe20000000000 */
[----:B------:R-:W-:Y:S01]  /*6a80*/  VIADD R9, R16, 0xffffff80 ;  /* 0xffffff8010097836 */ /* 0x000fe20000000000 */
[----:B------:R-:W-:Y:S01]  /*6a90*/  SEL R86, R0, R7, P0 ;  /* 0x0000000700567207 */ /* 0x000fe20000000000 */
[----:B------:R-:W3:Y:S01]  /*6aa0*/  S2UR UR4, SR_CTAID.Y ;  /* 0x00000000000479c3 */ /* 0x000ee20000002600 */
[----:B------:R-:W-:Y:S01]  /*6ab0*/  SEL R82, R7, R0, P0 ;  /* 0x0000000007527207 */ /* 0x000fe20000000000 */
[----:B------:R-:W-:Y:S01]  /*6ac0*/  UIADD3 UR9, UR5, UR9, URZ ;  /* 0x0000000905097290 */ /* 0x000fe2000fffe03f */
[----:B------:R-:W-:Y:S01]  /*6ad0*/  SHF.R.S32.HI R0, RZ, 0x1f, R9 ;  /* 0x0000001fff007819 */ /* 0x000fe20000011409 */
[----:B------:R-:W-:Y:S01]  /*6ae0*/  IMAD.U32 R21, RZ, RZ, UR5 ;  /* 0x00000005ff157e24 */ /* 0x000fe2000f8e00ff */
[----:B------:R-:W-:Y:S01]  /*6af0*/  SEL R78, R36, R11, P0 ;  /* 0x0000000b244e7207 */ /* 0x000fe20000000000 */
[----:B------:R-:W-:Y:S01]  /*6b00*/  UIMAD.WIDE.U32 UR6, UR45, UR10, URZ ;  /* 0x0000000a2d0672a5 */ /* 0x000fe2000f8e003f */
[----:B------:R-:W-:Y:S01]  /*6b10*/  LEA.HI R6, R0, R9, RZ, 0x7 ;  /* 0x0000000900067211 */ /* 0x000fe200078f38ff */
[----:B------:R-:W-:Y:S01]  /*6b20*/  UIMAD UR8, UR45, UR11, UR8 ;  /* 0x0000000b2d0872a4 */ /* 0x000fe2000f8e0208 */
[----:B------:R-:W-:-:S02]  /*6b30*/  SEL R74, R11, R36, P0 ;  /* 0x000000240b4a7207 */ /* 0x000fc40000000000 */
[----:B0-----:R-:W-:Y:S01]  /*6b40*/  LOP3.LUT R4, R6, 0xffffff80, RZ, 0xc0, !PT ;  /* 0xffffff8006047812 */ /* 0x001fe200078ec0ff */
[----:B------:R-:W-:Y:S01]  /*6b50*/  UIADD3 UR8, UR7, UR8, URZ ;  /* 0x0000000807087290 */ /* 0x000fe2000fffe03f */
[----:B------:R-:W-:Y:S02]  /*6b60*/  SEL R32, R44, R13, P0 ;  /* 0x0000000d2c207207 */ /* 0x000fe40000000000 */
[----:B------:R-:W-:Y:S02]  /*6b70*/  IADD3 R28, R9, -R4, RZ ;  /* 0x80000004091c7210 */ /* 0x000fe40007ffe0ff */
[----:B------:R-:W-:Y:S02]  /*6b80*/  SEL R70, R13, R44, P0 ;  /* 0x0000002c0d467207 */ /* 0x000fe40000000000 */
[----:B------:R-:W-:Y:S02]  /*6b90*/  SHF.R.S32.HI R11, RZ, 0x1f, R28 ;  /* 0x0000001fff0b7819 */ /* 0x000fe4000001141c */
[----:B------:R-:W-:-:S02]  /*6ba0*/  LEA.HI R0, R0, R9, RZ, 0x2 ;  /* 0x0000000900007211 */ /* 0x000fc400078f10ff */
[----:B------:R-:W-:Y:S02]  /*6bb0*/  LEA.HI R13, R11, R28, RZ, 0x2 ;  /* 0x0000001c0b0d7211 */ /* 0x000fe400078f10ff */
[----:B------:R-:W-:Y:S02]  /*6bc0*/  SHF.R.S32.HI R7, RZ, 0x7, R6 ;  /* 0x00000007ff077819 */ /* 0x000fe40000011406 */
[--C-:B------:R-:W-:Y:S02]  /*6bd0*/  SHF.R.S32.HI R4, RZ, 0x2, R13.reuse ;  /* 0x00000002ff047819 */ /* 0x100fe4000001140d */
[----:B------:R-:W-:Y:S02]  /*6be0*/  SHF.R.S32.HI R5, RZ, 0x1f, R13 ;  /* 0x0000001fff057819 */ /* 0x000fe4000001140d */
[----:B------:R-:W-:Y:S01]  /*6bf0*/  LOP3.LUT R6, R0, 0xfffffffc, RZ, 0xc0, !PT ;  /* 0xfffffffc00067812 */ /* 0x000fe200078ec0ff */
[----:B------:R-:W-:Y:S01]  /*6c00*/  IMAD.HI R0, R7, 0x55555556, RZ ;  /* 0x5555555607007827 */ /* 0x000fe200078e02ff */
[----:B------:R-:W-:-:S02]  /*6c10*/  LEA.HI R5, R5, R4, RZ, 0x3 ;  /* 0x0000000405057211 */ /* 0x000fc400078f18ff */
[----:B------:R-:W-:Y:S01]  /*6c20*/  SEL R16, R26, R27, P0 ;  /* 0x0000001b1a107207 */ /* 0x000fe20000000000 */
[----:B------:R-:W-:Y:S01]  /*6c30*/  IMAD.IADD R6, R9, 0x1, -R6 ;  /* 0x0000000109067824 */ /* 0x000fe200078e0a06 */
[----:B------:R-:W-:Y:S02]  /*6c40*/  LOP3.LUT R5, R5, 0xfffffff8, RZ, 0xc0, !PT ;  /* 0xfffffff805057812 */ /* 0x000fe400078ec0ff */
[----:B------:R-:W-:Y:S02]  /*6c50*/  SEL R56, R27, R26, P0 ;  /* 0x0000001a1b387207 */ /* 0x000fe40000000000 */
[----:B------:R-:W-:Y:S01]  /*6c60*/  LEA.HI R0, R0, R0, RZ, 0x1 ;  /* 0x0000000000007211 */ /* 0x000fe200078f08ff */
[----:B------:R-:W-:Y:S01]  /*6c70*/  IMAD.IADD R5, R4, 0x1, -R5 ;  /* 0x0000000104057824 */ /* 0x000fe200078e0a05 */
[----:B------:R-:W-:Y:S01]  /*6c80*/  LEA.HI R4, R11, R28, RZ, 0x5 ;  /* 0x0000001c0b047211 */ /* 0x000fe200078f28ff */
[----:B------:R-:W0:Y:S01]  /*6c90*/  LDC R26, c[0x0][0xbe8] ;  /* 0x0002fa00ff1a7b82 */ /* 0x000e220000000800 */
[----:B------:R-:W-:Y:S01]  /*6ca0*/  SEL R76, R8, R33, P0 ;  /* 0x00000021084c7207 */ /* 0x000fe20000000000 */
[----:B------:R-:W-:Y:S01]  /*6cb0*/  IMAD R0, R0, -0x3, R7 ;  /* 0xfffffffd00007824 */ /* 0x000fe200078e0207 */
[----:B------:R-:W-:-:S02]  /*6cc0*/  SHF.R.S32.HI R4, RZ, 0x5, R4 ;  /* 0x00000005ff047819 */ /* 0x000fc40000011404 */
[----:B------:R-:W-:Y:S02]  /*6cd0*/  SEL R72, R33, R8, P0 ;  /* 0x0000000821487207 */ /* 0x000fe40000000000 */
[----:B------:R-:W-:Y:S01]  /*6ce0*/  LEA.HI R8, R6, R6, RZ, 0x1 ;  /* 0x0000000606087211 */ /* 0x000fe200078f08ff */
[----:B------:R-:W-:Y:S01]  /*6cf0*/  IMAD R7, R4, 0x10, R5 ;  /* 0x0000001004077824 */ /* 0x000fe200078e0205 */
[----:B------:R-:W-:Y:S01]  /*6d00*/  SEL R14, R34, R35, P0 ;  /* 0x00000023220e7207 */ /* 0x000fe20000000000 */
[----:B------:R-:W4:Y:S01]  /*6d10*/  LDC.64 R4, c[0x0][0xbd8] ;  /* 0x0002f600ff047b82 */ /* 0x000f220000000a00 */
[----:B------:R-:W-:Y:S01]  /*6d20*/  SEL R44, R35, R34, P0 ;  /* 0x00000022232c7207 */ /* 0x000fe20000000000 */
[----:B------:R-:W-:Y:S01]  /*6d30*/  IMAD R0, R0, 0x40, R7 ;  /* 0x0000004000007824 */ /* 0x000fe200078e0207 */
[----:B------:R-:W-:Y:S01]  /*6d40*/  LOP3.LUT R9, R8, 0x1ffffffe, RZ, 0xc0, !PT ;  /* 0x1ffffffe08097812 */ /* 0x000fe200078ec0ff */
[----:B------:R-:W-:Y:S01]  /*6d50*/  IMAD.U32 R8, RZ, RZ, UR6 ;  /* 0x00000006ff087e24 */ /* 0x000fe2000f8e00ff */
[----:B------:R-:W-:Y:S01]  /*6d60*/  SEL R64, R12, R49, P0 ;  /* 0x000000310c407207 */ /* 0x000fe20000000000 */
[--C-:B-1----:R-:W-:Y:S01]  /*6d70*/  IMAD R29, R37, 0xc0, R0.reuse ;  /* 0x000000c0251d7824 */ /* 0x102fe200078e0200 */
[----:B------:R-:W-:Y:S01]  /*6d80*/  SEL R66, R52, R15, P0 ;  /* 0x0000000f34427207 */ /* 0x000fe20000000000 */
[----:B------:R-:W-:Y:S01]  /*6d90*/  IMAD.IADD R11, R6, 0x1, -R9 ;  /* 0x00000001060b7824 */ /* 0x000fe200078e0a09 */
[----:B------:R-:W-:Y:S01]  /*6da0*/  SEL R62, R15, R52, P0 ;  /* 0x000000340f3e7207 */ /* 0x000fe20000000000 */
[----:B------:R-:W-:Y:S01]  /*6db0*/  IMAD.U32 R9, RZ, RZ, UR7 ;  /* 0x00000007ff097e24 */ /* 0x000fe2000f8e00ff */
[----:B------:R-:W-:Y:S01]  /*6dc0*/  SEL R40, R30, R31, P0 ;  /* 0x0000001f1e287207 */ /* 0x000fe20000000000 */
[----:B------:R-:W-:Y:S01]  /*6dd0*/  IMAD R11, R11, 0x8, R0 ;  /* 0x000000080b0b7824 */ /* 0x000fe200078e0200 */
[----:B------:R-:W-:Y:S01]  /*6de0*/  SEL R58, R31, R30, P0 ;  /* 0x0000001e1f3a7207 */ /* 0x000fe20000000000 */
[----:B------:R-:W-:Y:S01]  /*6df0*/  IMAD.U32 R9, RZ, RZ, UR8 ;  /* 0x00000008ff097e24 */ /* 0x000fe2000f8e00ff */
[----:B0-----:R-:W-:Y:S01]  /*6e00*/  ISETP.NE.AND P2, PT, R26, 0x1, PT ;  /* 0x000000011a00780c */ /* 0x001fe20003f45270 */
[----:B------:R-:W-:Y:S01]  /*6e10*/  IMAD R37, R37, 0xc0, R11 ;  /* 0x000000c025257824 */ /* 0x000fe200078e020b */
[----:B------:R-:W-:Y:S01]  /*6e20*/  SEL R24, R38, R39, P0 ;  /* 0x0000002726187207 */ /* 0x000fe20000000000 */
[----:B------:R-:W-:Y:S01]  /*6e30*/  ULDC.64 UR6, c[0x0][0xb48] ;  /* 0x0002d20000067ab9 */ /* 0x000fe20000000a00 */
[----:B------:R-:W-:-:S02]  /*6e40*/  SEL R52, R39, R38, P0 ;  /* 0x0000002627347207 */ /* 0x000fc40000000000 */
[----:B------:R-:W-:Y:S01]  /*6e50*/  MOV R21, UR9 ;  /* 0x0000000900157c02 */ /* 0x000fe20008000f00 */
[----:B------:R-:W-:Y:S01]  /*6e60*/  ULDC.64 UR8, c[0x0][0xb28] ;  /* 0x0002ca0000087ab9 */ /* 0x000fe20000000a00 */
[----:B------:R-:W-:Y:S01]  /*6e70*/  SEL R22, R46, R47, P0 ;  /* 0x0000002f2e167207 */ /* 0x000fe20000000000 */
[C---:B----4-:R-:W-:Y:S01]  /*6e80*/  IMAD R34, R4.reuse, UR38, RZ ;  /* 0x0000002604227c24 */ /* 0x050fe2000f8e02ff */
[----:B------:R-:W-:Y:S01]  /*6e90*/  SEL R46, R47, R46, P0 ;  /* 0x0000002e2f2e7207 */ /* 0x000fe20000000000 */
[----:B------:R-:W-:Y:S01]  /*6ea0*/  IMAD.WIDE.U32 R20, R4, UR37, R20 ;  /* 0x0000002504147c25 */ /* 0x000fe2000f8e0014 */
[----:B------:R-:W-:Y:S01]  /*6eb0*/  SEL R48, R10, R41, P0 ;  /* 0x000000290a307207 */ /* 0x000fe20000000000 */
[----:B------:R-:W0:Y:S01]  /*6ec0*/  @P2 LDC R47, c[0x0][0xbf0] ;  /* 0x0002fc00ff2f2b82 */ /* 0x000e220000000800 */
[----:B------:R-:W-:Y:S01]  /*6ed0*/  SEL R68, R41, R10, P0 ;  /* 0x0000000a29447207 */ /* 0x000fe20000000000 */
[----:B------:R-:W-:Y:S01]  /*6ee0*/  IMAD R35, R5, UR37, R34 ;  /* 0x0000002505237c24 */ /* 0x000fe2000f8e0222 */
[----:B------:R-:W-:-:S02]  /*6ef0*/  SEL R60, R49, R12, P0 ;  /* 0x0000000c313c7207 */ /* 0x000fc40000000000 */
[----:B------:R-:W-:Y:S01]  /*6f00*/  SEL R12, R42, R43, P0 ;  /* 0x0000002b2a0c7207 */ /* 0x000fe20000000000 */
[----:B------:R-:W-:Y:S01]  /*6f10*/  IMAD.IADD R21, R21, 0x1, R35 ;  /* 0x0000000115157824 */ /* 0x000fe200078e0223 */
[----:B------:R-:W-:Y:S02]  /*6f20*/  SEL R10, R50, R51, P0 ;  /* 0x00000033320a7207 */ /* 0x000fe40000000000 */
[----:B------:R-:W-:Y:S02]  /*6f30*/  LOP3.LUT R13, R13, 0x7ffffffc, RZ, 0xc0, !PT ;  /* 0x7ffffffc0d0d7812 */ /* 0x000fe400078ec0ff */
[----:B------:R-:W-:Y:S02]  /*6f40*/  SEL R18, R54, R55, P0 ;  /* 0x0000003736127207 */ /* 0x000fe40000000000 */
[----:B------:R-:W-:Y:S02]  /*6f50*/  SEL R42, R43, R42, P0 ;  /* 0x0000002a2b2a7207 */ /* 0x000fe40000000000 */
[----:B------:R-:W-:-:S02]  /*6f60*/  SEL R36, R51, R50, P0 ;  /* 0x0000003233247207 */ /* 0x000fc40000000000 */
[----:B------:R-:W-:Y:S01]  /*6f70*/  SEL R54, R55, R54, P0 ;  /* 0x0000003637367207 */ /* 0x000fe20000000000 */
[----:B------:R-:W-:Y:S01]  /*6f80*/  VIADD R55, R29, 0x8 ;  /* 0x000000081d377836 */ /* 0x000fe20000000000 */
[C---:B------:R-:W-:Y:S01]  /*6f90*/  LOP3.LUT P1, RZ, R28.reuse, 0x3, RZ, 0xc0, !PT ;  /* 0x000000031cff7812 */ /* 0x040fe2000782c0ff */
[----:B------:R-:W-:Y:S01]  /*6fa0*/  IMAD.IADD R28, R28, 0x1, -R13 ;  /* 0x000000011c1c7824 */ /* 0x000fe200078e0a0d */
[----:B------:R-:W-:Y:S02]  /*6fb0*/  MOV R43, R37 ;  /* 0x00000025002b7202 */ /* 0x000fe40000000f00 */
[----:B--2---:R-:W-:Y:S01]  /*6fc0*/  LOP3.LUT R33, R17, 0x2, RZ, 0x3c, !PT ;  /* 0x0000000211217812 */ /* 0x004fe200078e3cff */
[----:B------:R1:W-:Y:S04]  /*6fd0*/  SHFL.IDX PT, R6, R84, R17, 0x1c1f ;  /* 0x001c1f1154067589 */ /* 0x0003e800000e0000 */
[----:B------:R-:W2:Y:S04]  /*6fe0*/  SHFL.IDX PT, R5, R80, R33, 0x1c1f ;  /* 0x001c1f2150057589 */ /* 0x000ea800000e0000 */
[----:B------:R4:W-:Y:S01]  /*6ff0*/  SHFL.IDX PT, R31, R64, R17, 0x1c1f ;  /* 0x001c1f11401f7589 */ /* 0x0009e200000e0000 */
[----:B-1----:R-:W1:Y:S03]  /*7000*/  @P2 LDC R84, c[0x0][0xbec] ;  /* 0x0002fb00ff542b82 */ /* 0x002e660000000800 */
[----:B------:R-:W-:Y:S04]  /*7010*/  SHFL.IDX PT, R7, R86, R17, 0x1c1f ;  /* 0x001c1f1156077589 */ /* 0x000fe800000e0000 */
[----:B------:R5:W-:Y:S01]  /*7020*/  SHFL.IDX PT, R38, R78, R17, 0x1c1f ;  /* 0x001c1f114e267589 */ /* 0x000be200000e0000 */
[----:B----4-:R-:W4:Y:S03]  /*7030*/  @P2 LDC R64, c[0x0][0xbec] ;  /* 0x0002fb00ff402b82 */ /* 0x010f260000000800 */
[----:B------:R-:W3:Y:S04]  /*7040*/  SHFL.IDX PT, R34, R82, R33, 0x1c1f ;  /* 0x001c1f2152227589 */ /* 0x000ee800000e0000 */
[----:B------:R0:W-:Y:S01]  /*7050*/  SHFL.IDX PT, R39, R76, R17, 0x1c1f ;  /* 0x001c1f114c277589 */ /* 0x0001e200000e0000 */
[----:B-----5:R-:W5:Y:S03]  /*7060*/  LDC R78, c[0x0][0xc50] ;  /* 0x00031400ff4e7b82 */ /* 0x020f660000000800 */
[----:B------:R3:W-:Y:S01]  /*7070*/  SHFL.IDX PT, R30, R66, R17, 0x1c1f ;  /* 0x001c1f11421e7589 */ /* 0x0007e200000e0000 */
[----:B--2---:R-:W-:-:S02]  /*7080*/  SEL R4, R6, R5, P0 ;  /* 0x0000000506047207 */ /* 0x004fc40000000000 */
[----:B------:R-:W-:Y:S01]  /*7090*/  SEL R6, R5, R6, P0 ;  /* 0x0000000605067207 */ /* 0x000fe20000000000 */
[----:B------:R-:W-:Y:S01]  /*70a0*/  SHFL.IDX PT, R48, R48, R17, 0x1c1f ;  /* 0x001c1f1130307589 */ /* 0x000fe200000e0000 */
[----:B0-----:R-:W0:Y:S01]  /*70b0*/  LDC.64 R76, c[0x0][0xb40] ;  /* 0x0002d000ff4c7b82 */ /* 0x001e220000000a00 */
[C---:B-1----:R-:W-:Y:S02]  /*70c0*/  @P2 IMAD.HI.U32 R84, R37.reuse, R84, RZ ;  /* 0x0000005425542227 */ /* 0x042fe400078e00ff */
[----:B------:R-:W-:Y:S04]  /*70d0*/  SHFL.IDX PT, R32, R32, R17, 0x1c1f ;  /* 0x001c1f1120207589 */ /* 0x000fe800000e0000 */
[----:B------:R-:W-:Y:S01]  /*70e0*/  SHFL.IDX PT, R16, R16, R17, 0x1c1f ;  /* 0x001c1f1110107589 */ /* 0x000fe200000e0000 */
[----:B---3--:R-:W1:Y:S01]  /*70f0*/  @P2 LDC R66, c[0x0][0xbf0] ;  /* 0x0002fc00ff422b82 */ /* 0x008e620000000800 */
[----:B----4-:R-:W-:Y:S01]  /*7100*/  @P2 IMAD.HI.U32 R35, R37, R64, RZ ;  /* 0x0000004025232227 */ /* 0x010fe200078e00ff */
[----:B------:R-:W-:Y:S01]  /*7110*/  SEL R5, R7, R34, P0 ;  /* 0x0000002207057207 */ /* 0x000fe20000000000 */
[----:B------:R-:W-:Y:S01]  /*7120*/  SHFL.IDX PT, R15, R40, R17, 0x1c1f ;  /* 0x001c1f11280f7589 */ /* 0x000fe200000e0000 */
[----:B------:R-:W-:-:S03]  /*7130*/  SEL R7, R34, R7, P0 ;  /* 0x0000000722077207 */ /* 0x000fc60000000000 */
[----:B------:R-:W-:Y:S01]  /*7140*/  SHFL.IDX PT, R14, R14, R17, 0x1c1f ;  /* 0x001c1f110e0e7589 */ /* 0x000fe200000e0000 */
[----:B-----5:R-:W-:Y:S01]  /*7150*/  IMAD R78, R78, R45, UR4 ;  /* 0x000000044e4e7e24 */ /* 0x020fe2000f8e022d */
[----:B------:R-:W-:Y:S01]  /*7160*/  ULDC.64 UR4, c[0x0][0xbe0] ;  /* 0x0002f80000047ab9 */ /* 0x000fe20000000a00 */
[----:B------:R-:W-:Y:S01]  /*7170*/  IMAD.MOV.U32 R45, RZ, RZ, R37 ;  /* 0x000000ffff2d7224 */ /* 0x000fe200078e0025 */
[----:B------:R-:W-:Y:S01]  /*7180*/  SHFL.IDX PT, R13, R24, R17, 0x1c1f ;  /* 0x001c1f11180d7589 */ /* 0x000fe200000e0000 */
[----:B------:R-:W-:-:S03]  /*7190*/  @P2 SHF.R.U32.HI R45, RZ, R47, R84 ;  /* 0x0000002fff2d2219 */ /* 0x000fc60000011654 */
[----:B------:R-:W-:Y:S01]  /*71a0*/  SHFL.IDX PT, R12, R12, R17, 0x1c1f ;  /* 0x001c1f110c0c7589 */ /* 0x000fe200000e0000 */
[C---:B0-----:R-:W-:Y:S02]  /*71b0*/  IMAD R34, R76.reuse, UR38, RZ ;  /* 0x000000264c227c24 */ /* 0x041fe4000f8e02ff */
[----:B------:R-:W-:Y:S01]  /*71c0*/  IMAD.WIDE.U32 R8, R76, UR37, R8 ;  /* 0x000000254c087c25 */ /* 0x000fe2000f8e0008 */
[----:B------:R-:W-:Y:S04]  /*71d0*/  SHFL.IDX PT, R11, R22, R17, 0x1c1f ;  /* 0x001c1f11160b7589 */ /* 0x000fe800000e0000 */
[----:B------:R-:W-:Y:S01]  /*71e0*/  SHFL.IDX PT, R0, R18, R17, 0x1c1f ;  /* 0x001c1f1112007589 */ /* 0x000fe200000e0000 */
[----:B-1----:R-:W-:Y:S01]  /*71f0*/  @P2 SHF.R.U32.HI R43, RZ, R66, R35 ;  /* 0x00000042ff2b2219 */ /* 0x002fe20000011623 */
[----:B------:R-:W-:-:S02]  /*7200*/  IMAD R35, R77, UR37, R34 ;  /* 0x000000254d237c24 */ /* 0x000fc4000f8e0222 */
[----:B------:R-:W-:Y:S01]  /*7210*/  SHFL.IDX PT, R10, R10, R17, 0x1c1f ;  /* 0x001c1f110a0a7589 */ /* 0x000fe200000e0000 */
[----:B------:R-:W-:Y:S02]  /*7220*/  IMAD.MOV.U32 R34, RZ, RZ, R8 ;  /* 0x000000ffff227224 */ /* 0x000fe400078e0008 */
[----:B------:R-:W-:Y:S01]  /*7230*/  IMAD.IADD R35, R9, 0x1, R35 ;  /* 0x0000000109237824 */ /* 0x000fe200078e0223 */
[----:B------:R-:W-:Y:S04]  /*7240*/  SHFL.IDX PT, R41, R74, R33, 0x1c1f ;  /* 0x001c1f214a297589 */ /* 0x000fe800000e0000 */
[----:B------:R-:W0:Y:S04]  /*7250*/  SHFL.IDX PT, R40, R72, R33, 0x1c1f ;  /* 0x001c1f2148287589 */ /* 0x000e2800000e0000 */
[----:B------:R-:W1:Y:S04]  /*7260*/  SHFL.IDX PT, R49, R70, R33, 0x1c1f ;  /* 0x001c1f2146317589 */ /* 0x000e6800000e0000 */
[----:B------:R-:W2:Y:S04]  /*7270*/  SHFL.IDX PT, R51, R68, R33, 0x1c1f ;  /* 0x001c1f2144337589 */ /* 0x000ea800000e0000 */
[----:B------:R-:W-:Y:S04]  /*7280*/  SHFL.IDX PT, R53, R62, R33, 0x1c1f ;  /* 0x001c1f213e357589 */ /* 0x000fe800000e0000 */
[----:B------:R-:W3:Y:S04]  /*7290*/  SHFL.IDX PT, R50, R60, R33, 0x1c1f ;  /* 0x001c1f213c327589 */ /* 0x000ee800000e0000 */
[----:B------:R-:W-:Y:S04]  /*72a0*/  SHFL.IDX PT, R24, R58, R33, 0x1c1f ;  /* 0x001c1f213a187589 */ /* 0x000fe800000e0000 */
[----:B------:R-:W-:Y:S04]  /*72b0*/  SHFL.IDX PT, R27, R56, R33, 0x1c1f ;  /* 0x001c1f21381b7589 */ /* 0x000fe800000e0000 */
[----:B------:R-:W-:Y:S04]  /*72c0*/  SHFL.IDX PT, R22, R52, R33, 0x1c1f ;  /* 0x001c1f2134167589 */ /* 0x000fe800000e0000 */
[----:B------:R-:W-:Y:S04]  /*72d0*/  SHFL.IDX PT, R25, R44, R33, 0x1c1f ;  /* 0x001c1f212c197589 */ /* 0x000fe800000e0000 */
[----:B------:R-:W-:Y:S04]  /*72e0*/  SHFL.IDX PT, R18, R46, R33, 0x1c1f ;  /* 0x001c1f212e127589 */ /* 0x000fe800000e0000 */
[----:B------:R4:W-:Y:S04]  /*72f0*/  SHFL.IDX PT, R23, R42, R33, 0x1c1f ;  /* 0x001c1f212a177589 */ /* 0x0009e800000e0000 */
[----:B------:R-:W-:Y:S04]  /*7300*/  SHFL.IDX PT, R17, R54, R33, 0x1c1f ;  /* 0x001c1f2136117589 */ /* 0x000fe800000e0000 */
[----:B------:R5:W-:Y:S01]  /*7310*/  SHFL.IDX PT, R19, R36, R33, 0x1c1f ;  /* 0x001c1f2124137589 */ /* 0x000be200000e0000 */
[----:B----4-:R-:W-:Y:S01]  /*7320*/  IMAD.MOV R42, RZ, RZ, -R43 ;  /* 0x000000ffff2a7224 */ /* 0x010fe200078e0a2b */
[----:B-----5:R-:W-:-:S05]  /*7330*/  SHF.R.S32.HI R33, RZ, 0x1f, R78 ;  /* 0x0000001fff217819 */ /* 0x020fca000001144e */
[C---:B------:R-:W-:Y:S02]  /*7340*/  IMAD R9, R33.reuse, UR4, RZ ;  /* 0x0000000421097c24 */ /* 0x040fe4000f8e02ff */
[----:B------:R-:W-:Y:S02]  /*7350*/  IMAD R33, R33, UR6, RZ ;  /* 0x0000000621217c24 */ /* 0x000fe4000f8e02ff */
[C---:B------:R-:W-:Y:S02]  /*7360*/  IMAD R36, R78.reuse, UR5, R9 ;  /* 0x000000054e247c24 */ /* 0x040fe4000f8e0209 */
[----:B------:R-:W-:Y:S01]  /*7370*/  IMAD.WIDE.U32 R8, R78, UR4, R20 ;  /* 0x000000044e087c25 */ /* 0x000fe2000f8e0014 */
[----:B------:R-:W-:-:S03]  /*7380*/  ULDC.64 UR4, c[0x0][0xb30] ;  /* 0x0002cc0000047ab9 */ /* 0x000fc60000000a00 */
[C---:B------:R-:W-:Y:S01]  /*7390*/  IMAD.WIDE.U32 R20, R78.reuse, UR6, R34 ;  /* 0x000000064e147c25 */ /* 0x040fe2000f8e0022 */
[----:B------:R-:W-:Y:S02]  /*73a0*/  IADD3 R34, P2, R43, R8, RZ ;  /* 0x000000082b227210 */ /* 0x000fe40007f5e0ff */
[----:B------:R-:W-:Y:S01]  /*73b0*/  SHF.R.S32.HI R8, RZ, 0x1f, R45 ;  /* 0x0000001fff087819 */ /* 0x000fe2000001142d */
[----:B------:R-:W-:Y:S01]  /*73c0*/  IMAD R47, R78, UR7, R33 ;  /* 0x000000074e2f7c24 */ /* 0x000fe2000f8e0221 */
[----:B------:R-:W-:Y:S01]  /*73d0*/  SHF.R.S32.HI R33, RZ, 0x1f, R43 ;  /* 0x0000001fff217819 */ /* 0x000fe2000001142b */
[----:B------:R-:W-:Y:S01]  /*73e0*/  IMAD.MOV R43, RZ, RZ, -R45 ;  /* 0x000000ffff2b7224 */ /* 0x000fe200078e0a2d */
[----:B------:R-:W-:Y:S01]  /*73f0*/  ULDC.64 UR6, c[0x0][0xbc8] ;  /* 0x0002f20000067ab9 */ /* 0x000fe20000000a00 */
[----:B------:R-:W-:Y:S01]  /*7400*/  IMAD R8, R8, UR4, RZ ;  /* 0x0000000408087c24 */ /* 0x000fe2000f8e02ff */
[----:B------:R-:W-:Y:S01]  /*7410*/  IADD3.X R35, R33, R9, R36, P2, !PT ;  /* 0x0000000921237210 */ /* 0x000fe200017fe424 */
[----:B------:R-:W-:-:S02]  /*7420*/  IMAD.IADD R21, R21, 0x1, R47 ;  /* 0x0000000115157824 */ /* 0x000fc400078e022f */
[C-C-:B------:R-:W-:Y:S02]  /*7430*/  IMAD R33, R26.reuse, R42, R37.reuse ;  /* 0x0000002a1a217224 */ /* 0x140fe400078e0225 */
[----:B------:R-:W-:Y:S02]  /*7440*/  IMAD R37, R26, R43, R37 ;  /* 0x0000002b1a257224 */ /* 0x000fe400078e0225 */
[C---:B------:R-:W-:Y:S01]  /*7450*/  IMAD R43, R45.reuse, UR5, R8 ;  /* 0x000000052d2b7c24 */ /* 0x040fe2000f8e0208 */
[----:B------:R-:W4:Y:S01]  /*7460*/  S2UR UR5, SR_CgaCtaId ;  /* 0x00000000000579c3 */ /* 0x000f220000008800 */
[----:B------:R-:W-:Y:S01]  /*7470*/  IMAD.WIDE.U32 R8, R45, UR4, R20 ;  /* 0x000000042d087c25 */ /* 0x000fe2000f8e0014 */
[----:B------:R-:W-:Y:S01]  /*7480*/  SHF.R.S32.HI R20, RZ, 0x1f, R33 ;  /* 0x0000001fff147819 */ /* 0x000fe20000011421 */
[----:B------:R-:W-:Y:S01]  /*7490*/  UMOV UR4, 0x400 ;  /* 0x0000040000047882 */ /* 0x000fe20000000000 */
[----:B------:R-:W-:Y:S01]  /*74a0*/  SHF.R.S32.HI R21, RZ, 0x1f, R37 ;  /* 0x0000001fff157819 */ /* 0x000fe20000011425 */
[----:B------:R-:W-:Y:S01]  /*74b0*/  IMAD.WIDE.U32 R34, R33, UR6, R34 ;  /* 0x0000000621227c25 */ /* 0x000fe2000f8e0022 */
[----:B------:R-:W-:-:S03]  /*74c0*/  IADD3 R9, R9, R43, RZ ;  /* 0x0000002b09097210 */ /* 0x000fc60007ffe0ff */
[----:B------:R-:W-:Y:S02]  /*74d0*/  IMAD R20, R20, UR6, RZ ;  /* 0x0000000614147c24 */ /* 0x000fe4000f8e02ff */
[----:B------:R-:W-:Y:S02]  /*74e0*/  IMAD R36, R21, UR8, RZ ;  /* 0x0000000815247c24 */ /* 0x000fe4000f8e02ff */
[----:B------:R-:W-:Y:S01]  /*74f0*/  IMAD R21, R33, UR7, R20 ;  /* 0x0000000721157c24 */ /* 0x000fe2000f8e0214 */
[----:B------:R-:W-:Y:S01]  /*7500*/  ULDC.64 UR6, c[0x0][0xba8] ;  /* 0x0002ea0000067ab9 */ /* 0x000fe20000000a00 */
[C---:B------:R-:W-:Y:S01]  /*7510*/  IMAD R33, R37.reuse, UR9, R36 ;  /* 0x0000000925217c24 */ /* 0x040fe2000f8e0224 */
[----:B0-----:R-:W-:Y:S01]  /*7520*/  SEL R20, R40, R39, P0 ;  /* 0x0000002728147207 */ /* 0x001fe20000000000 */
[----:B------:R-:W-:Y:S01]  /*7530*/  IMAD.WIDE.U32 R36, R37, UR8, R8 ;  /* 0x0000000825247c25 */ /* 0x000fe2000f8e0008 */
[----:B------:R-:W-:Y:S01]  /*7540*/  SEL R8, R39, R40, P0 ;  /* 0x0000002827087207 */ /* 0x000fe20000000000 */
[----:B------:R-:W-:Y:S01]  /*7550*/  ULDC.64 UR8, c[0x0][0xb00] ;  /* 0x0002c00000087ab9 */ /* 0x000fe20000000a00 */
[C---:B------:R-:W-:Y:S01]  /*7560*/  LEA R39, P2, R34.reuse, UR6, 0x2 ;  /* 0x0000000622277c11 */ /* 0x040fe2000f8410ff */
[----:B------:R-:W-:Y:S01]  /*7570*/  IMAD.IADD R21, R35, 0x1, R21 ;  /* 0x0000000123157824 */ /* 0x000fe200078e0215 */
[----:B------:R-:W-:Y:S01]  /*7580*/  ULDC UR6, c[0x0][0xa88] ;  /* 0x0002a20000067ab9 */ /* 0x000fe20000000800 */
[----:B------:R-:W-:Y:S01]  /*7590*/  IMAD.IADD R9, R37, 0x1, R33 ;  /* 0x0000000125097824 */ /* 0x000fe200078e0221 */
[----:B----4-:R-:W-:Y:S01]  /*75a0*/  ULEA UR4, UR5, UR4, 0x18 ;  /* 0x0000000405047291 */ /* 0x010fe2000f8ec03f */
[----:B------:R-:W-:Y:S01]  /*75b0*/  SHFL.IDX PT, R42, R39, RZ, 0x1c1f ;  /* 0x001c1fff272a7589 */ /* 0x000fe200000e0000 */
[----:B------:R-:W-:Y:S01]  /*75c0*/  LEA.HI.X R33, R34, UR7, R21, 0x2, P2 ;  /* 0x0000000722217c11 */ /* 0x000fe200090f1415 */
[----:B------:R-:W-:Y:S01]  /*75d0*/  IMAD R52, R26, UR6, RZ ;  /* 0x000000061a347c24 */ /* 0x000fe2000f8e02ff */
[----:B------:R-:W-:Y:S01]  /*75e0*/  UIADD3 UR4, UR4, 0x12420, URZ ;  /* 0x0001242004047890 */ /* 0x000fe2000fffe03f */
[----:B------:R-:W-:Y:S01]  /*75f0*/  SHFL.IDX PT, R44, R39, 0x1, 0x1c1f ;  /* 0x003c1f00272c7f89 */ /* 0x000fe200000e0000 */
[----:B------:R-:W-:-:S02]  /*7600*/  LEA R54, P3, R36, UR8, 0x2 ;  /* 0x0000000824367c11 */ /* 0x000fc4000f8610ff */
[-C--:B------:R-:W-:Y:S01]  /*7610*/  ISETP.GE.OR P2, PT, R29, R52.reuse, P1 ;  /* 0x000000341d00720c */ /* 0x080fe20000f46670 */
[----:B------:R-:W0:Y:S01]  /*7620*/  SHFL.IDX PT, R43, R33, RZ, 0x1c1f ;  /* 0x001c1fff212b7589 */ /* 0x000e2200000e0000 */
[-C--:B------:R-:W-:Y:S01]  /*7630*/  ISETP.GE.OR P1, PT, R55, R52.reuse, P1 ;  /* 0x000000343700720c */ /* 0x080fe20000f26670 */
[----:B------:R-:W-:Y:S01]  /*7640*/  UPRMT UR4, URZ, 0x654, UR4 ;  /* 0x000006543f047896 */ /* 0x000fe20008000004 */
[----:B------:R-:W-:Y:S01]  /*7650*/  LEA.HI.X R56, R36, UR9, R9, 0x2, P3 ;  /* 0x0000000924387c11 */ /* 0x000fe200098f1409 */
[----:B------:R-:W4:Y:S01]  /*7660*/  SHFL.IDX PT, R45, R33, 0x1, 0x1c1f ;  /* 0x003c1f00212d7f89 */ /* 0x000f2200000e0000 */
[----:B------:R-:W-:Y:S02]  /*7670*/  ISETP.GE.AND P3, PT, R29, R52, PT ;  /* 0x000000341d00720c */ /* 0x000fe40003f66270 */
[----:B------:R-:W-:Y:S01]  /*7680*/  SEL R9, R38, R41, P0 ;  /* 0x0000002926097207 */ /* 0x000fe20000000000 */
[----:B------:R0:W4:Y:S01]  /*7690*/  SHFL.IDX PT, R46, R54, RZ, 0x1c1f ;  /* 0x001c1fff362e7589 */ /* 0x00012200000e0000 */
[----:B------:R-:W-:-:S02]  /*76a0*/  SEL R21, R41, R38, P0 ;  /* 0x0000002629157207 */ /* 0x000fc40000000000 */
[----:B------:R-:W-:Y:S01]  /*76b0*/  SYNCS.ARRIVE.TRANS64.RED.A1T0 RZ, [UR4], RZ ;  /* 0x000000ffffff79a7 */ /* 0x000fe20008100404 */
[----:B------:R0:W4:Y:S01]  /*76c0*/  SHFL.IDX PT, R47, R56, RZ, 0x1c1f ;  /* 0x001c1fff382f7589 */ /* 0x00012200000e0000 */
[----:B-1----:R-:W-:Y:S02]  /*76d0*/  SEL R35, R32, R49, P0 ;  /* 0x0000003120237207 */ /* 0x002fe40000000000 */
[----:B------:R-:W-:Y:S01]  /*76e0*/  SEL R37, R49, R32, P0 ;  /* 0x0000002031257207 */ /* 0x000fe20000000000 */
[----:B------:R-:W-:Y:S01]  /*76f0*/  IMAD.SHL.U32 R49, R28, 0x2, RZ ;  /* 0x000000021c317824 */ /* 0x000fe200078e00ff */
[----:B--2---:R-:W-:Y:S02]  /*7700*/  SEL R34, R48, R51, P0 ;  /* 0x0000003330227207 */ /* 0x004fe40000000000 */
[----:B------:R-:W-:Y:S02]  /*7710*/  SEL R36, R51, R48, P0 ;  /* 0x0000003033247207 */ /* 0x000fe40000000000 */
[----:B---3--:R-:W-:-:S02]  /*7720*/  SEL R38, R31, R50, P0 ;  /* 0x000000321f267207 */ /* 0x008fc40000000000 */
[----:B------:R-:W-:Y:S01]  /*7730*/  SEL R40, R50, R31, P0 ;  /* 0x0000001f32287207 */ /* 0x000fe20000000000 */
[----:B0-----:R0:W-:Y:S01]  /*7740*/  @!P2 ST.E desc[UR46][R42.64], R3 ;  /* 0x000000032a00a985 */ /* 0x0011e2000c10192e */
[----:B------:R-:W-:Y:S02]  /*7750*/  SEL R39, R30, R53, P0 ;  /* 0x000000351e277207 */ /* 0x000fe40000000000 */
[----:B------:R-:W-:Y:S01]  /*7760*/  SEL R41, R53, R30, P0 ;  /* 0x0000001e35297207 */ /* 0x000fe20000000000 */
[----:B----4-:R0:W-:Y:S01]  /*7770*/  @!P1 ST.E desc[UR46][R44.64], R2 ;  /* 0x000000022c009985 */ /* 0x0101e2000c10192e */
[----:B------:R-:W-:Y:S05]  /*7780*/  @P3 BRA `(.L_x_37) ;  /* 0x0000000000b83947 */ /* 0x000fea0003800000 */
[C---:B0-----:R-:W-:Y:S01]  /*7790*/  VIADD R2, R49.reuse, 0x8 ;  /* 0x0000000831027836 */ /* 0x041fe20000000000 */
[----:B------:R-:W-:Y:S01]  /*77a0*/  ULDC UR4, c[0x0][0xac8] ;  /* 0x0002b20000047ab9 */ /* 0x000fe20000000800 */
[C---:B------:R-:W-:Y:S01]  /*77b0*/  VIADD R26, R49.reuse, 0x10 ;  /* 0x00000010311a7836 */ /* 0x040fe20000000000 */
[C---:B------:R-:W-:Y:S01]  /*77c0*/  ISETP.GE.AND P1, PT, R49.reuse, UR4, PT ;  /* 0x0000000431007c0c */ /* 0x040fe2000bf26270 */
[C---:B------:R-:W-:Y:S01]  /*77d0*/  VIADD R31, R49.reuse, 0x20 ;  /* 0x00000020311f7836 */ /* 0x040fe20000000000 */
[----:B------:R-:W-:Y:S01]  /*77e0*/  ISETP.GE.AND P2, PT, R2, UR4, PT ;  /* 0x0000000402007c0c */ /* 0x000fe2000bf46270 */
[C---:B------:R-:W-:Y:S01]  /*77f0*/  VIADD R32, R49.reuse, 0x28 ;  /* 0x0000002831207836 */ /* 0x040fe20000000000 */
[C---:B------:R-:W-:Y:S01]  /*7800*/  IADD3 R30, R49.reuse, 0x18, RZ ;  /* 0x00000018311e7810 */ /* 0x040fe20007ffe0ff */
[----:B------:R-:W-:Y:S01]  /*7810*/  VIADD R33, R49, 0x30 ;  /* 0x0000003031217836 */ /* 0x000fe20000000000 */
[----:B------:R-:W-:Y:S01]  /*7820*/  ISETP.GE.AND P3, PT, R31, UR4, PT ;  /* 0x000000041f007c0c */ /* 0x000fe2000bf66270 */
[----:B------:R-:W-:Y:S01]  /*7830*/  VIADD R42, R49, 0x38 ;  /* 0x00000038312a7836 */ /* 0x000fe20000000000 */
[----:B------:R-:W-:-:S02]  /*7840*/  ISETP.GE.AND P4, PT, R32, UR4, PT ;  /* 0x0000000420007c0c */ /* 0x000fc4000bf86270 */
[----:B------:R-:W-:Y:S02]  /*7850*/  ISETP.GE.AND P5, PT, R33, UR4, PT ;  /* 0x0000000421007c0c */ /* 0x000fe4000bfa6270 */
[----:B------:R-:W-:-:S03]  /*7860*/  ISETP.GE.AND P6, PT, R42, UR4, PT ;  /* 0x000000042a007c0c */ /* 0x000fc6000bfc6270 */
[----:B------:R-:W-:-:S04]  /*7870*/  @!P2 LEA.HI R2, R2, R2, RZ, 0x1 ;  /* 0x000000020202a211 */ /* 0x000fc800078f08ff */
[----:B------:R-:W-:Y:S01]  /*7880*/  @!P2 LOP3.LUT R29, R2, 0xfffffffe, RZ, 0xc0, !PT ;  /* 0xfffffffe021da812 */ /* 0x000fe200078ec0ff */
[--C-:B------:R-:W-:Y:S01]  /*7890*/  @!P1 IMAD.WIDE R2, R49, 0x4, R46.reuse ;  /* 0x0000000431029825 */ /* 0x100fe200078e022e */
[----:B------:R-:W-:Y:S02]  /*78a0*/  @!P3 LEA.HI R31, R31, R31, RZ, 0x1 ;  /* 0x0000001f1f1fb211 */ /* 0x000fe400078f08ff */
[----:B------:R-:W-:Y:S01]  /*78b0*/  @!P4 LEA.HI R32, R32, R32, RZ, 0x1 ;  /* 0x000000202020c211 */ /* 0x000fe200078f08ff */
[----:B------:R-:W-:Y:S01]  /*78c0*/  @!P2 IMAD.WIDE R28, R29, 0x4, R46 ;  /* 0x000000041d1ca825 */ /* 0x000fe200078e022e */
[----:B------:R0:W-:Y:S01]  /*78d0*/  @!P1 ST.E.64 desc[UR46][R2.64], R4 ;  /* 0x0000000402009985 */ /* 0x0001e2000c101b2e */
[----:B------:R-:W-:Y:S02]  /*78e0*/  ISETP.GE.AND P1, PT, R26, UR4, PT ;  /* 0x000000041a007c0c */ /* 0x000fe4000bf26270 */
[----:B------:R-:W-:Y:S01]  /*78f0*/  @!P5 LEA.HI R33, R33, R33, RZ, 0x1 ;  /* 0x000000212121d211 */ /* 0x000fe200078f08ff */
[----:B------:R1:W-:Y:S01]  /*7900*/  @!P2 ST.E.64 desc[UR46][R28.64], R6 ;  /* 0x000000061c00a985 */ /* 0x0003e2000c101b2e */
[----:B------:R-:W-:-:S02]  /*7910*/  ISETP.GE.AND P2, PT, R30, UR4, PT ;  /* 0x000000041e007c0c */ /* 0x000fc4000bf46270 */
[----:B------:R-:W-:-:S07]  /*7920*/  @!P6 LEA.HI R42, R42, R42, RZ, 0x1 ;  /* 0x0000002a2a2ae211 */ /* 0x000fce00078f08ff */
[----:B------:R-:W-:-:S04]  /*7930*/  @!P1 LEA.HI R26, R26, R26, RZ, 0x1 ;  /* 0x0000001a1a1a9211 */ /* 0x000fc800078f08ff */
[----:B------:R-:W-:Y:S02]  /*7940*/  @!P2 LEA.HI R30, R30, R30, RZ, 0x1 ;  /* 0x0000001e1e1ea211 */ /* 0x000fe400078f08ff */
[----:B0-----:R-:W-:Y:S02]  /*7950*/  @!P1 LOP3.LUT R3, R26, 0xfffffffe, RZ, 0xc0, !PT ;  /* 0xfffffffe1a039812 */ /* 0x001fe400078ec0ff */
[----:B------:R-:W-:Y:S02]  /*7960*/  @!P2 LOP3.LUT R5, R30, 0xfffffffe, RZ, 0xc0, !PT ;  /* 0xfffffffe1e05a812 */ /* 0x000fe400078ec0ff */
[----:B-1----:R-:W-:Y:S01]  /*7970*/  @!P3 LOP3.LUT R7, R31, 0xfffffffe, RZ, 0xc0, !PT ;  /* 0xfffffffe1f07b812 */ /* 0x002fe200078ec0ff */
[--C-:B------:R-:W-:Y:S01]  /*7980*/  @!P1 IMAD.WIDE R2, R3, 0x4, R46.reuse ;  /* 0x0000000403029825 */ /* 0x100fe200078e022e */
[----:B------:R-:W-:Y:S02]  /*7990*/  @!P4 LOP3.LUT R29, R32, 0xfffffffe, RZ, 0xc0, !PT ;  /* 0xfffffffe201dc812 */ /* 0x000fe400078ec0ff */
[----:B------:R-:W-:Y:S01]  /*79a0*/  @!P5 LOP3.LUT R31, R33, 0xfffffffe, RZ, 0xc0, !PT ;  /* 0xfffffffe211fd812 */ /* 0x000fe200078ec0ff */
[--C-:B------:R-:W-:Y:S01]  /*79b0*/  @!P2 IMAD.WIDE R4, R5, 0x4, R46.reuse ;  /* 0x000000040504a825 */ /* 0x100fe200078e022e */
[----:B------:R-:W-:Y:S01]  /*79c0*/  @!P6 LOP3.LUT R33, R42, 0xfffffffe, RZ, 0xc0, !PT ;  /* 0xfffffffe2a21e812 */ /* 0x000fe200078ec0ff */
[----:B------:R1:W-:Y:S02]  /*79d0*/  @!P1 ST.E.64 desc[UR46][R2.64], R8 ;  /* 0x0000000802009985 */ /* 0x0003e4000c101b2e */
[----:B------:R-:W-:-:S02]  /*79e0*/  @!P3 IMAD.WIDE R6, R7, 0x4, R46 ;  /* 0x000000040706b825 */ /* 0x000fc400078e022e */
[----:B------:R1:W-:Y:S02]  /*79f0*/  @!P2 ST.E.64 desc[UR46][R4.64], R20 ;  /* 0x000000140400a985 */ /* 0x0003e4000c101b2e */
[--C-:B------:R-:W-:Y:S02]  /*7a00*/  @!P4 IMAD.WIDE R28, R29, 0x4, R46.reuse ;  /* 0x000000041d1cc825 */ /* 0x100fe400078e022e */
[----:B------:R1:W-:Y:S02]  /*7a10*/  @!P3 ST.E.64 desc[UR46][R6.64], R34 ;  /* 0x000000220600b985 */ /* 0x0003e4000c101b2e */
[--C-:B------:R-:W-:Y:S02]  /*7a20*/  @!P5 IMAD.WIDE R30, R31, 0x4, R46.reuse ;  /* 0x000000041f1ed825 */ /* 0x100fe400078e022e */
[----:B------:R1:W-:Y:S02]  /*7a30*/  @!P4 ST.E.64 desc[UR46][R28.64], R36 ;  /* 0x000000241c00c985 */ /* 0x0003e4000c101b2e */
[----:B------:R-:W-:-:S02]  /*7a40*/  @!P6 IMAD.WIDE R32, R33, 0x4, R46 ;  /* 0x000000042120e825 */ /* 0x000fc400078e022e */
[----:B------:R1:W-:Y:S04]  /*7a50*/  @!P5 ST.E.64 desc[UR46][R30.64], R38 ;  /* 0x000000261e00d985 */ /* 0x0003e8000c101b2e */
[----:B------:R1:W-:Y:S02]  /*7a60*/  @!P6 ST.E.64 desc[UR46][R32.64], R40 ;  /* 0x000000282000e985 */ /* 0x0003e4000c101b2e */
.L_x_37:
[----:B------:R-:W-:Y:S05]  /*7a70*/  BSYNC B0 ;  /* 0x0000000000007941 */ /* 0x000fea0003800000 */
.L_x_36:
[----:B------:R-:W-:Y:S01]  /*7a80*/  ISETP.GE.AND P1, PT, R55, R52, PT ;  /* 0x000000343700720c */ /* 0x000fe20003f26270 */
[----:B-1----:R1:W2:Y:S01]  /*7a90*/  SHFL.IDX PT, R29, R56, 0x1, 0x1c1f ;  /* 0x003c1f00381d7f89 */ /* 0x0022a200000e0000 */
[----:B------:R-:W-:Y:S02]  /*7aa0*/  SEL R20, R16, R27, P0 ;  /* 0x0000001b10147207 */ /* 0x000fe40000000000 */
[----:B------:R-:W-:Y:S01]  /*7ab0*/  SEL R26, R27, R16, P0 ;  /* 0x000000101b1a7207 */ /* 0x000fe20000000000 */
[----:B------:R1:W3:Y:S01]  /*7ac0*/  SHFL.IDX PT, R28, R54, 0x1, 0x1c1f ;  /* 0x003c1f00361c7f89 */ /* 0x0002e200000e0000 */
[----:B------:R-:W-:Y:S02]  /*7ad0*/  SEL R21, R15, R24, P0 ;  /* 0x000000180f157207 */ /* 0x000fe40000000000 */
[----:B------:R-:W-:Y:S02]  /*7ae0*/  SEL R27, R24, R15, P0 ;  /* 0x0000000f181b7207 */ /* 0x000fe40000000000 */
[----:B------:R-:W-:-:S02]  /*7af0*/  SEL R24, R14, R25, P0 ;  /* 0x000000190e187207 */ /* 0x000fc40000000000 */
[----:B------:R-:W-:Y:S02]  /*7b00*/  SEL R14, R25, R14, P0 ;  /* 0x0000000e190e7207 */ /* 0x000fe40000000000 */
[----:B------:R-:W-:Y:S02]  /*7b10*/  SEL R25, R13, R22, P0 ;  /* 0x000000160d197207 */ /* 0x000fe40000000000 */
[----:B------:R-:W-:Y:S02]  /*7b20*/  SEL R15, R22, R13, P0 ;  /* 0x0000000d160f7207 */ /* 0x000fe40000000000 */
[----:B------:R-:W-:Y:S02]  /*7b30*/  SEL R22, R12, R23, P0 ;  /* 0x000000170c167207 */ /* 0x000fe40000000000 */
[----:B------:R-:W-:Y:S02]  /*7b40*/  SEL R12, R23, R12, P0 ;  /* 0x0000000c170c7207 */ /* 0x000fe40000000000 */
[----:B------:R-:W-:-:S02]  /*7b50*/  SEL R23, R11, R18, P0 ;  /* 0x000000120b177207 */ /* 0x000fc40000000000 */
[----:B------:R-:W-:Y:S02]  /*7b60*/  SEL R13, R18, R11, P0 ;  /* 0x0000000b120d7207 */ /* 0x000fe40000000000 */
[----:B------:R-:W-:Y:S02]  /*7b70*/  SEL R18, R10, R19, P0 ;  /* 0x000000130a127207 */ /* 0x000fe40000000000 */
[----:B------:R-:W-:Y:S02]  /*7b80*/  SEL R16, R19, R10, P0 ;  /* 0x0000000a13107207 */ /* 0x000fe40000000000 */
[----:B------:R-:W-:Y:S02]  /*7b90*/  SEL R19, R0, R17, P0 ;  /* 0x0000001100137207 */ /* 0x000fe40000000000 */
[----:B------:R-:W-:Y:S01]  /*7ba0*/  SEL R17, R17, R0, P0 ;  /* 0x0000000011117207 */ /* 0x000fe20000000000 */
[----:B-123--:R-:W-:Y:S06]  /*7bb0*/  @P1 BRA `(.L_x_8) ;  /* 0x0000004800e81947 */ /* 0x00efec0003800000 */
[C---:B------:R-:W-:Y:S01]  /*7bc0*/  VIADD R0, R49.reuse, 0x8 ;  /* 0x0000000831007836 */ /* 0x040fe20000000000 */
[----:B------:R-:W-:Y:S01]  /*7bd0*/  ULDC UR4, c[0x0][0xac8] ;  /* 0x0002b20000047ab9 */ /* 0x000fe20000000800 */
[C---:B0-----:R-:W-:Y:S01]  /*7be0*/  VIADD R2, R49.reuse, 0x10 ;  /* 0x0000001031027836 */ /* 0x041fe20000000000 */
[C---:B------:R-:W-:Y:S01]  /*7bf0*/  IADD3 R6, R49.reuse, 0x18, RZ ;  /* 0x0000001831067810 */ /* 0x040fe20007ffe0ff */
[C---:B------:R-:W-:Y:S01]  /*7c00*/  VIADD R8, R49.reuse, 0x20 ;  /* 0x0000002031087836 */ /* 0x040fe20000000000 */
[----:B------:R-:W-:Y:S01]  /*7c10*/  ISETP.GE.AND P1, PT, R0, UR4, PT ;  /* 0x0000000400007c0c */ /* 0x000fe2000bf26270 */
[C---:B------:R-:W-:Y:S01]  /*7c20*/  VIADD R10, R49.reuse, 0x28 ;  /* 0x00000028310a7836 */ /* 0x040fe20000000000 */
[----:B------:R-:W-:Y:S01]  /*7c30*/  ISETP.GE.AND P3, PT, R6, UR4, PT ;  /* 0x0000000406007c0c */ /* 0x000fe2000bf66270 */
[C---:B------:R-:W-:Y:S01]  /*7c40*/  VIADD R11, R49.reuse, 0x30 ;  /* 0x00000030310b7836 */ /* 0x040fe20000000000 */
[----:B------:R-:W-:Y:S02]  /*7c50*/  ISETP.GE.AND P2, PT, R2, UR4, PT ;  /* 0x0000000402007c0c */ /* 0x000fe4000bf46270 */
[----:B------:R-:W-:-:S02]  /*7c60*/  ISETP.GE.AND P0, PT, R49, UR4, PT ;  /* 0x0000000431007c0c */ /* 0x000fc4000bf06270 */
[----:B------:R-:W-:Y:S02]  /*7c70*/  ISETP.GE.AND P4, PT, R8, UR4, PT ;  /* 0x0000000408007c0c */ /* 0x000fe4000bf86270 */
[----:B------:R-:W-:Y:S02]  /*7c80*/  ISETP.GE.AND P5, PT, R10, UR4, PT ;  /* 0x000000040a007c0c */ /* 0x000fe4000bfa6270 */
[----:B------:R-:W-:Y:S02]  /*7c90*/  ISETP.GE.AND P6, PT, R11, UR4, PT ;  /* 0x000000040b007c0c */ /* 0x000fe4000bfc6270 */
[----:B------:R-:W-:-:S03]  /*7ca0*/  @!P1 LEA.HI R0, R0, R0, RZ, 0x1 ;  /* 0x0000000000009211 */ /* 0x000fc600078f08ff */
[----:B------:R-:W-:Y:S02]  /*7cb0*/  @!P2 LEA.HI R4, R2, R2, RZ, 0x1 ;  /* 0x000000020204a211 */ /* 0x000fe400078f08ff */
[----:B------:R-:W-:Y:S01]  /*7cc0*/  @!P1 LOP3.LUT R5, R0, 0xfffffffe, RZ, 0xc0, !PT ;  /* 0xfffffffe00059812 */ /* 0x000fe200078ec0ff */
[C---:B------:R-:W-:Y:S01]  /*7cd0*/  @!P0 IMAD.WIDE R2, R49.reuse, 0x4, R28 ;  /* 0x0000000431028825 */ /* 0x040fe200078e021c */
[----:B------:R-:W-:Y:S02]  /*7ce0*/  @!P3 LEA.HI R0, R6, R6, RZ, 0x1 ;  /* 0x000000060600b211 */ /* 0x000fe400078f08ff */
[----:B------:R-:W-:Y:S01]  /*7cf0*/  @!P4 LEA.HI R8, R8, R8, RZ, 0x1 ;  /* 0x000000080808c211 */ /* 0x000fe200078f08ff */
[----:B------:R-:W-:Y:S01]  /*7d00*/  VIADD R49, R49, 0x38 ;  /* 0x0000003831317836 */ /* 0x000fe20000000000 */
[----:B------:R-:W-:Y:S01]  /*7d10*/  @!P3 LOP3.LUT R9, R0, 0xfffffffe, RZ, 0xc0, !PT ;  /* 0xfffffffe0009b812 */ /* 0x000fe200078ec0ff */
[----:B------:R0:W-:Y:S01]  /*7d20*/  @!P0 ST.E.64 desc[UR46][R2.64], R20 ;  /* 0x0000001402008985 */ /* 0x0001e2000c101b2e */
[----:B------:R-:W-:-:S02]  /*7d30*/  @!P5 LEA.HI R10, R10, R10, RZ, 0x1 ;  /* 0x0000000a0a0ad211 */ /* 0x000fc400078f08ff */
[----:B------:R-:W-:Y:S01]  /*7d40*/  @!P2 LOP3.LUT R7, R4, 0xfffffffe, RZ, 0xc0, !PT ;  /* 0xfffffffe0407a812 */ /* 0x000fe200078ec0ff */
[--C-:B------:R-:W-:Y:S01]  /*7d50*/  @!P1 IMAD.WIDE R4, R5, 0x4, R28.reuse ;  /* 0x0000000405049825 */ /* 0x100fe200078e021c */
[----:B------:R-:W-:Y:S02]  /*7d60*/  @!P6 LEA.HI R0, R11, R11, RZ, 0x1 ;  /* 0x0000000b0b00e211 */ /* 0x000fe400078f08ff */
[----:B------:R-:W-:Y:S01]  /*7d70*/  @!P4 LOP3.LUT R11, R8, 0xfffffffe, RZ, 0xc0, !PT ;  /* 0xfffffffe080bc812 */ /* 0x000fe200078ec0ff */
[--C-:B------:R-:W-:Y:S01]  /*7d80*/  @!P2 IMAD.WIDE R6, R7, 0x4, R28.reuse ;  /* 0x000000040706a825 */ /* 0x100fe200078e021c */
[----:B------:R-:W-:Y:S01]  /*7d90*/  @!P6 LOP3.LUT R31, R0, 0xfffffffe, RZ, 0xc0, !PT ;  /* 0xfffffffe001fe812 */ /* 0x000fe200078ec0ff */
[----:B------:R1:W-:Y:S01]  /*7da0*/  @!P1 ST.E.64 desc[UR46][R4.64], R26 ;  /* 0x0000001a04009985 */ /* 0x0003e2000c101b2e */
[----:B------:R-:W-:Y:S01]  /*7db0*/  ISETP.GE.AND P0, PT, R49, UR4, PT ;  /* 0x0000000431007c0c */ /* 0x000fe2000bf06270 */
[--C-:B------:R-:W-:Y:S01]  /*7dc0*/  @!P3 IMAD.WIDE R8, R9, 0x4, R28.reuse ;  /* 0x000000040908b825 */ /* 0x100fe200078e021c */
[----:B0-----:R-:W-:Y:S01]  /*7dd0*/  @!P5 LOP3.LUT R21, R10, 0xfffffffe, RZ, 0xc0, !PT ;  /* 0xfffffffe0a15d812 */ /* 0x001fe200078ec0ff */
[----:B------:R0:W-:Y:S02]  /*7de0*/  @!P2 ST.E.64 desc[UR46][R6.64], R24 ;  /* 0x000000180600a985 */ /* 0x0001e4000c101b2e */
[----:B------:R-:W-:-:S02]  /*7df0*/  @!P4 IMAD.WIDE R2, R11, 0x4, R28 ;  /* 0x000000040b02c825 */ /* 0x000fc400078e021c */
[----:B------:R0:W-:Y:S02]  /*7e00*/  @!P3 ST.E.64 desc[UR46][R8.64], R14 ;  /* 0x0000000e0800b985 */ /* 0x0001e4000c101b2e */
[--C-:B------:R-:W-:Y:S02]  /*7e10*/  @!P6 IMAD.WIDE R10, R31, 0x4, R28.reuse ;  /* 0x000000041f0ae825 */ /* 0x100fe400078e021c */
[----:B------:R0:W-:Y:S02]  /*7e20*/  @!P4 ST.E.64 desc[UR46][R2.64], R22 ;  /* 0x000000160200c985 */ /* 0x0001e4000c101b2e */
[----:B-1----:R-:W-:-:S05]  /*7e30*/  @!P5 IMAD.WIDE R4, R21, 0x4, R28 ;  /* 0x000000041504d825 */ /* 0x002fca00078e021c */
[----:B------:R0:W-:Y:S04]  /*7e40*/  @!P5 ST.E.64 desc[UR46][R4.64], R12 ;  /* 0x0000000c0400d985 */ /* 0x0001e8000c101b2e */
[----:B------:R0:W-:Y:S01]  /*7e50*/  @!P6 ST.E.64 desc[UR46][R10.64], R18 ;  /* 0x000000120a00e985 */ /* 0x0001e2000c101b2e */
[----:B------:R-:W-:Y:S05]  /*7e60*/  @P0 BRA `(.L_x_8) ;  /* 0x00000048003c0947 */ /* 0x000fea0003800000 */
[----:B------:R-:W-:-:S04]  /*7e70*/  LEA.HI R49, R49, R49, RZ, 0x1 ;  /* 0x0000003131317211 */ /* 0x000fc800078f08ff */
[----:B0-----:R-:W-:-:S05]  /*7e80*/  LOP3.LUT R3, R49, 0xfffffffe, RZ, 0xc0, !PT ;  /* 0xfffffffe31037812 */ /* 0x001fca00078ec0ff */
[----:B------:R-:W-:-:S05]  /*7e90*/  IMAD.WIDE R2, R3, 0x4, R28 ;  /* 0x0000000403027825 */ /* 0x000fca00078e021c */
[----:B------:R0:W-:Y:S01]  /*7ea0*/  ST.E.64 desc[UR46][R2.64], R16 ;  /* 0x0000001002007985 */ /* 0x0001e2000c101b2e */
[----:B------:R-:W-:Y:S05]  /*7eb0*/  BRA `(.L_x_8) ;  /* 0x0000004800287947 */ /* 0x000fea0003800000 */
.L_x_35:
[----:B------:R-:W0:Y:S02]  /*7ec0*/  S2R R0, SR_TID.X ;  /* 0x0000000000007919 */ /* 0x000e240000002100 */
[----:B0-----:R-:W-:-:S05]  /*7ed0*/  VIADD R2, R0, 0xffffff80 ;  /* 0xffffff8000027836 */ /* 0x001fca0000000000 */
[----:B------:R-:W-:-:S13]  /*7ee0*/  ISETP.GT.AND P0, PT, R2, 0xbf, PT ;  /* 0x000000bf0200780c */ /* 0x000fda0003f04270 */
[----:B------:R-:W-:Y:S05]  /*7ef0*/  @P0 BRA `(.L_x_8) ;  /* 0x0000004800180947 */ /* 0x000fea0003800000 */
[----:B------:R-:W0:Y:S01]  /*7f00*/  S2R R3, SR_CTAID.X ;  /* 0x0000000000037919 */ /* 0x000e220000002500 */
[----:B------:R-:W1:Y:S01]  /*7f10*/  LDC R6, c[0x0][0xbe8] ;  /* 0x0002fa00ff067b82 */ /* 0x000e620000000800 */
[----:B------:R-:W-:Y:S01]  /*7f20*/  ULDC UR4, c[0x0][0xa88] ;  /* 0x0002a20000047ab9 */ /* 0x000fe20000000800 */
[----:B0-----:R-:W-:Y:S02]  /*7f30*/  IMAD R0, R3, 0xc0, R0 ;  /* 0x000000c003007824 */ /* 0x001fe400078e0200 */
[----:B-1----:R-:W-:Y:S02]  /*7f40*/  IMAD R3, R6, UR4, RZ ;  /* 0x0000000406037c24 */ /* 0x002fe4000f8e02ff */
[----:B------:R-:W-:-:S05]  /*7f50*/  VIADD R0, R0, 0xffffff80 ;  /* 0xffffff8000007836 */ /* 0x000fca0000000000 */
[----:B------:R-:W-:-:S13]  /*7f60*/  ISETP.GE.AND P0, PT, R0, R3, PT ;  /* 0x000000030000720c */ /* 0x000fda0003f06270 */
[----:B------:R-:W-:Y:S05]  /*7f70*/  @P0 BRA `(.L_x_8) ;  /* 0x0000004400f80947 */ /* 0x000fea0003800000 */
[----:B------:R-:W-:Y:S01]  /*7f80*/  ISETP.NE.AND P0, PT, R6, 0x1, PT ;  /* 0x000000010600780c */ /* 0x000fe20003f05270 */
[----:B------:R-:W0:Y:S01]  /*7f90*/  LDC.64 R10, c[0x0][0xbd8] ;  /* 0x0002f600ff0a7b82 */ /* 0x000e220000000a00 */
[----:B------:R-:W-:Y:S01]  /*7fa0*/  USHF.R.S32.HI UR6, URZ, 0x1f, UR45 ;  /* 0x0000001f3f067899 */ /* 0x000fe2000801142d */
[----:B------:R-:W-:Y:S01]  /*7fb0*/  MOV R5, R0 ;  /* 0x0000000000057202 */ /* 0x000fe20000000f00 */
[----:B------:R-:W-:Y:S02]  /*7fc0*/  ULDC.64 UR8, c[0x0][0xbd0] ;  /* 0x0002f40000087ab9 */ /* 0x000fe40000000a00 */
[----:B------:R-:W-:Y:S02]  /*7fd0*/  UIMAD UR6, UR6, UR8, URZ ;  /* 0x00000008060672a4 */ /* 0x000fe4000f8e023f */
[----:B------:R-:W-:Y:S01]  /*7fe0*/  UIMAD.WIDE.U32 UR4, UR45, UR8, URZ ;  /* 0x000000082d0472a5 */ /* 0x000fe2000f8e003f */
[----:B------:R-:W1:Y:S01]  /*7ff0*/  S2UR UR7, SR_CTAID.Y ;  /* 0x00000000000779c3 */ /* 0x000e620000002600 */
[----:B------:R-:W-:-:S04]  /*8000*/  UIMAD UR6, UR45, UR9, UR6 ;  /* 0x000000092d0672a4 */ /* 0x000fc8000f8e0206 */
[----:B------:R-:W-:Y:S02]  /*8010*/  UIADD3 UR6, UR5, UR6, URZ ;  /* 0x0000000605067290 */ /* 0x000fe4000fffe03f */
[----:B------:R-:W-:Y:S01]  /*8020*/  IMAD.U32 R3, RZ, RZ, UR5 ;  /* 0x00000005ff037e24 */ /* 0x000fe2000f8e00ff */
[----:B------:R-:W2:Y:S01]  /*8030*/  @P0 LDC R7, c[0x0][0xbec] ;  /* 0x0002fb00ff070b82 */ /* 0x000ea20000000800 */
[----:B------:R-:W-:Y:S01]  /*8040*/  IMAD.U32 R2, RZ, RZ, UR4 ;  /* 0x00000004ff027e24 */ /* 0x000fe2000f8e00ff */
[----:B------:R-:W-:Y:S01]  /*8050*/  ULDC.64 UR4, c[0x0][0xbe0] ;  /* 0x0002f80000047ab9 */ /* 0x000fe20000000a00 */
[----:B------:R-:W-:-:S05]  /*8060*/  IMAD.U32 R3, RZ, RZ, UR6 ;  /* 0x00000006ff037e24 */ /* 0x000fca000f8e00ff */
[----:B------:R-:W3:Y:S01]  /*8070*/  @P0 LDC R9, c[0x0][0xbf0] ;  /* 0x0002fc00ff090b82 */ /* 0x000ee20000000800 */
[C---:B0-----:R-:W-:Y:S02]  /*8080*/  IMAD R12, R10.reuse, UR38, RZ ;  /* 0x000000260a0c7c24 */ /* 0x041fe4000f8e02ff */
[----:B------:R-:W-:-:S04]  /*8090*/  IMAD.WIDE.U32 R2, R10, UR37, R2 ;  /* 0x000000250a027c25 */ /* 0x000fc8000f8e0002 */
[----:B------:R-:W-:Y:S01]  /*80a0*/  IMAD R11, R11, UR37, R12 ;  /* 0x000000250b0b7c24 */ /* 0x000fe2000f8e020c */
[----:B------:R-:W1:Y:S03]  /*80b0*/  LDC R8, c[0x0][0xc50] ;  /* 0x00031400ff087b82 */ /* 0x000e660000000800 */
[----:B------:R-:W-:Y:S02]  /*80c0*/  IMAD.IADD R3, R11, 0x1, R3 ;  /* 0x000000010b037824 */ /* 0x000fe400078e0203 */
[----:B--2---:R-:W-:-:S04]  /*80d0*/  @P0 IMAD.HI.U32 R4, R0, R7, RZ ;  /* 0x0000000700040227 */ /* 0x004fc800078e00ff */
[----:B------:R-:W-:Y:S01]  /*80e0*/  IMAD R7, RZ, RZ, -UR45 ;  /* 0x8000002dff077e24 */ /* 0x000fe2000f8e02ff */
[----:B---3--:R-:W-:-:S03]  /*80f0*/  @P0 SHF.R.U32.HI R5, RZ, R9, R4 ;  /* 0x00000009ff050219 */ /* 0x008fc60000011604 */
[----:B-1----:R-:W-:Y:S02]  /*8100*/  IMAD R9, R8, R7, UR7 ;  /* 0x0000000708097e24 */ /* 0x002fe4000f8e0207 */
[----:B------:R-:W-:Y:S02]  /*8110*/  IMAD.MOV R7, RZ, RZ, -R5 ;  /* 0x000000ffff077224 */ /* 0x000fe400078e0a05 */
[----:B------:R-:W-:Y:S01]  /*8120*/  IMAD.WIDE.U32 R2, R9, UR4, R2 ;  /* 0x0000000409027c25 */ /* 0x000fe2000f8e0002 */
[----:B------:R-:W-:-:S03]  /*8130*/  SHF.R.S32.HI R4, RZ, 0x1f, R9 ;  /* 0x0000001fff047819 */ /* 0x000fc60000011409 */
[----:B------:R-:W-:Y:S01]  /*8140*/  IMAD R7, R6, R7, R0 ;  /* 0x0000000706077224 */ /* 0x000fe200078e0200 */
[----:B------:R-:W-:Y:S01]  /*8150*/  IADD3 R2, P0, R5, R2, RZ ;  /* 0x0000000205027210 */ /* 0x000fe20007f1e0ff */
[----:B------:R-:W-:-:S03]  /*8160*/  IMAD R4, R4, UR4, RZ ;  /* 0x0000000404047c24 */ /* 0x000fc6000f8e02ff */
[----:B------:R-:W-:Y:S01]  /*8170*/  SHF.R.S32.HI R0, RZ, 0x1f, R7 ;  /* 0x0000001fff007819 */ /* 0x000fe20000011407 */
[----:B------:R-:W-:Y:S01]  /*8180*/  IMAD R4, R9, UR5, R4 ;  /* 0x0000000509047c24 */ /* 0x000fe2000f8e0204 */
[----:B------:R-:W-:Y:S01]  /*8190*/  SHF.R.S32.HI R9, RZ, 0x1f, R5 ;  /* 0x0000001fff097819 */ /* 0x000fe20000011405 */
[----:B------:R-:W-:Y:S02]  /*81a0*/  ULDC.64 UR4, c[0x0][0xbc8] ;  /* 0x0002f20000047ab9 */ /* 0x000fe40000000a00 */
[----:B------:R-:W-:Y:S01]  /*81b0*/  IMAD R0, R0, UR4, RZ ;  /* 0x0000000400007c24 */ /* 0x000fe2000f8e02ff */
[----:B------:R-:W-:-:S03]  /*81c0*/  IADD3.X R3, R9, R3, R4, P0, !PT ;  /* 0x0000000309037210 */ /* 0x000fc600007fe404 */
[C---:B------:R-:W-:Y:S02]  /*81d0*/  IMAD R5, R7.reuse, UR5, R0 ;  /* 0x0000000507057c24 */ /* 0x040fe4000f8e0200 */
[----:B------:R-:W-:Y:S01]  /*81e0*/  IMAD.WIDE.U32 R2, R7, UR4, R2 ;  /* 0x0000000407027c25 */ /* 0x000fe2000f8e0002 */
[----:B------:R-:W-:-:S04]  /*81f0*/  ULDC.64 UR4, c[0x0][0xba8] ;  /* 0x0002ea0000047ab9 */ /* 0x000fc80000000a00 */
[----:B------:R-:W-:Y:S02]  /*8200*/  IADD3 R3, R3, R5, RZ ;  /* 0x0000000503037210 */ /* 0x000fe40007ffe0ff */
[----:B------:R-:W-:-:S04]  /*8210*/  LEA R4, P0, R2, UR4, 0x2 ;  /* 0x0000000402047c11 */ /* 0x000fc8000f8010ff */
[----:B------:R-:W-:Y:S01]  /*8220*/  LEA.HI.X R5, R2, UR5, R3, 0x2, P0 ;  /* 0x0000000502057c11 */ /* 0x000fe200080f1403 */
[----:B------:R-:W-:-:S05]  /*8230*/  IMAD.MOV.U32 R3, RZ, RZ, -0x800000 ;  /* 0xff800000ff037424 */ /* 0x000fca00078e00ff */
[----:B------:R0:W-:Y:S01]  /*8240*/  STG.E desc[UR46][R4.64], R3 ;  /* 0x0000000304007986 */ /* 0x0001e2000c10192e */
[----:B------:R-:W-:Y:S05]  /*8250*/  BRA `(.L_x_8) ;  /* 0x0000004400407947 */ /* 0x000fea0003800000 */
.L_x_6:
[----:B------:R-:W-:-:S08]  /*8260*/  NOP ;  /* 0x0000000000007918 */ /* 0x000fd00000000000 */
[----:B------:R-:W0:-:S00]  /*8270*/  USETMAXREG.DEALLOC.CTAPOOL 0x20 ;  /* 0x00000020000079c8 */ /* 0x000e0000080e0500 */
[----:B0-----:R-:W-:Y:S01]  /*8280*/  LOP3.LUT R22, R0, 0x3, RZ, 0xc0, !PT ;  /* 0x0000000300167812 */ /* 0x001fe200078ec0ff */
[----:B------:R-:W0:Y:S05]  /*8290*/  S2R R26, SR_CTAID.Z ;  /* 0x00000000001a7919 */ /* 0x000e2a0000002700 */
[----:B------:R-:W1:Y:S01]  /*82a0*/  S2UR UR6, SR_CTAID.Y ;  /* 0x00000000000679c3 */ /* 0x000e620000002600 */
[----:B------:R-:W2:Y:S02]  /*82b0*/  SHFL.IDX PT, R0, R22, RZ, 0x1f ;  /* 0x00001fff16007589 */ /* 0x000ea400000e0000 */
[----:B--2---:R-:W-:-:S13]  /*82c0*/  ISETP.NE.AND P0, PT, R0, RZ, PT ;  /* 0x000000ff0000720c */ /* 0x004fda0003f05270 */
[----:B01----:R-:W-:Y:S05]  /*82d0*/  @!P0 BRA `(.L_x_38) ;  /* 0x0000000000288947 */ /* 0x003fea0003800000 */
[----:B------:R-:W-:Y:S01]  /*82e0*/  ULDC UR7, c[0x0][0xc50] ;  /* 0x0003140000077ab9 */ /* 0x000fe20000000800 */
[----:B------:R-:W-:Y:S01]  /*82f0*/  UMOV UR40, UR6 ;  /* 0x0000000600287c82 */ /* 0x000fe20008000000 */
[----:B------:R-:W-:-:S06]  /*8300*/  UISETP.NE.AND UP0, UPT, UR7, 0x1, UPT ;  /* 0x000000010700788c */ /* 0x000fcc000bf05270 */
[----:B------:R-:W-:-:S13]  /*8310*/  PLOP3.LUT P0, PT, PT, PT, UP0, 0x80, 0x0 ;  /* 0x000000000000781c */ /* 0x000fda0003f0f008 */
[----:B------:R-:W-:Y:S05]  /*8320*/  @!P0 BRA `(.L_x_39) ;  /* 0x0000000000308947 */ /* 0x000fea0003800000 */
[----:B------:R-:W-:Y:S01]  /*8330*/  ULDC UR4, c[0x0][0xc54] ;  /* 0x0003150000047ab9 */ /* 0x000fe20000000800 */
[----:B------:R-:W-:Y:S01]  /*8340*/  ULDC UR40, c[0x0][0xc58] ;  /* 0x0003160000287ab9 */ /* 0x000fe20000000800 */
[----:B------:R-:W-:-:S04]  /*8350*/  UIMAD.WIDE.U32 UR4, UR6, UR4, URZ ;  /* 0x00000004060472a5 */ /* 0x000fc8000f8e003f */
[----:B------:R-:W-:Y:S01]  /*8360*/  USHF.R.U32.HI UR40, URZ, UR40, UR5 ;  /* 0x000000283f287299 */ /* 0x000fe20008011605 */
[----:B------:R-:W-:Y:S11]  /*8370*/  BRA `(.L_x_39) ;  /* 0x00000000001c7947 */ /* 0x000ff60003800000 */
.L_x_38:
[----:B------:R-:W-:Y:S01]  /*8380*/  ULDC UR7, c[0x0][0xc50] ;  /* 0x0003140000077ab9 */ /* 0x000fe20000000800 */
[----:B------:R-:W-:Y:S01]  /*8390*/  UMOV UR40, UR6 ;  /* 0x0000000600287c82 */ /* 0x000fe20008000000 */
[----:B------:R-:W-:-:S11]  /*83a0*/  UISETP.NE.AND UP0, UPT, UR7, 0x1, UPT ;  /* 0x000000010700788c */ /* 0x000fd6000bf05270 */
[----:B------:R-:W-:Y:S01]  /*83b0*/  @UP0 ULDC UR4, c[0x0][0xc54] ;  /* 0x0003150000040ab9 */ /* 0x000fe20000000800 */
[----:B------:R-:W-:Y:S01]  /*83c0*/  @UP0 ULDC UR8, c[0x0][0xc58] ;  /* 0x0003160000080ab9 */ /* 0x000fe20000000800 */
[----:B------:R-:W-:-:S04]  /*83d0*/  UIMAD.WIDE.U32 UR4, UR6, UR4, URZ ;  /* 0x00000004060472a5 */ /* 0x000fc8000f8e003f */
[----:B------:R-:W-:-:S12]  /*83e0*/  @UP0 USHF.R.U32.HI UR40, URZ, UR8, UR5 ;  /* 0x000000083f280299 */ /* 0x000fd80008011605 */
.L_x_39:
[----:B------:R-:W-:Y:S01]  /*83f0*/  ISETP.GE.AND P0, PT, R26, RZ, PT ;  /* 0x000000ff1a00720c */ /* 0x000fe20003f06270 */
[----:B------:R-:W-:Y:S01]  /*8400*/  UIADD3 UR4, -UR40, URZ, URZ ;  /* 0x0000003f28047290 */ /* 0x000fe2000fffe13f */
[----:B------:R-:W-:Y:S02]  /*8410*/  IMAD.MOV.U32 R28, RZ, RZ, 0x1 ;  /* 0x00000001ff1c7424 */ /* 0x000fe400078e00ff */
[----:B------:R-:W-:Y:S01]  /*8420*/  IMAD.MOV.U32 R0, RZ, RZ, RZ ;  /* 0x000000ffff007224 */ /* 0x000fe200078e00ff */
[----:B------:R-:W-:Y:S01]  /*8430*/  UIMAD UR6, UR7, UR4, UR6 ;  /* 0x00000004070672a4 */ /* 0x000fe2000f8e0206 */
[----:B------:R-:W-:-:S07]  /*8440*/  IMAD.MOV.U32 R2, RZ, RZ, 0x1 ;  /* 0x00000001ff027424 */ /* 0x000fce00078e00ff */
[----:B------:R-:W-:Y:S05]  /*8450*/  @!P0 BRA `(.L_x_40) ;  /* 0x0000003c00f08947 */ /* 0x000fea0003800000 */
[----:B------:R-:W0:Y:S01]  /*8460*/  LDC.64 R2, c[0x0][0xa28] ;  /* 0x00028a00ff027b82 */ /* 0x000e220000000a00 */
[----:B------:R-:W-:Y:S01]  /*8470*/  ULDC.64 UR4, c[0x0][0x418] ;  /* 0x0001060000047ab9 */ /* 0x000fe20000000a00 */
[----:B------:R-:W-:Y:S01]  /*8480*/  ULDC UR38, c[0x0][0x2f0] ;  /* 0x0000bc0000267ab9 */ /* 0x000fe20000000800 */
[----:B------:R-:W-:Y:S01]  /*8490*/  IMAD.MOV.U32 R16, RZ, RZ, RZ ;  /* 0x000000ffff107224 */ /* 0x000fe200078e00ff */
[----:B0-----:R-:W-:-:S04]  /*84a0*/  ISETP.NE.U32.AND P0, PT, R2, RZ, PT ;  /* 0x000000ff0200720c */ /* 0x001fc80003f05070 */
[----:B------:R-:W-:Y:S01]  /*84b0*/  ISETP.NE.AND.EX P0, PT, R3, RZ, PT, P0 ;  /* 0x000000ff0300720c */ /* 0x000fe20003f05300 */
[----:B------:R-:W-:-:S03]  /*84c0*/  UISETP.NE.U32.AND UP0, UPT, UR4, URZ, UPT ;  /* 0x0000003f0400728c */ /* 0x000fc6000bf05070 */
[----:B------:R-:W-:-:S09]  /*84d0*/  ULDC UR4, c[0x0][0x424] ;  /* 0x0001090000047ab9 */ /* 0x000fd20000000800 */
[----:B------:R-:W0:Y:S01]  /*84e0*/  @P0 LDC.64 R2, c[0x0][0xa28] ;  /* 0x00028a00ff020b82 */ /* 0x000e220000000a00 */
[----:B------:R-:W-:-:S04]  /*84f0*/  UISETP.NE.AND.EX UP0, UPT, UR5, URZ, UPT, UP0 ;  /* 0x0000003f0500728c */ /* 0x000fc8000bf05300 */
[----:B------:R-:W-:-:S04]  /*8500*/  USEL UR4, UR4, 0x1, UP0 ;  /* 0x0000000104047887 */ /* 0x000fc80008000000 */
[----:B------:R-:W-:Y:S01]  /*8510*/  UIMAD UR38, UR4, UR38, URZ ;  /* 0x00000026042672a4 */ /* 0x000fe2000f8e023f */
[----:B------:R-:W1:Y:S03]  /*8520*/  S2R R24, SR_CTAID.X ;  /* 0x0000000000187919 */ /* 0x000e660000002500 */
[----:B------:R-:W-:Y:S02]  /*8530*/  UISETP.GE.AND UP0, UPT, UR38, 0x1, UPT ;  /* 0x000000012600788c */ /* 0x000fe4000bf06270 */
[----:B------:R-:W-:Y:S01]  /*8540*/  UIADD3 UR4, UR38, 0x9f, URZ ;  /* 0x0000009f26047890 */ /* 0x000fe2000fffe03f */
[----:B0-----:R-:W-:-:S05]  /*8550*/  @P0 IMAD.WIDE R2, R26, 0x4, R2 ;  /* 0x000000041a020825 */ /* 0x001fca00078e0202 */
[----:B------:R0:W5:Y:S01]  /*8560*/  @P0 LDG.E R16, desc[UR46][R2.64] ;  /* 0x0000002e02100981 */ /* 0x000162000c1e1900 */
[----:B------:R-:W-:Y:S01]  /*8570*/  PLOP3.LUT P0, PT, PT, PT, UP0, 0x80, 0x0 ;  /* 0x000000000000781c */ /* 0x000fe20003f0f008 */
[----:B------:R-:W-:Y:S02]  /*8580*/  UIMAD.WIDE UR4, UR4, 0x66666667, URZ ;  /* 0x66666667040478a5 */ /* 0x000fe4000f8e023f */
[----:B------:R-:W-:Y:S02]  /*8590*/  ULOP3.LUT UR44, UR6, 0xffff, URZ, 0xc0, !UPT ;  /* 0x0000ffff062c7892 */ /* 0x000fe4000f8ec03f */
[----:B------:R-:W-:Y:S01]  /*85a0*/  USHF.R.U32.HI UR41, URZ, 0x1f, UR5 ;  /* 0x0000001f3f297899 */ /* 0x000fe20008011605 */
[----:B------:R-:W-:-:S03]  /*85b0*/  UMOV UR37, URZ ;  /* 0x0000003f00257c82 */ /* 0x000fc60008000000 */
[----:B------:R-:W-:-:S04]  /*85c0*/  ULEA.HI.SX32 UR41, UR5, UR41, 0x1a ;  /* 0x0000002905297291 */ /* 0x000fc8000f8fd23f */
[----:B01----:R-:W-:Y:S08]  /*85d0*/  @!P0 BRA `(.L_x_41) ;  /* 0x0000000000848947 */ /* 0x003ff00003800000 */
[----:B------:R-:W-:Y:S01]  /*85e0*/  USHF.R.U32.HI UR6, URZ, 0x10, UR6 ;  /* 0x000000103f067899 */ /* 0x000fe20008011606 */
[----:B------:R-:W-:-:S03]  /*85f0*/  UMOV UR4, URZ ;  /* 0x0000003f00047c82 */ /* 0x000fc60008000000 */
[----:B------:R-:W-:-:S11]  /*8600*/  UISETP.NE.AND UP0, UPT, UR6, URZ, UPT ;  /* 0x0000003f0600728c */ /* 0x000fd6000bf05270 */
[----:B------:R-:W-:Y:S02]  /*8610*/  @!UP0 ULDC UR6, c[0x0][0x9f0] ;  /* 0x00027c0000068ab9 */ /* 0x000fe40000000800 */
[----:B------:R-:W-:Y:S01]  /*8620*/  IABS R0, UR6 ;  /* 0x0000000600007c13 */ /* 0x000fe20008000000 */
[----:B------:R-:W-:Y:S02]  /*8630*/  UIADD3 UR7, UR41, -0x1, UR6 ;  /* 0xffffffff29077890 */ /* 0x000fe4000fffe006 */
[----:B------:R-:W-:Y:S02]  /*8640*/  IABS R4, UR6 ;  /* 0x0000000600047c13 */ /* 0x000fe40008000000 */
[----:B------:R-:W-:Y:S02]  /*8650*/  R2UR UR10, R0 ;  /* 0x00000000000a72ca */ /* 0x000fe400000e0000 */
[----:B------:R-:W-:Y:S01]  /*8660*/  IABS R3, UR7 ;  /* 0x0000000700037c13 */ /* 0x000fe20008000000 */
[----:B------:R-:W-:-:S03]  /*8670*/  ULOP3.LUT UR7, UR7, UR6, URZ, 0x3c, !UPT ;  /* 0x0000000607077292 */ /* 0x000fc6000f8e3c3f */
[----:B------:R-:W-:-:S07]  /*8680*/  R2UR UR9, R3 ;  /* 0x00000000030972ca */ /* 0x000fce00000e0000 */
[----:B------:R-:W0:Y:S08]  /*8690*/  I2F.RP R0, UR10 ;  /* 0x0000000a00007d06 */ /* 0x000e300008209400 */
[----:B0-----:R-:W0:Y:S02]  /*86a0*/  MUFU.RCP R0, R0 ;  /* 0x0000000000007308 */ /* 0x001e240000001000 */
[----:B0-----:R-:W-:Y:S01]  /*86b0*/  VIADD R2, R0, 0xffffffe ;  /* 0x0ffffffe00027836 */ /* 0x001fe20000000000 */
[----:B------:R-:W-:-:S05]  /*86c0*/  IADD3 R0, RZ, -R4, RZ ;  /* 0x80000004ff007210 */ /* 0x000fca0007ffe0ff */
        /* <DEDUP_REMOVED lines=14> */
[----:B------:R-:W-:Y:S02]  /*87b0*/  UISETP.NE.AND UP0, UPT, UR6, URZ, UPT ;  /* 0x0000003f0600728c */ /* 0x000fe4000bf05270 */
[----:B------:R-:W-:-:S09]  /*87c0*/  @!UP1 UIADD3 UR5, -UR5, URZ, URZ ;  /* 0x0000003f05059290 */ /* 0x000fd2000fffe13f */
[----:B------:R-:W-:-:S07]  /*87d0*/  @!UP0 ULOP3.LUT UR5, URZ, UR6, URZ, 0x33, !UPT ;  /* 0x000000063f058292 */ /* 0x000fce000f8e333f */
[----:B------:R-:W-:-:S05]  /*87e0*/  UMOV UR37, UR5 ;  /* 0x0000000500257c82 */ /* 0x000fca0008000000 */
.L_x_41:
[----:B------:R-:W-:Y:S02]  /*87f0*/  UIMAD UR45, UR44, UR37, URZ ;  /* 0x000000252c2d72a4 */ /* 0x000fe4000f8e023f */
[----:B------:R-:W-:Y:S02]  /*8800*/  IMAD.U32 R3, RZ, RZ, UR37 ;  /* 0x00000025ff037e24 */ /* 0x000fe4000f8e00ff */
[----:B------:R-:W-:Y:S02]  /*8810*/  IMAD.MOV.U32 R2, RZ, RZ, 0x1 ;  /* 0x00000001ff027424 */ /* 0x000fe400078e00ff */
[----:B------:R-:W-:-:S05]  /*8820*/  IMAD.U32 R0, RZ, RZ, UR45 ;  /* 0x0000002dff007e24 */ /* 0x000fca000f8e00ff */
[----:B------:R-:W-:-:S04]  /*8830*/  VIADDMNMX R0, R0, R3, UR41, PT ;  /* 0x0000002900007e46 */ /* 0x000fc8000b800103 */
[----:B------:R-:W-:Y:S01]  /*8840*/  R2UR UR48, R0 ;  /* 0x00000000003072ca */ /* 0x000fe200000e0000 */
[----:B------:R-:W-:-:S12]  /*8850*/  IMAD.MOV.U32 R0, RZ, RZ, RZ ;  /* 0x000000ffff007224 */ /* 0x000fd800078e00ff */
[----:B------:R-:W-:-:S06]  /*8860*/  UISETP.GT.AND UP0, UPT, UR48, UR45, UPT ;  /* 0x0000002d3000728c */ /* 0x000fcc000bf04270 */
[----:B------:R-:W-:-:S13]  /*8870*/  PLOP3.LUT P0, PT, PT, PT, UP0, 0x80, 0x0 ;  /* 0x000000000000781c */ /* 0x000fda0003f0f008 */
[----:B------:R-:W-:Y:S05]  /*8880*/  @!P0 BRA `(.L_x_40) ;  /* 0x0000003800e48947 */ /* 0x000fea0003800000 */
[----:B------:R-:W0:Y:S01]  /*8890*/  S2UR UR4, SR_CgaCtaId ;  /* 0x00000000000479c3 */ /* 0x000e220000008800 */
[----:B------:R-:W-:-:S04]  /*88a0*/  MOV R0, 0x400 ;  /* 0x0000040000007802 */ /* 0x000fc80000000f00 */
[----:B------:R-:W-:-:S13]  /*88b0*/  R2UR UR42, R0 ;  /* 0x00000000002a72ca */ /* 0x000fda00000e0000 */
[----:B0-----:R-:W-:-:S04]  /*88c0*/  ULEA UR42, UR4, UR42, 0x18 ;  /* 0x0000002a042a7291 */ /* 0x001fc8000f8ec03f */
[----:B------:R-:W-:-:S04]  /*88d0*/  UIADD3 UR4, UR42, 0xd200, URZ ;  /* 0x0000d2002a047890 */ /* 0x000fc8000fffe03f */
[----:B------:R-:W-:-:S06]  /*88e0*/  ULOP3.LUT UP0, URZ, UR4, 0x1bf, URZ, 0xc0, !UPT ;  /* 0x000001bf043f7892 */ /* 0x000fcc000f80c03f */
[----:B------:R-:W-:-:S13]  /*88f0*/  PLOP3.LUT P0, PT, PT, PT, UP0, 0x80, 0x0 ;  /* 0x000000000000781c */ /* 0x000fda0003f0f008 */
[----:B------:R-:W-:Y:S05]  /*8900*/  @!P0 BRA `(.L_x_42) ;  /* 0x0000000000408947 */ /* 0x000fea0003800000 */
[----:B------:R-:W-:Y:S01]  /*8910*/  MOV R2, 0x0 ;  /* 0x0000000000027802 */ /* 0x000fe20000000f00 */
[----:B------:R-:W-:Y:S01]  /*8920*/  ULDC.64 UR4, c[0x4][0x98] ;  /* 0x0100260000047ab9 */ /* 0x000fe20000000a00 */
[----:B------:R-:W-:Y:S01]  /*8930*/  ULDC.64 UR6, c[0x4][0xa0] ;  /* 0x0100280000067ab9 */ /* 0x000fe20000000a00 */
[----:B------:R-:W-:Y:S01]  /*8940*/  IMAD.U32 R4, RZ, RZ, UR4 ;  /* 0x00000004ff047e24 */ /* 0x000fe2000f8e00ff */
[----:B------:R-:W-:Y:S01]  /*8950*/  MOV R6, UR6 ;  /* 0x0000000600067c02 */ /* 0x000fe20008000f00 */
[----:B------:R-:W-:Y:S01]  /*8960*/  IMAD.U32 R5, RZ, RZ, UR5 ;  /* 0x00000005ff057e24 */ /* 0x000fe2000f8e00ff */
[----:B------:R-:W0:Y:S01]  /*8970*/  LDC.64 R2, c[0x4][R2] ;  /* 0x0100000002027b82 */ /* 0x000e220000000a00 */
[----:B------:R-:W-:Y:S01]  /*8980*/  ULDC.64 UR4, c[0x4][0x8] ;  /* 0x0100020000047ab9 */ /* 0x000fe20000000a00 */
[----:B------:R-:W-:Y:S02]  /*8990*/  IMAD.U32 R7, RZ, RZ, UR7 ;  /* 0x00000007ff077e24 */ /* 0x000fe4000f8e00ff */
[----:B------:R-:W-:-:S02]  /*89a0*/  IMAD.U32 R10, RZ, RZ, UR4 ;  /* 0x00000004ff0a7e24 */ /* 0x000fc4000f8e00ff */
[----:B------:R-:W-:Y:S02]  /*89b0*/  IMAD.U32 R11, RZ, RZ, UR5 ;  /* 0x00000005ff0b7e24 */ /* 0x000fe4000f8e00ff */
[----:B------:R-:W-:Y:S02]  /*89c0*/  IMAD.MOV.U32 R8, RZ, RZ, 0x70 ;  /* 0x00000070ff087424 */ /* 0x000fe400078e00ff */
[----:B------:R-:W-:Y:S02]  /*89d0*/  IMAD.MOV.U32 R12, RZ, RZ, 0x1 ;  /* 0x00000001ff0c7424 */ /* 0x000fe400078e00ff */
[----:B------:R-:W-:-:S07]  /*89e0*/  IMAD.MOV.U32 R13, RZ, RZ, RZ ;  /* 0x000000ffff0d7224 */ /* 0x000fce00078e00ff */
[----:B------:R-:W-:-:S07]  /*89f0*/  LEPC R20, `(.L_x_42) ;  /* 0x000000001014794e */ /* 0x000fce0000000000 */
[----:B0----5:R-:W-:Y:S05]  /*8a00*/  CALL.ABS.NOINC R2 ;  /* 0x0000000002007343 */ /* 0x021fea0003c00000 */
.L_x_42:
[----:B------:R-:W-:-:S06]  /*8a10*/  UIADD3 UR4, UR42, 0x5200, URZ ;  /* 0x000052002a047890 */ /* 0x000fcc000fffe03f */
[----:B------:R-:W-:-:S04]  /*8a20*/  MOV R18, UR4 ;  /* 0x0000000400127c02 */ /* 0x000fc80008000f00 */
[----:B------:R-:W-:-:S13]  /*8a30*/  LOP3.LUT P0, RZ, R18, 0x1bf, RZ, 0xc0, !PT ;  /* 0x000001bf12ff7812 */ /* 0x000fda000780c0ff */
[----:B------:R-:W-:Y:S05]  /*8a40*/  @!P0 BRA `(.L_x_43) ;  /* 0x0000000000408947 */ /* 0x000fea0003800000 */
[----:B------:R-:W-:Y:S01]  /*8a50*/  MOV R2, 0x0 ;  /* 0x0000000000027802 */ /* 0x000fe20000000f00 */
[----:B------:R-:W-:Y:S01]  /*8a60*/  ULDC.64 UR4, c[0x4][0x98] ;  /* 0x0100260000047ab9 */ /* 0x000fe20000000a00 */
[----:B------:R-:W-:Y:S01]  /*8a70*/  ULDC.64 UR6, c[0x4][0xa0] ;  /* 0x0100280000067ab9 */ /* 0x000fe20000000a00 */
[----:B------:R-:W-:Y:S01]  /*8a80*/  IMAD.U32 R4, RZ, RZ, UR4 ;  /* 0x00000004ff047e24 */ /* 0x000fe2000f8e00ff */
[----:B------:R-:W-:Y:S01]  /*8a90*/  MOV R8, 0x70 ;  /* 0x0000007000087802 */ /* 0x000fe20000000f00 */
[----:B------:R-:W-:Y:S01]  /*8aa0*/  IMAD.U32 R5, RZ, RZ, UR5 ;  /* 0x00000005ff057e24 */ /* 0x000fe2000f8e00ff */
[----:B------:R-:W0:Y:S01]  /*8ab0*/  LDC.64 R2, c[0x4][R2] ;  /* 0x0100000002027b82 */ /* 0x000e220000000a00 */
[----:B------:R-:W-:Y:S01]  /*8ac0*/  ULDC.64 UR4, c[0x4][0x10] ;  /* 0x0100040000047ab9 */ /* 0x000fe20000000a00 */
[----:B------:R-:W-:Y:S02]  /*8ad0*/  IMAD.U32 R6, RZ, RZ, UR6 ;  /* 0x00000006ff067e24 */ /* 0x000fe4000f8e00ff */
[----:B------:R-:W-:-:S02]  /*8ae0*/  IMAD.U32 R7, RZ, RZ, UR7 ;  /* 0x00000007ff077e24 */ /* 0x000fc4000f8e00ff */
[----:B------:R-:W-:Y:S02]  /*8af0*/  IMAD.U32 R10, RZ, RZ, UR4 ;  /* 0x00000004ff0a7e24 */ /* 0x000fe4000f8e00ff */
[----:B------:R-:W-:Y:S02]  /*8b00*/  IMAD.U32 R11, RZ, RZ, UR5 ;  /* 0x00000005ff0b7e24 */ /* 0x000fe4000f8e00ff */
[----:B------:R-:W-:Y:S02]  /*8b10*/  IMAD.MOV.U32 R12, RZ, RZ, 0x1 ;  /* 0x00000001ff0c7424 */ /* 0x000fe400078e00ff */
[----:B------:R-:W-:-:S07]  /*8b20*/  IMAD.MOV.U32 R13, RZ, RZ, RZ ;  /* 0x000000ffff0d7224 */ /* 0x000fce00078e00ff */
[----:B------:R-:W-:-:S07]  /*8b30*/  LEPC R20, `(.L_x_43) ;  /* 0x000000001014794e */ /* 0x000fce0000000000 */
[----:B0----5:R-:W-:Y:S05]  /*8b40*/  CALL.ABS.NOINC R2 ;  /* 0x0000000002007343 */ /* 0x021fea0003c00000 */
.L_x_43:
[----:B------:R-:W-:-:S04]  /*8b50*/  UIADD3 UR4, UR42, 0x200, URZ ;  /* 0x000002002a047890 */ /* 0x000fc8000fffe03f */
[----:B------:R-:W-:-:S06]  /*8b60*/  ULOP3.LUT UP0, URZ, UR4, 0x9f, URZ, 0xc0, !UPT ;  /* 0x0000009f043f7892 */ /* 0x000fcc000f80c03f */
[----:B------:R-:W-:-:S13]  /*8b70*/  PLOP3.LUT P0, PT, PT, PT, UP0, 0x80, 0x0 ;  /* 0x000000000000781c */ /* 0x000fda0003f0f008 */
[----:B------:R-:W-:Y:S05]  /*8b80*/  @!P0 BRA `(.L_x_44) ;  /* 0x0000000000408947 */ /* 0x000fea0003800000 */
[----:B------:R-:W-:Y:S01]  /*8b90*/  MOV R2, 0x0 ;  /* 0x0000000000027802 */ /* 0x000fe20000000f00 */
[----:B------:R-:W-:Y:S01]  /*8ba0*/  ULDC.64 UR4, c[0x4][0x98] ;  /* 0x0100260000047ab9 */ /* 0x000fe20000000a00 */
[----:B------:R-:W-:Y:S01]  /*8bb0*/  ULDC.64 UR6, c[0x4][0xa0] ;  /* 0x0100280000067ab9 */ /* 0x000fe20000000a00 */
[----:B------:R-:W-:Y:S02]  /*8bc0*/  IMAD.U32 R4, RZ, RZ, UR4 ;  /* 0x00000004ff047e24 */ /* 0x000fe4000f8e00ff */
[----:B------:R-:W-:Y:S01]  /*8bd0*/  IMAD.U32 R5, RZ, RZ, UR5 ;  /* 0x00000005ff057e24 */ /* 0x000fe2000f8e00ff */
[----:B------:R-:W0:Y:S01]  /*8be0*/  LDC.64 R2, c[0x4][R2] ;  /* 0x0100000002027b82 */ /* 0x000e220000000a00 */
[----:B------:R-:W-:Y:S01]  /*8bf0*/  ULDC.64 UR4, c[0x4][0x18] ;  /* 0x0100060000047ab9 */ /* 0x000fe20000000a00 */
[----:B------:R-:W-:Y:S01]  /*8c00*/  IMAD.U32 R6, RZ, RZ, UR6 ;  /* 0x00000006ff067e24 */ /* 0x000fe2000f8e00ff */
[----:B------:R-:W-:Y:S01]  /*8c10*/  MOV R10, UR4 ;  /* 0x00000004000a7c02 */ /* 0x000fe20008000f00 */
[----:B------:R-:W-:-:S02]  /*8c20*/  IMAD.U32 R7, RZ, RZ, UR7 ;  /* 0x00000007ff077e24 */ /* 0x000fc4000f8e00ff */
[----:B------:R-:W-:Y:S02]  /*8c30*/  IMAD.U32 R11, RZ, RZ, UR5 ;  /* 0x00000005ff0b7e24 */ /* 0x000fe4000f8e00ff */
[----:B------:R-:W-:Y:S02]  /*8c40*/  IMAD.MOV.U32 R8, RZ, RZ, 0x70 ;  /* 0x00000070ff087424 */ /* 0x000fe400078e00ff */
[----:B------:R-:W-:Y:S02]  /*8c50*/  IMAD.MOV.U32 R12, RZ, RZ, 0x1 ;  /* 0x00000001ff0c7424 */ /* 0x000fe400078e00ff */
[----:B------:R-:W-:-:S07]  /*8c60*/  IMAD.MOV.U32 R13, RZ, RZ, RZ ;  /* 0x000000ffff0d7224 */ /* 0x000fce00078e00ff */
[----:B------:R-:W-:-:S07]  /*8c70*/  LEPC R20, `(.L_x_44) ;  /* 0x000000001014794e */ /* 0x000fce0000000000 */
[----:B0----5:R-:W-:Y:S05]  /*8c80*/  CALL.ABS.NOINC R2 ;  /* 0x0000000002007343 */ /* 0x021fea0003c00000 */
.L_x_44:
[----:B------:R-:W-:-:S13]  /*8c90*/  LOP3.LUT P6, RZ, R18, 0x1bf, RZ, 0xc0, !PT ;  /* 0x000001bf12ff7812 */ /* 0x000fda00078cc0ff */
        /* <DEDUP_REMOVED lines=17> */
.L_x_45:
[----:B------:R-:W0:Y:S01]  /*8db0*/  LDC.64 R2, c[0x0][0x9f8] ;  /* 0x00027e00ff027b82 */ /* 0x000e220000000a00 */
[----:B------:R-:W-:-:S07]  /*8dc0*/  MOV R29, R26 ;  /* 0x0000001a001d7202 */ /* 0x000fce0000000f00 */
[----:B------:R-:W1:Y:S01]  /*8dd0*/  LDC R19, c[0x0][0x430] ;  /* 0x00010c00ff137b82 */ /* 0x000e620000000800 */
[----:B0-----:R-:W-:-:S04]  /*8de0*/  ISETP.NE.U32.AND P0, PT, R2, RZ, PT ;  /* 0x000000ff0200720c */ /* 0x001fc80003f05070 */
[----:B------:R-:W-:-:S13]  /*8df0*/  ISETP.NE.AND.EX P0, PT, R3, RZ, PT, P0 ;  /* 0x000000ff0300720c */ /* 0x000fda0003f05300 */
[----:B------:R-:W0:Y:S02]  /*8e00*/  @P0 LDC.64 R2, c[0x0][0x9f8] ;  /* 0x00027e00ff020b82 */ /* 0x000e240000000a00 */
[----:B0-----:R-:W-:-:S05]  /*8e10*/  @P0 IMAD.WIDE R2, R26, 0x4, R2 ;  /* 0x000000041a020825 */ /* 0x001fca00078e0202 */
[----:B------:R0:W5:Y:S01]  /*8e20*/  @P0 LDG.E R29, desc[UR46][R2.64] ;  /* 0x0000002e021d0981 */ /* 0x000162000c1e1900 */
[----:B-1----:R-:W-:Y:S01]  /*8e30*/  ISETP.NE.AND P2, PT, R19, 0x1, PT ;  /* 0x000000011300780c */ /* 0x002fe20003f45270 */
[----:B------:R-:W-:Y:S01]  /*8e40*/  UMOV UR4, 0xffffffff ;  /* 0xffffffff00047882 */ /* 0x000fe20000000000 */
[C---:B------:R-:W-:Y:S01]  /*8e50*/  LOP3.LUT R18, R17.reuse, 0x7f, RZ, 0xc0, !PT ;  /* 0x0000007f11127812 */ /* 0x040fe200078ec0ff */
[----:B------:R-:W-:Y:S01]  /*8e60*/  IMAD.SHL.U32 R8, R17, 0x20, RZ ;  /* 0x0000002011087824 */ /* 0x000fe200078e00ff */
[----:B------:R-:W-:Y:S02]  /*8e70*/  LOP3.LUT R0, R0, 0xfffffff7, RZ, 0xc0, !PT ;  /* 0xfffffff700007812 */ /* 0x000fe400078ec0ff */
[----:B------:R-:W-:-:S07]  /*8e80*/  SHF.R.U32.HI R25, RZ, 0x2, R18 ;  /* 0x00000002ff197819 */ /* 0x000fce0000011612 */
[----:B------:R-:W-:Y:S01]  /*8e90*/  @P2 LOP3.LUT R0, R0, 0x8, RZ, 0xfc, !PT ;  /* 0x0000000800002812 */ /* 0x000fe200078efcff */
[----:B0-----:R-:W-:Y:S06]  /*8ea0*/  BRA.DIV UR4, `(.L_x_46) ;  /* 0x0000003a04ac7947 */ /* 0x001fec000b800000 */
.L_x_98:
[----:B------:R-:W-:Y:S01]  /*8eb0*/  UMOV UR4, 0xa0 ;  /* 0x000000a000047882 */ /* 0x000fe20000000000 */
[----:B------:R-:W-:Y:S01]  /*8ec0*/  LOP3.LUT R23, R25, 0x60, R8, 0xf8, !PT ;  /* 0x0000006019177812 */ /* 0x000fe200078ef808 */
[----:B------:R-:W-:Y:S01]  /*8ed0*/  UIMAD UR4, UR48, UR4, -0xa0 ;  /* 0xffffff60300474a4 */ /* 0x000fe2000f8e0204 */
[----:B------:R-:W0:Y:S01]  /*8ee0*/  @P2 LDC R3, c[0x0][0x434] ;  /* 0x00010d00ff032b82 */ /* 0x000e220000000800 */
[----:B-----5:R-:W-:Y:S02]  /*8ef0*/  SHF.R.S32.HI R20, RZ, 0x1f, R29 ;  /* 0x0000001fff147819 */ /* 0x020fe4000001141d */
[C---:B------:R-:W-:Y:S02]  /*8f00*/  LOP3.LUT R15, R23.reuse, 0x80, RZ, 0xfc, !PT ;  /* 0x00000080170f7812 */ /* 0x040fe400078efcff */
[----:B------:R-:W-:Y:S01]  /*8f10*/  VIADD R9, R23, UR4 ;  /* 0x0000000417097c36 */ /* 0x000fe20008000000 */
[----:B------:R-:W-:Y:S01]  /*8f20*/  STL [R1+0xc], R20 ;  /* 0x00000c1401007387 */ /* 0x000fe20000100800 */
[----:B------:R-:W-:Y:S01]  /*8f30*/  IADD3 R11, R15, UR4, RZ ;  /* 0x000000040f0b7c10 */ /* 0x000fe2000fffe0ff */
[----:B------:R-:W1:Y:S01]  /*8f40*/  @P2 LDC R7, c[0x0][0x438] ;  /* 0x00010e00ff072b82 */ /* 0x000e620000000800 */
[C---:B------:R-:W-:Y:S01]  /*8f50*/  IMAD.IADD R10, R9.reuse, 0x1, R16 ;  /* 0x00000001090a7824 */ /* 0x040fe200078e0210 */
[----:B------:R-:W-:Y:S01]  /*8f60*/  ISETP.GE.AND P1, PT, R9, UR38, PT ;  /* 0x0000002609007c0c */ /* 0x000fe2000bf26270 */
[----:B------:R-:W-:Y:S01]  /*8f70*/  IMAD.SHL.U32 R14, R17, 0x40, RZ ;  /* 0x00000040110e7824 */ /* 0x000fe200078e00ff */
[----:B------:R-:W-:Y:S01]  /*8f80*/  STL [R1+0x10], R15 ;  /* 0x0000100f01007387 */ /* 0x000fe20000100800 */
[----:B------:R-:W-:-:S10]  /*8f90*/  IMAD.MOV.U32 R9, RZ, RZ, R10 ;  /* 0x000000ffff097224 */ /* 0x000fd400078e000a */
[----:B------:R-:W2:Y:S01]  /*8fa0*/  @!P1 LDC.64 R4, c[0x0][0x428] ;  /* 0x00010a00ff049b82 */ /* 0x000ea20000000a00 */
[----:B0-----:R-:W-:-:S05]  /*8fb0*/  @P2 IMAD.HI.U32 R2, R10, R3, RZ ;  /* 0x000000030a022227 */ /* 0x001fca00078e00ff */
[----:B-1----:R-:W-:Y:S02]  /*8fc0*/  @P2 SHF.R.U32.HI R9, RZ, R7, R2 ;  /* 0x00000007ff092219 */ /* 0x002fe40000011602 */
[----:B------:R-:W0:Y:S02]  /*8fd0*/  @!P1 LDC.64 R6, c[0x0][0x418] ;  /* 0x00010600ff069b82 */ /* 0x000e240000000a00 */
[----:B------:R-:W-:Y:S01]  /*8fe0*/  @!P1 SHF.R.S32.HI R3, RZ, 0x1f, R9 ;  /* 0x0000001fff039819 */ /* 0x000fe20000011409 */
[----:B--2---:R-:W-:-:S04]  /*8ff0*/  @!P1 IMAD R2, R20, R4, RZ ;  /* 0x0000000414029224 */ /* 0x004fc800078e02ff */
[----:B------:R-:W-:Y:S02]  /*9000*/  @!P1 IMAD R5, R29, R5, R2 ;  /* 0x000000051d059224 */ /* 0x000fe400078e0202 */
[----:B------:R-:W-:-:S04]  /*9010*/  @!P1 IMAD.MOV.U32 R2, RZ, RZ, R9 ;  /* 0x000000ffff029224 */ /* 0x000fc800078e0009 */
[----:B------:R-:W-:-:S04]  /*9020*/  @!P1 IMAD.WIDE.U32 R2, R29, R4, R2 ;  /* 0x000000041d029225 */ /* 0x000fc800078e0002 */
[----:B------:R-:W-:Y:S01]  /*9030*/  @!P1 IMAD.IADD R3, R3, 0x1, R5 ;  /* 0x0000000103039824 */ /* 0x000fe200078e0205 */
[----:B0-----:R-:W-:Y:S01]  /*9040*/  @!P1 LEA R6, P0, R2, R6, 0x2 ;  /* 0x0000000602069211 */ /* 0x001fe200078010ff */
[----:B------:R-:W-:-:S03]  /*9050*/  IMAD.MOV.U32 R5, RZ, RZ, RZ ;  /* 0x000000ffff057224 */ /* 0x000fc600078e00ff */
[----:B------:R-:W-:Y:S02]  /*9060*/  @!P1 LEA.HI.X R7, R2, R7, R3, 0x2, P0 ;  /* 0x0000000702079211 */ /* 0x000fe400000f1403 */
[C---:B------:R-:W-:Y:S01]  /*9070*/  ISETP.GE.AND P0, PT, R11.reuse, UR38, PT ;  /* 0x000000260b007c0c */ /* 0x040fe2000bf06270 */
[----:B------:R-:W0:Y:S01]  /*9080*/  @P2 LDC R2, c[0x0][0x434] ;  /* 0x00010d00ff022b82 */ /* 0x000e220000000800 */
[----:B------:R-:W-:Y:S01]  /*9090*/  IMAD.IADD R11, R11, 0x1, R16 ;  /* 0x000000010b0b7824 */ /* 0x000fe200078e0210 */
[----:B------:R1:W5:Y:S01]  /*90a0*/  @!P1 LDG.E R5, desc[UR46][R6.64] ;  /* 0x0000002e06059981 */ /* 0x000362000c1e1900 */
[----:B------:R-:W-:Y:S02]  /*90b0*/  ISETP.GT.U32.OR P0, PT, R15, 0x9f, P0 ;  /* 0x0000009f0f00780c */ /* 0x000fe40000704470 */
[----:B------:R-:W-:-:S03]  /*90c0*/  IMAD.MOV.U32 R12, RZ, RZ, R11 ;  /* 0x000000ffff0c7224 */ /* 0x000fc600078e000b */
[----:B------:R-:W2:Y:S08]  /*90d0*/  @P2 LDC R3, c[0x0][0x438] ;  /* 0x00010e00ff032b82 */ /* 0x000eb00000000800 */
[----:B-1----:R-:W1:Y:S01]  /*90e0*/  @!P0 LDC.64 R6, c[0x0][0x428] ;  /* 0x00010a00ff068b82 */ /* 0x002e620000000a00 */
[----:B0-----:R-:W-:-:S04]  /*90f0*/  @P2 IMAD.HI.U32 R2, R11, R2, RZ ;  /* 0x000000020b022227 */ /* 0x001fc800078e00ff */
[----:B------:R-:W-:Y:S01]  /*9100*/  IMAD.SHL.U32 R13, R17, 0x8, RZ ;  /* 0x00000008110d7824 */ /* 0x000fe200078e00ff */
[----:B--2---:R-:W-:Y:S02]  /*9110*/  @P2 SHF.R.U32.HI R12, RZ, R3, R2 ;  /* 0x00000003ff0c2219 */ /* 0x004fe40000011602 */
[----:B------:R-:W-:Y:S02]  /*9120*/  SHF.R.U32.HI R3, RZ, 0x1, R17 ;  /* 0x00000001ff037819 */ /* 0x000fe40000011611 */
[----:B------:R-:W-:-:S04]  /*9130*/  LOP3.LUT R2, R14, 0x180, RZ, 0xc0, !PT ;  /* 0x000001800e027812 */ /* 0x000fc800078ec0ff */
[----:B------:R-:W-:Y:S01]  /*9140*/  LOP3.LUT R2, R2, 0x30, R3, 0xf8, !PT ;  /* 0x0000003002027812 */ /* 0x000fe200078ef803 */
[-C--:B-1----:R-:W-:Y:S01]  /*9150*/  @!P0 IMAD R4, R20, R6.reuse, RZ ;  /* 0x0000000614048224 */ /* 0x082fe200078e02ff */
[--C-:B------:R-:W-:Y:S02]  /*9160*/  @!P0 SHF.R.S32.HI R3, RZ, 0x1f, R12.reuse ;  /* 0x0000001fff038819 */ /* 0x100fe4000001140c */
[----:B------:R-:W-:Y:S01]  /*9170*/  LOP3.LUT R13, R2, 0x30, R13, 0x78, !PT ;  /* 0x00000030020d7812 */ /* 0x000fe200078e780d */
[----:B------:R-:W-:Y:S02]  /*9180*/  @!P0 IMAD.MOV.U32 R2, RZ, RZ, R12 ;  /* 0x000000ffff028224 */ /* 0x000fe400078e000c */
[C---:B------:R-:W-:Y:S02]  /*9190*/  @!P0 IMAD R4, R29.reuse, R7, R4 ;  /* 0x000000071d048224 */ /* 0x040fe400078e0204 */
[----:B------:R-:W-:Y:S02]  /*91a0*/  @!P0 IMAD.WIDE.U32 R2, R29, R6, R2 ;  /* 0x000000061d028225 */ /* 0x000fe400078e0002 */
[----:B------:R-:W0:Y:S03]  /*91b0*/  @!P0 LDC.64 R6, c[0x0][0x418] ;  /* 0x00010600ff068b82 */ /* 0x000e260000000a00 */
[----:B------:R-:W-:Y:S01]  /*91c0*/  @!P0 IADD3 R4, R4, R3, RZ ;  /* 0x0000000304048210 */ /* 0x000fe20007ffe0ff */
[----:B------:R-:W-:Y:S01]  /*91d0*/  IMAD.MOV R3, RZ, RZ, -R9 ;  /* 0x000000ffff037224 */ /* 0x000fe200078e0a09 */
[----:B------:R-:W-:-:S02]  /*91e0*/  LOP3.LUT R9, R13, 0x640, R14, 0xf8, !PT ;  /* 0x000006400d097812 */ /* 0x000fc400078ef80e */
[----:B0-----:R-:W-:-:S04]  /*91f0*/  @!P0 LEA R6, P1, R2, R6, 0x2 ;  /* 0x0000000602068211 */ /* 0x001fc800078210ff */
[----:B------:R-:W-:Y:S01]  /*9200*/  @!P0 LEA.HI.X R7, R2, R7, R4, 0x2, P1 ;  /* 0x0000000702078211 */ /* 0x000fe200008f1404 */
[----:B------:R-:W-:Y:S02]  /*9210*/  IMAD.MOV.U32 R4, RZ, RZ, RZ ;  /* 0x000000ffff047224 */ /* 0x000fe400078e00ff */
[----:B------:R-:W-:-:S04]  /*9220*/  IMAD.MOV R2, RZ, RZ, -R12 ;  /* 0x000000ffff027224 */ /* 0x000fc800078e0a0c */
[----:B------:R0:W5:Y:S04]  /*9230*/  @!P0 LDG.E R4, desc[UR46][R6.64] ;  /* 0x0000002e06048981 */ /* 0x000168000c1e1900 */
[----:B------:R1:W-:Y:S01]  /*9240*/  STL [R1+0x18], R9 ;  /* 0x0000180901007387 */ /* 0x0003e20000100800 */
[C---:B0-----:R-:W-:Y:S02]  /*9250*/  IMAD R7, R19.reuse, R3, R10 ;  /* 0x0000000313077224 */ /* 0x041fe400078e020a */
[----:B------:R-:W-:Y:S01]  /*9260*/  IMAD R6, R19, R2, R11 ;  /* 0x0000000213067224 */ /* 0x000fe200078e020b */
[----:B------:R-:W-:Y:S01]  /*9270*/  LOP3.LUT R2, R8, 0x80, RZ, 0xc0, !PT ;  /* 0x0000008008027812 */ /* 0x000fe200078ec0ff */
[----:B------:R-:W-:Y:S02]  /*9280*/  IMAD.SHL.U32 R3, R18, 0x10, RZ ;  /* 0x0000001012037824 */ /* 0x000fe400078e00ff */
[----:B-1----:R-:W-:Y:S01]  /*9290*/  IMAD.SHL.U32 R9, R17, 0x4, RZ ;  /* 0x0000000411097824 */ /* 0x002fe200078e00ff */
[----:B------:R-:W-:-:S02]  /*92a0*/  LOP3.LUT R2, R2, 0x10, R17, 0xf8, !PT ;  /* 0x0000001002027812 */ /* 0x000fc400078ef811 */
[----:B------:R-:W-:Y:S02]  /*92b0*/  LOP3.LUT R3, R3, 0x600, RZ, 0xc0, !PT ;  /* 0x0000060003037812 */ /* 0x000fe400078ec0ff */
[----:B------:R-:W-:Y:S02]  /*92c0*/  LOP3.LUT R2, R2, 0x10, R9, 0x78, !PT ;  /* 0x0000001002027812 */ /* 0x000fe400078e7809 */
[----:B------:R-:W-:Y:S02]  /*92d0*/  ISETP.GT.U32.AND P0, PT, R15, 0x9f, PT ;  /* 0x0000009f0f00780c */ /* 0x000fe40003f04070 */
[----:B------:R-:W-:Y:S01]  /*92e0*/  LOP3.LUT R9, R3, 0x60, R8, 0xf8, !PT ;  /* 0x0000006003097812 */ /* 0x000fe200078ef808 */
[----:B------:R-:W-:-:S03]  /*92f0*/  ULOP3.LUT UR4, UR36, 0x2, URZ, 0xfc, !UPT ;  /* 0x0000000224047892 */ /* 0x000fc6000f8efc3f */
[----:B------:R-:W-:Y:S02]  /*9300*/  LOP3.LUT R9, R9, 0x100, R8, 0xf8, !PT ;  /* 0x0000010009097812 */ /* 0x000fe400078ef808 */
[----:B------:R-:W-:Y:S01]  /*9310*/  LOP3.LUT R0, R0, 0xfffffffd, RZ, 0xc0, !PT ;  /* 0xfffffffd00007812 */ /* 0x000fe200078ec0ff */
[----:B------:R-:W-:Y:S01]  /*9320*/  IMAD.U32 R8, RZ, RZ, UR4 ;  /* 0x00000004ff087e24 */ /* 0x000fe2000f8e00ff */
[----:B------:R-:W-:Y:S01]  /*9330*/  LOP3.LUT R2, R9, R2, RZ, 0xfc, !PT ;  /* 0x0000000209027212 */ /* 0x000fe200078efcff */
[----:B------:R-:W-:Y:S02]  /*9340*/  IMAD.U32 R9, RZ, RZ, UR40 ;  /* 0x00000028ff097e24 */ /* 0x000fe4000f8e00ff */
[----:B------:R-:W-:Y:S02]  /*9350*/  @P0 LOP3.LUT R0, R0, 0x2, RZ, 0xfc, !PT ;  /* 0x0000000200000812 */ /* 0x000fe400078efcff */
[----:B------:R-:W-:Y:S02]  /*9360*/  ISETP.NE.AND P0, PT, R8, 0x3, PT ;  /* 0x000000030800780c */ /* 0x000fe40003f05270 */
[----:B------:R-:W-:Y:S01]  /*9370*/  SHF.R.S32.HI R8, RZ, 0x1f, R9 ;  /* 0x0000001fff087819 */ /* 0x000fe20000011409 */
[----:B------:R0:W-:Y:S04]  /*9380*/  STL [R1+0x14], R2 ;  /* 0x0000140201007387 */ /* 0x0001e80000100800 */
[----:B------:R1:W-:Y:S01]  /*9390*/  STL [R1+0x4], R8 ;  /* 0x0000040801007387 */ /* 0x0003e20000100800 */
[----:B------:R-:W-:Y:S01]  /*93a0*/  LOP3.LUT R0, R0, 0xfffffffb, RZ, 0xc0, !PT ;  /* 0xfffffffb00007812 */ /* 0x000fe200078ec0ff */
[----:B------:R-:W-:Y:S01]  /*93b0*/  IMAD.U32 R11, RZ, RZ, UR48 ;  /* 0x00000030ff0b7e24 */ /* 0x000fe2000f8e00ff */
[----:B0-----:R-:W-:-:S03]  /*93c0*/  SHF.L.U32 R2, R17, 0x4, RZ ;  /* 0x0000000411027819 */ /* 0x001fc600000006ff */
[----:B------:R-:W-:Y:S01]  /*93d0*/  VIADD R11, R11, 0xffffffff ;  /* 0xffffffff0b0b7836 */ /* 0x000fe20000000000 */
[----:B------:R-:W-:Y:S02]  /*93e0*/  SHF.R.U32.HI R17, RZ, 0x3, R17 ;  /* 0x00000003ff117819 */ /* 0x000fe40000011611 */
[----:B------:R-:W-:Y:S01]  /*93f0*/  @P0 LOP3.LUT R0, R0, 0x4, RZ, 0xfc, !PT ;  /* 0x0000000400000812 */ /* 0x000fe200078efcff */
[----:B-1----:R-:W-:Y:S06]  /*9400*/  @!P0 BRA `(.L_x_47) ;  /* 0x0000000000048947 */ /* 0x002fec0003800000 */
[----:B------:R-:W-:Y:S01]  /*9410*/  BPT.TRAP 0x1 ;  /* 0x000000040000795c */ /* 0x000fe20000300000 */
.L_x_47:
[----:B------:R-:W-:Y:S01]  /*9420*/  IMAD.MOV.U32 R28, RZ, RZ, 0x1 ;  /* 0x00000001ff1c7424 */ /* 0x000fe200078e00ff */
[----:B------:R-:W-:Y:S01]  /*9430*/  SHF.R.S32.HI R19, RZ, 0x1f, R7 ;  /* 0x0000001fff137819 */ /* 0x000fe20000011407 */
[----:B------:R-:W-:-:S03]  /*9440*/  IMAD.SHL.U32 R8, R17, 0x80, RZ ;  /* 0x0000008011087824 */ /* 0x000fc600078e00ff */
[----:B------:R-:W-:Y:S02]  /*9450*/  SHF.L.U32 R28, R28, 0x1f, RZ ;  /* 0x0000001f1c1c7819 */ /* 0x000fe400000006ff */
[----:B------:R-:W-:Y:S01]  /*9460*/  LOP3.LUT R9, R8, 0x180, RZ, 0xc0, !PT ;  /* 0x0000018008097812 */ /* 0x000fe200078ec0ff */
[----:B------:R-:W-:Y:S01]  /*9470*/  IMAD.SHL.U32 R8, R17, 0x10, RZ ;  /* 0x0000001011087824 */ /* 0x000fe200078e00ff */
[----:B------:R-:W0:Y:S02]  /*9480*/  SYNCS.PHASECHK.TRANS64.TRYWAIT P0, [UR42+0x12480], R28 ;  /* 0x0124801cff0075a7 */ /* 0x000e24000800016a */
[----:B------:R-:W-:Y:S02]  /*9490*/  LOP3.LUT R9, R9, 0x30, R2, 0xf8, !PT ;  /* 0x0000003009097812 */ /* 0x000fe400078ef802 */
[----:B------:R-:W-:Y:S02]  /*94a0*/  LOP3.LUT R2, R2, 0x40, RZ, 0xc0, !PT ;  /* 0x0000004002027812 */ /* 0x000fe400078ec0ff */
[----:B------:R-:W-:-:S04]  /*94b0*/  LOP3.LUT R8, R9, 0x30, R8, 0x78, !PT ;  /* 0x0000003009087812 */ /* 0x000fc800078e7808 */
[----:B------:R-:W-:-:S05]  /*94c0*/  IADD3 R2, R8, R3, R2 ;  /* 0x0000000308027210 */ /* 0x000fca0007ffe002 */
[----:B------:R1:W-:Y:S02]  /*94d0*/  STL [R1+0x8], R2 ;  /* 0x0000080201007387 */ /* 0x0003e40000100800 */
[----:B01----:R-:W-:Y:S05]  /*94e0*/  @!P0 BRA `(.L_x_48) ;  /* 0x00000034003c8947 */ /* 0x003fea0003800000 */
.L_x_99:
[----:B------:R-:W2:Y:S01]  /*94f0*/  LDL R12, [R1+0x4] ;  /* 0x00000400010c7983 */ /* 0x000ea20000100800 */
[----:B------:R-:W-:Y:S01]  /*9500*/  ULDC.64 UR4, c[0x0][0x328] ;  /* 0x0000ca0000047ab9 */ /* 0x000fe20000000a00 */
[----:B-----5:R-:W-:Y:S01]  /*9510*/  SHF.R.S32.HI R20, RZ, 0x1f, R5 ;  /* 0x0000001fff147819 */ /* 0x020fe20000011405 */
[----:B------:R-:W-:Y:S01]  /*9520*/  IMAD R2, R19, UR4, RZ ;  /* 0x0000000413027c24 */ /* 0x000fe2000f8e02ff */
[----:B------:R-:W-:Y:S01]  /*9530*/  ULDC.64 UR6, c[0x0][0x338] ;  /* 0x0000ce0000067ab9 */ /* 0x000fe20000000a00 */
[----:B------:R-:W-:Y:S01]  /*9540*/  SHF.R.S32.HI R21, RZ, 0x1f, R6 ;  /* 0x0000001fff157819 */ /* 0x000fe20000011406 */
[----:B------:R-:W1:Y:S01]  /*9550*/  LDC R13, c[0x0][0x2f4] ;  /* 0x0000bd00ff0d7b82 */ /* 0x000e620000000800 */
[C---:B------:R-:W-:Y:S01]  /*9560*/  IMAD R9, R7.reuse, UR5, R2 ;  /* 0x0000000507097c24 */ /* 0x040fe2000f8e0202 */
[----:B------:R-:W-:Y:S01]  /*9570*/  SHF.R.S32.HI R22, RZ, 0x1f, R4 ;  /* 0x0000001fff167819 */ /* 0x000fe20000011404 */
[----:B0-----:R-:W-:-:S04]  /*9580*/  IMAD.WIDE.U32 R2, R7, UR4, RZ ;  /* 0x0000000407027c25 */ /* 0x001fc8000f8e00ff */
[----:B------:R-:W-:Y:S01]  /*9590*/  IMAD R8, R20, UR6, RZ ;  /* 0x0000000614087c24 */ /* 0x000fe2000f8e02ff */
[----:B------:R-:W-:Y:S01]  /*95a0*/  IADD3 R3, R3, R9, RZ ;  /* 0x0000000903037210 */ /* 0x000fe20007ffe0ff */
[----:B------:R-:W-:Y:S02]  /*95b0*/  IMAD R10, R21, UR4, RZ ;  /* 0x00000004150a7c24 */ /* 0x000fe4000f8e02ff */
[C---:B------:R-:W-:Y:S02]  /*95c0*/  IMAD R8, R5.reuse, UR7, R8 ;  /* 0x0000000705087c24 */ /* 0x040fe4000f8e0208 */
[----:B------:R-:W-:-:S04]  /*95d0*/  IMAD.WIDE.U32 R2, R5, UR6, R2 ;  /* 0x0000000605027c25 */ /* 0x000fc8000f8e0002 */
[----:B------:R-:W-:Y:S02]  /*95e0*/  IMAD.IADD R9, R3, 0x1, R8 ;  /* 0x0000000103097824 */ /* 0x000fe400078e0208 */
[----:B------:R-:W-:Y:S02]  /*95f0*/  IMAD.MOV.U32 R8, RZ, RZ, R2 ;  /* 0x000000ffff087224 */ /* 0x000fe400078e0002 */
[C---:B------:R-:W-:Y:S02]  /*9600*/  IMAD R10, R6.reuse, UR5, R10 ;  /* 0x00000005060a7c24 */ /* 0x040fe4000f8e020a */
[----:B------:R-:W-:Y:S01]  /*9610*/  IMAD.WIDE.U32 R2, R6, UR4, RZ ;  /* 0x0000000406027c25 */ /* 0x000fe2000f8e00ff */
[----:B------:R-:W-:-:S03]  /*9620*/  ULDC.64 UR4, c[0x0][0x330] ;  /* 0x0000cc0000047ab9 */ /* 0x000fc60000000a00 */
[----:B------:R-:W-:Y:S02]  /*9630*/  IMAD.IADD R3, R3, 0x1, R10 ;  /* 0x0000000103037824 */ /* 0x000fe400078e020a */
[----:B------:R-:W-:Y:S02]  /*9640*/  IMAD R10, R22, UR6, RZ ;  /* 0x00000006160a7c24 */ /* 0x000fe4000f8e02ff */
[----:B------:R-:W-:-:S04]  /*9650*/  IMAD.WIDE.U32 R2, R4, UR6, R2 ;  /* 0x0000000604027c25 */ /* 0x000fc8000f8e0002 */
[----:B------:R-:W-:-:S04]  /*9660*/  IMAD R10, R4, UR7, R10 ;  /* 0x00000007040a7c24 */ /* 0x000fc8000f8e020a */
[----:B------:R-:W-:Y:S02]  /*9670*/  IMAD.IADD R3, R3, 0x1, R10 ;  /* 0x0000000103037824 */ /* 0x000fe400078e020a */
[----:B------:R-:W-:-:S04]  /*9680*/  IMAD.U32 R10, RZ, RZ, UR4 ;  /* 0x00000004ff0a7e24 */ /* 0x000fc8000f8e00ff */
[----:B------:R-:W-:-:S04]  /*9690*/  IMAD.WIDE.U32 R8, R10, UR40, R8 ;  /* 0x000000280a087c25 */ /* 0x000fc8000f8e0008 */
[----:B------:R-:W-:Y:S01]  /*96a0*/  IMAD.WIDE.U32 R2, R10, UR40, R2 ;  /* 0x000000280a027c25 */ /* 0x000fe2000f8e0002 */
[----:B--2---:R-:W-:Y:S02]  /*96b0*/  R2UR UR6, R12 ;  /* 0x000000000c0672ca */ /* 0x004fe400000e0000 */
[----:B------:R-:W0:Y:S11]  /*96c0*/  S2R R12, SR_TID.X ;  /* 0x00000000000c7919 */ /* 0x000e360000002100 */
[----:B------:R-:W-:-:S03]  /*96d0*/  UIMAD UR4, UR6, UR4, URZ ;  /* 0x00000004060472a4 */ /* 0x000fc6000f8e023f */
[----:B------:R-:W-:Y:S01]  /*96e0*/  ULDC.64 UR6, c[0x0][0x318] ;  /* 0x0000c60000067ab9 */ /* 0x000fe20000000a00 */
[----:B------:R-:W-:Y:S01]  /*96f0*/  UIMAD UR4, UR40, UR5, UR4 ;  /* 0x00000005280472a4 */ /* 0x000fe2000f8e0204 */
[----:B------:R-:W-:Y:S01]  /*9700*/  IMAD.U32 R17, RZ, RZ, UR7 ;  /* 0x00000007ff117e24 */ /* 0x000fe2000f8e00ff */
[----:B------:R-:W-:Y:S02]  /*9710*/  IADD3 R10, P0, R8, UR6, RZ ;  /* 0x00000006080a7c10 */ /* 0x000fe4000ff1e0ff */
[----:B------:R-:W-:Y:S02]  /*9720*/  MOV R8, 0xffffff60 ;  /* 0xffffff6000087802 */ /* 0x000fe40000000f00 */
[----:B------:R-:W-:Y:S02]  /*9730*/  IADD3.X R9, R17, UR4, R9, P0, !PT ;  /* 0x0000000411097c10 */ /* 0x000fe400087fe409 */
[----:B------:R-:W-:Y:S01]  /*9740*/  IADD3 R18, P0, R2, UR6, RZ ;  /* 0x0000000602127c10 */ /* 0x000fe2000ff1e0ff */
[----:B------:R-:W-:-:S03]  /*9750*/  IMAD R8, R11, R8, UR38 ;  /* 0x000000260b087e24 */ /* 0x000fc6000f8e0208 */
[----:B------:R-:W-:Y:S01]  /*9760*/  IADD3.X R17, R17, UR4, R3, P0, !PT ;  /* 0x0000000411117c10 */ /* 0x000fe200087fe403 */
[----:B------:R-:W-:Y:S01]  /*9770*/  IMAD.IADD R8, R8, 0x1, -R25 ;  /* 0x0000000108087824 */ /* 0x000fe200078e0a19 */
[----:B------:R-:W-:Y:S01]  /*9780*/  UMOV UR4, 0xffffffff ;  /* 0xffffffff00047882 */ /* 0x000fe20000000000 */
[----:B0-----:R-:W-:-:S03]  /*9790*/  IMAD.SHL.U32 R12, R12, 0x10, RZ ;  /* 0x000000100c0c7824 */ /* 0x001fc600078e00ff */
[----:B------:R-:W-:Y:S02]  /*97a0*/  ISETP.GE.AND P4, PT, R8, 0x1, PT ;  /* 0x000000010800780c */ /* 0x000fe40003f86270 */
[----:B------:R-:W-:-:S04]  /*97b0*/  LOP3.LUT R12, R12, 0x30, RZ, 0xc0, !PT ;  /* 0x000000300c0c7812 */ /* 0x000fc800078ec0ff */
[----:B-1----:R-:W-:Y:S01]  /*97c0*/  ISETP.GE.AND P2, PT, R12, R13, PT ;  /* 0x0000000d0c00720c */ /* 0x002fe20003f46270 */
[----:B------:R-:W-:-:S12]  /*97d0*/  BRA.DIV UR4, `(.L_x_49) ;  /* 0x0000003204987947 */ /* 0x000fd8000b800000 */
[----:B------:R-:W2:Y:S01]  /*97e0*/  LDL R12, [R1+0x8] ;  /* 0x00000800010c7983 */ /* 0x000ea20000100800 */
[C---:B------:R-:W-:Y:S02]  /*97f0*/  ISETP.LT.OR P0, PT, R8.reuse, 0x1, P2 ;  /* 0x000000010800780c */ /* 0x040fe40001701670 */
[----:B------:R-:W-:Y:S01]  /*9800*/  ISETP.GE.AND P5, PT, R8, 0x81, PT ;  /* 0x000000810800780c */ /* 0x000fe20003fa6270 */
[----:B------:R-:W0:Y:S01]  /*9810*/  S2R R11, SR_TID.X ;  /* 0x00000000000b7919 */ /* 0x000e220000002100 */
[----:B------:R-:W-:Y:S02]  /*9820*/  LOP3.LUT R0, R0, 0xffffffef, RZ, 0xc0, !PT ;  /* 0xffffffef00007812 */ /* 0x000fe400078ec0ff */
[----:B------:R-:W-:Y:S01]  /*9830*/  ISETP.GE.AND P3, PT, R8, 0x21, PT ;  /* 0x000000210800780c */ /* 0x000fe20003f66270 */
[----:B------:R-:W1:Y:S04]  /*9840*/  SHFL.IDX PT, R2, R10, RZ, 0x1c1f ;  /* 0x001c1fff0a027589 */ /* 0x000e6800000e0000 */
[----:B------:R-:W3:Y:S04]  /*9850*/  SHFL.IDX PT, R3, R9, RZ, 0x1c1f ;  /* 0x001c1fff09037589 */ /* 0x000ee800000e0000 */
[----:B------:R-:W-:Y:S01]  /*9860*/  SHFL.IDX PT, R17, R17, RZ, 0x1c1f ;  /* 0x001c1fff11117589 */ /* 0x000fe200000e0000 */
[----:B------:R-:W-:Y:S01]  /*9870*/  @P5 LOP3.LUT R0, R0, 0x10, RZ, 0xfc, !PT ;  /* 0x0000001000005812 */ /* 0x000fe200078efcff */
[----:B0-----:R-:W-:-:S05]  /*9880*/  IMAD.SHL.U32 R11, R11, 0x10, RZ ;  /* 0x000000100b0b7824 */ /* 0x001fca00078e00ff */
[----:B------:R-:W-:-:S04]  /*9890*/  LOP3.LUT R11, R11, 0x30, RZ, 0xc0, !PT ;  /* 0x000000300b0b7812 */ /* 0x000fc800078ec0ff */
[----:B-1----:R-:W-:-:S05]  /*98a0*/  IADD3 R2, P1, R11, R2, RZ ;  /* 0x000000020b027210 */ /* 0x002fca0007f3e0ff */
[----:B---3--:R-:W-:Y:S02]  /*98b0*/  IMAD.X R3, RZ, RZ, R3, P1 ;  /* 0x000000ffff037224 */ /* 0x008fe400008e0603 */
[----:B--2---:R-:W-:-:S05]  /*98c0*/  VIADD R27, R12, UR42 ;  /* 0x0000002a0c1b7c36 */ /* 0x004fca0008000000 */
[----:B------:R0:W-:Y:S01]  /*98d0*/  LDGSTS.E.BYPASS.LTC128B.128 [R27+0x5200], desc[UR46][R2.64], !P0 ;  /* 0x05200000021b7fae */ /* 0x0001e2000c101d6e */
[----:B------:R-:W-:-:S03]  /*98e0*/  ISETP.LT.OR P0, PT, R8, 0x21, P2 ;  /* 0x000000210800780c */ /* 0x000fc60001701670 */
[----:B0-----:R-:W0:Y:S04]  /*98f0*/  SHFL.IDX PT, R2, R10, 0x1, 0x1c1f ;  /* 0x003c1f000a027f89 */ /* 0x001e2800000e0000 */
[----:B------:R-:W1:Y:S01]  /*9900*/  SHFL.IDX PT, R3, R9, 0x1, 0x1c1f ;  /* 0x003c1f0009037f89 */ /* 0x000e6200000e0000 */
[----:B0-----:R-:W-:-:S05]  /*9910*/  IADD3 R2, P1, R11, R2, RZ ;  /* 0x000000020b027210 */ /* 0x001fca0007f3e0ff */
[----:B-1----:R-:W-:-:S05]  /*9920*/  IMAD.X R3, RZ, RZ, R3, P1 ;  /* 0x000000ffff037224 */ /* 0x002fca00008e0603 */
[----:B------:R0:W-:Y:S01]  /*9930*/  LDGSTS.E.BYPASS.LTC128B.128 [R27+0x5a00], desc[UR46][R2.64], !P0 ;  /* 0x05a00000021b7fae */ /* 0x0001e2000c101d6e */
[----:B------:R-:W-:-:S03]  /*9940*/  ISETP.LT.OR P0, PT, R8, 0x41, P2 ;  /* 0x000000410800780c */ /* 0x000fc60001701670 */
[----:B0-----:R-:W0:Y:S04]  /*9950*/  SHFL.IDX PT, R2, R10, 0x2, 0x1c1f ;  /* 0x005c1f000a027f89 */ /* 0x001e2800000e0000 */
[----:B------:R-:W1:Y:S04]  /*9960*/  SHFL.IDX PT, R3, R9, 0x2, 0x1c1f ;  /* 0x005c1f0009037f89 */ /* 0x000e6800000e0000 */
[----:B------:R-:W-:Y:S01]  /*9970*/  SHFL.IDX PT, R9, R9, 0x3, 0x1c1f ;  /* 0x007c1f0009097f89 */ /* 0x000fe200000e0000 */
[----:B0-----:R-:W-:-:S04]  /*9980*/  IADD3 R2, P1, R11, R2, RZ ;  /* 0x000000020b027210 */ /* 0x001fc80007f3e0ff */
[----:B-1----:R-:W-:-:S05]  /*9990*/  IADD3.X R3, RZ, R3, RZ, P1, !PT ;  /* 0x00000003ff037210 */ /* 0x002fca0000ffe4ff */
[----:B------:R0:W-:Y:S01]  /*99a0*/  LDGSTS.E.BYPASS.LTC128B.128 [R27+0x6200], desc[UR46][R2.64], !P0 ;  /* 0x06200000021b7fae */ /* 0x0001e2000c101d6e */
[----:B------:R-:W-:-:S03]  /*99b0*/  ISETP.LT.OR P0, PT, R8, 0x61, P2 ;  /* 0x000000610800780c */ /* 0x000fc60001701670 */
[----:B0-----:R-:W0:Y:S02]  /*99c0*/  SHFL.IDX PT, R2, R10, 0x3, 0x1c1f ;  /* 0x007c1f000a027f89 */ /* 0x001e2400000e0000 */
[----:B0-----:R-:W-:-:S05]  /*99d0*/  IADD3 R2, P1, R11, R2, RZ ;  /* 0x000000020b027210 */ /* 0x001fca0007f3e0ff */
[----:B------:R-:W-:Y:S01]  /*99e0*/  IMAD.X R3, RZ, RZ, R9, P1 ;  /* 0x000000ffff037224 */ /* 0x000fe200008e0609 */
[----:B------:R-:W-:-:S04]  /*99f0*/  ISETP.GE.AND P1, PT, R8, 0x61, PT ;  /* 0x000000610800780c */ /* 0x000fc80003f26270 */
[----:B------:R0:W-:Y:S01]  /*9a00*/  LDGSTS.E.BYPASS.LTC128B.128 [R27+0x6a00], desc[UR46][R2.64], !P0 ;  /* 0x06a00000021b7fae */ /* 0x0001e2000c101d6e */
[----:B------:R-:W-:-:S03]  /*9a10*/  ISETP.GE.AND P0, PT, R8, 0x41, PT ;  /* 0x000000410800780c */ /* 0x000fc60003f06270 */
[----:B0-----:R0:W1:Y:S10]  /*9a20*/  SHFL.IDX PT, R2, R18, RZ, 0x1c1f ;  /* 0x001c1fff12027589 */ /* 0x00107400000e0000 */
.L_x_111:
[----:B------:R-:W2:Y:S01]  /*9a30*/  S2R R3, SR_TID.X ;  /* 0x0000000000037919 */ /* 0x000ea20000002100 */
[----:B------:R-:W-:Y:S01]  /*9a40*/  ISETP.LT.OR P2, PT, R8, 0x81, P2 ;  /* 0x000000810800780c */ /* 0x000fe20001741670 */
[----:B--2---:R-:W-:-:S05]  /*9a50*/  IMAD.SHL.U32 R3, R3, 0x10, RZ ;  /* 0x0000001003037824 */ /* 0x004fca00078e00ff */
[----:B------:R-:W-:-:S04]  /*9a60*/  LOP3.LUT R3, R3, 0x30, RZ, 0xc0, !PT ;  /* 0x0000003003037812 */ /* 0x000fc800078ec0ff */
[----:B-1----:R-:W-:-:S05]  /*9a70*/  IADD3 R2, P5, R3, R2, RZ ;  /* 0x0000000203027210 */ /* 0x002fca0007fbe0ff */
[----:B------:R-:W-:-:S05]  /*9a80*/  IMAD.X R3, RZ, RZ, R17, P5 ;  /* 0x000000ffff037224 */ /* 0x000fca00028e0611 */
[----:B------:R-:W-:Y:S01]  /*9a90*/  @!PT LDS RZ, [RZ] ;  /* 0x00000000fffff984 */ /* 0x000fe20000000800 */
[----:B------:R-:W-:Y:S01]  /*9aa0*/  @!PT LDS RZ, [RZ] ;  /* 0x00000000fffff984 */ /* 0x000fe20000000800 */
[----:B------:R-:W-:Y:S01]  /*9ab0*/  @!PT LDS RZ, [RZ] ;  /* 0x00000000fffff984 */ /* 0x000fe20000000800 */
[----:B------:R1:W-:Y:S01]  /*9ac0*/  LDGSTS.E.BYPASS.LTC128B.128 [R27+0x7200], desc[UR46][R2.64], !P2 ;  /* 0x07200000021b7fae */ /* 0x0003e2000d101d6e */
[----:B------:R-:W-:Y:S01]  /*9ad0*/  NOP ;  /* 0x0000000000007918 */ /* 0x000fe20000000000 */
[----:B------:R-:W-:Y:S02]  /*9ae0*/  SYNCS.ARRIVE.TRANS64.RED.A0T1 RZ, [UR42+0x12470], RZ ;  /* 0x012470ffffff79a7 */ /* 0x000fe4000820042a */
[----:B------:R-:W-:Y:S01]  /*9af0*/  ARRIVES.LDGSTSBAR.64.TRANSCNT [UR42+0x12470] ;  /* 0x01247000ff0079b0 */ /* 0x000fe20008000aaa */
[----:B------:R-:W-:Y:S01]  /*9b00*/  NOP ;  /* 0x0000000000007918 */ /* 0x000fe20000000000 */
[----:B------:R-:W-:-:S06]  /*9b10*/  ULOP3.LUT UR4, UR36, 0x2, URZ, 0xfc, !UPT ;  /* 0x0000000224047892 */ /* 0x000fcc000f8efc3f */
[----:B------:R-:W-:-:S05]  /*9b20*/  IMAD.U32 R9, RZ, RZ, UR4 ;  /* 0x00000004ff097e24 */ /* 0x000fca000f8e00ff */
[----:B------:R-:W-:-:S13]  /*9b30*/  ISETP.NE.AND P6, PT, R9, 0x3, PT ;  /* 0x000000030900780c */ /* 0x000fda0003fc5270 */
[----:B-1----:R-:W-:Y:S05]  /*9b40*/  @!P6 BRA `(.L_x_50) ;  /* 0x000000000004e947 */ /* 0x002fea0003800000 */
[----:B------:R-:W-:Y:S01]  /*9b50*/  BPT.TRAP 0x1 ;  /* 0x000000040000795c */ /* 0x000fe20000300000 */
.L_x_50:
[----:B------:R-:W-:Y:S01]  /*9b60*/  SYNCS.ARRIVE.TRANS64.A1T0 RZ, [UR42+0x12470], RZ ;  /* 0x012470ffffff79a7 */ /* 0x000fe2000810002a */
[----:B------:R-:W-:Y:S05]  /*9b70*/  @!P6 BRA `(.L_x_51) ;  /* 0x000000000004e947 */ /* 0x000fea0003800000 */
[----:B------:R-:W-:Y:S01]  /*9b80*/  BPT.TRAP 0x1 ;  /* 0x000000040000795c */ /* 0x000fe20000300000 */
.L_x_51:
[----:B------:R-:W1:Y:S02]  /*9b90*/  SYNCS.PHASECHK.TRANS64.TRYWAIT P2, [UR42+0x12440], R28 ;  /* 0x0124401cff0075a7 */ /* 0x000e64000804016a */
[----:B-1----:R-:W-:Y:S05]  /*9ba0*/  @!P2 BRA `(.L_x_52) ;  /* 0x00000034006ca947 */ /* 0x002fea0003800000 */
.L_x_112:
[----:B------:R-:W2:Y:S01]  /*9bb0*/  LDL R17, [R1+0x4] ;  /* 0x0000040001117983 */ /* 0x000ea20000100800 */
[----:B------:R-:W-:Y:S01]  /*9bc0*/  ULDC.64 UR8, c[0x0][0x300] ;  /* 0x0000c00000087ab9 */ /* 0x000fe20000000a00 */
[----:B------:R-:W-:Y:S01]  /*9bd0*/  ULDC.64 UR10, c[0x0][0x310] ;  /* 0x0000c400000a7ab9 */ /* 0x000fe20000000a00 */
[----:B------:R-:W-:Y:S01]  /*9be0*/  IMAD R8, R19, UR8, RZ ;  /* 0x0000000813087c24 */ /* 0x000fe2000f8e02ff */
[----:B0-----:R-:W0:Y:S01]  /*9bf0*/  S2R R18, SR_TID.X ;  /* 0x0000000000127919 */ /* 0x001e220000002100 */
[C---:B-1----:R-:W-:Y:S01]  /*9c00*/  IMAD.WIDE.U32 R2, R7.reuse, UR8, RZ ;  /* 0x0000000807027c25 */ /* 0x042fe2000f8e00ff */
[----:B------:R-:W-:Y:S01]  /*9c10*/  ULDC.64 UR4, c[0x0][0x308] ;  /* 0x0000c20000047ab9 */ /* 0x000fe20000000a00 */
[----:B------:R-:W1:Y:S01]  /*9c20*/  LDC R12, c[0x0][0x2f4] ;  /* 0x0000bd00ff0c7b82 */ /* 0x000e620000000800 */
[----:B------:R-:W-:Y:S01]  /*9c30*/  MOV R9, UR4 ;  /* 0x0000000400097c02 */ /* 0x000fe20008000f00 */
[----:B------:R-:W-:Y:S01]  /*9c40*/  IMAD R8, R7, UR9, R8 ;  /* 0x0000000907087c24 */ /* 0x000fe2000f8e0208 */
[----:B------:R-:W-:Y:S01]  /*9c50*/  LOP3.LUT R0, R0, 0xfffffffe, RZ, 0xc0, !PT ;  /* 0xfffffffe00007812 */ /* 0x000fe200078ec0ff */
[----:B------:R-:W-:-:S02]  /*9c60*/  IMAD R20, R20, UR10, RZ ;  /* 0x0000000a14147c24 */ /* 0x000fc4000f8e02ff */
[----:B------:R-:W-:Y:S02]  /*9c70*/  IMAD.IADD R3, R3, 0x1, R8 ;  /* 0x0000000103037824 */ /* 0x000fe400078e0208 */
[C---:B------:R-:W-:Y:S02]  /*9c80*/  IMAD R20, R5.reuse, UR11, R20 ;  /* 0x0000000b05147c24 */ /* 0x040fe4000f8e0214 */
[----:B------:R-:W-:-:S04]  /*9c90*/  IMAD.WIDE.U32 R2, R5, UR10, R2 ;  /* 0x0000000a05027c25 */ /* 0x000fc8000f8e0002 */
[----:B------:R-:W-:Y:S02]  /*9ca0*/  IMAD.IADD R3, R3, 0x1, R20 ;  /* 0x0000000103037824 */ /* 0x000fe400078e0214 */
[----:B------:R-:W-:Y:S02]  /*9cb0*/  IMAD R21, R21, UR8, RZ ;  /* 0x0000000815157c24 */ /* 0x000fe4000f8e02ff */
[----:B------:R-:W-:-:S04]  /*9cc0*/  IMAD.WIDE.U32 R2, R9, UR40, R2 ;  /* 0x0000002809027c25 */ /* 0x000fc8000f8e0002 */
[----:B------:R-:W-:Y:S02]  /*9cd0*/  IMAD R10, R6, UR9, R21 ;  /* 0x00000009060a7c24 */ /* 0x000fe4000f8e0215 */
[----:B------:R-:W-:Y:S02]  /*9ce0*/  IMAD R11, R22, UR10, RZ ;  /* 0x0000000a160b7c24 */ /* 0x000fe4000f8e02ff */
[----:B0-----:R-:W-:-:S05]  /*9cf0*/  IMAD.SHL.U32 R18, R18, 0x10, RZ ;  /* 0x0000001012127824 */ /* 0x001fca00078e00ff */
[----:B------:R-:W-:-:S04]  /*9d00*/  LOP3.LUT R18, R18, 0x30, RZ, 0xc0, !PT ;  /* 0x0000003012127812 */ /* 0x000fc800078ec0ff */
[----:B-1----:R-:W-:-:S13]  /*9d10*/  ISETP.GE.AND P5, PT, R18, R12, PT ;  /* 0x0000000c1200720c */ /* 0x002fda0003fa6270 */
[----:B------:R-:W-:Y:S02]  /*9d20*/  @P5 LOP3.LUT R0, R0, 0x1, RZ, 0xfc, !PT ;  /* 0x0000000100005812 */ /* 0x000fe400078efcff */
[----:B--2---:R-:W-:-:S13]  /*9d30*/  R2UR UR6, R17 ;  /* 0x00000000110672ca */ /* 0x004fda00000e0000 */
[----:B------:R-:W-:-:S03]  /*9d40*/  UIMAD UR4, UR6, UR4, URZ ;  /* 0x00000004060472a4 */ /* 0x000fc6000f8e023f */
[----:B------:R-:W-:Y:S01]  /*9d50*/  ULDC.64 UR6, c[0x0][0x2e8] ;  /* 0x0000ba0000067ab9 */ /* 0x000fe20000000a00 */
[----:B------:R-:W-:Y:S01]  /*9d60*/  UIMAD UR4, UR40, UR5, UR4 ;  /* 0x00000005280472a4 */ /* 0x000fe2000f8e0204 */
[----:B------:R-:W-:Y:S01]  /*9d70*/  IMAD.U32 R8, RZ, RZ, UR7 ;  /* 0x00000007ff087e24 */ /* 0x000fe2000f8e00ff */
[----:B------:R-:W-:-:S04]  /*9d80*/  IADD3 R5, P2, R2, UR6, RZ ;  /* 0x0000000602057c10 */ /* 0x000fc8000ff5e0ff */
[----:B------:R-:W-:Y:S01]  /*9d90*/  IADD3.X R7, R8, UR4, R3, P2, !PT ;  /* 0x0000000408077c10 */ /* 0x000fe200097fe403 */
[----:B------:R-:W-:-:S04]  /*9da0*/  IMAD.WIDE.U32 R2, R6, UR8, RZ ;  /* 0x0000000806027c25 */ /* 0x000fc8000f8e00ff */
[----:B------:R-:W-:Y:S02]  /*9db0*/  IMAD.IADD R3, R3, 0x1, R10 ;  /* 0x0000000103037824 */ /* 0x000fe400078e020a */
[C---:B------:R-:W-:Y:S02]  /*9dc0*/  IMAD R6, R4.reuse, UR11, R11 ;  /* 0x0000000b04067c24 */ /* 0x040fe4000f8e020b */
[----:B------:R-:W-:-:S04]  /*9dd0*/  IMAD.WIDE.U32 R2, R4, UR10, R2 ;  /* 0x0000000a04027c25 */ /* 0x000fc8000f8e0002 */
[----:B------:R-:W-:Y:S02]  /*9de0*/  IMAD.IADD R3, R3, 0x1, R6 ;  /* 0x0000000103037824 */ /* 0x000fe400078e0206 */
[----:B------:R-:W-:-:S03]  /*9df0*/  IMAD.WIDE.U32 R2, R9, UR40, R2 ;  /* 0x0000002809027c25 */ /* 0x000fc6000f8e0002 */
[----:B------:R-:W-:-:S04]  /*9e00*/  IADD3 R4, P2, R2, UR6, RZ ;  /* 0x0000000602047c10 */ /* 0x000fc8000ff5e0ff */
[----:B------:R-:W-:Y:S01]  /*9e10*/  IADD3.X R8, R8, UR4, R3, P2, !PT ;  /* 0x0000000408087c10 */ /* 0x000fe200097fe403 */
[----:B------:R-:W-:-:S03]  /*9e20*/  UMOV UR4, 0xffffffff ;  /* 0xffffffff00047882 */ /* 0x000fc60000000000 */
[----:B------:R-:W-:Y:S05]  /*9e30*/  BRA.DIV UR4, `(.L_x_53) ;  /* 0x0000003204e07947 */ /* 0x000fea000b800000 */
[----:B------:R-:W0:Y:S04]  /*9e40*/  SHFL.IDX PT, R14, R5, RZ, 0x1c1f ;  /* 0x001c1fff050e7589 */ /* 0x000e2800000e0000 */
[----:B------:R-:W1:Y:S04]  /*9e50*/  SHFL.IDX PT, R2, R7, RZ, 0x1c1f ;  /* 0x001c1fff07027589 */ /* 0x000e6800000e0000 */
[----:B------:R-:W-:Y:S01]  /*9e60*/  SHFL.IDX PT, R8, R8, RZ, 0x1c1f ;  /* 0x001c1fff08087589 */ /* 0x000fe200000e0000 */
[----:B0-----:R-:W-:-:S05]  /*9e70*/  @P4 IADD3 R14, P2, R18, R14, RZ ;  /* 0x0000000e120e4210 */ /* 0x001fca0007f5e0ff */
[----:B-1----:R-:W-:Y:S02]  /*9e80*/  @P4 IMAD.X R3, RZ, RZ, R2, P2 ;  /* 0x000000ffff034224 */ /* 0x002fe400010e0602 */
[----:B------:R-:W-:Y:S02]  /*9e90*/  @P4 IMAD.MOV.U32 R2, RZ, RZ, R14 ;  /* 0x000000ffff024224 */ /* 0x000fe400078e000e */
[----:B------:R-:W0:Y:S04]  /*9ea0*/  SHFL.IDX PT, R14, R5, 0x1, 0x1c1f ;  /* 0x003c1f00050e7f89 */ /* 0x000e2800000e0000 */
[----:B------:R1:W-:Y:S04]  /*9eb0*/  @P4 LDGSTS.E.BYPASS.LTC128B.128 [R27+0xd200], desc[UR46][R2.64], !P5 ;  /* 0x0d200000021b4fae */ /* 0x0003e8000e901d6e */
[----:B-1----:R-:W1:Y:S01]  /*9ec0*/  SHFL.IDX PT, R2, R7, 0x1, 0x1c1f ;  /* 0x003c1f0007027f89 */ /* 0x002e6200000e0000 */
[----:B0-----:R-:W-:-:S04]  /*9ed0*/  @P3 IADD3 R14, P2, R18, R14, RZ ;  /* 0x0000000e120e3210 */ /* 0x001fc80007f5e0ff */
[----:B-1----:R-:W-:Y:S01]  /*9ee0*/  @P3 IADD3.X R3, RZ, R2, RZ, P2, !PT ;  /* 0x00000002ff033210 */ /* 0x002fe200017fe4ff */
[----:B------:R-:W-:Y:S02]  /*9ef0*/  @P3 IMAD.MOV.U32 R2, RZ, RZ, R14 ;  /* 0x000000ffff023224 */ /* 0x000fe400078e000e */
[----:B------:R-:W0:Y:S04]  /*9f00*/  SHFL.IDX PT, R14, R5, 0x2, 0x1c1f ;  /* 0x005c1f00050e7f89 */ /* 0x000e2800000e0000 */
[----:B------:R1:W-:Y:S04]  /*9f10*/  @P3 LDGSTS.E.BYPASS.LTC128B.128 [R27+0xda00], desc[UR46][R2.64], !P5 ;  /* 0x0da00000021b3fae */ /* 0x0003e8000e901d6e */
[----:B-1----:R-:W1:Y:S04]  /*9f20*/  SHFL.IDX PT, R2, R7, 0x2, 0x1c1f ;  /* 0x005c1f0007027f89 */ /* 0x002e6800000e0000 */
[----:B------:R-:W-:Y:S01]  /*9f30*/  SHFL.IDX PT, R7, R7, 0x3, 0x1c1f ;  /* 0x007c1f0007077f89 */ /* 0x000fe200000e0000 */
[----:B0-----:R-:W-:-:S03]  /*9f40*/  @P0 IADD3 R6, P2, R18, R14, RZ ;  /* 0x0000000e12060210 */ /* 0x001fc60007f5e0ff */
[----:B------:R-:W0:Y:S02]  /*9f50*/  SHFL.IDX PT, R14, R5, 0x3, 0x1c1f ;  /* 0x007c1f00050e7f89 */ /* 0x000e2400000e0000 */
[----:B-1----:R-:W-:Y:S02]  /*9f60*/  @P0 IMAD.X R9, RZ, RZ, R2, P2 ;  /* 0x000000ffff090224 */ /* 0x002fe400010e0602 */
[----:B------:R-:W-:Y:S02]  /*9f70*/  @P0 IMAD.MOV.U32 R2, RZ, RZ, R6 ;  /* 0x000000ffff020224 */ /* 0x000fe400078e0006 */
[----:B------:R-:W-:-:S05]  /*9f80*/  @P0 IMAD.MOV.U32 R3, RZ, RZ, R9 ;  /* 0x000000ffff030224 */ /* 0x000fca00078e0009 */
[----:B------:R1:W-:Y:S01]  /*9f90*/  @P0 LDGSTS.E.BYPASS.LTC128B.128 [R27+0xe200], desc[UR46][R2.64], !P5 ;  /* 0x0e200000021b0fae */ /* 0x0003e2000e901d6e */
[----:B0-----:R-:W-:-:S05]  /*9fa0*/  @P1 IADD3 R14, P0, R18, R14, RZ ;  /* 0x0000000e120e1210 */ /* 0x001fca0007f1e0ff */
[----:B------:R-:W-:Y:S02]  /*9fb0*/  @P1 IMAD.X R9, RZ, RZ, R7, P0 ;  /* 0x000000ffff091224 */ /* 0x000fe400000e0607 */
[----:B-1----:R-:W-:-:S03]  /*9fc0*/  @P1 IMAD.MOV.U32 R2, RZ, RZ, R14 ;  /* 0x000000ffff021224 */ /* 0x002fc600078e000e */
[----:B------:R-:W-:Y:S01]  /*9fd0*/  @P1 MOV R3, R9 ;  /* 0x0000000900031202 */ /* 0x000fe20000000f00 */
[----:B------:R0:W1:Y:S04]  /*9fe0*/  SHFL.IDX PT, R14, R4, RZ, 0x1c1f ;  /* 0x001c1fff040e7589 */ /* 0x00006800000e0000 */
[----:B------:R0:W-:Y:S02]  /*9ff0*/  @P1 LDGSTS.E.BYPASS.LTC128B.128 [R27+0xea00], desc[UR46][R2.64], !P5 ;  /* 0x0ea00000021b1fae */ /* 0x0001e4000e901d6e */
.L_x_124:
[----:B------:R-:W-:Y:S01]  /*a000*/  LOP3.LUT P0, RZ, R0, 0x10, RZ, 0xc0, !PT ;  /* 0x0000001000ff7812 */ /* 0x000fe2000780c0ff */
[----:B------:R-:W-:-:S12]  /*a010*/  BSSY B0, `(.L_x_54) ;  /* 0x0000008000007945 */ /* 0x000fd80003800000 */
[----:B------:R-:W-:Y:S05]  /*a020*/  @!P0 BRA `(.L_x_55) ;  /* 0x0000000000188947 */ /* 0x000fea0003800000 */
[----:B01----:R-:W-:-:S05]  /*a030*/  IADD3 R2, P0, R18, R14, RZ ;  /* 0x0000000e12027210 */ /* 0x003fca0007f1e0ff */
[----:B------:R-:W-:-:S05]  /*a040*/  IMAD.X R3, RZ, RZ, R8, P0 ;  /* 0x000000ffff037224 */ /* 0x000fca00000e0608 */
[----:B------:R-:W-:Y:S01]  /*a050*/  @!PT LDS RZ, [RZ] ;  /* 0x00000000fffff984 */ /* 0x000fe20000000800 */
[----:B------:R-:W-:Y:S01]  /*a060*/  @!PT LDS RZ, [RZ] ;  /* 0x00000000fffff984 */ /* 0x000fe20000000800 */
[----:B------:R-:W-:Y:S01]  /*a070*/  @!PT LDS RZ, [RZ] ;  /* 0x00000000fffff984 */ /* 0x000fe20000000800 */
[----:B------:R2:W-:Y:S03]  /*a080*/  LDGSTS.E.BYPASS.LTC128B.128 [R27+0xf200], desc[UR46][R2.64], !P5 ;  /* 0x0f200000021b7fae */ /* 0x0005e6000e901d6e */
.L_x_55:
[----:B------:R-:W-:Y:S05]  /*a090*/  BSYNC B0 ;  /* 0x0000000000007941 */ /* 0x000fea0003800000 */
.L_x_54:
[----:B------:R-:W-:Y:S01]  /*a0a0*/  NOP ;  /* 0x0000000000007918 */ /* 0x000fe20000000000 */
[----:B------:R-:W-:Y:S01]  /*a0b0*/  SYNCS.ARRIVE.TRANS64.RED.A0T1 RZ, [UR42+0x12430], RZ ;  /* 0x012430ffffff79a7 */ /* 0x000fe2000820042a */
[----:B------:R-:W-:Y:S01]  /*a0c0*/  ARRIVES.LDGSTSBAR.64.TRANSCNT [UR42+0x12430] ;  /* 0x01243000ff0079b0 */ /* 0x000fe20008000aaa */
[----:B------:R-:W-:Y:S01]  /*a0d0*/  NOP ;  /* 0x0000000000007918 */ /* 0x000fe20000000000 */
[----:B------:R-:W-:-:S06]  /*a0e0*/  ULOP3.LUT UR4, UR36, 0x2, URZ, 0xfc, !UPT ;  /* 0x0000000224047892 */ /* 0x000fcc000f8efc3f */
[----:B0-2---:R-:W-:-:S05]  /*a0f0*/  IMAD.U32 R2, RZ, RZ, UR4 ;  /* 0x00000004ff027e24 */ /* 0x005fca000f8e00ff */
[----:B------:R-:W-:-:S13]  /*a100*/  ISETP.NE.AND P0, PT, R2, 0x3, PT ;  /* 0x000000030200780c */ /* 0x000fda0003f05270 */
[----:B------:R-:W-:Y:S05]  /*a110*/  @!P0 BRA `(.L_x_56) ;  /* 0x0000000000048947 */ /* 0x000fea0003800000 */
[----:B------:R-:W-:Y:S01]  /*a120*/  BPT.TRAP 0x1 ;  /* 0x000000040000795c */ /* 0x000fe20000300000 */
.L_x_56:
[----:B------:R-:W-:Y:S01]  /*a130*/  SYNCS.ARRIVE.TRANS64.A1T0 RZ, [UR42+0x12430], RZ ;  /* 0x012430ffffff79a7 */ /* 0x000fe2000810002a */
[----:B------:R-:W-:Y:S05]  /*a140*/  WARPSYNC.ALL ;  /* 0x0000000000007948 */ /* 0x000fea0003800000 */
[----:B------:R-:W-:Y:S01]  /*a150*/  UIADD3 UR5, UR42, 0xa200, URZ ;  /* 0x0000a2002a057890 */ /* 0x000fe2000fffe03f */
[----:B------:R-:W-:Y:S01]  /*a160*/  R2UR UR4, R17 ;  /* 0x00000000110472ca */ /* 0x000fe200000e0000 */
[----:B------:R-:W-:Y:S01]  /*a170*/  ULDC.64 UR6, c[0x0][0x2d8] ;  /* 0x0000b60000067ab9 */ /* 0x000fe20000000a00 */
[----:B------:R-:W-:Y:S01]  /*a180*/  SHF.R.S32.HI R17, RZ, 0x1f, R26 ;  /* 0x0000001fff117819 */ /* 0x000fe2000001141a */
[----:B------:R-:W-:Y:S02]  /*a190*/  ULOP3.LUT UP0, URZ, UR5, 0x1bf, URZ, 0xc0, !UPT ;  /* 0x000001bf053f7892 */ /* 0x000fe4000f80c03f */
[----:B------:R-:W-:Y:S01]  /*a1a0*/  UIMAD.WIDE.U32 UR38, UR40, UR6, URZ ;  /* 0x00000006282672a5 */ /* 0x000fe2000f8e003f */
[----:B------:R-:W-:Y:S03]  /*a1b0*/  BAR.SYNC.DEFER_BLOCKING 0x8, 0x200 ;  /* 0x0208000000007b1d */ /* 0x000fe60000010000 */
[----:B------:R-:W-:-:S04]  /*a1c0*/  PLOP3.LUT P0, PT, PT, PT, UP0, 0x80, 0x0 ;  /* 0x000000000000781c */ /* 0x000fc80003f0f008 */
[----:B------:R-:W-:-:S04]  /*a1d0*/  UIMAD UR4, UR4, UR6, URZ ;  /* 0x00000006040472a4 */ /* 0x000fc8000f8e023f */
[----:B------:R-:W-:-:S04]  /*a1e0*/  UIMAD UR4, UR40, UR7, UR4 ;  /* 0x00000007280472a4 */ /* 0x000fc8000f8e0204 */
[----:B------:R-:W-:Y:S01]  /*a1f0*/  UIADD3 UR43, UR39, UR4, URZ ;  /* 0x00000004272b7290 */ /* 0x000fe2000fffe03f */
[----:B------:R-:W-:Y:S11]  /*a200*/  @!P0 BRA `(.L_x_57) ;  /* 0x0000000000408947 */ /* 0x000ff60003800000 */
[----:B------:R-:W-:Y:S01]  /*a210*/  MOV R2, 0x0 ;  /* 0x0000000000027802 */ /* 0x000fe20000000f00 */
[----:B------:R-:W-:Y:S01]  /*a220*/  ULDC.64 UR6, c[0x4][0x98] ;  /* 0x0100260000067ab9 */ /* 0x000fe20000000a00 */
[----:B------:R-:W-:Y:S01]  /*a230*/  ULDC.64 UR8, c[0x4][0xa0] ;  /* 0x0100280000087ab9 */ /* 0x000fe20000000a00 */
[----:B------:R-:W-:Y:S01]  /*a240*/  ULDC.64 UR4, c[0x4][0x28] ;  /* 0x01000a0000047ab9 */ /* 0x000fe20000000a00 */
[----:B------:R-:W-:Y:S01]  /*a250*/  IMAD.U32 R4, RZ, RZ, UR6 ;  /* 0x00000006ff047e24 */ /* 0x000fe2000f8e00ff */
[----:B------:R-:W-:Y:S01]  /*a260*/  MOV R10, UR4 ;  /* 0x00000004000a7c02 */ /* 0x000fe20008000f00 */
[----:B------:R-:W0:Y:S01]  /*a270*/  LDC.64 R2, c[0x4][R2] ;  /* 0x0100000002027b82 */ /* 0x000e220000000a00 */
[----:B------:R-:W-:Y:S02]  /*a280*/  IMAD.U32 R5, RZ, RZ, UR7 ;  /* 0x00000007ff057e24 */ /* 0x000fe4000f8e00ff */
[----:B------:R-:W-:Y:S02]  /*a290*/  IMAD.U32 R6, RZ, RZ, UR8 ;  /* 0x00000008ff067e24 */ /* 0x000fe4000f8e00ff */
[----:B------:R-:W-:-:S02]  /*a2a0*/  IMAD.U32 R7, RZ, RZ, UR9 ;  /* 0x00000009ff077e24 */ /* 0x000fc4000f8e00ff */
[----:B------:R-:W-:Y:S02]  /*a2b0*/  IMAD.U32 R11, RZ, RZ, UR5 ;  /* 0x00000005ff0b7e24 */ /* 0x000fe4000f8e00ff */
[----:B------:R-:W-:Y:S02]  /*a2c0*/  IMAD.MOV.U32 R8, RZ, RZ, 0x70 ;  /* 0x00000070ff087424 */ /* 0x000fe400078e00ff */
[----:B------:R-:W-:Y:S02]  /*a2d0*/  IMAD.MOV.U32 R12, RZ, RZ, 0x1 ;  /* 0x00000001ff0c7424 */ /* 0x000fe400078e00ff */
[----:B------:R-:W-:-:S07]  /*a2e0*/  IMAD.MOV.U32 R13, RZ, RZ, RZ ;  /* 0x000000ffff0d7224 */ /* 0x000fce00078e00ff */
[----:B------:R-:W-:-:S07]  /*a2f0*/  LEPC R20, `(.L_x_57) ;  /* 0x000000001014794e */ /* 0x000fce0000000000 */
[----:B01----:R-:W-:Y:S05]  /*a300*/  CALL.ABS.NOINC R2 ;  /* 0x0000000002007343 */ /* 0x003fea0003c00000 */
.L_x_57:
[----:B------:R-:W0:Y:S01]  /*a310*/  LDC R9, c[0x0][0x448] ;  /* 0x00011200ff097b82 */ /* 0x000e220000000800 */
[----:B------:R-:W-:Y:S01]  /*a320*/  IMAD R23, R24, 0xc0, R23 ;  /* 0x000000c018177824 */ /* 0x000fe200078e0217 */
[----:B------:R-:W-:Y:S01]  /*a330*/  MOV R4, UR38 ;  /* 0x0000002600047c02 */ /* 0x000fe20008000f00 */
[----:B------:R-:W-:Y:S01]  /*a340*/  ULDC.64 UR4, c[0x0][0x2e0] ;  /* 0x0000b80000047ab9 */ /* 0x000fe20000000a00 */
[----:B------:R-:W-:Y:S01]  /*a350*/  IMAD.U32 R5, RZ, RZ, UR39 ;  /* 0x00000027ff057e24 */ /* 0x000fe2000f8e00ff */
[----:B------:R-:W-:Y:S01]  /*a360*/  ULDC.64 UR6, c[0x0][0x2c8] ;  /* 0x0000b20000067ab9 */ /* 0x000fe20000000a00 */
[----:B------:R-:W-:Y:S01]  /*a370*/  IMAD.MOV.U32 R0, RZ, RZ, R23 ;  /* 0x000000ffff007224 */ /* 0x000fe200078e0017 */
[----:B------:R-:W-:Y:S01]  /*a380*/  ULDC.64 UR8, c[0x0][0x280] ;  /* 0x0000a00000087ab9 */ /* 0x000fe20000000a00 */
[----:B------:R-:W-:Y:S02]  /*a390*/  VIADD R6, R23, 0x80 ;  /* 0x0000008017067836 */ /* 0x000fe40000000000 */
[----:B------:R-:W-:-:S04]  /*a3a0*/  IMAD R17, R17, UR4, RZ ;  /* 0x0000000411117c24 */ /* 0x000fc8000f8e02ff */
[----:B------:R-:W-:Y:S01]  /*a3b0*/  IMAD R17, R26, UR5, R17 ;  /* 0x000000051a117c24 */ /* 0x000fe2000f8e0211 */
[----:B0-----:R-:W-:-:S13]  /*a3c0*/  ISETP.NE.AND P0, PT, R9, 0x1, PT ;  /* 0x000000010900780c */ /* 0x001fda0003f05270 */
[----:B------:R-:W0:Y:S08]  /*a3d0*/  @P0 LDC R2, c[0x0][0x44c] ;  /* 0x00011300ff020b82 */ /* 0x000e300000000800 */
[----:B------:R-:W2:Y:S08]  /*a3e0*/  @P0 LDC R3, c[0x0][0x450] ;  /* 0x00011400ff030b82 */ /* 0x000eb00000000800 */
[----:B------:R-:W3:Y:S08]  /*a3f0*/  @P0 LDC R7, c[0x0][0x44c] ;  /* 0x00011300ff070b82 */ /* 0x000ef00000000800 */
[----:B------:R-:W4:Y:S01]  /*a400*/  @P0 LDC R8, c[0x0][0x450] ;  /* 0x00011400ff080b82 */ /* 0x000f220000000800 */
[----:B0-----:R-:W-:-:S05]  /*a410*/  @P0 IMAD.HI.U32 R2, R23, R2, RZ ;  /* 0x0000000217020227 */ /* 0x001fca00078e00ff */
[----:B--2---:R-:W-:Y:S01]  /*a420*/  @P0 SHF.R.U32.HI R0, RZ, R3, R2 ;  /* 0x00000003ff000219 */ /* 0x004fe20000011602 */
[----:B------:R-:W-:Y:S02]  /*a430*/  IMAD.U32 R3, RZ, RZ, UR43 ;  /* 0x0000002bff037e24 */ /* 0x000fe4000f8e00ff */
[----:B------:R-:W-:Y:S01]  /*a440*/  IMAD.MOV.U32 R2, RZ, RZ, R4 ;  /* 0x000000ffff027224 */ /* 0x000fe200078e0004 */
[----:B------:R-:W-:-:S03]  /*a450*/  SHF.R.S32.HI R4, RZ, 0x1f, R0 ;  /* 0x0000001fff047819 */ /* 0x000fc60000011400 */
[----:B------:R-:W-:Y:S01]  /*a460*/  IMAD.WIDE.U32 R2, R26, UR4, R2 ;  /* 0x000000041a027c25 */ /* 0x000fe2000f8e0002 */
[----:B------:R-:W-:-:S03]  /*a470*/  ULDC.64 UR4, c[0x0][0x2d0] ;  /* 0x0000b40000047ab9 */ /* 0x000fc60000000a00 */
[----:B---3--:R-:W-:-:S04]  /*a480*/  @P0 IMAD.HI.U32 R5, R6, R7, RZ ;  /* 0x0000000706050227 */ /* 0x008fc800078e00ff */
[----:B------:R-:W-:Y:S01]  /*a490*/  IMAD.MOV.U32 R7, RZ, RZ, R6 ;  /* 0x000000ffff077224 */ /* 0x000fe200078e0006 */
[----:B----4-:R-:W-:Y:S01]  /*a4a0*/  @P0 SHF.R.U32.HI R7, RZ, R8, R5 ;  /* 0x00000008ff070219 */ /* 0x010fe20000011605 */
[----:B------:R-:W-:Y:S02]  /*a4b0*/  IMAD R5, R4, UR4, RZ ;  /* 0x0000000404057c24 */ /* 0x000fe4000f8e02ff */
[----:B------:R-:W-:Y:S02]  /*a4c0*/  IMAD.IADD R3, R3, 0x1, R17 ;  /* 0x0000000103037824 */ /* 0x000fe400078e0211 */
[----:B------:R-:W-:Y:S02]  /*a4d0*/  IMAD.MOV R8, RZ, RZ, -R0 ;  /* 0x000000ffff087224 */ /* 0x000fe400078e0a00 */
[----:B------:R-:W-:Y:S02]  /*a4e0*/  IMAD R11, R0, UR5, R5 ;  /* 0x00000005000b7c24 */ /* 0x000fe4000f8e0205 */
[----:B------:R-:W-:-:S02]  /*a4f0*/  IMAD R8, R9, R8, R23 ;  /* 0x0000000809087224 */ /* 0x000fc400078e0217 */
[----:B------:R-:W-:-:S03]  /*a500*/  IMAD.WIDE.U32 R4, R0, UR4, R2 ;  /* 0x0000000400047c25 */ /* 0x000fc6000f8e0002 */
[----:B------:R-:W-:Y:S01]  /*a510*/  SHF.R.S32.HI R0, RZ, 0x1f, R8 ;  /* 0x0000001fff007819 */ /* 0x000fe20000011408 */
[----:B------:R-:W-:Y:S01]  /*a520*/  IMAD.WIDE.U32 R2, R7, UR4, R2 ;  /* 0x0000000407027c25 */ /* 0x000fe2000f8e0002 */
[----:B------:R-:W-:-:S03]  /*a530*/  IADD3 R5, R5, R11, RZ ;  /* 0x0000000b05057210 */ /* 0x000fc60007ffe0ff */
[----:B------:R-:W-:Y:S02]  /*a540*/  IMAD R11, R0, UR6, RZ ;  /* 0x00000006000b7c24 */ /* 0x000fe4000f8e02ff */
[----:B------:R-:W-:-:S04]  /*a550*/  IMAD.WIDE.U32 R4, R8, UR6, R4 ;  /* 0x0000000608047c25 */ /* 0x000fc8000f8e0004 */
[----:B------:R-:W-:Y:S01]  /*a560*/  IMAD R11, R8, UR7, R11 ;  /* 0x00000007080b7c24 */ /* 0x000fe2000f8e020b */
[----:B------:R-:W-:-:S04]  /*a570*/  IADD3 R0, P0, R4, UR8, RZ ;  /* 0x0000000804007c10 */ /* 0x000fc8000ff1e0ff */
[----:B------:R-:W-:Y:S02]  /*a580*/  IADD3.X R4, R5, UR9, R11, P0, !PT ;  /* 0x0000000905047c10 */ /* 0x000fe400087fe40b */
[----:B------:R-:W-:-:S05]  /*a590*/  SHF.R.S32.HI R5, RZ, 0x1f, R7 ;  /* 0x0000001fff057819 */ /* 0x000fca0000011407 */
[----:B------:R-:W-:Y:S01]  /*a5a0*/  IMAD R8, R5, UR4, RZ ;  /* 0x0000000405087c24 */ /* 0x000fe2000f8e02ff */
[----:B------:R-:W-:Y:S01]  /*a5b0*/  ULDC UR4, c[0x0][0x2b8] ;  /* 0x0000ae0000047ab9 */ /* 0x000fe20000000800 */
[----:B------:R-:W-:Y:S01]  /*a5c0*/  IMAD.MOV R5, RZ, RZ, -R7 ;  /* 0x000000ffff057224 */ /* 0x000fe200078e0a07 */
[----:B------:R-:W-:Y:S01]  /*a5d0*/  ISETP.GE.AND P0, PT, R18, UR4, PT ;  /* 0x0000000412007c0c */ /* 0x000fe2000bf06270 */
[----:B------:R-:W-:Y:S01]  /*a5e0*/  IMAD R11, R7, UR5, R8 ;  /* 0x00000005070b7c24 */ /* 0x000fe2000f8e0208 */
[----:B------:R-:W-:Y:S01]  /*a5f0*/  UMOV UR4, 0xffffffff ;  /* 0xffffffff00047882 */ /* 0x000fe20000000000 */
[----:B------:R-:W-:Y:S02]  /*a600*/  IMAD R5, R9, R5, R6 ;  /* 0x0000000509057224 */ /* 0x000fe400078e0206 */
[----:B------:R-:W-:-:S03]  /*a610*/  IMAD.IADD R3, R3, 0x1, R11 ;  /* 0x0000000103037824 */ /* 0x000fc600078e020b */
[----:B------:R-:W-:Y:S01]  /*a620*/  SHF.R.S32.HI R6, RZ, 0x1f, R5 ;  /* 0x0000001fff067819 */ /* 0x000fe20000011405 */
[----:B------:R-:W-:-:S04]  /*a630*/  IMAD.WIDE.U32 R2, R5, UR6, R2 ;  /* 0x0000000605027c25 */ /* 0x000fc8000f8e0002 */
[----:B------:R-:W-:-:S04]  /*a640*/  IMAD R6, R6, UR6, RZ ;  /* 0x0000000606067c24 */ /* 0x000fc8000f8e02ff */
[----:B------:R-:W-:Y:S01]  /*a650*/  IMAD R7, R5, UR7, R6 ;  /* 0x0000000705077c24 */ /* 0x000fe2000f8e0206 */
[----:B------:R-:W-:-:S04]  /*a660*/  IADD3 R5, P1, R2, UR8, RZ ;  /* 0x0000000802057c10 */ /* 0x000fc8000ff3e0ff */
[----:B------:R-:W-:Y:S01]  /*a670*/  IADD3.X R8, R3, UR9, R7, P1, !PT ;  /* 0x0000000903087c10 */ /* 0x000fe20008ffe407 */
[----:B------:R-:W-:Y:S08]  /*a680*/  BRA.DIV UR4, `(.L_x_58) ;  /* 0x00000032042c7947 */ /* 0x000ff0000b800000 */
[----:B-1----:R-:W0:Y:S01]  /*a690*/  SHFL.IDX PT, R14, R0, RZ, 0x1c1f ;  /* 0x001c1fff000e7589 */ /* 0x002e2200000e0000 */
[----:B------:R-:W-:Y:S01]  /*a6a0*/  ULDC UR4, c[0x0][0x288] ;  /* 0x0000a20000047ab9 */ /* 0x000fe20000000800 */
[----:B------:R-:W-:Y:S02]  /*a6b0*/  IMAD R7, R24, 0xc0, R25 ;  /* 0x000000c018077824 */ /* 0x000fe400078e0219 */
[----:B------:R-:W1:Y:S01]  /*a6c0*/  SHFL.IDX PT, R2, R4, RZ, 0x1c1f ;  /* 0x001c1fff04027589 */ /* 0x000e6200000e0000 */
[----:B------:R-:W-:Y:S02]  /*a6d0*/  IMAD R6, R9, UR4, RZ ;  /* 0x0000000409067c24 */ /* 0x000fe4000f8e02ff */
[C---:B------:R-:W-:Y:S01]  /*a6e0*/  VIADD R13, R7.reuse, 0x20 ;  /* 0x00000020070d7836 */ /* 0x040fe20000000000 */
[----:B------:R-:W2:Y:S02]  /*a6f0*/  SHFL.IDX PT, R11, R0, 0x1, 0x1c1f ;  /* 0x003c1f00000b7f89 */ /* 0x000ea400000e0000 */
[----:B------:R-:W-:-:S02]  /*a700*/  ISETP.GE.AND P2, PT, R7, R6, PT ;  /* 0x000000060700720c */ /* 0x000fc40003f46270 */
[----:B------:R-:W3:Y:S04]  /*a710*/  SHFL.IDX PT, R9, R4, 0x1, 0x1c1f ;  /* 0x003c1f0004097f89 */ /* 0x000ee800000e0000 */
[----:B------:R-:W4:Y:S04]  /*a720*/  SHFL.IDX PT, R12, R0, 0x2, 0x1c1f ;  /* 0x005c1f00000c7f89 */ /* 0x000f2800000e0000 */
[----:B------:R-:W5:Y:S03]  /*a730*/  SHFL.IDX PT, R10, R4, 0x2, 0x1c1f ;  /* 0x005c1f00040a7f89 */ /* 0x000f6600000e0000 */
[----:B0-----:R-:W-:Y:S01]  /*a740*/  @!P2 IADD3 R14, P1, R18, R14, RZ ;  /* 0x0000000e120ea210 */ /* 0x001fe20007f3e0ff */
[----:B------:R-:W-:Y:S04]  /*a750*/  SHFL.IDX PT, R4, R4, 0x3, 0x1c1f ;  /* 0x007c1f0004047f89 */ /* 0x000fe800000e0000 */
[----:B-1----:R-:W-:Y:S01]  /*a760*/  @!P2 IMAD.X R3, RZ, RZ, R2, P1 ;  /* 0x000000ffff03a224 */ /* 0x002fe200008e0602 */
[----:B------:R-:W-:Y:S01]  /*a770*/  ISETP.GE.AND P1, PT, R13, R6, PT ;  /* 0x000000060d00720c */ /* 0x000fe20003f26270 */
[----:B------:R-:W-:-:S02]  /*a780*/  @!P2 IMAD.MOV.U32 R2, RZ, RZ, R14 ;  /* 0x000000ffff02a224 */ /* 0x000fc400078e000e */
[----:B------:R-:W0:Y:S04]  /*a790*/  SHFL.IDX PT, R14, R0, 0x3, 0x1c1f ;  /* 0x007c1f00000e7f89 */ /* 0x000e2800000e0000 */
[----:B------:R2:W-:Y:S06]  /*a7a0*/  @!P2 LDGSTS.E.BYPASS.LTC128B.128 [R27+0xa200], desc[UR46][R2.64], !P0 ;  /* 0x0a200000021bafae */ /* 0x0005ec000c101d6e */
[----:B--2---:R-:W-:Y:S01]  /*a7b0*/  @!P1 IADD3 R2, P2, R18, R11, RZ ;  /* 0x0000000b12029210 */ /* 0x004fe20007f5e0ff */
[----:B------:R-:W-:-:S03]  /*a7c0*/  VIADD R11, R7, 0x40 ;  /* 0x00000040070b7836 */ /* 0x000fc60000000000 */
[----:B---3--:R-:W-:Y:S01]  /*a7d0*/  @!P1 IADD3.X R3, RZ, R9, RZ, P2, !PT ;  /* 0x00000009ff039210 */ /* 0x008fe200017fe4ff */
[----:B------:R-:W-:Y:S01]  /*a7e0*/  VIADD R9, R7, 0x60 ;  /* 0x0000006007097836 */ /* 0x000fe20000000000 */
[----:B------:R-:W-:Y:S01]  /*a7f0*/  ISETP.GE.AND P2, PT, R11, R6, PT ;  /* 0x000000060b00720c */ /* 0x000fe20003f46270 */
[----:B------:R-:W-:Y:S02]  /*a800*/  VIADD R11, R7, 0x80 ;  /* 0x00000080070b7836 */ /* 0x000fe40000000000 */
[----:B------:R4:W-:Y:S10]  /*a810*/  @!P1 LDGSTS.E.BYPASS.LTC128B.128 [R27+0xaa00], desc[UR46][R2.64], !P0 ;  /* 0x0aa00000021b9fae */ /* 0x0009f4000c101d6e */
[----:B----4-:R-:W-:-:S05]  /*a820*/  @!P2 IADD3 R2, P1, R18, R12, RZ ;  /* 0x0000000c1202a210 */ /* 0x010fca0007f3e0ff */
[----:B-----5:R-:W-:Y:S01]  /*a830*/  @!P2 IMAD.X R3, RZ, RZ, R10, P1 ;  /* 0x000000ffff03a224 */ /* 0x020fe200008e060a */
[----:B------:R-:W-:Y:S01]  /*a840*/  ISETP.GE.AND P1, PT, R9, R6, PT ;  /* 0x000000060900720c */ /* 0x000fe20003f26270 */
[----:B------:R-:W1:Y:S04]  /*a850*/  SHFL.IDX PT, R10, R5, RZ, 0x1c1f ;  /* 0x001c1fff050a7589 */ /* 0x000e6800000e0000 */
[----:B------:R0:W-:Y:S04]  /*a860*/  @!P2 LDGSTS.E.BYPASS.LTC128B.128 [R27+0xb200], desc[UR46][R2.64], !P0 ;  /* 0x0b200000021bafae */ /* 0x0001e8000c101d6e */
[----:B------:R-:W2:Y:S04]  /*a870*/  SHFL.IDX PT, R9, R8, RZ, 0x1c1f ;  /* 0x001c1fff08097589 */ /* 0x000ea800000e0000 */
[----:B------:R-:W3:Y:S01]  /*a880*/  SHFL.IDX PT, R8, R8, 0x1, 0x1c1f ;  /* 0x003c1f0008087f89 */ /* 0x000ee200000e0000 */
[----:B0-----:R-:W-:-:S03]  /*a890*/  @!P1 IADD3 R2, P2, R18, R14, RZ ;  /* 0x0000000e12029210 */ /* 0x001fc60007f5e0ff */
[----:B------:R0:W4:Y:S02]  /*a8a0*/  SHFL.IDX PT, R14, R5, 0x1, 0x1c1f ;  /* 0x003c1f00050e7f89 */ /* 0x00012400000e0000 */
[----:B------:R-:W-:Y:S01]  /*a8b0*/  @!P1 IMAD.X R3, RZ, RZ, R4, P2 ;  /* 0x000000ffff039224 */ /* 0x000fe200010e0604 */
[----:B------:R-:W-:-:S04]  /*a8c0*/  ISETP.GE.AND P2, PT, R11, R6, PT ;  /* 0x000000060b00720c */ /* 0x000fc80003f46270 */
[----:B------:R5:W-:Y:S09]  /*a8d0*/  @!P1 LDGSTS.E.BYPASS.LTC128B.128 [R27+0xba00], desc[UR46][R2.64], !P0 ;  /* 0x0ba00000021b9fae */ /* 0x000bf2000c101d6e */
[----:B-1----:R-:W-:-:S05]  /*a8e0*/  @!P2 IADD3 R10, P3, R18, R10, RZ ;  /* 0x0000000a120aa210 */ /* 0x002fca0007f7e0ff */
[----:B--2---:R-:W-:Y:S02]  /*a8f0*/  @!P2 IMAD.X R9, RZ, RZ, R9, P3 ;  /* 0x000000ffff09a224 */ /* 0x004fe400018e0609 */
[----:B-----5:R-:W-:-:S03]  /*a900*/  @!P2 IMAD.MOV.U32 R2, RZ, RZ, R10 ;  /* 0x000000ffff02a224 */ /* 0x020fc600078e000a */
[----:B------:R-:W-:-:S05]  /*a910*/  @!P2 MOV R3, R9 ;  /* 0x000000090003a202 */ /* 0x000fca0000000f00 */
[----:B---34-:R0:W-:Y:S02]  /*a920*/  @!P2 LDGSTS.E.BYPASS.LTC128B.128 [R27+0xc200], desc[UR46][R2.64], !P0 ;  /* 0x0c200000021bafae */ /* 0x0181e4000c101d6e */
.L_x_137:
[----:B------:R-:W-:Y:S02]  /*a930*/  VIADD R7, R7, 0xa0 ;  /* 0x000000a007077836 */ /* 0x000fe40000000000 */
[----:B------:R-:W-:-:S03]  /*a940*/  IMAD.MOV.U32 R0, RZ, RZ, 0x1 ;  /* 0x00000001ff007424 */ /* 0x000fc600078e00ff */
[----:B------:R-:W-:Y:S02]  /*a950*/  ISETP.GE.AND P1, PT, R7, R6, PT ;  /* 0x000000060700720c */ /* 0x000fe40003f26270 */
[----:B------:R-:W-:-:S11]  /*a960*/  SHF.L.U32 R0, R0, 0x1f, RZ ;  /* 0x0000001f00007819 */ /* 0x000fd600000006ff */
[----:B0-----:R-:W-:-:S05]  /*a970*/  @!P1 IADD3 R2, P2, R18, R14, RZ ;  /* 0x0000000e12029210 */ /* 0x001fca0007f5e0ff */
[----:B------:R-:W-:-:S05]  /*a980*/  @!P1 IMAD.X R3, RZ, RZ, R8, P2 ;  /* 0x000000ffff039224 */ /* 0x000fca00010e0608 */
[----:B------:R-:W-:Y:S01]  /*a990*/  @!PT LDS RZ, [RZ] ;  /* 0x00000000fffff984 */ /* 0x000fe20000000800 */
[----:B------:R-:W-:Y:S01]  /*a9a0*/  @!PT LDS RZ, [RZ] ;  /* 0x00000000fffff984 */ /* 0x000fe20000000800 */
[----:B------:R-:W-:Y:S01]  /*a9b0*/  @!PT LDS RZ, [RZ] ;  /* 0x00000000fffff984 */ /* 0x000fe20000000800 */
[----:B------:R0:W-:Y:S01]  /*a9c0*/  @!P1 LDGSTS.E.BYPASS.LTC128B.128 [R27+0xca00], desc[UR46][R2.64], !P0 ;  /* 0x0ca00000021b9fae */ /* 0x0001e2000c101d6e */
[----:B------:R-:W-:Y:S01]  /*a9d0*/  NOP ;  /* 0x0000000000007918 */ /* 0x000fe20000000000 */
[----:B------:R-:W-:Y:S02]  /*a9e0*/  SYNCS.ARRIVE.TRANS64.RED.A0T1 RZ, [UR42+0x12400], RZ ;  /* 0x012400ffffff79a7 */ /* 0x000fe4000820042a */
[----:B------:R-:W-:Y:S01]  /*a9f0*/  ARRIVES.LDGSTSBAR.64.TRANSCNT [UR42+0x12400] ;  /* 0x01240000ff0079b0 */ /* 0x000fe20008000aaa */
[----:B------:R-:W-:Y:S01]  /*aa00*/  NOP ;  /* 0x0000000000007918 */ /* 0x000fe20000000000 */
[----:B------:R-:W-:Y:S01]  /*aa10*/  SYNCS.ARRIVE.TRANS64.A1T0 RZ, [UR42+0x12400], RZ ;  /* 0x012400ffffff79a7 */ /* 0x000fe2000810002a */
[----:B------:R-:W1:Y:S02]  /*aa20*/  SYNCS.PHASECHK.TRANS64.TRYWAIT P0, [UR42+0x12420], R0 ;  /* 0x01242000ff0075a7 */ /* 0x000e64000800016a */
[----:B01----:R-:W-:Y:S05]  /*aa30*/  @!P0 BRA `(.L_x_59) ;  /* 0x0000003400008947 */ /* 0x003fea0003800000 */
.L_x_138:
[----:B------:R-:W-:-:S04]  /*aa40*/  UIADD3 UR4, UR48, -0x2, URZ ;  /* 0xfffffffe30047890 */ /* 0x000fc8000fffe03f */
[----:B------:R-:W-:-:S06]  /*aa50*/  UISETP.GE.AND UP0, UPT, UR4, UR45, UPT ;  /* 0x0000002d0400728c */ /* 0x000fcc000bf06270 */
[----:B------:R-:W-:-:S13]  /*aa60*/  PLOP3.LUT P0, PT, PT, PT, UP0, 0x80, 0x0 ;  /* 0x000000000000781c */ /* 0x000fda0003f0f008 */
[----:B------:R-:W-:Y:S05]  /*aa70*/  @!P0 BRA `(.L_x_60) ;  /* 0x0000001400188947 */ /* 0x000fea0003800000 */
[----:B------:R-:W1:Y:S01]  /*aa80*/  S2R R2, SR_TID.X ;  /* 0x0000000000027919 */ /* 0x000e620000002100 */
[----:B------:R-:W-:Y:S01]  /*aa90*/  UIADD3 UR4, UR44, 0x1, URZ ;  /* 0x000000012c047890 */ /* 0x000fe2000fffe03f */
[----:B0-----:R-:W-:Y:S01]  /*aaa0*/  LOP3.LUT R3, RZ, UR41, RZ, 0x33, !PT ;  /* 0x00000029ff037c12 */ /* 0x001fe2000f8e33ff */
[----:B------:R-:W-:Y:S01]  /*aab0*/  IMAD.MOV.U32 R21, RZ, RZ, 0x1 ;  /* 0x00000001ff157424 */ /* 0x000fe200078e00ff */
[----:B------:R-:W-:Y:S01]  /*aac0*/  MOV R20, RZ ;  /* 0x000000ff00147202 */ /* 0x000fe20000000f00 */
[----:B------:R-:W-:-:S06]  /*aad0*/  UIMAD UR4, UR4, UR37, URZ ;  /* 0x00000025040472a4 */ /* 0x000fcc000f8e023f */
[----:B------:R-:W-:-:S04]  /*aae0*/  LOP3.LUT R0, RZ, UR4, RZ, 0x33, !PT ;  /* 0x00000004ff007c12 */ /* 0x000fc8000f8e33ff */
[----:B------:R-:W-:Y:S01]  /*aaf0*/  VIMNMX R3, R0, R3, !PT ;  /* 0x0000000300037248 */ /* 0x000fe20007fe0100 */
[----:B-1----:R-:W-:-:S05]  /*ab00*/  IMAD.SHL.U32 R2, R2, 0x20, RZ ;  /* 0x0000002002027824 */ /* 0x002fca00078e00ff */
[----:B------:R-:W-:-:S04]  /*ab10*/  LOP3.LUT R2, R2, 0x60, RZ, 0xc0, !PT ;  /* 0x0000006002027812 */ /* 0x000fc800078ec0ff */
[----:B------:R-:W-:Y:S02]  /*ab20*/  IADD3 R16, R2, R16, R25 ;  /* 0x0000001002107210 */ /* 0x000fe40007ffe019 */
[----:B------:R-:W-:-:S03]  /*ab30*/  IADD3 R2, -R3, -0x2, RZ ;  /* 0xfffffffe03027810 */ /* 0x000fc60007ffe1ff */
[----:B------:R-:W-:Y:S02]  /*ab40*/  VIADD R16, R16, 0xfffffe20 ;  /* 0xfffffe2010107836 */ /* 0x000fe40000000000 */
[----:B------:R0:W-:Y:S02]  /*ab50*/  STL [R1], R2 ;  /* 0x0000000201007387 */ /* 0x0001e40000100800 */
[----:B------:R-:W-:-:S07]  /*ab60*/  IMAD R0, R3, -0xa0, R16 ;  /* 0xffffff6003007824 */ /* 0x000fce00078e0210 */
.L_x_75:
[----:B------:R-:W2:Y:S01]  /*ab70*/  LDL R8, [R1+0x10] ;  /* 0x0000100001087983 */ /* 0x000ea20000100800 */
[----:B0-----:R-:W0:Y:S03]  /*ab80*/  LDC R2, c[0x0][0x430] ;  /* 0x00010c00ff027b82 */ /* 0x001e260000000800 */
[----:B------:R-:W3:Y:S01]  /*ab90*/  LDL R6, [R1+0xc] ;  /* 0x00000c0001067983 */ /* 0x000ee20000100800 */
[----:B------:R-:W-:Y:S01]  /*aba0*/  VIADD R11, R0, 0x80 ;  /* 0x00000080000b7836 */ /* 0x000fe20000000000 */
[----:B------:R-:W-:Y:S01]  /*abb0*/  ULDC.64 UR4, c[0x0][0x428] ;  /* 0x00010a0000047ab9 */ /* 0x000fe20000000a00 */
[----:B------:R-:W-:Y:S01]  /*abc0*/  IMAD.MOV.U32 R10, RZ, RZ, R0 ;  /* 0x000000ffff0a7224 */ /* 0x000fe200078e0000 */
[----:B------:R-:W4:Y:S01]  /*abd0*/  LDL.LU R13, [R1] ;  /* 0x00000000010d7983 */ /* 0x000f220000300800 */
[----:B0-----:R-:W-:-:S13]  /*abe0*/  ISETP.NE.AND P0, PT, R2, 0x1, PT ;  /* 0x000000010200780c */ /* 0x001fda0003f05270 */
[----:B-1----:R-:W0:Y:S08]  /*abf0*/  @P0 LDC R3, c[0x0][0x434] ;  /* 0x00010d00ff030b82 */ /* 0x002e300000000800 */
[----:B------:R-:W1:Y:S08]  /*ac00*/  @P0 LDC R5, c[0x0][0x438] ;  /* 0x00010e00ff050b82 */ /* 0x000e700000000800 */
[----:B------:R-:W1:Y:S08]  /*ac10*/  @P0 LDC R4, c[0x0][0x434] ;  /* 0x00010d00ff040b82 */ /* 0x000e700000000800 */
[----:B------:R-:W1:Y:S01]  /*ac20*/  @P0 LDC R7, c[0x0][0x438] ;  /* 0x00010e00ff070b82 */ /* 0x000e620000000800 */
[----:B0-----:R-:W-:-:S05]  /*ac30*/  @P0 IMAD.HI.U32 R2, R0, R3, RZ ;  /* 0x0000000300020227 */ /* 0x001fca00078e00ff */
[----:B-1----:R-:W-:Y:S01]  /*ac40*/  @P0 SHF.R.U32.HI R10, RZ, R5, R2 ;  /* 0x00000005ff0a0219 */ /* 0x002fe20000011602 */
[----:B------:R-:W-:-:S03]  /*ac50*/  @P0 IMAD.HI.U32 R2, R11, R4, RZ ;  /* 0x000000040b020227 */ /* 0x000fc600078e00ff */
[--C-:B------:R-:W-:Y:S01]  /*ac60*/  SHF.R.S32.HI R5, RZ, 0x1f, R10.reuse ;  /* 0x0000001fff057819 */ /* 0x100fe2000001140a */
[----:B------:R-:W-:Y:S01]  /*ac70*/  IMAD.MOV.U32 R4, RZ, RZ, R10 ;  /* 0x000000ffff047224 */ /* 0x000fe200078e000a */
[----:B------:R-:W-:-:S03]  /*ac80*/  @P0 SHF.R.U32.HI R11, RZ, R7, R2 ;  /* 0x00000007ff0b0219 */ /* 0x000fc60000011602 */
[----:B------:R-:W-:Y:S01]  /*ac90*/  IMAD.WIDE.U32 R4, R29, UR4, R4 ;  /* 0x000000041d047c25 */ /* 0x000fe2000f8e0004 */
[----:B--2---:R-:W-:-:S03]  /*aca0*/  ISETP.GT.U32.AND P1, PT, R8, 0x9f, PT ;  /* 0x0000009f0800780c */ /* 0x004fc60003f24070 */
[----:B---3--:R-:W-:-:S04]  /*acb0*/  IMAD R8, R6, UR4, RZ ;  /* 0x0000000406087c24 */ /* 0x008fc8000f8e02ff */
[----:B------:R-:W-:-:S06]  /*acc0*/  IMAD R8, R29, UR5, R8 ;  /* 0x000000051d087c24 */ /* 0x000fcc000f8e0208 */
[--C-:B------:R-:W-:Y:S01]  /*acd0*/  @!P1 SHF.R.S32.HI R3, RZ, 0x1f, R11.reuse ;  /* 0x0000001fff039819 */ /* 0x100fe2000001140b */
[----:B------:R-:W-:Y:S02]  /*ace0*/  @!P1 IMAD.MOV.U32 R2, RZ, RZ, R11 ;  /* 0x000000ffff029224 */ /* 0x000fe400078e000b */
[----:B------:R-:W-:Y:S02]  /*acf0*/  IMAD.IADD R5, R8, 0x1, R5 ;  /* 0x0000000108057824 */ /* 0x000fe400078e0205 */
[----:B------:R-:W-:Y:S01]  /*ad00*/  @!P1 IMAD.WIDE.U32 R2, R29, UR4, R2 ;  /* 0x000000041d029c25 */ /* 0x000fe2000f8e0002 */
[----:B------:R-:W-:Y:S02]  /*ad10*/  ULDC.64 UR4, c[0x0][0x418] ;  /* 0x0001060000047ab9 */ /* 0x000fe40000000a00 */
[----:B------:R-:W-:-:S04]  /*ad20*/  LEA R6, P0, R4, UR4, 0x2 ;  /* 0x0000000404067c11 */ /* 0x000fc8000f8010ff */
[----:B------:R-:W-:-:S05]  /*ad30*/  LEA.HI.X R7, R4, UR5, R5, 0x2, P0 ;  /* 0x0000000504077c11 */ /* 0x000fca00080f1405 */
[----:B------:R-:W2:Y:S01]  /*ad40*/  LDG.E R9, desc[UR46][R6.64] ;  /* 0x0000002e06097981 */ /* 0x000ea2000c1e1900 */
[----:B------:R-:W-:Y:S01]  /*ad50*/  ULOP3.LUT UR6, UR36, 0x2, URZ, 0xfc, !UPT ;  /* 0x0000000224067892 */ /* 0x000fe2000f8efc3f */
[----:B----4-:R-:W-:Y:S01]  /*ad60*/  VIADD R13, R13, 0xffffffff ;  /* 0xffffffff0d0d7836 */ /* 0x010fe20000000000 */
[----:B------:R-:W-:Y:S01]  /*ad70*/  @!P1 LEA R4, P0, R2, UR4, 0x2 ;  /* 0x0000000402049c11 */ /* 0x000fe2000f8010ff */
[----:B------:R-:W-:-:S03]  /*ad80*/  @!P1 IMAD.IADD R3, R8, 0x1, R3 ;  /* 0x0000000108039824 */ /* 0x000fc600078e0203 */
[----:B------:R-:W-:Y:S01]  /*ad90*/  IMAD.U32 R12, RZ, RZ, UR6 ;  /* 0x00000006ff0c7e24 */ /* 0x000fe2000f8e00ff */
[----:B------:R0:W-:Y:S01]  /*ada0*/  STL [R1], R13 ;  /* 0x0000000d01007387 */ /* 0x0001e20000100800 */
[----:B------:R-:W-:Y:S02]  /*adb0*/  MOV R8, RZ ;  /* 0x000000ff00087202 */ /* 0x000fe40000000f00 */
[----:B------:R-:W-:Y:S02]  /*adc0*/  @!P1 LEA.HI.X R5, R2, UR5, R3, 0x2, P0 ;  /* 0x0000000502059c11 */ /* 0x000fe400080f1403 */
[----:B------:R-:W-:Y:S01]  /*add0*/  ISETP.NE.AND P2, PT, R12, 0x3, PT ;  /* 0x000000030c00780c */ /* 0x000fe20003f45270 */
[----:B------:R-:W-:Y:S02]  /*ade0*/  VIADD R2, R20, 0x1 ;  /* 0x0000000114027836 */ /* 0x000fe40000000000 */
[----:B------:R1:W5:Y:S03]  /*adf0*/  @!P1 LDG.E R8, desc[UR46][R4.64] ;  /* 0x0000002e04089981 */ /* 0x000366000c1e1900 */
[----:B------:R-:W-:-:S04]  /*ae00*/  ISETP.NE.AND P1, PT, R2, 0x2, PT ;  /* 0x000000020200780c */ /* 0x000fc80003f25270 */
[----:B------:R-:W-:Y:S02]  /*ae10*/  SEL R28, RZ, 0x1, P1 ;  /* 0x00000001ff1c7807 */ /* 0x000fe40000800000 */
[----:B------:R-:W-:Y:S02]  /*ae20*/  ISETP.GT.AND P0, PT, R13, UR45, PT ;  /* 0x0000002d0d007c0c */ /* 0x000fe4000bf04270 */
[----:B-1----:R-:W-:Y:S02]  /*ae30*/  SEL R4, R2, RZ, P1 ;  /* 0x000000ff02047207 */ /* 0x002fe40000800000 */
[----:B------:R-:W-:Y:S02]  /*ae40*/  LOP3.LUT R28, R21, R28, RZ, 0x3c, !PT ;  /* 0x0000001c151c7212 */ /* 0x000fe400078e3cff */
[----:B--2---:R-:W-:Y:S01]  /*ae50*/  SHF.R.S32.HI R25, RZ, 0x1f, R9 ;  /* 0x0000001fff197819 */ /* 0x004fe20000011409 */
[----:B0-----:R-:W-:Y:S06]  /*ae60*/  @!P2 BRA `(.L_x_61) ;  /* 0x000000000004a947 */ /* 0x001fec0003800000 */
[----:B------:R-:W-:Y:S01]  /*ae70*/  BPT.TRAP 0x1 ;  /* 0x000000040000795c */ /* 0x000fe20000300000 */
.L_x_61:
[----:B------:R-:W-:Y:S02]  /*ae80*/  LEA R5, R4, UR42, 0x3 ;  /* 0x0000002a04057c11 */ /* 0x000fe4000f8e18ff */
[----:B------:R-:W-:-:S04]  /*ae90*/  SHF.L.U32 R26, R28, 0x1f, RZ ;  /* 0x0000001f1c1a7819 */ /* 0x000fc800000006ff */
[----:B------:R-:W0:Y:S02]  /*aea0*/  SYNCS.PHASECHK.TRANS64.TRYWAIT P1, [R5+URZ+0x12480], R26 ;  /* 0x0124801a050075a7 */ /* 0x000e24000802017f */
[----:B0-----:R-:W-:Y:S05]  /*aeb0*/  @!P1 BRA `(.L_x_62) ;  /* 0x0000002c00f89947 */ /* 0x001fea0003800000 */
.L_x_139:
[----:B------:R-:W2:Y:S01]  /*aec0*/  LDL R12, [R1+0x4] ;  /* 0x00000400010c7983 */ /* 0x000ea20000100800 */
[----:B------:R-:W-:Y:S01]  /*aed0*/  ULDC UR4, c[0x0][0x430] ;  /* 0x00010c0000047ab9 */ /* 0x000fe20000000800 */
[----:B------:R-:W-:Y:S01]  /*aee0*/  ULDC.64 UR6, c[0x0][0x328] ;  /* 0x0000ca0000067ab9 */ /* 0x000fe20000000a00 */
[----:B------:R-:W-:Y:S01]  /*aef0*/  UIADD3 UR4, -UR4, URZ, URZ ;  /* 0x0000003f04047290 */ /* 0x000fe2000fffe13f */
[----:B-----5:R-:W-:Y:S01]  /*af00*/  SHF.R.S32.HI R24, RZ, 0x1f, R8 ;  /* 0x0000001fff187819 */ /* 0x020fe20000011408 */
[----:B------:R-:W-:Y:S01]  /*af10*/  ULDC.64 UR8, c[0x0][0x338] ;  /* 0x0000ce0000087ab9 */ /* 0x000fe20000000a00 */
[----:B------:R-:W1:Y:S03]  /*af20*/  LDC R14, c[0x0][0x2f4] ;  /* 0x0000bd00ff0e7b82 */ /* 0x000e660000000800 */
[--C-:B------:R-:W-:Y:S02]  /*af30*/  IMAD R10, R10, UR4, R0.reuse ;  /* 0x000000040a0a7c24 */ /* 0x100fe4000f8e0200 */
[----:B------:R-:W-:Y:S01]  /*af40*/  IMAD R16, R11, UR4, R0 ;  /* 0x000000040b107c24 */ /* 0x000fe2000f8e0200 */
[----:B------:R-:W-:Y:S01]  /*af50*/  ULDC.64 UR4, c[0x0][0x330] ;  /* 0x0000cc0000047ab9 */ /* 0x000fe20000000a00 */
[----:B------:R-:W-:Y:S01]  /*af60*/  IMAD.WIDE.U32 R2, R10, UR6, RZ ;  /* 0x000000060a027c25 */ /* 0x000fe2000f8e00ff */
[----:B------:R-:W-:-:S03]  /*af70*/  SHF.R.S32.HI R23, RZ, 0x1f, R10 ;  /* 0x0000001fff177819 */ /* 0x000fc6000001140a */
[----:B------:R-:W-:Y:S02]  /*af80*/  VIADD R16, R16, 0x80 ;  /* 0x0000008010107836 */ /* 0x000fe40000000000 */
[----:B------:R-:W-:-:S03]  /*af90*/  IMAD R6, R23, UR6, RZ ;  /* 0x0000000617067c24 */ /* 0x000fc6000f8e02ff */
[----:B------:R-:W-:Y:S01]  /*afa0*/  SHF.R.S32.HI R22, RZ, 0x1f, R16 ;  /* 0x0000001fff167819 */ /* 0x000fe20000011410 */
[----:B------:R-:W-:-:S04]  /*afb0*/  IMAD R6, R10, UR7, R6 ;  /* 0x000000070a067c24 */ /* 0x000fc8000f8e0206 */
[----:B------:R-:W-:Y:S02]  /*afc0*/  IMAD.IADD R3, R3, 0x1, R6 ;  /* 0x0000000103037824 */ /* 0x000fe400078e0206 */
[----:B------:R-:W-:Y:S02]  /*afd0*/  IMAD R6, R25, UR8, RZ ;  /* 0x0000000819067c24 */ /* 0x000fe4000f8e02ff */
[----:B------:R-:W-:-:S04]  /*afe0*/  IMAD.WIDE.U32 R2, R9, UR8, R2 ;  /* 0x0000000809027c25 */ /* 0x000fc8000f8e0002 */
[----:B------:R-:W-:Y:S02]  /*aff0*/  IMAD R6, R9, UR9, R6 ;  /* 0x0000000909067c24 */ /* 0x000fe4000f8e0206 */
[----:B------:R-:W-:Y:S02]  /*b000*/  IMAD R11, R22, UR6, RZ ;  /* 0x00000006160b7c24 */ /* 0x000fe4000f8e02ff */
[----:B------:R-:W-:Y:S01]  /*b010*/  IMAD.IADD R7, R3, 0x1, R6 ;  /* 0x0000000103077824 */ /* 0x000fe200078e0206 */
[----:B------:R-:W-:Y:S01]  /*b020*/  MOV R6, R2 ;  /* 0x0000000200067202 */ /* 0x000fe20000000f00 */
[C---:B------:R-:W-:Y:S02]  /*b030*/  IMAD R11, R16.reuse, UR7, R11 ;  /* 0x00000007100b7c24 */ /* 0x040fe4000f8e020b */
[----:B------:R-:W-:-:S04]  /*b040*/  IMAD.WIDE.U32 R2, R16, UR6, RZ ;  /* 0x0000000610027c25 */ /* 0x000fc8000f8e00ff */
[----:B------:R-:W-:Y:S02]  /*b050*/  IMAD.IADD R3, R3, 0x1, R11 ;  /* 0x0000000103037824 */ /* 0x000fe400078e020b */
[----:B------:R-:W-:Y:S02]  /*b060*/  IMAD R11, R24, UR8, RZ ;  /* 0x00000008180b7c24 */ /* 0x000fe4000f8e02ff */
[----:B------:R-:W-:-:S04]  /*b070*/  IMAD.WIDE.U32 R2, R8, UR8, R2 ;  /* 0x0000000808027c25 */ /* 0x000fc8000f8e0002 */
[----:B------:R-:W-:-:S04]  /*b080*/  IMAD R11, R8, UR9, R11 ;  /* 0x00000009080b7c24 */ /* 0x000fc8000f8e020b */
[----:B------:R-:W-:Y:S02]  /*b090*/  IMAD.IADD R3, R3, 0x1, R11 ;  /* 0x0000000103037824 */ /* 0x000fe400078e020b */
[----:B------:R-:W-:-:S04]  /*b0a0*/  IMAD.U32 R11, RZ, RZ, UR4 ;  /* 0x00000004ff0b7e24 */ /* 0x000fc8000f8e00ff */
[----:B------:R-:W-:Y:S01]  /*b0b0*/  IMAD.WIDE.U32 R2, R11, UR40, R2 ;  /* 0x000000280b027c25 */ /* 0x000fe2000f8e0002 */
[----:B--2---:R-:W-:-:S03]  /*b0c0*/  R2UR UR6, R12 ;  /* 0x000000000c0672ca */ /* 0x004fc600000e0000 */
[----:B------:R-:W-:Y:S02]  /*b0d0*/  IMAD.WIDE.U32 R12, R11, UR40, R6 ;  /* 0x000000280b0c7c25 */ /* 0x000fe4000f8e0006 */
[----:B------:R-:W2:Y:S08]  /*b0e0*/  S2R R6, SR_TID.X ;  /* 0x0000000000067919 */ /* 0x000eb00000002100 */
[----:B------:R-:W-:-:S03]  /*b0f0*/  UIMAD UR4, UR6, UR4, URZ ;  /* 0x00000004060472a4 */ /* 0x000fc6000f8e023f */
[----:B------:R-:W-:Y:S01]  /*b100*/  ULDC.64 UR6, c[0x0][0x318] ;  /* 0x0000c60000067ab9 */ /* 0x000fe20000000a00 */
[----:B------:R-:W-:Y:S01]  /*b110*/  UIMAD UR4, UR40, UR5, UR4 ;  /* 0x00000005280472a4 */ /* 0x000fe2000f8e0204 */
[----:B------:R-:W-:Y:S01]  /*b120*/  IMAD.U32 R18, RZ, RZ, UR7 ;  /* 0x00000007ff127e24 */ /* 0x000fe2000f8e00ff */
[----:B------:R-:W-:-:S04]  /*b130*/  IADD3 R7, P1, R12, UR6, RZ ;  /* 0x000000060c077c10 */ /* 0x000fc8000ff3e0ff */
[----:B------:R-:W-:Y:S02]  /*b140*/  IADD3.X R17, R18, UR4, R13, P1, !PT ;  /* 0x0000000412117c10 */ /* 0x000fe40008ffe40d */
[----:B------:R-:W-:-:S04]  /*b150*/  IADD3 R19, P1, R2, UR6, RZ ;  /* 0x0000000602137c10 */ /* 0x000fc8000ff3e0ff */
[----:B------:R-:W-:Y:S01]  /*b160*/  IADD3.X R18, R18, UR4, R3, P1, !PT ;  /* 0x0000000412127c10 */ /* 0x000fe20008ffe403 */
[----:B------:R-:W-:Y:S01]  /*b170*/  UMOV UR4, 0xffffffff ;  /* 0xffffffff00047882 */ /* 0x000fe20000000000 */
[----:B--2---:R-:W-:-:S05]  /*b180*/  IMAD.SHL.U32 R6, R6, 0x10, RZ ;  /* 0x0000001006067824 */ /* 0x004fca00078e00ff */
[----:B------:R-:W-:-:S04]  /*b190*/  LOP3.LUT R6, R6, 0x30, RZ, 0xc0, !PT ;  /* 0x0000003006067812 */ /* 0x000fc800078ec0ff */
[----:B-1----:R-:W-:Y:S01]  /*b1a0*/  ISETP.GE.AND P2, PT, R6, R14, PT ;  /* 0x0000000e0600720c */ /* 0x002fe20003f46270 */
[----:B------:R-:W-:-:S12]  /*b1b0*/  BRA.DIV UR4, `(.L_x_63) ;  /* 0x0000002e044c7947 */ /* 0x000fd8000b800000 */
[----:B------:R-:W1:Y:S01]  /*b1c0*/  S2R R11, SR_TID.X ;  /* 0x00000000000b7919 */ /* 0x000e620000002100 */
[----:B------:R-:W-:Y:S01]  /*b1d0*/  IMAD R6, R4, 0x2800, R27 ;  /* 0x0000280004067824 */ /* 0x000fe200078e021b */
[----:B------:R-:W2:Y:S04]  /*b1e0*/  SHFL.IDX PT, R2, R7, RZ, 0x1c1f ;  /* 0x001c1fff07027589 */ /* 0x000ea800000e0000 */
[----:B------:R-:W3:Y:S04]  /*b1f0*/  SHFL.IDX PT, R3, R17, RZ, 0x1c1f ;  /* 0x001c1fff11037589 */ /* 0x000ee800000e0000 */
[----:B------:R-:W-:Y:S01]  /*b200*/  SHFL.IDX PT, R18, R18, RZ, 0x1c1f ;  /* 0x001c1fff12127589 */ /* 0x000fe200000e0000 */
[----:B-1----:R-:W-:-:S05]  /*b210*/  IMAD.SHL.U32 R11, R11, 0x10, RZ ;  /* 0x000000100b0b7824 */ /* 0x002fca00078e00ff */
[----:B------:R-:W-:-:S04]  /*b220*/  LOP3.LUT R11, R11, 0x30, RZ, 0xc0, !PT ;  /* 0x000000300b0b7812 */ /* 0x000fc800078ec0ff */
[----:B--2---:R-:W-:-:S04]  /*b230*/  IADD3 R2, P1, R11, R2, RZ ;  /* 0x000000020b027210 */ /* 0x004fc80007f3e0ff */
[----:B---3--:R-:W-:-:S05]  /*b240*/  IADD3.X R3, RZ, R3, RZ, P1, !PT ;  /* 0x00000003ff037210 */ /* 0x008fca0000ffe4ff */
[----:B------:R1:W-:Y:S04]  /*b250*/  LDGSTS.E.BYPASS.LTC128B.128 [R6+0x5200], desc[UR46][R2.64], !P2 ;  /* 0x0520000002067fae */ /* 0x0003e8000d101d6e */
[----:B-1----:R-:W1:Y:S04]  /*b260*/  SHFL.IDX PT, R2, R7, 0x1, 0x1c1f ;  /* 0x003c1f0007027f89 */ /* 0x002e6800000e0000 */
[----:B------:R-:W2:Y:S01]  /*b270*/  SHFL.IDX PT, R3, R17, 0x1, 0x1c1f ;  /* 0x003c1f0011037f89 */ /* 0x000ea200000e0000 */
[----:B-1----:R-:W-:-:S05]  /*b280*/  IADD3 R2, P1, R11, R2, RZ ;  /* 0x000000020b027210 */ /* 0x002fca0007f3e0ff */
[----:B--2---:R-:W-:-:S05]  /*b290*/  IMAD.X R3, RZ, RZ, R3, P1 ;  /* 0x000000ffff037224 */ /* 0x004fca00008e0603 */
[----:B------:R1:W-:Y:S04]  /*b2a0*/  LDGSTS.E.BYPASS.LTC128B.128 [R6+0x5a00], desc[UR46][R2.64], !P2 ;  /* 0x05a0000002067fae */ /* 0x0003e8000d101d6e */
[----:B-1----:R-:W1:Y:S04]  /*b2b0*/  SHFL.IDX PT, R2, R7, 0x2, 0x1c1f ;  /* 0x005c1f0007027f89 */ /* 0x002e6800000e0000 */
[----:B------:R-:W2:Y:S04]  /*b2c0*/  SHFL.IDX PT, R3, R17, 0x2, 0x1c1f ;  /* 0x005c1f0011037f89 */ /* 0x000ea800000e0000 */
[----:B------:R-:W-:Y:S01]  /*b2d0*/  SHFL.IDX PT, R17, R17, 0x3, 0x1c1f ;  /* 0x007c1f0011117f89 */ /* 0x000fe200000e0000 */
[----:B-1----:R-:W-:-:S05]  /*b2e0*/  IADD3 R2, P1, R11, R2, RZ ;  /* 0x000000020b027210 */ /* 0x002fca0007f3e0ff */
[----:B--2---:R-:W-:-:S05]  /*b2f0*/  IMAD.X R3, RZ, RZ, R3, P1 ;  /* 0x000000ffff037224 */ /* 0x004fca00008e0603 */
[----:B------:R1:W-:Y:S04]  /*b300*/  LDGSTS.E.BYPASS.LTC128B.128 [R6+0x6200], desc[UR46][R2.64], !P2 ;  /* 0x0620000002067fae */ /* 0x0003e8000d101d6e */
[----:B-1----:R-:W1:Y:S02]  /*b310*/  SHFL.IDX PT, R2, R7, 0x3, 0x1c1f ;  /* 0x007c1f0007027f89 */ /* 0x002e6400000e0000 */
[----:B-1----:R-:W-:-:S05]  /*b320*/  IADD3 R2, P1, R11, R2, RZ ;  /* 0x000000020b027210 */ /* 0x002fca0007f3e0ff */
[----:B------:R-:W-:-:S05]  /*b330*/  IMAD.X R3, RZ, RZ, R17, P1 ;  /* 0x000000ffff037224 */ /* 0x000fca00008e0611 */
[----:B------:R1:W-:Y:S04]  /*b340*/  LDGSTS.E.BYPASS.LTC128B.128 [R6+0x6a00], desc[UR46][R2.64], !P2 ;  /* 0x06a0000002067fae */ /* 0x0003e8000d101d6e */
[----:B-1----:R1:W2:Y:S02]  /*b350*/  SHFL.IDX PT, R2, R19, RZ, 0x1c1f ;  /* 0x001c1fff13027589 */ /* 0x0022a400000e0000 */
.L_x_151:
[----:B------:R-:W3:Y:S01]  /*b360*/  S2R R3, SR_TID.X ;  /* 0x0000000000037919 */ /* 0x000ee20000002100 */
[----:B------:R-:W-:Y:S01]  /*b370*/  R2UR UR4, R5 ;  /* 0x00000000050472ca */ /* 0x000fe200000e0000 */
[----:B---3--:R-:W-:-:S05]  /*b380*/  IMAD.SHL.U32 R3, R3, 0x10, RZ ;  /* 0x0000001003037824 */ /* 0x008fca00078e00ff */
[----:B------:R-:W-:-:S04]  /*b390*/  LOP3.LUT R3, R3, 0x30, RZ, 0xc0, !PT ;  /* 0x0000003003037812 */ /* 0x000fc800078ec0ff */
[----:B--2---:R-:W-:-:S05]  /*b3a0*/  IADD3 R2, P1, R3, R2, RZ ;  /* 0x0000000203027210 */ /* 0x004fca0007f3e0ff */
        /* <DEDUP_REMOVED lines=12> */
[----:B--2---:R-:W-:Y:S05]  /*b470*/  @!P2 BRA `(.L_x_64) ;  /* 0x000000000004a947 */ /* 0x004fea0003800000 */
[----:B------:R-:W-:Y:S01]  /*b480*/  BPT.TRAP 0x1 ;  /* 0x000000040000795c */ /* 0x000fe20000300000 */
.L_x_64:
[----:B------:R2:W-:Y:S01]  /*b490*/  SYNCS.ARRIVE.TRANS64.A1T0 RZ, [R5+URZ+0x12470], RZ ;  /* 0x012470ff05ff79a7 */ /* 0x0005e2000810003f */
[----:B------:R-:W-:Y:S05]  /*b4a0*/  @!P2 BRA `(.L_x_65) ;  /* 0x000000000004a947 */ /* 0x000fea0003800000 */
[----:B------:R-:W-:Y:S01]  /*b4b0*/  BPT.TRAP 0x1 ;  /* 0x000000040000795c */ /* 0x000fe20000300000 */
.L_x_65:
[----:B------:R-:W3:Y:S02]  /*b4c0*/  SYNCS.PHASECHK.TRANS64.TRYWAIT P1, [R5+URZ+0x12440], R26 ;  /* 0x0124401a050075a7 */ /* 0x000ee4000802017f */
[----:B---3--:R-:W-:Y:S05]  /*b4d0*/  @!P1 BRA `(.L_x_66) ;  /* 0x0000003000109947 */ /* 0x008fea0003800000 */
.L_x_152:
[----:B------:R-:W4:Y:S01]  /*b4e0*/  LDL R11, [R1+0x4] ;  /* 0x00000400010b7983 */ /* 0x000f220000100800 */
[----:B------:R-:W-:Y:S01]  /*b4f0*/  ULDC.64 UR4, c[0x0][0x300] ;  /* 0x0000c00000047ab9 */ /* 0x000fe20000000a00 */
[----:B------:R-:W-:Y:S01]  /*b500*/  ULDC.64 UR6, c[0x0][0x310] ;  /* 0x0000c40000067ab9 */ /* 0x000fe20000000a00 */
[----:B------:R-:W-:Y:S01]  /*b510*/  IMAD R6, R23, UR4, RZ ;  /* 0x0000000417067c24 */ /* 0x000fe2000f8e02ff */
[----:B------:R-:W5:Y:S01]  /*b520*/  S2R R17, SR_TID.X ;  /* 0x0000000000117919 */ /* 0x000f620000002100 */
[----:B------:R-:W-:-:S04]  /*b530*/  IMAD.WIDE.U32 R2, R10, UR4, RZ ;  /* 0x000000040a027c25 */ /* 0x000fc8000f8e00ff */
[----:B------:R-:W-:Y:S02]  /*b540*/  IMAD R6, R10, UR5, R6 ;  /* 0x000000050a067c24 */ /* 0x000fe4000f8e0206 */
[----:B------:R-:W-:Y:S02]  /*b550*/  IMAD R22, R22, UR4, RZ ;  /* 0x0000000416167c24 */ /* 0x000fe4000f8e02ff */
[----:B------:R-:W-:Y:S01]  /*b560*/  IMAD R10, R25, UR6, RZ ;  /* 0x00000006190a7c24 */ /* 0x000fe2000f8e02ff */
[----:B------:R-:W-:Y:S01]  /*b570*/  IADD3 R3, R3, R6, RZ ;  /* 0x0000000603037210 */ /* 0x000fe20007ffe0ff */
[----:B------:R-:W-:Y:S02]  /*b580*/  IMAD R22, R16, UR5, R22 ;  /* 0x0000000510167c24 */ /* 0x000fe4000f8e0216 */
[C---:B------:R-:W-:Y:S02]  /*b590*/  IMAD R10, R9.reuse, UR7, R10 ;  /* 0x00000007090a7c24 */ /* 0x040fe4000f8e020a */
[----:B------:R-:W-:-:S04]  /*b5a0*/  IMAD.WIDE.U32 R6, R9, UR6, R2 ;  /* 0x0000000609067c25 */ /* 0x000fc8000f8e0002 */
[----:B------:R-:W-:Y:S01]  /*b5b0*/  IMAD.WIDE.U32 R2, R16, UR4, RZ ;  /* 0x0000000410027c25 */ /* 0x000fe2000f8e00ff */
[----:B------:R-:W-:-:S03]  /*b5c0*/  ULDC.64 UR4, c[0x0][0x308] ;  /* 0x0000c20000047ab9 */ /* 0x000fc60000000a00 */
[----:B------:R-:W-:Y:S02]  /*b5d0*/  IMAD.IADD R3, R3, 0x1, R22 ;  /* 0x0000000103037824 */ /* 0x000fe400078e0216 */
[----:B------:R-:W-:Y:S02]  /*b5e0*/  IMAD R9, R24, UR6, RZ ;  /* 0x0000000618097c24 */ /* 0x000fe4000f8e02ff */
[----:B------:R-:W-:-:S04]  /*b5f0*/  IMAD.WIDE.U32 R2, R8, UR6, R2 ;  /* 0x0000000608027c25 */ /* 0x000fc8000f8e0002 */
[----:B------:R-:W-:Y:S02]  /*b600*/  IMAD R9, R8, UR7, R9 ;  /* 0x0000000708097c24 */ /* 0x000fe4000f8e0209 */
[----:B------:R-:W-:Y:S02]  /*b610*/  IMAD.IADD R7, R7, 0x1, R10 ;  /* 0x0000000107077824 */ /* 0x000fe400078e020a */
[----:B------:R-:W-:Y:S02]  /*b620*/  IMAD.IADD R3, R3, 0x1, R9 ;  /* 0x0000000103037824 */ /* 0x000fe400078e0209 */
[----:B------:R-:W-:Y:S02]  /*b630*/  IMAD.U32 R9, RZ, RZ, UR4 ;  /* 0x00000004ff097e24 */ /* 0x000fe4000f8e00ff */
[----:B-----5:R-:W-:Y:S02]  /*b640*/  IMAD.SHL.U32 R17, R17, 0x10, RZ ;  /* 0x0000001011117824 */ /* 0x020fe400078e00ff */
[----:B------:R-:W-:-:S03]  /*b650*/  IMAD.WIDE.U32 R6, R9, UR40, R6 ;  /* 0x0000002809067c25 */ /* 0x000fc6000f8e0006 */
[----:B------:R-:W-:Y:S01]  /*b660*/  LOP3.LUT R17, R17, 0x30, RZ, 0xc0, !PT ;  /* 0x0000003011117812 */ /* 0x000fe200078ec0ff */
[----:B------:R-:W-:Y:S01]  /*b670*/  IMAD.WIDE.U32 R2, R9, UR40, R2 ;  /* 0x0000002809027c25 */ /* 0x000fe2000f8e0002 */
[----:B----4-:R-:W-:Y:S02]  /*b680*/  R2UR UR6, R11 ;  /* 0x000000000b0672ca */ /* 0x010fe400000e0000 */
[----:B------:R-:W4:Y:S11]  /*b690*/  LDC R11, c[0x0][0x2f4] ;  /* 0x0000bd00ff0b7b82 */ /* 0x000f360000000800 */
[----:B------:R-:W-:-:S03]  /*b6a0*/  UIMAD UR4, UR6, UR4, URZ ;  /* 0x00000004060472a4 */ /* 0x000fc6000f8e023f */
[----:B------:R-:W-:Y:S01]  /*b6b0*/  ULDC.64 UR6, c[0x0][0x2e8] ;  /* 0x0000ba0000067ab9 */ /* 0x000fe20000000a00 */
[----:B------:R-:W-:Y:S01]  /*b6c0*/  UIMAD UR4, UR40, UR5, UR4 ;  /* 0x00000005280472a4 */ /* 0x000fe2000f8e0204 */
[----:B------:R-:W-:Y:S01]  /*b6d0*/  IMAD.U32 R8, RZ, RZ, UR7 ;  /* 0x00000007ff087e24 */ /* 0x000fe2000f8e00ff */
[----:B------:R-:W-:-:S04]  /*b6e0*/  IADD3 R9, P1, R6, UR6, RZ ;  /* 0x0000000606097c10 */ /* 0x000fc8000ff3e0ff */
[----:B------:R-:W-:Y:S02]  /*b6f0*/  IADD3.X R10, R8, UR4, R7, P1, !PT ;  /* 0x00000004080a7c10 */ /* 0x000fe40008ffe407 */
[----:B------:R-:W-:Y:S02]  /*b700*/  IADD3 R6, P1, R2, UR6, RZ ;  /* 0x0000000602067c10 */ /* 0x000fe4000ff3e0ff */
[----:B----4-:R-:W-:Y:S02]  /*b710*/  ISETP.GE.AND P2, PT, R17, R11, PT ;  /* 0x0000000b1100720c */ /* 0x010fe40003f46270 */
[----:B------:R-:W-:Y:S01]  /*b720*/  IADD3.X R8, R8, UR4, R3, P1, !PT ;  /* 0x0000000408087c10 */ /* 0x000fe20008ffe403 */
[----:B------:R-:W-:-:S03]  /*b730*/  UMOV UR4, 0xffffffff ;  /* 0xffffffff00047882 */ /* 0x000fc60000000000 */
[----:B------:R-:W-:Y:S07]  /*b740*/  BRA.DIV UR4, `(.L_x_67) ;  /* 0x0000002e04887947 */ /* 0x000fee000b800000 */
[----:B------:R-:W4:Y:S04]  /*b750*/  LDL R11, [R1+0x8] ;  /* 0x00000800010b7983 */ /* 0x000f280000100800 */
[----:B------:R-:W5:Y:S04]  /*b760*/  SHFL.IDX PT, R14, R9, RZ, 0x1c1f ;  /* 0x001c1fff090e7589 */ /* 0x000f6800000e0000 */
[----:B------:R-:W0:Y:S04]  /*b770*/  SHFL.IDX PT, R3, R10, RZ, 0x1c1f ;  /* 0x001c1fff0a037589 */ /* 0x000e2800000e0000 */
[----:B------:R-:W-:Y:S01]  /*b780*/  SHFL.IDX PT, R8, R8, RZ, 0x1c1f ;  /* 0x001c1fff08087589 */ /* 0x000fe200000e0000 */
[----:B-----5:R-:W-:-:S03]  /*b790*/  IADD3 R2, P1, R17, R14, RZ ;  /* 0x0000000e11027210 */ /* 0x020fc60007f3e0ff */
[----:B------:R-:W5:Y:S01]  /*b7a0*/  SHFL.IDX PT, R14, R9, 0x1, 0x1c1f ;  /* 0x003c1f00090e7f89 */ /* 0x000f6200000e0000 */
[----:B0-----:R-:W-:Y:S01]  /*b7b0*/  IADD3.X R3, RZ, R3, RZ, P1, !PT ;  /* 0x00000003ff037210 */ /* 0x001fe20000ffe4ff */
[----:B----4-:R-:W-:-:S04]  /*b7c0*/  IMAD R7, R4, 0x2800, R11 ;  /* 0x0000280004077824 */ /* 0x010fc800078e020b */
[----:B------:R-:W-:-:S05]  /*b7d0*/  VIADD R7, R7, UR42 ;  /* 0x0000002a07077c36 */ /* 0x000fca0008000000 */
[----:B------:R0:W-:Y:S04]  /*b7e0*/  LDGSTS.E.BYPASS.LTC128B.128 [R7+0xd200], desc[UR46][R2.64], !P2 ;  /* 0x0d20000002077fae */ /* 0x0001e8000d101d6e */
[----:B0-----:R-:W0:Y:S01]  /*b7f0*/  SHFL.IDX PT, R3, R10, 0x1, 0x1c1f ;  /* 0x003c1f000a037f89 */ /* 0x001e2200000e0000 */
[----:B-----5:R-:W-:-:S03]  /*b800*/  IADD3 R2, P1, R17, R14, RZ ;  /* 0x0000000e11027210 */ /* 0x020fc60007f3e0ff */
[----:B------:R-:W-:Y:S02]  /*b810*/  SHFL.IDX PT, R14, R6, RZ, 0x1c1f ;  /* 0x001c1fff060e7589 */ /* 0x000fe400000e0000 */
[----:B0-----:R-:W-:-:S05]  /*b820*/  IMAD.X R3, RZ, RZ, R3, P1 ;  /* 0x000000ffff037224 */ /* 0x001fca00008e0603 */
[----:B------:R0:W-:Y:S04]  /*b830*/  LDGSTS.E.BYPASS.LTC128B.128 [R7+0xda00], desc[UR46][R2.64], !P2 ;  /* 0x0da0000002077fae */ /* 0x0001e8000d101d6e */
[----:B0-----:R-:W0:Y:S04]  /*b840*/  SHFL.IDX PT, R2, R9, 0x2, 0x1c1f ;  /* 0x005c1f0009027f89 */ /* 0x001e2800000e0000 */
[----:B------:R-:W4:Y:S04]  /*b850*/  SHFL.IDX PT, R3, R10, 0x2, 0x1c1f ;  /* 0x005c1f000a037f89 */ /* 0x000f2800000e0000 */
[----:B------:R-:W5:Y:S04]  /*b860*/  SHFL.IDX PT, R9, R9, 0x3, 0x1c1f ;  /* 0x007c1f0009097f89 */ /* 0x000f6800000e0000 */
[----:B------:R-:W1:Y:S01]  /*b870*/  SHFL.IDX PT, R10, R10, 0x3, 0x1c1f ;  /* 0x007c1f000a0a7f89 */ /* 0x000e6200000e0000 */
[----:B0-----:R-:W-:-:S05]  /*b880*/  IADD3 R2, P1, R17, R2, RZ ;  /* 0x0000000211027210 */ /* 0x001fca0007f3e0ff */
[----:B----4-:R-:W-:-:S05]  /*b890*/  IMAD.X R3, RZ, RZ, R3, P1 ;  /* 0x000000ffff037224 */ /* 0x010fca00008e0603 */
[----:B------:R5:W-:Y:S02]  /*b8a0*/  LDGSTS.E.BYPASS.LTC128B.128 [R7+0xe200], desc[UR46][R2.64], !P2 ;  /* 0x0e20000002077fae */ /* 0x000be4000d101d6e */
[----:B-----5:R-:W-:-:S05]  /*b8b0*/  IADD3 R2, P1, R17, R9, RZ ;  /* 0x0000000911027210 */ /* 0x020fca0007f3e0ff */
[----:B-1----:R-:W-:-:S05]  /*b8c0*/  IMAD.X R3, RZ, RZ, R10, P1 ;  /* 0x000000ffff037224 */ /* 0x002fca00008e060a */
[----:B------:R0:W-:Y:S03]  /*b8d0*/  LDGSTS.E.BYPASS.LTC128B.128 [R7+0xea00], desc[UR46][R2.64], !P2 ;  /* 0x0ea0000002077fae */ /* 0x0001e6000d101d6e */
.L_x_164:
[----:B------:R-:W-:Y:S02]  /*b8e0*/  R2UR UR4, R5 ;  /* 0x00000000050472ca */ /* 0x000fe400000e0000 */
[----:B0-----:R-:W-:-:S05]  /*b8f0*/  IADD3 R2, P1, R17, R14, RZ ;  /* 0x0000000e11027210 */ /* 0x001fca0007f3e0ff */
        /* <DEDUP_REMOVED lines=12> */
[----:B0-----:R-:W-:Y:S05]  /*b9c0*/  @!P2 BRA `(.L_x_68) ;  /* 0x000000000004a947 */ /* 0x001fea0003800000 */
[----:B------:R-:W-:Y:S01]  /*b9d0*/  BPT.TRAP 0x1 ;  /* 0x000000040000795c */ /* 0x000fe20000300000 */
.L_x_68:
[----:B------:R-:W-:Y:S01]  /*b9e0*/  MOV R2, UR36 ;  /* 0x0000002400027c02 */ /* 0x000fe20008000f00 */
[----:B------:R0:W-:Y:S03]  /*b9f0*/  SYNCS.ARRIVE.TRANS64.A1T0 RZ, [R5+URZ+0x12430], RZ ;  /* 0x012430ff05ff79a7 */ /* 0x0001e6000810003f */
[----:B------:R-:W-:-:S04]  /*ba00*/  LOP3.LUT R2, R2, 0x1, RZ, 0xfc, !PT ;  /* 0x0000000102027812 */ /* 0x000fc800078efcff */
[----:B------:R-:W-:-:S13]  /*ba10*/  ISETP.NE.AND P1, PT, R2, 0x3, PT ;  /* 0x000000030200780c */ /* 0x000fda0003f25270 */
[----:B0-----:R-:W-:Y:S05]  /*ba20*/  @!P1 BRA `(.L_x_69) ;  /* 0x0000000000049947 */ /* 0x001fea0003800000 */
[----:B------:R-:W-:Y:S01]  /*ba30*/  BPT.TRAP 0x1 ;  /* 0x000000040000795c */ /* 0x000fe20000300000 */
.L_x_69:
[----:B------:R-:W-:Y:S02]  /*ba40*/  LOP3.LUT R2, R21, 0x1, RZ, 0x3c, !PT ;  /* 0x0000000115027812 */ /* 0x000fe400078e3cff */
[----:B------:R-:W-:Y:S02]  /*ba50*/  LEA R3, R20, UR42, 0x3 ;  /* 0x0000002a14037c11 */ /* 0x000fe4000f8e18ff */
[----:B------:R-:W-:-:S04]  /*ba60*/  SHF.L.U32 R2, R2, 0x1f, RZ ;  /* 0x0000001f02027819 */ /* 0x000fc800000006ff */
[----:B------:R-:W0:Y:S02]  /*ba70*/  SYNCS.PHASECHK.TRANS64.TRYWAIT P2, [R3+URZ+0x12470], R2 ;  /* 0x01247002030075a7 */ /* 0x000e24000804017f */
[----:B0-----:R-:W-:Y:S05]  /*ba80*/  @!P2 BRA `(.L_x_70) ;  /* 0x000000300014a947 */ /* 0x001fea0003800000 */
.L_x_165:
[----:B------:R-:W-:-:S06]  /*ba90*/  ULOP3.LUT UR4, UR36, 0x2, URZ, 0xfc, !UPT ;  /* 0x0000000224047892 */ /* 0x000fcc000f8efc3f */
[----:B--23--:R-:W-:-:S05]  /*baa0*/  IMAD.U32 R5, RZ, RZ, UR4 ;  /* 0x00000004ff057e24 */ /* 0x00cfca000f8e00ff */
[----:B------:R-:W-:-:S13]  /*bab0*/  ISETP.NE.AND P2, PT, R5, 0x3, PT ;  /* 0x000000030500780c */ /* 0x000fda0003f45270 */
[----:B------:R-:W-:Y:S05]  /*bac0*/  @!P2 BRA `(.L_x_71) ;  /* 0x000000000004a947 */ /* 0x000fea0003800000 */
[----:B------:R-:W-:Y:S01]  /*bad0*/  BPT.TRAP 0x1 ;  /* 0x000000040000795c */ /* 0x000fe20000300000 */
.L_x_71:
[----:B0-----:R-:W-:Y:S01]  /*bae0*/  SHF.L.U32 R2, R21, 0x1f, RZ ;  /* 0x0000001f15027819 */ /* 0x001fe200000006ff */
[----:B------:R-:W-:-:S03]  /*baf0*/  IMAD R5, R20, 0x2800, RZ ;  /* 0x0000280014057824 */ /* 0x000fc600078e02ff */
[----:B------:R-:W0:Y:S02]  /*bb00*/  SYNCS.PHASECHK.TRANS64.TRYWAIT P2, [R3+URZ+0x12460], R2 ;  /* 0x01246002030075a7 */ /* 0x000e24000804017f */
[----:B0-----:R-:W-:Y:S05]  /*bb10*/  @!P2 BRA `(.L_x_72) ;  /* 0x000000300004a947 */ /* 0x001fea0003800000 */
.L_x_166:
[----:B------:R-:W0:Y:S04]  /*bb20*/  LDL R7, [R1+0x18] ;  /* 0x0000180001077983 */ /* 0x000e280000100800 */
[----:B------:R-:W2:Y:S01]  /*bb30*/  LDL R6, [R1+0x14] ;  /* 0x0000140001067983 */ /* 0x000ea20000100800 */
[----:B------:R-:W-:Y:S05]  /*bb40*/  WARPSYNC.ALL ;  /* 0x0000000000007948 */ /* 0x000fea0003800000 */
[----:B------:R-:W-:Y:S01]  /*bb50*/  ULOP3.LUT UR4, UR36, 0x2, URZ, 0xfc, !UPT ;  /* 0x0000000224047892 */ /* 0x000fe2000f8efc3f */
[----:B0-----:R-:W-:-:S02]  /*bb60*/  LOP3.LUT R2, R5, R7, RZ, 0xfc, !PT ;  /* 0x0000000705027212 */ /* 0x001fc400078efcff */
[----:B--2---:R-:W-:-:S03]  /*bb70*/  LOP3.LUT R5, R5, R6, RZ, 0xfc, !PT ;  /* 0x0000000605057212 */ /* 0x004fc600078efcff */
[----:B------:R-:W0:Y:S01]  /*bb80*/  LDSM.16.MT88.4 R8, [R2+UR42+0x5200] ;  /* 0x0052002a0208783b */ /* 0x000e220008004200 */
[----:B------:R-:W-:Y:S02]  /*bb90*/  IMAD.U32 R6, RZ, RZ, UR4 ;  /* 0x00000004ff067e24 */ /* 0x000fe4000f8e00ff */
[----:B------:R-:W-:-:S03]  /*bba0*/  VIADD R5, R5, UR42 ;  /* 0x0000002a05057c36 */ /* 0x000fc60008000000 */
[----:B------:R-:W-:Y:S02]  /*bbb0*/  ISETP.NE.AND P2, PT, R6, 0x3, PT ;  /* 0x000000030600780c */ /* 0x000fe40003f45270 */
[C-C-:B0-----:R-:W-:Y:S02]  /*bbc0*/  PRMT R12, R8.reuse, 0x6420, R9.reuse ;  /* 0x00006420080c7816 */ /* 0x141fe40000000009 */
[----:B------:R-:W-:Y:S02]  /*bbd0*/  PRMT R13, R8, 0x7531, R9 ;  /* 0x00007531080d7816 */ /* 0x000fe40000000009 */
[C-C-:B------:R-:W-:Y:S02]  /*bbe0*/  PRMT R14, R10.reuse, 0x6420, R11.reuse ;  /* 0x000064200a0e7816 */ /* 0x140fe4000000000b */
[----:B------:R-:W-:-:S05]  /*bbf0*/  PRMT R15, R10, 0x7531, R11 ;  /* 0x000075310a0f7816 */ /* 0x000fca000000000b */
[----:B------:R-:W-:Y:S04]  /*bc00*/  STSM.16.M88.4 [R5+0x200], R12 ;  /* 0x0002000c05007844 */ /* 0x000fe80000000200 */
[----:B------:R-:W0:Y:S02]  /*bc10*/  LDSM.16.MT88.4 R8, [R2+UR42+0x5a00] ;  /* 0x005a002a0208783b */ /* 0x000e240008004200 */
[C-C-:B0-----:R-:W-:Y:S02]  /*bc20*/  PRMT R12, R8.reuse, 0x6420, R9.reuse ;  /* 0x00006420080c7816 */ /* 0x141fe40000000009 */
[----:B------:R-:W-:Y:S02]  /*bc30*/  PRMT R13, R8, 0x7531, R9 ;  /* 0x00007531080d7816 */ /* 0x000fe40000000009 */
[----:B------:R-:W-:-:S02]  /*bc40*/  PRMT R14, R10, 0x6420, R11 ;  /* 0x000064200a0e7816 */ /* 0x000fc4000000000b */
        /* <DEDUP_REMOVED lines=19> */
[----:B------:R0:W-:Y:S01]  /*bd80*/  STSM.16.M88.4 [R5+0x2200], R12 ;  /* 0x0022000c05007844 */ /* 0x0001e20000000200 */
[----:B------:R-:W-:Y:S01]  /*bd90*/  @!PT LDS RZ, [RZ] ;  /* 0x00000000fffff984 */ /* 0x000fe20000000800 */
[----:B------:R-:W-:Y:S01]  /*bda0*/  @!PT LDS RZ, [RZ] ;  /* 0x00000000fffff984 */ /* 0x000fe20000000800 */
[----:B------:R-:W-:Y:S01]  /*bdb0*/  @!PT LDS RZ, [RZ] ;  /* 0x00000000fffff984 */ /* 0x000fe20000000800 */
[----:B------:R-:W-:Y:S01]  /*bdc0*/  @!PT LDS RZ, [RZ] ;  /* 0x00000000fffff984 */ /* 0x000fe20000000800 */
[----:B------:R1:W-:Y:S06]  /*bdd0*/  MEMBAR.ALL.CTA ;  /* 0x0000000000007992 */ /* 0x0003ec0000008000 */
[----:B-1----:R-:W1:Y:S01]  /*bde0*/  FENCE.VIEW.ASYNC.S ;  /* 0x00000000000073c6 */ /* 0x002e620000000000 */
[----:B------:R-:W-:Y:S05]  /*bdf0*/  @!P2 BRA `(.L_x_73) ;  /* 0x000000000004a947 */ /* 0x000fea0003800000 */
[----:B------:R-:W-:Y:S01]  /*be00*/  BPT.TRAP 0x1 ;  /* 0x000000040000795c */ /* 0x000fe20000300000 */
.L_x_73:
[----:B-1----:R1:W-:Y:S01]  /*be10*/  SYNCS.ARRIVE.TRANS64.A1T0 RZ, [R3+URZ+0x12450], RZ ;  /* 0x012450ff03ff79a7 */ /* 0x0023e2000810003f */
[----:B------:R-:W-:Y:S06]  /*be20*/  BAR.SYNC.DEFER_BLOCKING 0x2, 0x80 ;  /* 0x0082000000007b1d */ /* 0x000fec0000010000 */
[----:B------:R-:W-:Y:S05]  /*be30*/  @!P1 BRA `(.L_x_74) ;  /* 0x0000000000049947 */ /* 0x000fea0003800000 */
[----:B------:R-:W-:Y:S01]  /*be40*/  BPT.TRAP 0x1 ;  /* 0x000000040000795c */ /* 0x000fe20000300000 */
.L_x_74:
[----:B------:R-:W2:Y:S01]  /*be50*/  S2R R2, SR_CgaCtaId ;  /* 0x0000000000027919 */ /* 0x000ea20000008800 */
[----:B-1----:R-:W-:Y:S01]  /*be60*/  VIADD R3, R3, 0x12480 ;  /* 0x0001248003037836 */ /* 0x002fe20000000000 */
[----:B------:R-:W-:Y:S01]  /*be70*/  MOV R21, R28 ;  /* 0x0000001c00157202 */ /* 0x000fe20000000f00 */
[----:B------:R-:W-:Y:S02]  /*be80*/  VIADD R0, R0, 0xffffff60 ;  /* 0xffffff6000007836 */ /* 0x000fe40000000000 */
[----:B------:R-:W-:Y:S01]  /*be90*/  IMAD.MOV.U32 R20, RZ, RZ, R4 ;  /* 0x000000ffff147224 */ /* 0x000fe200078e0004 */
[----:B--2---:R-:W-:-:S04]  /*bea0*/  PRMT R3, R2, 0x654, R3 ;  /* 0x0000065402037816 */ /* 0x004fc80000000003 */
[----:B------:R1:W-:Y:S01]  /*beb0*/  SYNCS.ARRIVE.TRANS64.RED.A1T0 RZ, [R3+URZ], RZ ;  /* 0x000000ff03ff79a7 */ /* 0x0003e2000810043f */
[----:B------:R-:W-:Y:S05]  /*bec0*/  @P0 BRA `(.L_x_75) ;  /* 0xffffffec00280947 */ /* 0x000fea000383ffff */
[----:B------:R-:W-:Y:S05]  /*bed0*/  BRA `(.L_x_76) ;  /* 0x0000000000087947 */ /* 0x000fea0003800000 */
.L_x_60:
[----:B------:R-:W-:Y:S02]  /*bee0*/  IMAD.MOV.U32 R4, RZ, RZ, RZ ;  /* 0x000000ffff047224 */ /* 0x000fe400078e00ff */
[----:B------:R-:W-:-:S07]  /*bef0*/  IMAD.MOV.U32 R28, RZ, RZ, 0x1 ;  /* 0x00000001ff1c7424 */ /* 0x000fce00078e00ff */
.L_x_76:
[----:B------:R-:W-:-:S06]  /*bf00*/  ULOP3.LUT UR4, UR36, 0x1, URZ, 0xfc, !UPT ;  /* 0x0000000124047892 */ /* 0x000fcc000f8efc3f */
[----:B0-----:R-:W-:-:S05]  /*bf10*/  IMAD.U32 R0, RZ, RZ, UR4 ;  /* 0x00000004ff007e24 */ /* 0x001fca000f8e00ff */
[----:B------:R-:W-:-:S13]  /*bf20*/  ISETP.NE.AND P1, PT, R0, 0x3, PT ;  /* 0x000000030000780c */ /* 0x000fda0003f25270 */
[----:B------:R-:W-:Y:S05]  /*bf30*/  @!P1 BRA `(.L_x_77) ;  /* 0x0000000000049947 */ /* 0x000fea0003800000 */
[----:B------:R-:W-:Y:S01]  /*bf40*/  BPT.TRAP 0x1 ;  /* 0x000000040000795c */ /* 0x000fe20000300000 */
.L_x_77:
[----:B-1----:R-:W-:Y:S01]  /*bf50*/  LOP3.LUT R3, R28, 0x1, RZ, 0x3c, !PT ;  /* 0x000000011c037812 */ /* 0x002fe200078e3cff */
[----:B------:R-:W-:Y:S01]  /*bf60*/  BSSY B0, `(.L_x_78) ;  /* 0x0000005000007945 */ /* 0x000fe20003800000 */
[----:B------:R-:W-:Y:S02]  /*bf70*/  LEA R2, R4, UR42, 0x3 ;  /* 0x0000002a04027c11 */ /* 0x000fe4000f8e18ff */
[----:B------:R-:W-:-:S04]  /*bf80*/  SHF.L.U32 R3, R3, 0x1f, RZ ;  /* 0x0000001f03037819 */ /* 0x000fc800000006ff */
[----:B------:R-:W0:Y:S02]  /*bf90*/  SYNCS.PHASECHK.TRANS64.TRYWAIT P0, [R2+URZ+0x12470], R3 ;  /* 0x01247003020075a7 */ /* 0x000e24000800017f */
[----:B0-----:R-:W-:Y:S05]  /*bfa0*/  @!P0 BRA `(.L_x_79) ;  /* 0x0000002800f48947 */ /* 0x001fea0003800000 */
.L_x_167:
[----:B------:R-:W-:Y:S05]  /*bfb0*/  BSYNC B0 ;  /* 0x0000000000007941 */ /* 0x000fea0003800000 */
.L_x_78:
[----:B------:R-:W-:-:S06]  /*bfc0*/  ULOP3.LUT UR4, UR36, 0x2, URZ, 0xfc, !UPT ;  /* 0x0000000224047892 */ /* 0x000fcc000f8efc3f */
[----:B------:R-:W-:-:S05]  /*bfd0*/  IMAD.U32 R0, RZ, RZ, UR4 ;  /* 0x00000004ff007e24 */ /* 0x000fca000f8e00ff */
[----:B------:R-:W-:-:S13]  /*bfe0*/  ISETP.NE.AND P0, PT, R0, 0x3, PT ;  /* 0x000000030000780c */ /* 0x000fda0003f05270 */
[----:B------:R-:W-:Y:S05]  /*bff0*/  @!P0 BRA `(.L_x_80) ;  /* 0x0000000000048947 */ /* 0x000fea0003800000 */
[----:B------:R-:W-:Y:S01]  /*c000*/  BPT.TRAP 0x1 ;  /* 0x000000040000795c */ /* 0x000fe20000300000 */
.L_x_80:
[----:B------:R-:W2:Y:S01]  /*c010*/  LDL.LU R0, [R1+0x18] ;  /* 0x0000180001007983 */ /* 0x000ea20000300800 */
[----:B------:R-:W-:Y:S01]  /*c020*/  SHF.L.U32 R5, R28, 0x1f, RZ ;  /* 0x0000001f1c057819 */ /* 0x000fe200000006ff */
[----:B0-----:R-:W-:-:S03]  /*c030*/  IMAD R3, R4, 0x2800, RZ ;  /* 0x0000280004037824 */ /* 0x001fc600078e02ff */
[----:B------:R-:W0:Y:S02]  /*c040*/  SYNCS.PHASECHK.TRANS64.TRYWAIT P0, [R2+URZ+0x12460], R5 ;  /* 0x01246005020075a7 */ /* 0x000e24000800017f */
[----:B--2---:R-:W-:Y:S01]  /*c050*/  LOP3.LUT R0, R3, R0, RZ, 0xfc, !PT ;  /* 0x0000000003007212 */ /* 0x004fe200078efcff */
[----:B0-----:R-:W-:Y:S06]  /*c060*/  @!P0 BRA `(.L_x_81) ;  /* 0x0000002800d88947 */ /* 0x001fec0003800000 */
.L_x_168:
[----:B------:R-:W2:Y:S01]  /*c070*/  LDL.LU R6, [R1+0x14] ;  /* 0x0000140001067983 */ /* 0x000ea20000300800 */
[----:B------:R-:W-:Y:S05]  /*c080*/  WARPSYNC.ALL ;  /* 0x0000000000007948 */ /* 0x000fea0003800000 */
[----:B------:R-:W1:Y:S01]  /*c090*/  LDSM.16.MT88.4 R8, [R0+UR42+0x5200] ;  /* 0x0052002a0008783b */ /* 0x000e620008004200 */
[----:B------:R-:W-:-:S06]  /*c0a0*/  ULOP3.LUT UR4, UR36, 0x2, URZ, 0xfc, !UPT ;  /* 0x0000000224047892 */ /* 0x000fcc000f8efc3f */
[----:B0-----:R-:W-:-:S05]  /*c0b0*/  IMAD.U32 R5, RZ, RZ, UR4 ;  /* 0x00000004ff057e24 */ /* 0x001fca000f8e00ff */
[----:B------:R-:W-:Y:S02]  /*c0c0*/  ISETP.NE.AND P0, PT, R5, 0x3, PT ;  /* 0x000000030500780c */ /* 0x000fe40003f05270 */
[C-C-:B-1----:R-:W-:Y:S02]  /*c0d0*/  PRMT R12, R8.reuse, 0x6420, R9.reuse ;  /* 0x00006420080c7816 */ /* 0x142fe40000000009 */
[----:B------:R-:W-:Y:S02]  /*c0e0*/  PRMT R13, R8, 0x7531, R9 ;  /* 0x00007531080d7816 */ /* 0x000fe40000000009 */
[C-C-:B------:R-:W-:Y:S02]  /*c0f0*/  PRMT R14, R10.reuse, 0x6420, R11.reuse ;  /* 0x000064200a0e7816 */ /* 0x140fe4000000000b */
[----:B------:R-:W-:Y:S02]  /*c100*/  PRMT R15, R10, 0x7531, R11 ;  /* 0x000075310a0f7816 */ /* 0x000fe4000000000b */
[----:B--2---:R-:W-:-:S05]  /*c110*/  LOP3.LUT R3, R3, R6, RZ, 0xfc, !PT ;  /* 0x0000000603037212 */ /* 0x004fca00078efcff */
[----:B------:R-:W-:-:S05]  /*c120*/  VIADD R3, R3, UR42 ;  /* 0x0000002a03037c36 */ /* 0x000fca0008000000 */
        /* <DEDUP_REMOVED lines=33> */
.L_x_82:
[----:B-1----:R1:W-:Y:S01]  /*c340*/  SYNCS.ARRIVE.TRANS64.A1T0 RZ, [R2+URZ+0x12450], RZ ;  /* 0x012450ff02ff79a7 */ /* 0x0023e2000810003f */
[----:B------:R-:W-:Y:S06]  /*c350*/  BAR.SYNC.DEFER_BLOCKING 0x2, 0x80 ;  /* 0x0082000000007b1d */ /* 0x000fec0000010000 */
[----:B------:R-:W-:Y:S05]  /*c360*/  @!P1 BRA `(.L_x_83) ;  /* 0x0000000000049947 */ /* 0x000fea0003800000 */
[----:B------:R-:W-:Y:S01]  /*c370*/  BPT.TRAP 0x1 ;  /* 0x000000040000795c */ /* 0x000fe20000300000 */
.L_x_83:
[----:B------:R-:W2:Y:S01]  /*c380*/  S2R R0, SR_CgaCtaId ;  /* 0x0000000000007919 */ /* 0x000ea20000008800 */
[----:B-1----:R-:W-:-:S04]  /*c390*/  IADD3 R2, R2, 0x12480, RZ ;  /* 0x0001248002027810 */ /* 0x002fc80007ffe0ff */
[----:B--2---:R-:W-:Y:S01]  /*c3a0*/  PRMT R2, R0, 0x654, R2 ;  /* 0x0000065400027816 */ /* 0x004fe20000000002 */
[----:B------:R-:W-:-:S03]  /*c3b0*/  VIADD R0, R4, 0x1 ;  /* 0x0000000104007836 */ /* 0x000fc60000000000 */
[----:B------:R1:W-:Y:S02]  /*c3c0*/  SYNCS.ARRIVE.TRANS64.RED.A1T0 RZ, [R2+URZ], RZ ;  /* 0x000000ff02ff79a7 */ /* 0x0003e4000810043f */
[----:B------:R-:W-:-:S04]  /*c3d0*/  ISETP.NE.AND P0, PT, R0, 0x2, PT ;  /* 0x000000020000780c */ /* 0x000fc80003f05270 */
[----:B0-----:R-:W-:Y:S01]  /*c3e0*/  SEL R3, RZ, 0x1, P0 ;  /* 0x00000001ff037807 */ /* 0x001fe20000000000 */
[----:B-1----:R-:W-:Y:S01]  /*c3f0*/  IMAD.MOV.U32 R2, RZ, RZ, RZ ;  /* 0x000000ffff027224 */ /* 0x002fe200078e00ff */
[----:B------:R-:W-:Y:S02]  /*c400*/  SEL R0, R0, RZ, P0 ;  /* 0x000000ff00007207 */ /* 0x000fe40000000000 */
[----:B------:R-:W-:-:S07]  /*c410*/  LOP3.LUT R28, R28, R3, RZ, 0x3c, !PT ;  /* 0x000000031c1c7212 */ /* 0x000fce00078e3cff */
.L_x_40:
[----:B------:R-:W0:Y:S01]  /*c420*/  S2R R4, SR_CgaCtaId ;  /* 0x0000000000047919 */ /* 0x000e220000008800 */
[----:B------:R-:W-:Y:S02]  /*c430*/  MOV R3, 0x400 ;  /* 0x0000040000037802 */ /* 0x000fe40000000f00 */
[----:B------:R-:W-:Y:S02]  /*c440*/  SHF.L.U32 R2, R2, 0x1f, RZ ;  /* 0x0000001f02027819 */ /* 0x000fe400000006ff */
[----:B0-----:R-:W-:-:S04]  /*c450*/  LEA R7, R4, R3, 0x18 ;  /* 0x0000000304077211 */ /* 0x001fc800078ec0ff */
[----:B------:R-:W0:Y:S02]  /*c460*/  SYNCS.PHASECHK.TRANS64.TRYWAIT P0, [R7+URZ+0x12420], R2 ;  /* 0x01242002070075a7 */ /* 0x000e24000800017f */
[----:B0-----:R-:W-:Y:S05]  /*c470*/  @!P0 BRA `(.L_x_84) ;  /* 0x0000002400e88947 */ /* 0x001fea0003800000 */
.L_x_169:
[----:B------:R-:W1:Y:S02]  /*c480*/  S2R R3, SR_TID.X ;  /* 0x0000000000037919 */ /* 0x000e640000002100 */
[----:B-1----:R-:W-:-:S04]  /*c490*/  SHF.R.U32.HI R3, RZ, 0x5, R3 ;  /* 0x00000005ff037819 */ /* 0x002fc80000011603 */
[----:B------:R-:W-:-:S05]  /*c4a0*/  LOP3.LUT R3, R3, 0x3, RZ, 0xc0, !PT ;  /* 0x0000000303037812 */ /* 0x000fca00078ec0ff */
[----:B0-----:R-:W0:Y:S02]  /*c4b0*/  SHFL.IDX PT, R2, R3, RZ, 0x1f ;  /* 0x00001fff03027589 */ /* 0x001e2400000e0000 */
[----:B0-----:R-:W-:-:S13]  /*c4c0*/  ISETP.NE.AND P0, PT, R2, RZ, PT ;  /* 0x000000ff0200720c */ /* 0x001fda0003f05270 */
[----:B------:R-:W-:Y:S05]  /*c4d0*/  @P0 BRA `(.L_x_8) ;  /* 0x0000000000a00947 */ /* 0x000fea0003800000 */
[----:B------:R-:W-:-:S13]  /*c4e0*/  ELECT P0, URZ, PT ;  /* 0x00000000003f782f */ /* 0x000fda0003800000 */
[----:B------:R-:W-:Y:S05]  /*c4f0*/  @!P0 BRA `(.L_x_8) ;  /* 0x0000000000988947 */ /* 0x000fea0003800000 */
[----:B------:R-:W-:-:S06]  /*c500*/  ULOP3.LUT UR4, UR36, 0x2, URZ, 0xfc, !UPT ;  /* 0x0000000224047892 */ /* 0x000fcc000f8efc3f */
[----:B------:R-:W-:-:S05]  /*c510*/  IMAD.U32 R2, RZ, RZ, UR4 ;  /* 0x00000004ff027e24 */ /* 0x000fca000f8e00ff */
[----:B------:R-:W-:-:S13]  /*c520*/  ISETP.NE.AND P0, PT, R2, 0x3, PT ;  /* 0x000000030200780c */ /* 0x000fda0003f05270 */
[----:B------:R-:W-:Y:S05]  /*c530*/  @!P0 BRA `(.L_x_85) ;  /* 0x0000000000048947 */ /* 0x000fea0003800000 */
[----:B------:R-:W-:Y:S01]  /*c540*/  BPT.TRAP 0x1 ;  /* 0x000000040000795c */ /* 0x000fe20000300000 */
.L_x_85:
[----:B------:R-:W-:Y:S01]  /*c550*/  IMAD R5, R0, 0x8, R7 ;  /* 0x0000000800057824 */ /* 0x000fe200078e0207 */
[----:B------:R-:W-:Y:S01]  /*c560*/  SHF.L.U32 R2, R28, 0x1f, RZ ;  /* 0x0000001f1c027819 */ /* 0x000fe200000006ff */
[----:B------:R-:W-:-:S03]  /*c570*/  VIADD R0, R0, 0x1 ;  /* 0x0000000100007836 */ /* 0x000fc60000000000 */
[----:B------:R-:W0:Y:S02]  /*c580*/  SYNCS.PHASECHK.TRANS64.TRYWAIT P1, [R5+URZ+0x12440], R2 ;  /* 0x01244002050075a7 */ /* 0x000e24000802017f */
[----:B------:R-:W-:-:S04]  /*c590*/  ISETP.NE.AND P2, PT, R0, 0x2, PT ;  /* 0x000000020000780c */ /* 0x000fc80003f45270 */
[----:B------:R-:W-:Y:S01]  /*c5a0*/  SEL R3, RZ, 0x1, P2 ;  /* 0x00000001ff037807 */ /* 0x000fe20001000000 */
[----:B0-----:R-:W-:Y:S08]  /*c5b0*/  @!P1 BRA `(.L_x_86) ;  /* 0x0000002400ac9947 */ /* 0x001ff00003800000 */
.L_x_170:
[----:B------:R-:W-:Y:S02]  /*c5c0*/  SEL R0, R0, RZ, P2 ;  /* 0x000000ff00007207 */ /* 0x000fe40001000000 */
[----:B------:R-:W-:Y:S01]  /*c5d0*/  LOP3.LUT R3, R28, R3, RZ, 0x3c, !PT ;  /* 0x000000031c037212 */ /* 0x000fe200078e3cff */
[----:B------:R-:W-:Y:S06]  /*c5e0*/  @!P0 BRA `(.L_x_87) ;  /* 0x0000000000048947 */ /* 0x000fec0003800000 */
[----:B------:R-:W-:Y:S01]  /*c5f0*/  BPT.TRAP 0x1 ;  /* 0x000000040000795c */ /* 0x000fe20000300000 */
.L_x_87:
[----:B------:R-:W-:Y:S01]  /*c600*/  IMAD R7, R0, 0x8, R7 ;  /* 0x0000000800077824 */ /* 0x000fe200078e0207 */
[----:B------:R-:W-:-:S04]  /*c610*/  SHF.L.U32 R0, R3, 0x1f, RZ ;  /* 0x0000001f03007819 */ /* 0x000fc800000006ff */
[----:B------:R-:W1:Y:S02]  /*c620*/  SYNCS.PHASECHK.TRANS64.TRYWAIT P1, [R7+URZ+0x12440], R0 ;  /* 0x01244000070075a7 */ /* 0x000e64000802017f */
[----:B-1----:R-:W-:Y:S05]  /*c630*/  @!P1 BRA `(.L_x_88) ;  /* 0x0000002400a09947 */ /* 0x002fea0003800000 */
.L_x_171:
[----:B------:R-:W-:Y:S05]  /*c640*/  @!P0 BRA `(.L_x_89) ;  /* 0x0000000000048947 */ /* 0x000fea0003800000 */
[----:B------:R-:W-:Y:S01]  /*c650*/  BPT.TRAP 0x1 ;  /* 0x000000040000795c */ /* 0x000fe20000300000 */
.L_x_89:
[----:B------:R-:W2:Y:S02]  /*c660*/  SYNCS.PHASECHK.TRANS64.TRYWAIT P1, [R5+URZ+0x12460], R2 ;  /* 0x01246002050075a7 */ /* 0x000ea4000802017f */
[----:B--2---:R-:W-:Y:S05]  /*c670*/  @!P1 BRA `(.L_x_90) ;  /* 0x0000002400a49947 */ /* 0x004fea0003800000 */
.L_x_172:
[----:B------:R-:W-:Y:S05]  /*c680*/  @!P0 BRA `(.L_x_91) ;  /* 0x0000000000048947 */ /* 0x000fea0003800000 */
[----:B------:R-:W-:Y:S01]  /*c690*/  BPT.TRAP 0x1 ;  /* 0x000000040000795c */ /* 0x000fe20000300000 */
.L_x_91:
[----:B------:R-:W3:Y:S02]  /*c6a0*/  SYNCS.PHASECHK.TRANS64.TRYWAIT P1, [R7+URZ+0x12460], R0 ;  /* 0x01246000070075a7 */ /* 0x000ee4000802017f */
[----:B---3--:R-:W-:Y:S05]  /*c6b0*/  @!P1 BRA `(.L_x_92) ;  /* 0x0000002400a89947 */ /* 0x008fea0003800000 */
.L_x_173:
[----:B------:R-:W-:Y:S05]  /*c6c0*/  @!P0 BRA `(.L_x_93) ;  /* 0x0000000000048947 */ /* 0x000fea0003800000 */
[----:B------:R-:W-:Y:S01]  /*c6d0*/  BPT.TRAP 0x1 ;  /* 0x000000040000795c */ /* 0x000fe20000300000 */
.L_x_93:
[----:B------:R-:W4:Y:S02]  /*c6e0*/  SYNCS.PHASECHK.TRANS64.TRYWAIT P1, [R5+URZ+0x12480], R2 ;  /* 0x01248002050075a7 */ /* 0x000f24000802017f */
[----:B----4-:R-:W-:Y:S05]  /*c6f0*/  @!P1 BRA `(.L_x_94) ;  /* 0x0000002400ac9947 */ /* 0x010fea0003800000 */
.L_x_174:
[----:B------:R-:W-:Y:S05]  /*c700*/  @!P0 BRA `(.L_x_95) ;  /* 0x0000000000048947 */ /* 0x000fea0003800000 */
[----:B------:R-:W-:Y:S01]  /*c710*/  BPT.TRAP 0x1 ;  /* 0x000000040000795c */ /* 0x000fe20000300000 */
.L_x_95:
[----:B------:R0:W0:Y:S02]  /*c720*/  SYNCS.PHASECHK.TRANS64.TRYWAIT P0, [R7+URZ+0x12480], R0 ;  /* 0x01248000070075a7 */ /* 0x000024000800017f */
[----:B0-----:R-:W-:Y:S05]  /*c730*/  @!P0 NANOSLEEP.SYNCS 0x989680 ;  /* 0x009896800000895d */ /* 0x001fea0003900000 */
[----:B------:R-:W0:Y:S02]  /*c740*/  @!P0 SYNCS.PHASECHK.TRANS64 P0, [R7+URZ+0x12480], R0 ;  /* 0x01248000070085a7 */ /* 0x000e24000800007f */
[----:B0-----:R-:W-:Y:S05]  /*c750*/  @!P0 BRA `(.L_x_95) ;  /* 0xfffffffc00f08947 */ /* 0x001fea000383ffff */
.L_x_8:
[----:B------:R-:W-:Y:S05]  /*c760*/  BSYNC B6 ;  /* 0x0000000000067941 */ /* 0x000fea0003800000 */
.L_x_5:
[----:B------:R-:W-:Y:S05]  /*c770*/  EXIT ;  /* 0x000000000000794d */ /* 0x000fea0003800000 */
.L_x_12:
[----:B0-----:R-:W-:-:S04]  /*c780*/  MOV R3, UR44 ;  /* 0x0000002c00037c02 */ /* 0x001fc80008000f00 */
[----:B------:R0:W1:Y:S03]  /*c790*/  SYNCS.PHASECHK.TRANS64.TRYWAIT P0, [R3+URZ+0x12400], R0 ;  /* 0x01240000030075a7 */ /* 0x000066000800017f */
[----:B-1----:R-:W-:Y:S05]  /*c7a0*/  @!P0 NANOSLEEP.SYNCS 0x989680 ;  /* 0x009896800000895d */ /* 0x002fea0003900000 */
[----:B------:R-:W1:Y:S02]  /*c7b0*/  @!P0 SYNCS.PHASECHK.TRANS64 P0, [R3+URZ+0x12400], R0 ;  /* 0x01240000030085a7 */ /* 0x000e64000800007f */
[----:B-1----:R-:W-:Y:S05]  /*c7c0*/  @!P0 BRA `(.L_x_12) ;  /* 0xfffffffc00ec8947 */ /* 0x002fea000383ffff */
[----:B------:R-:W-:Y:S05]  /*c7d0*/  BRA `(.L_x_96) ;  /* 0xffffff4c00187947 */ /* 0x000fea000383ffff */
.L_x_16:
[----:B--2---:R-:W-:-:S04]  /*c7e0*/  IMAD.U32 R5, RZ, RZ, UR44 ;  /* 0x0000002cff057e24 */ /* 0x004fc8000f8e00ff */
[----:B------:R2:W3:Y:S03]  /*c7f0*/  SYNCS.PHASECHK.TRANS64.TRYWAIT P1, [R5+URZ+0x12430], R0 ;  /* 0x01243000050075a7 */ /* 0x0004e6000802017f */
[----:B---3--:R-:W-:Y:S05]  /*c800*/  @!P1 NANOSLEEP.SYNCS 0x989680 ;  /* 0x009896800000995d */ /* 0x008fea0003900000 */
[----:B------:R-:W3:Y:S02]  /*c810*/  @!P1 SYNCS.PHASECHK.TRANS64 P1, [R5+URZ+0x12430], R0 ;  /* 0x01243000050095a7 */ /* 0x000ee4000802007f */
[----:B---3--:R-:W-:Y:S05]  /*c820*/  @!P1 BRA `(.L_x_16) ;  /* 0xfffffffc00ec9947 */ /* 0x008fea000383ffff */
[----:B------:R-:W-:Y:S05]  /*c830*/  BRA `(.L_x_15) ;  /* 0xffffff4c00387947 */ /* 0x000fea000383ffff */
.L_x_22:
[----:B-1----:R-:W-:-:S04]  /*c840*/  IMAD.U32 R11, RZ, RZ, UR32 ;  /* 0x00000020ff0b7e24 */ /* 0x002fc8000f8e00ff */
[----:B------:R1:W2:Y:S03]  /*c850*/  SYNCS.PHASECHK.TRANS64.TRYWAIT P1, [R11+URZ+0x12430], R0 ;  /* 0x012430000b0075a7 */ /* 0x0002a6000802017f */
[----:B--2---:R-:W-:Y:S05]  /*c860*/  @!P1 NANOSLEEP.SYNCS 0x989680 ;  /* 0x009896800000995d */ /* 0x004fea0003900000 */
[----:B------:R-:W2:Y:S02]  /*c870*/  @!P1 SYNCS.PHASECHK.TRANS64 P1, [R11+URZ+0x12430], R0 ;  /* 0x012430000b0095a7 */ /* 0x000ea4000802007f */
[----:B--2---:R-:W-:Y:S05]  /*c880*/  @!P1 BRA `(.L_x_22) ;  /* 0xfffffffc00ec9947 */ /* 0x004fea000383ffff */
[----:B------:R-:W-:Y:S05]  /*c890*/  BRA `(.L_x_21) ;  /* 0xffffff7400987947 */ /* 0x000fea000383ffff */
.L_x_26:
[----:B-1----:R-:W-:-:S04]  /*c8a0*/  IMAD.U32 R11, RZ, RZ, UR9 ;  /* 0x00000009ff0b7e24 */ /* 0x002fc8000f8e00ff */
[----:B------:R1:W2:Y:S03]  /*c8b0*/  SYNCS.PHASECHK.TRANS64.TRYWAIT P1, [R11+URZ+0x12450], R0 ;  /* 0x012450000b0075a7 */ /* 0x0002a6000802017f */
[----:B--2---:R-:W-:Y:S05]  /*c8c0*/  @!P1 NANOSLEEP.SYNCS 0x989680 ;  /* 0x009896800000995d */ /* 0x004fea0003900000 */
[----:B------:R-:W2:Y:S02]  /*c8d0*/  @!P1 SYNCS.PHASECHK.TRANS64 P1, [R11+URZ+0x12450], R0 ;  /* 0x012450000b0095a7 */ /* 0x000ea4000802007f */
[----:B--2---:R-:W-:Y:S05]  /*c8e0*/  @!P1 BRA `(.L_x_26) ;  /* 0xfffffffc00ec9947 */ /* 0x004fea000383ffff */
[----:B------:R-:W-:Y:S05]  /*c8f0*/  BRA `(.L_x_25) ;  /* 0xffffff7800b47947 */ /* 0x000fea000383ffff */
.L_x_33:
[----:B-1----:R-:W-:-:S04]  /*c900*/  IMAD.U32 R3, RZ, RZ, UR16 ;  /* 0x00000010ff037e24 */ /* 0x002fc8000f8e00ff */
[----:B------:R1:W2:Y:S03]  /*c910*/  SYNCS.PHASECHK.TRANS64.TRYWAIT P1, [R3+URZ+0x12450], R2 ;  /* 0x01245002030075a7 */ /* 0x0002a6000802017f */
[----:B--2---:R-:W-:Y:S05]  /*c920*/  @!P1 NANOSLEEP.SYNCS 0x989680 ;  /* 0x009896800000995d */ /* 0x004fea0003900000 */
[----:B------:R-:W2:Y:S02]  /*c930*/  @!P1 SYNCS.PHASECHK.TRANS64 P1, [R3+URZ+0x12450], R2 ;  /* 0x01245002030095a7 */ /* 0x000ea4000802007f */
[----:B--2---:R-:W-:Y:S05]  /*c940*/  @!P1 BRA `(.L_x_33) ;  /* 0xfffffffc00ec9947 */ /* 0x004fea000383ffff */
[----:B------:R-:W-:Y:S05]  /*c950*/  BRA `(.L_x_32) ;  /* 0xffffff9400f47947 */ /* 0x000fea000383ffff */
.L_x_46:
[----:B------:R-:W-:Y:S01]  /*c960*/  IMAD.MOV.U32 R13, RZ, RZ, R22 ;  /* 0x000000ffff0d7224 */ /* 0x000fe200078e0016 */
[----:B------:R-:W-:Y:S01]  /*c970*/  MOV R11, 0x1f ;  /* 0x0000001f000b7802 */ /* 0x000fe20000000f00 */
[----:B------:R-:W-:Y:S02]  /*c980*/  IMAD.MOV.U32 R12, RZ, RZ, RZ ;  /* 0x000000ffff0c7224 */ /* 0x000fe400078e00ff */
[----:B------:R-:W-:-:S07]  /*c990*/  IMAD.MOV.U32 R15, RZ, RZ, -0x1 ;  /* 0xffffffffff0f7424 */ /* 0x000fce00078e00ff */
[----:B-----5:R-:W-:Y:S05]  /*c9a0*/  WARPSYNC.COLLECTIVE R15, `(.L_x_97) ;  /* 0x000000000f087348 */ /* 0x020fea0003c00000 */
[----:B------:R0:W1:Y:S02]  /*c9b0*/  SHFL.IDX P6, R14, R13, R12, R11 ;  /* 0x0000000c0d0e7389 */ /* 0x00006400000c000b */
[----:B01---5:R-:W-:Y:S01]  /*c9c0*/  ENDCOLLECTIVE ;  /* 0x000000000000791b */ /* 0x023fe20003800000 */
.L_x_97:
[----:B------:R-:W-:Y:S05]  /*c9d0*/  BRA `(.L_x_98) ;  /* 0xffffffc400347947 */ /* 0x000fea000383ffff */
.L_x_48:
[----:B0-----:R-:W-:-:S04]  /*c9e0*/  IMAD.U32 R3, RZ, RZ, UR42 ;  /* 0x0000002aff037e24 */ /* 0x001fc8000f8e00ff */
[----:B------:R0:W1:Y:S03]  /*c9f0*/  SYNCS.PHASECHK.TRANS64.TRYWAIT P0, [R3+URZ+0x12480], R28 ;  /* 0x0124801c030075a7 */ /* 0x000066000800017f */
[----:B-1----:R-:W-:Y:S05]  /*ca00*/  @!P0 NANOSLEEP.SYNCS 0x989680 ;  /* 0x009896800000895d */ /* 0x002fea0003900000 */
[----:B------:R-:W1:Y:S02]  /*ca10*/  @!P0 SYNCS.PHASECHK.TRANS64 P0, [R3+URZ+0x12480], R28 ;  /* 0x0124801c030085a7 */ /* 0x000e64000800007f */
[----:B-1----:R-:W-:Y:S05]  /*ca20*/  @!P0 BRA `(.L_x_48) ;  /* 0xfffffffc00ec8947 */ /* 0x002fea000383ffff */
[----:B------:R-:W-:Y:S05]  /*ca30*/  BRA `(.L_x_99) ;  /* 0xffffffc800ac7947 */ /* 0x000fea000383ffff */
.L_x_49:
[----:B------:R-:W-:Y:S01]  /*ca40*/  BSSY B0, `(.L_x_100) ;  /* 0x0000008000007945 */ /* 0x000fe20003800000 */
[----:B------:R-:W-:Y:S02]  /*ca50*/  IMAD.MOV.U32 R13, RZ, RZ, R9 ;  /* 0x000000ffff0d7224 */ /* 0x000fe400078e0009 */
[----:B------:R-:W-:Y:S02]  /*ca60*/  IMAD.MOV.U32 R12, RZ, RZ, RZ ;  /* 0x000000ffff0c7224 */ /* 0x000fe400078e00ff */
[----:B------:R-:W-:Y:S02]  /*ca70*/  IMAD.MOV.U32 R11, RZ, RZ, 0x1c1f ;  /* 0x00001c1fff0b7424 */ /* 0x000fe400078e00ff */
[----:B------:R-:W-:-:S07]  /*ca80*/  IMAD.MOV.U32 R15, RZ, RZ, -0x1 ;  /* 0xffffffffff0f7424 */ /* 0x000fce00078e00ff */
[----:B------:R-:W-:Y:S05]  /*ca90*/  WARPSYNC.COLLECTIVE R15, `(.L_x_101) ;  /* 0x000000000f087348 */ /* 0x000fea0003c00000 */
[----:B------:R0:W1:Y:S02]  /*caa0*/  SHFL.IDX P6, R14, R13, R12, R11 ;  /* 0x0000000c0d0e7389 */ /* 0x00006400000c000b */
[----:B01----:R-:W-:Y:S01]  /*cab0*/  ENDCOLLECTIVE ;  /* 0x000000000000791b */ /* 0x003fe20003800000 */
.L_x_101:
[----:B------:R-:W-:Y:S05]  /*cac0*/  BSYNC B0 ;  /* 0x0000000000007941 */ /* 0x000fea0003800000 */
.L_x_100:
[----:B------:R0:W5:Y:S01]  /*cad0*/  LDL R27, [R1+0x8] ;  /* 0x00000800011b7983 */ /* 0x0001620000100800 */
[----:B------:R-:W-:Y:S01]  /*cae0*/  IMAD.MOV.U32 R13, RZ, RZ, R10 ;  /* 0x000000ffff0d7224 */ /* 0x000fe200078e000a */
[----:B------:R-:W-:Y:S01]  /*caf0*/  MOV R3, R14 ;  /* 0x0000000e00037202 */ /* 0x000fe20000000f00 */
[----:B------:R-:W-:Y:S01]  /*cb00*/  IMAD.MOV.U32 R12, RZ, RZ, RZ ;  /* 0x000000ffff0c7224 */ /* 0x000fe200078e00ff */
[C---:B------:R-:W-:Y:S01]  /*cb10*/  ISETP.LT.OR P1, PT, R8.reuse, 0x1, P2 ;  /* 0x000000010800780c */ /* 0x040fe20001721670 */
[----:B------:R-:W-:Y:S01]  /*cb20*/  IMAD.MOV.U32 R11, RZ, RZ, 0x1c1f ;  /* 0x00001c1fff0b7424 */ /* 0x000fe200078e00ff */
[----:B------:R-:W-:Y:S01]  /*cb30*/  ISETP.GE.AND P5, PT, R8, 0x81, PT ;  /* 0x000000810800780c */ /* 0x000fe20003fa6270 */
[----:B------:R-:W-:Y:S01]  /*cb40*/  IMAD.MOV.U32 R15, RZ, RZ, -0x1 ;  /* 0xffffffffff0f7424 */ /* 0x000fe200078e00ff */
[----:B------:R-:W-:Y:S02]  /*cb50*/  LOP3.LUT R0, R0, 0xffffffef, RZ, 0xc0, !PT ;  /* 0xffffffef00007812 */ /* 0x000fe400078ec0ff */
[----:B0-----:R-:W-:-:S13]  /*cb60*/  ISETP.GE.AND P3, PT, R8, 0x21, PT ;  /* 0x000000210800780c */ /* 0x001fda0003f66270 */
[----:B-----5:R-:W-:Y:S05]  /*cb70*/  WARPSYNC.COLLECTIVE R15, `(.L_x_102) ;  /* 0x000000000f087348 */ /* 0x020fea0003c00000 */
[----:B------:R0:W1:Y:S02]  /*cb80*/  SHFL.IDX P6, R14, R13, R12, R11 ;  /* 0x0000000c0d0e7389 */ /* 0x00006400000c000b */
[----:B01---5:R-:W-:Y:S01]  /*cb90*/  ENDCOLLECTIVE ;  /* 0x000000000000791b */ /* 0x023fe20003800000 */
.L_x_102:
[----:B------:R-:W-:Y:S01]  /*cba0*/  @P5 LOP3.LUT R0, R0, 0x10, RZ, 0xfc, !PT ;  /* 0x0000001000005812 */ /* 0x000fe200078efcff */
[----:B------:R-:W0:Y:S01]  /*cbb0*/  S2R R15, SR_TID.X ;  /* 0x00000000000f7919 */ /* 0x000e220000002100 */
[----:B------:R-:W-:Y:S02]  /*cbc0*/  IMAD.MOV.U32 R13, RZ, RZ, R9 ;  /* 0x000000ffff0d7224 */ /* 0x000fe400078e0009 */
[----:B------:R-:W-:Y:S02]  /*cbd0*/  IMAD.MOV.U32 R12, RZ, RZ, 0x1 ;  /* 0x00000001ff0c7424 */ /* 0x000fe400078e00ff */
[----:B------:R-:W-:Y:S02]  /*cbe0*/  IMAD.MOV.U32 R2, RZ, RZ, R14 ;  /* 0x000000ffff027224 */ /* 0x000fe400078e000e */
[----:B0-----:R-:W-:-:S05]  /*cbf0*/  IMAD.SHL.U32 R15, R15, 0x10, RZ ;  /* 0x000000100f0f7824 */ /* 0x001fca00078e00ff */
[----:B------:R-:W-:-:S04]  /*cc00*/  LOP3.LUT R15, R15, 0x30, RZ, 0xc0, !PT ;  /* 0x000000300f0f7812 */ /* 0x000fc800078ec0ff */
[----:B------:R-:W-:Y:S01]  /*cc10*/  IADD3 R2, P0, R15, R2, RZ ;  /* 0x000000020f027210 */ /* 0x000fe20007f1e0ff */
[----:B------:R-:W-:-:S03]  /*cc20*/  IMAD.MOV.U32 R15, RZ, RZ, -0x1 ;  /* 0xffffffffff0f7424 */ /* 0x000fc600078e00ff */
[----:B------:R-:W-:-:S09]  /*cc30*/  IADD3.X R3, RZ, R3, RZ, P0, !PT ;  /* 0x00000003ff037210 */ /* 0x000fd200007fe4ff */
[----:B------:R-:W-:Y:S05]  /*cc40*/  WARPSYNC.COLLECTIVE R15, `(.L_x_103) ;  /* 0x000000000f087348 */ /* 0x000fea0003c00000 */
[----:B------:R0:W1:Y:S02]  /*cc50*/  SHFL.IDX P6, R14, R13, R12, R11 ;  /* 0x0000000c0d0e7389 */ /* 0x00006400000c000b */
[----:B01----:R-:W-:Y:S01]  /*cc60*/  ENDCOLLECTIVE ;  /* 0x000000000000791b */ /* 0x003fe20003800000 */
.L_x_103:
[----:B------:R-:W-:Y:S02]  /*cc70*/  IMAD.MOV.U32 R13, RZ, RZ, R10 ;  /* 0x000000ffff0d7224 */ /* 0x000fe400078e000a */
[----:B------:R-:W-:-:S05]  /*cc80*/  VIADD R27, R27, UR42 ;  /* 0x0000002a1b1b7c36 */ /* 0x000fca0008000000 */
[----:B------:R-:W-:Y:S01]  /*cc90*/  @!PT LDS RZ, [RZ] ;  /* 0x00000000fffff984 */ /* 0x000fe20000000800 */
[----:B------:R-:W-:Y:S01]  /*cca0*/  @!PT LDS RZ, [RZ] ;  /* 0x00000000fffff984 */ /* 0x000fe20000000800 */
[----:B------:R-:W-:Y:S01]  /*ccb0*/  @!PT LDS RZ, [RZ] ;  /* 0x00000000fffff984 */ /* 0x000fe20000000800 */
[----:B------:R0:W-:Y:S01]  /*ccc0*/  LDGSTS.E.BYPASS.LTC128B.128 [R27+0x5200], desc[UR46][R2.64], !P1 ;  /* 0x05200000021b7fae */ /* 0x0001e2000c901d6e */
[----:B------:R-:W-:Y:S01]  /*ccd0*/  ISETP.LT.OR P1, PT, R8, 0x21, P2 ;  /* 0x000000210800780c */ /* 0x000fe20001721670 */
[----:B0-----:R-:W-:-:S12]  /*cce0*/  IMAD.MOV.U32 R3, RZ, RZ, R14 ;  /* 0x000000ffff037224 */ /* 0x001fd800078e000e */
[----:B------:R-:W-:Y:S05]  /*ccf0*/  WARPSYNC.COLLECTIVE R15, `(.L_x_104) ;  /* 0x000000000f087348 */ /* 0x000fea0003c00000 */
[----:B------:R0:W1:Y:S02]  /*cd00*/  SHFL.IDX P6, R14, R13, R12, R11 ;  /* 0x0000000c0d0e7389 */ /* 0x00006400000c000b */
[----:B01----:R-:W-:Y:S01]  /*cd10*/  ENDCOLLECTIVE ;  /* 0x000000000000791b */ /* 0x003fe20003800000 */
.L_x_104:
[----:B------:R-:W0:Y:S01]  /*cd20*/  S2R R15, SR_TID.X ;  /* 0x00000000000f7919 */ /* 0x000e220000002100 */
[----:B------:R-:W-:Y:S02]  /*cd30*/  IMAD.MOV.U32 R13, RZ, RZ, R9 ;  /* 0x000000ffff0d7224 */ /* 0x000fe400078e0009 */
[----:B------:R-:W-:Y:S02]  /*cd40*/  IMAD.MOV.U32 R12, RZ, RZ, 0x2 ;  /* 0x00000002ff0c7424 */ /* 0x000fe400078e00ff */
[----:B------:R-:W-:Y:S01]  /*cd50*/  IMAD.MOV.U32 R2, RZ, RZ, R14 ;  /* 0x000000ffff027224 */ /* 0x000fe200078e000e */
[----:B0-----:R-:W-:-:S04]  /*cd60*/  SHF.L.U32 R15, R15, 0x4, RZ ;  /* 0x000000040f0f7819 */ /* 0x001fc800000006ff */
[----:B------:R-:W-:-:S04]  /*cd70*/  LOP3.LUT R15, R15, 0x30, RZ, 0xc0, !PT ;  /* 0x000000300f0f7812 */ /* 0x000fc800078ec0ff */
[----:B------:R-:W-:Y:S01]  /*cd80*/  IADD3 R2, P0, R15, R2, RZ ;  /* 0x000000020f027210 */ /* 0x000fe20007f1e0ff */
[----:B------:R-:W-:-:S04]  /*cd90*/  IMAD.MOV.U32 R15, RZ, RZ, -0x1 ;  /* 0xffffffffff0f7424 */ /* 0x000fc800078e00ff */
[----:B------:R-:W-:-:S08]  /*cda0*/  IMAD.X R3, RZ, RZ, R3, P0 ;  /* 0x000000ffff037224 */ /* 0x000fd000000e0603 */
[----:B------:R-:W-:Y:S05]  /*cdb0*/  WARPSYNC.COLLECTIVE R15, `(.L_x_105) ;  /* 0x000000000f087348 */ /* 0x000fea0003c00000 */
[----:B------:R0:W1:Y:S02]  /*cdc0*/  SHFL.IDX P6, R14, R13, R12, R11 ;  /* 0x0000000c0d0e7389 */ /* 0x00006400000c000b */
[----:B01----:R-:W-:Y:S01]  /*cdd0*/  ENDCOLLECTIVE ;  /* 0x000000000000791b */ /* 0x003fe20003800000 */
.L_x_105:
[----:B------:R-:W-:Y:S01]  /*cde0*/  @!PT LDS RZ, [RZ] ;  /* 0x00000000fffff984 */ /* 0x000fe20000000800 */
[----:B------:R-:W-:Y:S01]  /*cdf0*/  @!PT LDS RZ, [RZ] ;  /* 0x00000000fffff984 */ /* 0x000fe20000000800 */
[----:B------:R-:W-:Y:S01]  /*ce00*/  @!PT LDS RZ, [RZ] ;  /* 0x00000000fffff984 */ /* 0x000fe20000000800 */
[----:B------:R0:W-:Y:S01]  /*ce10*/  LDGSTS.E.BYPASS.LTC128B.128 [R27+0x5a00], desc[UR46][R2.64], !P1 ;  /* 0x05a00000021b7fae */ /* 0x0001e2000c901d6e */
[----:B------:R-:W-:Y:S02]  /*ce20*/  ISETP.LT.OR P1, PT, R8, 0x41, P2 ;  /* 0x000000410800780c */ /* 0x000fe40001721670 */
[----:B------:R-:W-:Y:S01]  /*ce30*/  MOV R13, R10 ;  /* 0x0000000a000d7202 */ /* 0x000fe20000000f00 */
[----:B0-----:R-:W-:-:S10]  /*ce40*/  IMAD.MOV.U32 R3, RZ, RZ, R14 ;  /* 0x000000ffff037224 */ /* 0x001fd400078e000e */
[----:B------:R-:W-:Y:S05]  /*ce50*/  WARPSYNC.COLLECTIVE R15, `(.L_x_106) ;  /* 0x000000000f087348 */ /* 0x000fea0003c00000 */
[----:B------:R0:W1:Y:S02]  /*ce60*/  SHFL.IDX P6, R14, R13, R12, R11 ;  /* 0x0000000c0d0e7389 */ /* 0x00006400000c000b */
[----:B01----:R-:W-:Y:S01]  /*ce70*/  ENDCOLLECTIVE ;  /* 0x000000000000791b */ /* 0x003fe20003800000 */
.L_x_106:
[----:B------:R-:W0:Y:S01]  /*ce80*/  S2R R15, SR_TID.X ;  /* 0x00000000000f7919 */ /* 0x000e220000002100 */
[----:B------:R-:W-:Y:S02]  /*ce90*/  IMAD.MOV.U32 R13, RZ, RZ, R9 ;  /* 0x000000ffff0d7224 */ /* 0x000fe400078e0009 */
[----:B------:R-:W-:Y:S02]  /*cea0*/  IMAD.MOV.U32 R12, RZ, RZ, 0x3 ;  /* 0x00000003ff0c7424 */ /* 0x000fe400078e00ff */
[----:B------:R-:W-:Y:S02]  /*ceb0*/  IMAD.MOV.U32 R2, RZ, RZ, R14 ;  /* 0x000000ffff027224 */ /* 0x000fe400078e000e */
[----:B0-----:R-:W-:-:S05]  /*cec0*/  IMAD.SHL.U32 R15, R15, 0x10, RZ ;  /* 0x000000100f0f7824 */ /* 0x001fca00078e00ff */
[----:B------:R-:W-:-:S04]  /*ced0*/  LOP3.LUT R15, R15, 0x30, RZ, 0xc0, !PT ;  /* 0x000000300f0f7812 */ /* 0x000fc800078ec0ff */
[----:B------:R-:W-:Y:S01]  /*cee0*/  IADD3 R2, P0, R15, R2, RZ ;  /* 0x000000020f027210 */ /* 0x000fe20007f1e0ff */
[----:B------:R-:W-:-:S04]  /*cef0*/  IMAD.MOV.U32 R15, RZ, RZ, -0x1 ;  /* 0xffffffffff0f7424 */ /* 0x000fc800078e00ff */
[----:B------:R-:W-:-:S08]  /*cf00*/  IMAD.X R3, RZ, RZ, R3, P0 ;  /* 0x000000ffff037224 */ /* 0x000fd000000e0603 */
[----:B------:R-:W-:Y:S05]  /*cf10*/  WARPSYNC.COLLECTIVE R15, `(.L_x_107) ;  /* 0x000000000f087348 */ /* 0x000fea0003c00000 */
[----:B------:R0:W1:Y:S02]  /*cf20*/  SHFL.IDX P6, R14, R13, R12, R11 ;  /* 0x0000000c0d0e7389 */ /* 0x00006400000c000b */
[----:B01----:R-:W-:Y:S01]  /*cf30*/  ENDCOLLECTIVE ;  /* 0x000000000000791b */ /* 0x003fe20003800000 */
.L_x_107:
[----:B------:R-:W-:Y:S01]  /*cf40*/  @!PT LDS RZ, [RZ] ;  /* 0x00000000fffff984 */ /* 0x000fe20000000800 */
[----:B------:R-:W-:Y:S01]  /*cf50*/  @!PT LDS RZ, [RZ] ;  /* 0x00000000fffff984 */ /* 0x000fe20000000800 */
[----:B------:R-:W-:Y:S01]  /*cf60*/  @!PT LDS RZ, [RZ] ;  /* 0x00000000fffff984 */ /* 0x000fe20000000800 */
[----:B------:R0:W-:Y:S01]  /*cf70*/  LDGSTS.E.BYPASS.LTC128B.128 [R27+0x6200], desc[UR46][R2.64], !P1 ;  /* 0x06200000021b7fae */ /* 0x0001e2000c901d6e */
[----:B------:R-:W-:Y:S01]  /*cf80*/  ISETP.LT.OR P1, PT, R8, 0x61, P2 ;  /* 0x000000610800780c */ /* 0x000fe20001721670 */
[----:B------:R-:W-:Y:S01]  /*cf90*/  IMAD.MOV.U32 R13, RZ, RZ, R10 ;  /* 0x000000ffff0d7224 */ /* 0x000fe200078e000a */
[----:B0-----:R-:W0:Y:S01]  /*cfa0*/  S2R R3, SR_TID.X ;  /* 0x0000000000037919 */ /* 0x001e220000002100 */
[----:B------:R-:W-:-:S10]  /*cfb0*/  MOV R9, R14 ;  /* 0x0000000e00097202 */ /* 0x000fd40000000f00 */
[----:B0-----:R-:W-:Y:S05]  /*cfc0*/  WARPSYNC.COLLECTIVE R15, `(.L_x_108) ;  /* 0x000000000f087348 */ /* 0x001fea0003c00000 */
[----:B------:R1:W2:Y:S02]  /*cfd0*/  SHFL.IDX P6, R14, R13, R12, R11 ;  /* 0x0000000c0d0e7389 */ /* 0x0002a400000c000b */
[----:B012---:R-:W-:Y:S01]  /*cfe0*/  ENDCOLLECTIVE ;  /* 0x000000000000791b */ /* 0x007fe20003800000 */
.L_x_108:
[----:B------:R-:W-:Y:S02]  /*cff0*/  IMAD.MOV.U32 R13, RZ, RZ, R17 ;  /* 0x000000ffff0d7224 */ /* 0x000fe400078e0011 */
[----:B------:R-:W-:Y:S02]  /*d000*/  IMAD.MOV.U32 R12, RZ, RZ, RZ ;  /* 0x000000ffff0c7224 */ /* 0x000fe400078e00ff */
[----:B------:R-:W-:Y:S02]  /*d010*/  IMAD.SHL.U32 R3, R3, 0x10, RZ ;  /* 0x0000001003037824 */ /* 0x000fe400078e00ff */
[----:B------:R-:W-:-:S07]  /*d020*/  IMAD.MOV.U32 R2, RZ, RZ, R14 ;  /* 0x000000ffff027224 */ /* 0x000fce00078e000e */
[----:B------:R-:W-:Y:S05]  /*d030*/  WARPSYNC.COLLECTIVE R15, `(.L_x_109) ;  /* 0x000000000f087348 */ /* 0x000fea0003c00000 */
[----:B------:R0:W1:Y:S02]  /*d040*/  SHFL.IDX P6, R14, R13, R12, R11 ;  /* 0x0000000c0d0e7389 */ /* 0x00006400000c000b */
[----:B01----:R-:W-:Y:S01]  /*d050*/  ENDCOLLECTIVE ;  /* 0x000000000000791b */ /* 0x003fe20003800000 */
.L_x_109:
[----:B------:R-:W-:-:S04]  /*d060*/  LOP3.LUT R3, R3, 0x30, RZ, 0xc0, !PT ;  /* 0x0000003003037812 */ /* 0x000fc800078ec0ff */
[----:B------:R-:W-:-:S05]  /*d070*/  IADD3 R2, P0, R3, R2, RZ ;  /* 0x0000000203027210 */ /* 0x000fca0007f1e0ff */
[----:B------:R-:W-:Y:S01]  /*d080*/  IMAD.X R3, RZ, RZ, R9, P0 ;  /* 0x000000ffff037224 */ /* 0x000fe200000e0609 */
[----:B------:R-:W-:Y:S01]  /*d090*/  ISETP.GE.AND P0, PT, R8, 0x41, PT ;  /* 0x000000410800780c */ /* 0x000fe20003f06270 */
[----:B------:R-:W-:-:S03]  /*d0a0*/  IMAD.MOV.U32 R13, RZ, RZ, R18 ;  /* 0x000000ffff0d7224 */ /* 0x000fc600078e0012 */
[----:B------:R-:W-:Y:S01]  /*d0b0*/  @!PT LDS RZ, [RZ] ;  /* 0x00000000fffff984 */ /* 0x000fe20000000800 */
[----:B------:R-:W-:Y:S01]  /*d0c0*/  @!PT LDS RZ, [RZ] ;  /* 0x00000000fffff984 */ /* 0x000fe20000000800 */
[----:B------:R-:W-:Y:S01]  /*d0d0*/  @!PT LDS RZ, [RZ] ;  /* 0x00000000fffff984 */ /* 0x000fe20000000800 */
[----:B------:R0:W-:Y:S01]  /*d0e0*/  LDGSTS.E.BYPASS.LTC128B.128 [R27+0x6a00], desc[UR46][R2.64], !P1 ;  /* 0x06a00000021b7fae */ /* 0x0001e2000c901d6e */
[----:B------:R-:W-:Y:S02]  /*d0f0*/  ISETP.GE.AND P1, PT, R8, 0x61, PT ;  /* 0x000000610800780c */ /* 0x000fe40003f26270 */
[----:B------:R-:W-:-:S11]  /*d100*/  MOV R17, R14 ;  /* 0x0000000e00117202 */ /* 0x000fd60000000f00 */
[----:B0-----:R-:W-:Y:S05]  /*d110*/  WARPSYNC.COLLECTIVE R15, `(.L_x_110) ;  /* 0x000000000f087348 */ /* 0x001fea0003c00000 */
[----:B------:R1:W2:Y:S02]  /*d120*/  SHFL.IDX P6, R14, R13, R12, R11 ;  /* 0x0000000c0d0e7389 */ /* 0x0002a400000c000b */
[----:B012---:R-:W-:Y:S01]  /*d130*/  ENDCOLLECTIVE ;  /* 0x000000000000791b */ /* 0x007fe20003800000 */
.L_x_110:
[----:B------:R-:W-:Y:S01]  /*d140*/  IMAD.MOV.U32 R2, RZ, RZ, R14 ;  /* 0x000000ffff027224 */ /* 0x000fe200078e000e */
[----:B------:R-:W-:Y:S06]  /*d150*/  BRA `(.L_x_111) ;  /* 0xffffffc800347947 */ /* 0x000fec000383ffff */
.L_x_52:
[----:B-1----:R-:W-:-:S04]  /*d160*/  IMAD.U32 R3, RZ, RZ, UR42 ;  /* 0x0000002aff037e24 */ /* 0x002fc8000f8e00ff */
[----:B------:R1:W2:Y:S03]  /*d170*/  SYNCS.PHASECHK.TRANS64.TRYWAIT P2, [R3+URZ+0x12440], R28 ;  /* 0x0124401c030075a7 */ /* 0x0002a6000804017f */
[----:B--2---:R-:W-:Y:S05]  /*d180*/  @!P2 NANOSLEEP.SYNCS 0x989680 ;  /* 0x009896800000a95d */ /* 0x004fea0003900000 */
[----:B------:R-:W2:Y:S02]  /*d190*/  @!P2 SYNCS.PHASECHK.TRANS64 P2, [R3+URZ+0x12440], R28 ;  /* 0x0124401c0300a5a7 */ /* 0x000ea4000804007f */
[----:B--2---:R-:W-:Y:S05]  /*d1a0*/  @!P2 BRA `(.L_x_52) ;  /* 0xfffffffc00eca947 */ /* 0x004fea000383ffff */
[----:B------:R-:W-:Y:S05]  /*d1b0*/  BRA `(.L_x_112) ;  /* 0xffffffc8007c7947 */ /* 0x000fea000383ffff */
.L_x_53:
[----:B------:R-:W-:Y:S01]  /*d1c0*/  BSSY B0, `(.L_x_113) ;  /* 0x0000008000007945 */ /* 0x000fe20003800000 */
[----:B------:R-:W-:Y:S01]  /*d1d0*/  IMAD.MOV.U32 R13, RZ, RZ, R7 ;  /* 0x000000ffff0d7224 */ /* 0x000fe200078e0007 */
[----:B------:R-:W-:Y:S01]  /*d1e0*/  MOV R15, 0xffffffff ;  /* 0xffffffff000f7802 */ /* 0x000fe20000000f00 */
[----:B------:R-:W-:Y:S02]  /*d1f0*/  IMAD.MOV.U32 R12, RZ, RZ, RZ ;  /* 0x000000ffff0c7224 */ /* 0x000fe400078e00ff */
[----:B------:R-:W-:-:S07]  /*d200*/  IMAD.MOV.U32 R11, RZ, RZ, 0x1c1f ;  /* 0x00001c1fff0b7424 */ /* 0x000fce00078e00ff */
[----:B------:R-:W-:Y:S05]  /*d210*/  WARPSYNC.COLLECTIVE R15, `(.L_x_114) ;  /* 0x000000000f087348 */ /* 0x000fea0003c00000 */
[----:B------:R0:W1:Y:S02]  /*d220*/  SHFL.IDX P6, R14, R13, R12, R11 ;  /* 0x0000000c0d0e7389 */ /* 0x00006400000c000b */
[----:B01----:R-:W-:Y:S01]  /*d230*/  ENDCOLLECTIVE ;  /* 0x000000000000791b */ /* 0x003fe20003800000 */
.L_x_114:
[----:B------:R-:W-:Y:S05]  /*d240*/  BSYNC B0 ;  /* 0x0000000000007941 */ /* 0x000fea0003800000 */
.L_x_113:
[----:B------:R-:W-:Y:S02]  /*d250*/  IMAD.MOV.U32 R13, RZ, RZ, R5 ;  /* 0x000000ffff0d7224 */ /* 0x000fe400078e0005 */
[----:B------:R-:W-:Y:S02]  /*d260*/  IMAD.MOV.U32 R12, RZ, RZ, RZ ;  /* 0x000000ffff0c7224 */ /* 0x000fe400078e00ff */
[----:B------:R-:W-:Y:S02]  /*d270*/  IMAD.MOV.U32 R11, RZ, RZ, 0x1c1f ;  /* 0x00001c1fff0b7424 */ /* 0x000fe400078e00ff */
[----:B------:R-:W-:Y:S02]  /*d280*/  IMAD.MOV.U32 R15, RZ, RZ, -0x1 ;  /* 0xffffffffff0f7424 */ /* 0x000fe400078e00ff */
[----:B------:R-:W-:-:S07]  /*d290*/  IMAD.MOV.U32 R2, RZ, RZ, R14 ;  /* 0x000000ffff027224 */ /* 0x000fce00078e000e */
[----:B------:R-:W-:Y:S05]  /*d2a0*/  WARPSYNC.COLLECTIVE R15, `(.L_x_115) ;  /* 0x000000000f087348 */ /* 0x000fea0003c00000 */
[----:B------:R0:W1:Y:S02]  /*d2b0*/  SHFL.IDX P6, R14, R13, R12, R11 ;  /* 0x0000000c0d0e7389 */ /* 0x00006400000c000b */
[----:B01----:R-:W-:Y:S01]  /*d2c0*/  ENDCOLLECTIVE ;  /* 0x000000000000791b */ /* 0x003fe20003800000 */
.L_x_115:
[----:B------:R-:W-:Y:S02]  /*d2d0*/  IMAD.MOV.U32 R13, RZ, RZ, R7 ;  /* 0x000000ffff0d7224 */ /* 0x000fe400078e0007 */
[----:B------:R-:W-:Y:S01]  /*d2e0*/  IMAD.MOV.U32 R12, RZ, RZ, 0x1 ;  /* 0x00000001ff0c7424 */ /* 0x000fe200078e00ff */
[----:B------:R-:W-:-:S05]  /*d2f0*/  @P4 IADD3 R14, P2, R18, R14, RZ ;  /* 0x0000000e120e4210 */ /* 0x000fca0007f5e0ff */
[----:B------:R-:W-:Y:S01]  /*d300*/  @P4 IMAD.X R3, RZ, RZ, R2, P2 ;  /* 0x000000ffff034224 */ /* 0x000fe200010e0602 */
[----:B------:R-:W-:-:S07]  /*d310*/  @P4 MOV R2, R14 ;  /* 0x0000000e00024202 */ /* 0x000fce0000000f00 */
[----:B------:R-:W-:Y:S05]  /*d320*/  WARPSYNC.COLLECTIVE R15, `(.L_x_116) ;  /* 0x000000000f087348 */ /* 0x000fea0003c00000 */
[----:B------:R0:W1:Y:S02]  /*d330*/  SHFL.IDX P6, R14, R13, R12, R11 ;  /* 0x0000000c0d0e7389 */ /* 0x00006400000c000b */
[----:B01----:R-:W-:Y:S01]  /*d340*/  ENDCOLLECTIVE ;  /* 0x000000000000791b */ /* 0x003fe20003800000 */
.L_x_116:
[----:B------:R-:W-:Y:S01]  /*d350*/  @!PT LDS RZ, [RZ] ;  /* 0x00000000fffff984 */ /* 0x000fe20000000800 */
[----:B------:R-:W-:Y:S01]  /*d360*/  @!PT LDS RZ, [RZ] ;  /* 0x00000000fffff984 */ /* 0x000fe20000000800 */
[----:B------:R-:W-:Y:S01]  /*d370*/  @!PT LDS RZ, [RZ] ;  /* 0x00000000fffff984 */ /* 0x000fe20000000800 */
[----:B------:R0:W-:Y:S01]  /*d380*/  @P4 LDGSTS.E.BYPASS.LTC128B.128 [R27+0xd200], desc[UR46][R2.64], !P5 ;  /* 0x0d200000021b4fae */ /* 0x0001e2000e901d6e */
[----:B------:R-:W-:Y:S02]  /*d390*/  IMAD.MOV.U32 R13, RZ, RZ, R5 ;  /* 0x000000ffff0d7224 */ /* 0x000fe400078e0005 */
[----:B0-----:R-:W-:-:S07]  /*d3a0*/  IMAD.MOV.U32 R2, RZ, RZ, R14 ;  /* 0x000000ffff027224 */ /* 0x001fce00078e000e */
[----:B------:R-:W-:Y:S05]  /*d3b0*/  WARPSYNC.COLLECTIVE R15, `(.L_x_117) ;  /* 0x000000000f087348 */ /* 0x000fea0003c00000 */
[----:B------:R0:W1:Y:S02]  /*d3c0*/  SHFL.IDX P6, R14, R13, R12, R11 ;  /* 0x0000000c0d0e7389 */ /* 0x00006400000c000b */
[----:B01----:R-:W-:Y:S01]  /*d3d0*/  ENDCOLLECTIVE ;  /* 0x000000000000791b */ /* 0x003fe20003800000 */
.L_x_117:
[----:B------:R-:W-:Y:S01]  /*d3e0*/  MOV R13, R7 ;  /* 0x00000007000d7202 */ /* 0x000fe20000000f00 */
[----:B------:R-:W-:Y:S01]  /*d3f0*/  IMAD.MOV.U32 R12, RZ, RZ, 0x2 ;  /* 0x00000002ff0c7424 */ /* 0x000fe200078e00ff */
[----:B------:R-:W-:-:S05]  /*d400*/  @P3 IADD3 R14, P2, R18, R14, RZ ;  /* 0x0000000e120e3210 */ /* 0x000fca0007f5e0ff */
[----:B------:R-:W-:Y:S02]  /*d410*/  @P3 IMAD.X R3, RZ, RZ, R2, P2 ;  /* 0x000000ffff033224 */ /* 0x000fe400010e0602 */
[----:B------:R-:W-:-:S07]  /*d420*/  @P3 IMAD.MOV.U32 R2, RZ, RZ, R14 ;  /* 0x000000ffff023224 */ /* 0x000fce00078e000e */
[----:B------:R-:W-:Y:S05]  /*d430*/  WARPSYNC.COLLECTIVE R15, `(.L_x_118) ;  /* 0x000000000f087348 */ /* 0x000fea0003c00000 */
[----:B------:R0:W1:Y:S02]  /*d440*/  SHFL.IDX P6, R14, R13, R12, R11 ;  /* 0x0000000c0d0e7389 */ /* 0x00006400000c000b */
[----:B01----:R-:W-:Y:S01]  /*d450*/  ENDCOLLECTIVE ;  /* 0x000000000000791b */ /* 0x003fe20003800000 */
.L_x_118:
        /* <DEDUP_REMOVED lines=9> */
.L_x_119:
[----:B------:R-:W-:Y:S01]  /*d4f0*/  MOV R13, R7 ;  /* 0x00000007000d7202 */ /* 0x000fe20000000f00 */
[----:B------:R-:W-:Y:S01]  /*d500*/  IMAD.MOV.U32 R12, RZ, RZ, 0x3 ;  /* 0x00000003ff0c7424 */ /* 0x000fe200078e00ff */
[----:B------:R-:W-:-:S13]  /*d510*/  @P0 IADD3 R6, P2, R18, R14, RZ ;  /* 0x0000000e12060210 */ /* 0x000fda0007f5e0ff */
[----:B------:R-:W-:Y:S05]  /*d520*/  WARPSYNC.COLLECTIVE R15, `(.L_x_120) ;  /* 0x000000000f087348 */ /* 0x000fea0003c00000 */
[----:B------:R0:W1:Y:S02]  /*d530*/  SHFL.IDX P6, R14, R13, R12, R11 ;  /* 0x0000000c0d0e7389 */ /* 0x00006400000c000b */
[----:B01----:R-:W-:Y:S01]  /*d540*/  ENDCOLLECTIVE ;  /* 0x000000000000791b */ /* 0x003fe20003800000 */
.L_x_120:
[----:B------:R-:W-:Y:S02]  /*d550*/  @P0 IMAD.X R9, RZ, RZ, R2, P2 ;  /* 0x000000ffff090224 */ /* 0x000fe400010e0602 */
[----:B------:R-:W-:Y:S02]  /*d560*/  @P0 IMAD.MOV.U32 R2, RZ, RZ, R6 ;  /* 0x000000ffff020224 */ /* 0x000fe400078e0006 */
[----:B------:R-:W-:-:S05]  /*d570*/  @P0 IMAD.MOV.U32 R3, RZ, RZ, R9 ;  /* 0x000000ffff030224 */ /* 0x000fca00078e0009 */
[----:B------:R-:W-:Y:S01]  /*d580*/  @!PT LDS RZ, [RZ] ;  /* 0x00000000fffff984 */ /* 0x000fe20000000800 */
[----:B------:R-:W-:Y:S01]  /*d590*/  @!PT LDS RZ, [RZ] ;  /* 0x00000000fffff984 */ /* 0x000fe20000000800 */
[----:B------:R-:W-:Y:S01]  /*d5a0*/  @!PT LDS RZ, [RZ] ;  /* 0x00000000fffff984 */ /* 0x000fe20000000800 */
[----:B------:R0:W-:Y:S01]  /*d5b0*/  @P0 LDGSTS.E.BYPASS.LTC128B.128 [R27+0xe200], desc[UR46][R2.64], !P5 ;  /* 0x0e200000021b0fae */ /* 0x0001e2000e901d6e */
[----:B------:R-:W-:Y:S02]  /*d5c0*/  IMAD.MOV.U32 R13, RZ, RZ, R5 ;  /* 0x000000ffff0d7224 */ /* 0x000fe400078e0005 */
[----:B------:R-:W-:-:S07]  /*d5d0*/  IMAD.MOV.U32 R7, RZ, RZ, R14 ;  /* 0x000000ffff077224 */ /* 0x000fce00078e000e */
[----:B0-----:R-:W-:Y:S05]  /*d5e0*/  WARPSYNC.COLLECTIVE R15, `(.L_x_121) ;  /* 0x000000000f087348 */ /* 0x001fea0003c00000 */
[----:B------:R1:W2:Y:S02]  /*d5f0*/  SHFL.IDX P6, R14, R13, R12, R11 ;  /* 0x0000000c0d0e7389 */ /* 0x0002a400000c000b */
[----:B012---:R-:W-:Y:S01]  /*d600*/  ENDCOLLECTIVE ;  /* 0x000000000000791b */ /* 0x007fe20003800000 */
.L_x_121:
[----:B------:R-:W-:Y:S01]  /*d610*/  MOV R13, R8 ;  /* 0x00000008000d7202 */ /* 0x000fe20000000f00 */
[----:B------:R-:W-:Y:S01]  /*d620*/  IMAD.MOV.U32 R12, RZ, RZ, RZ ;  /* 0x000000ffff0c7224 */ /* 0x000fe200078e00ff */
[----:B------:R-:W-:-:S05]  /*d630*/  @P1 IADD3 R14, P0, R18, R14, RZ ;  /* 0x0000000e120e1210 */ /* 0x000fca0007f1e0ff */
[----:B------:R-:W-:-:S08]  /*d640*/  @P1 IMAD.MOV.U32 R2, RZ, RZ, R14 ;  /* 0x000000ffff021224 */ /* 0x000fd000078e000e */
[----:B------:R-:W-:Y:S05]  /*d650*/  WARPSYNC.COLLECTIVE R15, `(.L_x_122) ;  /* 0x000000000f087348 */ /* 0x000fea0003c00000 */
[----:B------:R0:W1:Y:S02]  /*d660*/  SHFL.IDX P6, R14, R13, R12, R11 ;  /* 0x0000000c0d0e7389 */ /* 0x00006400000c000b */
[----:B01----:R-:W-:Y:S01]  /*d670*/  ENDCOLLECTIVE ;  /* 0x000000000000791b */ /* 0x003fe20003800000 */
.L_x_122:
[----:B------:R-:W-:-:S04]  /*d680*/  @P1 IMAD.X R9, RZ, RZ, R7, P0 ;  /* 0x000000ffff091224 */ /* 0x000fc800000e0607 */
        /* <DEDUP_REMOVED lines=10> */
.L_x_123:
[----:B------:R-:W-:Y:S05]  /*d730*/  BRA `(.L_x_124) ;  /* 0xffffffc800307947 */ /* 0x000fea000383ffff */
.L_x_58:
[----:B------:R-:W-:Y:S01]  /*d740*/  IMAD.MOV.U32 R13, RZ, RZ, R4 ;  /* 0x000000ffff0d7224 */ /* 0x000fe200078e0004 */
[----:B------:R-:W-:Y:S01]  /*d750*/  MOV R15, 0xffffffff ;  /* 0xffffffff000f7802 */ /* 0x000fe20000000f00 */
[----:B------:R-:W-:Y:S02]  /*d760*/  IMAD.MOV.U32 R12, RZ, RZ, RZ ;  /* 0x000000ffff0c7224 */ /* 0x000fe400078e00ff */
[----:B------:R-:W-:Y:S02]  /*d770*/  IMAD.MOV.U32 R11, RZ, RZ, 0x1c1f ;  /* 0x00001c1fff0b7424 */ /* 0x000fe400078e00ff */
[----:B------:R-:W-:-:S07]  /*d780*/  IMAD R7, R24, 0xc0, R25 ;  /* 0x000000c018077824 */ /* 0x000fce00078e0219 */
[----:B-1----:R-:W-:Y:S05]  /*d790*/  WARPSYNC.COLLECTIVE R15, `(.L_x_125) ;  /* 0x000000000f087348 */ /* 0x002fea0003c00000 */
[----:B-1----:R0:W1:Y:S02]  /*d7a0*/  SHFL.IDX P6, R14, R13, R12, R11 ;  /* 0x0000000c0d0e7389 */ /* 0x00206400000c000b */
[----:B01----:R-:W-:Y:S01]  /*d7b0*/  ENDCOLLECTIVE ;  /* 0x000000000000791b */ /* 0x003fe20003800000 */
.L_x_125:
[----:B------:R-:W-:Y:S02]  /*d7c0*/  IMAD.MOV.U32 R13, RZ, RZ, R0 ;  /* 0x000000ffff0d7224 */ /* 0x000fe400078e0000 */
[----:B------:R-:W-:-:S07]  /*d7d0*/  IMAD.MOV.U32 R2, RZ, RZ, R14 ;  /* 0x000000ffff027224 */ /* 0x000fce00078e000e */
[----:B------:R-:W-:Y:S05]  /*d7e0*/  WARPSYNC.COLLECTIVE R15, `(.L_x_126) ;  /* 0x000000000f087348 */ /* 0x000fea0003c00000 */
[----:B------:R0:W1:Y:S02]  /*d7f0*/  SHFL.IDX P6, R14, R13, R12, R11 ;  /* 0x0000000c0d0e7389 */ /* 0x00006400000c000b */
[----:B01----:R-:W-:Y:S01]  /*d800*/  ENDCOLLECTIVE ;  /* 0x000000000000791b */ /* 0x003fe20003800000 */
.L_x_126:
[----:B------:R-:W-:Y:S02]  /*d810*/  ULDC UR4, c[0x0][0x288] ;  /* 0x0000a20000047ab9 */ /* 0x000fe40000000800 */
[----:B------:R-:W-:Y:S02]  /*d820*/  IMAD R6, R9, UR4, RZ ;  /* 0x0000000409067c24 */ /* 0x000fe4000f8e02ff */
[----:B------:R-:W-:-:S03]  /*d830*/  VIADD R9, R7, 0x20 ;  /* 0x0000002007097836 */ /* 0x000fc60000000000 */
[----:B------:R-:W-:Y:S01]  /*d840*/  ISETP.GE.AND P2, PT, R7, R6, PT ;  /* 0x000000060700720c */ /* 0x000fe20003f46270 */
[----:B------:R-:W-:Y:S01]  /*d850*/  IMAD.MOV.U32 R13, RZ, RZ, R4 ;  /* 0x000000ffff0d7224 */ /* 0x000fe200078e0004 */
[----:B------:R-:W-:-:S11]  /*d860*/  MOV R12, 0x1 ;  /* 0x00000001000c7802 */ /* 0x000fd60000000f00 */
[----:B------:R-:W-:-:S05]  /*d870*/  @!P2 IADD3 R14, P1, R18, R14, RZ ;  /* 0x0000000e120ea210 */ /* 0x000fca0007f3e0ff */
[----:B------:R-:W-:Y:S01]  /*d880*/  @!P2 IMAD.X R3, RZ, RZ, R2, P1 ;  /* 0x000000ffff03a224 */ /* 0x000fe200008e0602 */
[----:B------:R-:W-:Y:S01]  /*d890*/  ISETP.GE.AND P1, PT, R9, R6, PT ;  /* 0x000000060900720c */ /* 0x000fe20003f26270 */
[----:B------:R-:W-:-:S12]  /*d8a0*/  @!P2 IMAD.MOV.U32 R2, RZ, RZ, R14 ;  /* 0x000000ffff02a224 */ /* 0x000fd800078e000e */
[----:B------:R-:W-:Y:S05]  /*d8b0*/  WARPSYNC.COLLECTIVE R15, `(.L_x_127) ;  /* 0x000000000f087348 */ /* 0x000fea0003c00000 */
[----:B------:R0:W1:Y:S02]  /*d8c0*/  SHFL.IDX P6, R14, R13, R12, R11 ;  /* 0x0000000c0d0e7389 */ /* 0x00006400000c000b */
[----:B01----:R-:W-:Y:S01]  /*d8d0*/  ENDCOLLECTIVE ;  /* 0x000000000000791b */ /* 0x003fe20003800000 */
.L_x_127:
[----:B------:R-:W-:Y:S01]  /*d8e0*/  @!PT LDS RZ, [RZ] ;  /* 0x00000000fffff984 */ /* 0x000fe20000000800 */
[----:B------:R-:W-:Y:S01]  /*d8f0*/  @!PT LDS RZ, [RZ] ;  /* 0x00000000fffff984 */ /* 0x000fe20000000800 */
[----:B------:R-:W-:Y:S01]  /*d900*/  @!PT LDS RZ, [RZ] ;  /* 0x00000000fffff984 */ /* 0x000fe20000000800 */
[----:B------:R0:W-:Y:S01]  /*d910*/  @!P2 LDGSTS.E.BYPASS.LTC128B.128 [R27+0xa200], desc[UR46][R2.64], !P0 ;  /* 0x0a200000021bafae */ /* 0x0001e2000c101d6e */
[----:B------:R-:W-:Y:S02]  /*d920*/  IMAD.MOV.U32 R13, RZ, RZ, R0 ;  /* 0x000000ffff0d7224 */ /* 0x000fe400078e0000 */
[----:B------:R-:W-:-:S07]  /*d930*/  IMAD.MOV.U32 R9, RZ, RZ, R14 ;  /* 0x000000ffff097224 */ /* 0x000fce00078e000e */
[----:B0-----:R-:W-:Y:S05]  /*d940*/  WARPSYNC.COLLECTIVE R15, `(.L_x_128) ;  /* 0x000000000f087348 */ /* 0x001fea0003c00000 */
[----:B------:R1:W2:Y:S02]  /*d950*/  SHFL.IDX P6, R14, R13, R12, R11 ;  /* 0x0000000c0d0e7389 */ /* 0x0002a400000c000b */
[----:B012---:R-:W-:Y:S01]  /*d960*/  ENDCOLLECTIVE ;  /* 0x000000000000791b */ /* 0x007fe20003800000 */
.L_x_128:
[----:B------:R-:W-:Y:S01]  /*d970*/  IMAD.MOV.U32 R13, RZ, RZ, R4 ;  /* 0x000000ffff0d7224 */ /* 0x000fe200078e0004 */
[----:B------:R-:W-:Y:S01]  /*d980*/  MOV R12, 0x2 ;  /* 0x00000002000c7802 */ /* 0x000fe20000000f00 */
[----:B------:R-:W-:-:S05]  /*d990*/  IMAD.MOV.U32 R11, RZ, RZ, R14 ;  /* 0x000000ffff0b7224 */ /* 0x000fca00078e000e */
[----:B------:R-:W-:Y:S01]  /*d9a0*/  @!P1 IADD3 R2, P2, R18, R11, RZ ;  /* 0x0000000b12029210 */ /* 0x000fe20007f5e0ff */
[----:B------:R-:W-:-:S04]  /*d9b0*/  IMAD.MOV.U32 R11, RZ, RZ, 0x1c1f ;  /* 0x00001c1fff0b7424 */ /* 0x000fc800078e00ff */
[----:B------:R-:W-:-:S08]  /*d9c0*/  @!P1 IMAD.X R3, RZ, RZ, R9, P2 ;  /* 0x000000ffff039224 */ /* 0x000fd000010e0609 */
[----:B------:R-:W-:Y:S05]  /*d9d0*/  WARPSYNC.COLLECTIVE R15, `(.L_x_129) ;  /* 0x000000000f087348 */ /* 0x000fea0003c00000 */
[----:B------:R0:W1:Y:S02]  /*d9e0*/  SHFL.IDX P6, R14, R13, R12, R11 ;  /* 0x0000000c0d0e7389 */ /* 0x00006400000c000b */
[----:B01----:R-:W-:Y:S01]  /*d9f0*/  ENDCOLLECTIVE ;  /* 0x000000000000791b */ /* 0x003fe20003800000 */
.L_x_129:
[----:B------:R-:W-:Y:S01]  /*da00*/  VIADD R9, R7, 0x40 ;  /* 0x0000004007097836 */ /* 0x000fe20000000000 */
[----:B------:R-:W-:Y:S01]  /*da10*/  @!PT LDS RZ, [RZ] ;  /* 0x00000000fffff984 */ /* 0x000fe20000000800 */
[----:B------:R-:W-:Y:S01]  /*da20*/  @!PT LDS RZ, [RZ] ;  /* 0x00000000fffff984 */ /* 0x000fe20000000800 */
[----:B------:R-:W-:Y:S01]  /*da30*/  @!PT LDS RZ, [RZ] ;  /* 0x00000000fffff984 */ /* 0x000fe20000000800 */
[----:B------:R0:W-:Y:S04]  /*da40*/  @!P1 LDGSTS.E.BYPASS.LTC128B.128 [R27+0xaa00], desc[UR46][R2.64], !P0 ;  /* 0x0aa00000021b9fae */ /* 0x0001e8000c101d6e */
[----:B------:R-:W-:Y:S01]  /*da50*/  ISETP.GE.AND P2, PT, R9, R6, PT ;  /* 0x000000060900720c */ /* 0x000fe20003f46270 */
[----:B------:R-:W-:Y:S02]  /*da60*/  IMAD.MOV.U32 R13, RZ, RZ, R0 ;  /* 0x000000ffff0d7224 */ /* 0x000fe400078e0000 */
[----:B------:R-:W-:-:S10]  /*da70*/  IMAD.MOV.U32 R10, RZ, RZ, R14 ;  /* 0x000000ffff0a7224 */ /* 0x000fd400078e000e */
[----:B0-----:R-:W-:Y:S05]  /*da80*/  WARPSYNC.COLLECTIVE R15, `(.L_x_130) ;  /* 0x000000000f087348 */ /* 0x001fea0003c00000 */
[----:B------:R1:W2:Y:S02]  /*da90*/  SHFL.IDX P6, R14, R13, R12, R11 ;  /* 0x0000000c0d0e7389 */ /* 0x0002a400000c000b */
[----:B012---:R-:W-:Y:S01]  /*daa0*/  ENDCOLLECTIVE ;  /* 0x000000000000791b */ /* 0x007fe20003800000 */
.L_x_130:
[----:B------:R-:W-:Y:S02]  /*dab0*/  IMAD.MOV.U32 R13, RZ, RZ, R4 ;  /* 0x000000ffff0d7224 */ /* 0x000fe400078e0004 */
[----:B------:R-:W-:-:S05]  /*dac0*/  IMAD.MOV.U32 R12, RZ, RZ, R14 ;  /* 0x000000ffff0c7224 */ /* 0x000fca00078e000e */
[----:B------:R-:W-:Y:S02]  /*dad0*/  @!P2 IADD3 R2, P1, R18, R12, RZ ;  /* 0x0000000c1202a210 */ /* 0x000fe40007f3e0ff */
[----:B------:R-:W-:-:S03]  /*dae0*/  MOV R12, 0x3 ;  /* 0x00000003000c7802 */ /* 0x000fc60000000f00 */
[----:B------:R-:W-:-:S08]  /*daf0*/  @!P2 IMAD.X R3, RZ, RZ, R10, P1 ;  /* 0x000000ffff03a224 */ /* 0x000fd000008e060a */
[----:B------:R-:W-:Y:S05]  /*db00*/  WARPSYNC.COLLECTIVE R15, `(.L_x_131) ;  /* 0x000000000f087348 */ /* 0x000fea0003c00000 */
[----:B------:R0:W1:Y:S02]  /*db10*/  SHFL.IDX P6, R14, R13, R12, R11 ;  /* 0x0000000c0d0e7389 */ /* 0x00006400000c000b */
[----:B01----:R-:W-:Y:S01]  /*db20*/  ENDCOLLECTIVE ;  /* 0x000000000000791b */ /* 0x003fe20003800000 */
.L_x_131:
[----:B------:R-:W-:Y:S01]  /*db30*/  @!PT LDS RZ, [RZ] ;  /* 0x00000000fffff984 */ /* 0x000fe20000000800 */
[----:B------:R-:W-:Y:S01]  /*db40*/  @!PT LDS RZ, [RZ] ;  /* 0x00000000fffff984 */ /* 0x000fe20000000800 */
[----:B------:R-:W-:Y:S01]  /*db50*/  @!PT LDS RZ, [RZ] ;  /* 0x00000000fffff984 */ /* 0x000fe20000000800 */
[----:B------:R0:W-:Y:S01]  /*db60*/  @!P2 LDGSTS.E.BYPASS.LTC128B.128 [R27+0xb200], desc[UR46][R2.64], !P0 ;  /* 0x0b200000021bafae */ /* 0x0001e2000c101d6e */
[----:B------:R-:W-:Y:S02]  /*db70*/  IMAD.MOV.U32 R13, RZ, RZ, R0 ;  /* 0x000000ffff0d7224 */ /* 0x000fe400078e0000 */
[----:B0-----:R-:W-:-:S05]  /*db80*/  VIADD R3, R7, 0x60 ;  /* 0x0000006007037836 */ /* 0x001fca0000000000 */
[----:B------:R-:W-:Y:S01]  /*db90*/  ISETP.GE.AND P1, PT, R3, R6, PT ;  /* 0x000000060300720c */ /* 0x000fe20003f26270 */
[----:B------:R-:W-:-:S12]  /*dba0*/  IMAD.MOV.U32 R4, RZ, RZ, R14 ;  /* 0x000000ffff047224 */ /* 0x000fd800078e000e */
[----:B------:R-:W-:Y:S05]  /*dbb0*/  WARPSYNC.COLLECTIVE R15, `(.L_x_132) ;  /* 0x000000000f087348 */ /* 0x000fea0003c00000 */
[----:B------:R0:W1:Y:S02]  /*dbc0*/  SHFL.IDX P6, R14, R13, R12, R11 ;  /* 0x0000000c0d0e7389 */ /* 0x00006400000c000b */
[----:B01----:R-:W-:Y:S01]  /*dbd0*/  ENDCOLLECTIVE ;  /* 0x000000000000791b */ /* 0x003fe20003800000 */
.L_x_132:
[----:B------:R-:W-:Y:S02]  /*dbe0*/  IMAD.MOV.U32 R13, RZ, RZ, R8 ;  /* 0x000000ffff0d7224 */ /* 0x000fe400078e0008 */
[----:B------:R-:W-:Y:S01]  /*dbf0*/  IMAD.MOV.U32 R12, RZ, RZ, RZ ;  /* 0x000000ffff0c7224 */ /* 0x000fe200078e00ff */
[----:B------:R-:W-:-:S13]  /*dc00*/  @!P1 IADD3 R2, P2, R18, R14, RZ ;  /* 0x0000000e12029210 */ /* 0x000fda0007f5e0ff */
[----:B------:R-:W-:Y:S05]  /*dc10*/  WARPSYNC.COLLECTIVE R15, `(.L_x_133) ;  /* 0x000000000f087348 */ /* 0x000fea0003c00000 */
[----:B------:R0:W1:Y:S02]  /*dc20*/  SHFL.IDX P6, R14, R13, R12, R11 ;  /* 0x0000000c0d0e7389 */ /* 0x00006400000c000b */
[----:B01----:R-:W-:Y:S01]  /*dc30*/  ENDCOLLECTIVE ;  /* 0x000000000000791b */ /* 0x003fe20003800000 */
.L_x_133:
[----:B------:R-:W-:-:S05]  /*dc40*/  @!P1 IMAD.X R3, RZ, RZ, R4, P2 ;  /* 0x000000ffff039224 */ /* 0x000fca00010e0604 */
[----:B------:R-:W-:Y:S01]  /*dc50*/  @!PT LDS RZ, [RZ] ;  /* 0x00000000fffff984 */ /* 0x000fe20000000800 */
[----:B------:R-:W-:Y:S01]  /*dc60*/  @!PT LDS RZ, [RZ] ;  /* 0x00000000fffff984 */ /* 0x000fe20000000800 */
[----:B------:R-:W-:Y:S01]  /*dc70*/  @!PT LDS RZ, [RZ] ;  /* 0x00000000fffff984 */ /* 0x000fe20000000800 */
[----:B------:R0:W-:Y:S01]  /*dc80*/  @!P1 LDGSTS.E.BYPASS.LTC128B.128 [R27+0xba00], desc[UR46][R2.64], !P0 ;  /* 0x0ba00000021b9fae */ /* 0x0001e2000c101d6e */
[----:B------:R-:W-:Y:S02]  /*dc90*/  IMAD.MOV.U32 R13, RZ, RZ, R5 ;  /* 0x000000ffff0d7224 */ /* 0x000fe400078e0005 */
[----:B0-----:R-:W-:Y:S01]  /*dca0*/  VIADD R3, R7, 0x80 ;  /* 0x0000008007037836 */ /* 0x001fe20000000000 */
[----:B------:R-:W-:-:S07]  /*dcb0*/  MOV R9, R14 ;  /* 0x0000000e00097202 */ /* 0x000fce0000000f00 */
[----:B------:R-:W-:Y:S05]  /*dcc0*/  WARPSYNC.COLLECTIVE R15, `(.L_x_134) ;  /* 0x000000000f087348 */ /* 0x000fea0003c00000 */
[----:B------:R0:W1:Y:S02]  /*dcd0*/  SHFL.IDX P6, R14, R13, R12, R11 ;  /* 0x0000000c0d0e7389 */ /* 0x00006400000c000b */
[----:B01----:R-:W-:Y:S01]  /*dce0*/  ENDCOLLECTIVE ;  /* 0x000000000000791b */ /* 0x003fe20003800000 */
.L_x_134:
[----:B------:R-:W-:Y:S02]  /*dcf0*/  ISETP.GE.AND P1, PT, R3, R6, PT ;  /* 0x000000060300720c */ /* 0x000fe40003f26270 */
[----:B------:R-:W-:Y:S01]  /*dd00*/  MOV R13, R8 ;  /* 0x00000008000d7202 */ /* 0x000fe20000000f00 */
[----:B------:R-:W-:Y:S02]  /*dd10*/  IMAD.MOV.U32 R12, RZ, RZ, 0x1 ;  /* 0x00000001ff0c7424 */ /* 0x000fe400078e00ff */
[----:B------:R-:W-:-:S08]  /*dd20*/  IMAD.MOV.U32 R10, RZ, RZ, R14 ;  /* 0x000000ffff0a7224 */ /* 0x000fd000078e000e */
[----:B------:R-:W-:Y:S05]  /*dd30*/  WARPSYNC.COLLECTIVE R15, `(.L_x_135) ;  /* 0x000000000f087348 */ /* 0x000fea0003c00000 */
[----:B------:R0:W1:Y:S02]  /*dd40*/  SHFL.IDX P6, R14, R13, R12, R11 ;  /* 0x0000000c0d0e7389 */ /* 0x00006400000c000b */
[----:B01----:R-:W-:Y:S01]  /*dd50*/  ENDCOLLECTIVE ;  /* 0x000000000000791b */ /* 0x003fe20003800000 */
.L_x_135:
[----:B------:R-:W-:-:S05]  /*dd60*/  @!P1 IADD3 R10, P3, R18, R10, RZ ;  /* 0x0000000a120a9210 */ /* 0x000fca0007f7e0ff */
[----:B------:R-:W-:Y:S02]  /*dd70*/  @!P1 IMAD.X R9, RZ, RZ, R9, P3 ;  /* 0x000000ffff099224 */ /* 0x000fe400018e0609 */
[----:B------:R-:W-:Y:S02]  /*dd80*/  @!P1 IMAD.MOV.U32 R2, RZ, RZ, R10 ;  /* 0x000000ffff029224 */ /* 0x000fe400078e000a */
[----:B------:R-:W-:Y:S02]  /*dd90*/  @!P1 IMAD.MOV.U32 R3, RZ, RZ, R9 ;  /* 0x000000ffff039224 */ /* 0x000fe400078e0009 */
[----:B------:R-:W-:-:S03]  /*dda0*/  IMAD.MOV.U32 R13, RZ, RZ, R5 ;  /* 0x000000ffff0d7224 */ /* 0x000fc600078e0005 */
[----:B------:R-:W-:Y:S01]  /*ddb0*/  @!PT LDS RZ, [RZ] ;  /* 0x00000000fffff984 */ /* 0x000fe20000000800 */
[----:B------:R-:W-:Y:S01]  /*ddc0*/  @!PT LDS RZ, [RZ] ;  /* 0x00000000fffff984 */ /* 0x000fe20000000800 */
[----:B------:R-:W-:Y:S01]  /*ddd0*/  @!PT LDS RZ, [RZ] ;  /* 0x00000000fffff984 */ /* 0x000fe20000000800 */
[----:B------:R0:W-:Y:S01]  /*dde0*/  @!P1 LDGSTS.E.BYPASS.LTC128B.128 [R27+0xc200], desc[UR46][R2.64], !P0 ;  /* 0x0c200000021b9fae */ /* 0x0001e2000c101d6e */
[----:B------:R-:W-:-:S07]  /*ddf0*/  IMAD.MOV.U32 R8, RZ, RZ, R14 ;  /* 0x000000ffff087224 */ /* 0x000fce00078e000e */
[----:B0-----:R-:W-:Y:S05]  /*de00*/  WARPSYNC.COLLECTIVE R15, `(.L_x_136) ;  /* 0x000000000f087348 */ /* 0x001fea0003c00000 */
[----:B------:R1:W2:Y:S02]  /*de10*/  SHFL.IDX P6, R14, R13, R12, R11 ;  /* 0x0000000c0d0e7389 */ /* 0x0002a400000c000b */
[----:B012---:R-:W-:Y:S01]  /*de20*/  ENDCOLLECTIVE ;  /* 0x000000000000791b */ /* 0x007fe20003800000 */
.L_x_136:
[----:B------:R-:W-:Y:S05]  /*de30*/  BRA `(.L_x_137) ;  /* 0xffffffc800bc7947 */ /* 0x000fea000383ffff */
.L_x_59:
[----:B0-----:R-:W-:-:S04]  /*de40*/  IMAD.U32 R3, RZ, RZ, UR42 ;  /* 0x0000002aff037e24 */ /* 0x001fc8000f8e00ff */
[----:B------:R0:W1:Y:S03]  /*de50*/  SYNCS.PHASECHK.TRANS64.TRYWAIT P0, [R3+URZ+0x12420], R0 ;  /* 0x01242000030075a7 */ /* 0x000066000800017f */
[----:B-1----:R-:W-:Y:S05]  /*de60*/  @!P0 NANOSLEEP.SYNCS 0x989680 ;  /* 0x009896800000895d */ /* 0x002fea0003900000 */
[----:B------:R-:W1:Y:S02]  /*de70*/  @!P0 SYNCS.PHASECHK.TRANS64 P0, [R3+URZ+0x12420], R0 ;  /* 0x01242000030085a7 */ /* 0x000e64000800007f */
[----:B-1----:R-:W-:Y:S05]  /*de80*/  @!P0 BRA `(.L_x_59) ;  /* 0xfffffffc00ec8947 */ /* 0x002fea000383ffff */
[----:B------:R-:W-:Y:S05]  /*de90*/  BRA `(.L_x_138) ;  /* 0xffffffc800e87947 */ /* 0x000fea000383ffff */
.L_x_62:
[----:B0-----:R0:W1:Y:S02]  /*dea0*/  SYNCS.PHASECHK.TRANS64.TRYWAIT P1, [R5+URZ+0x12480], R26 ;  /* 0x0124801a050075a7 */ /* 0x001064000802017f */
[----:B-1----:R-:W-:Y:S05]  /*deb0*/  @!P1 NANOSLEEP.SYNCS 0x989680 ;  /* 0x009896800000995d */ /* 0x002fea0003900000 */
[----:B------:R-:W1:Y:S02]  /*dec0*/  @!P1 SYNCS.PHASECHK.TRANS64 P1, [R5+URZ+0x12480], R26 ;  /* 0x0124801a050095a7 */ /* 0x000e64000802007f */
[----:B-1----:R-:W-:Y:S05]  /*ded0*/  @!P1 BRA `(.L_x_62) ;  /* 0xfffffffc00f09947 */ /* 0x002fea000383ffff */
[----:B------:R-:W-:Y:S05]  /*dee0*/  BRA `(.L_x_139) ;  /* 0xffffffcc00f47947 */ /* 0x000fea000383ffff */
.L_x_63:
[----:B------:R-:W-:Y:S01]  /*def0*/  BSSY B0, `(.L_x_140) ;  /* 0x0000008000007945 */ /* 0x000fe20003800000 */
[----:B------:R-:W-:Y:S01]  /*df00*/  IMAD.MOV.U32 R13, RZ, RZ, R17 ;  /* 0x000000ffff0d7224 */ /* 0x000fe200078e0011 */
[----:B------:R-:W-:Y:S01]  /*df10*/  MOV R11, 0x1c1f ;  /* 0x00001c1f000b7802 */ /* 0x000fe20000000f00 */
[----:B------:R-:W-:Y:S02]  /*df20*/  IMAD.MOV.U32 R12, RZ, RZ, RZ ;  /* 0x000000ffff0c7224 */ /* 0x000fe400078e00ff */
[----:B------:R-:W-:-:S07]  /*df30*/  IMAD.MOV.U32 R15, RZ, RZ, -0x1 ;  /* 0xffffffffff0f7424 */ /* 0x000fce00078e00ff */
[----:B0-----:R-:W-:Y:S05]  /*df40*/  WARPSYNC.COLLECTIVE R15, `(.L_x_141) ;  /* 0x000000000f087348 */ /* 0x001fea0003c00000 */
[----:B------:R1:W2:Y:S02]  /*df50*/  SHFL.IDX P6, R14, R13, R12, R11 ;  /* 0x0000000c0d0e7389 */ /* 0x0002a400000c000b */
[----:B012---:R-:W-:Y:S01]  /*df60*/  ENDCOLLECTIVE ;  /* 0x000000000000791b */ /* 0x007fe20003800000 */
.L_x_141:
[----:B------:R-:W-:Y:S05]  /*df70*/  BSYNC B0 ;  /* 0x0000000000007941 */ /* 0x000fea0003800000 */
.L_x_140:
        /* <DEDUP_REMOVED lines=8> */
.L_x_142:
[----:B------:R-:W-:Y:S02]  /*e000*/  IMAD.MOV.U32 R13, RZ, RZ, R17 ;  /* 0x000000ffff0d7224 */ /* 0x000fe400078e0011 */
[----:B------:R-:W-:Y:S01]  /*e010*/  IMAD.MOV.U32 R12, RZ, RZ, 0x1 ;  /* 0x00000001ff0c7424 */ /* 0x000fe200078e00ff */
[----:B------:R-:W-:-:S07]  /*e020*/  MOV R2, R14 ;  /* 0x0000000e00027202 */ /* 0x000fce0000000f00 */
[----:B------:R-:W-:Y:S05]  /*e030*/  WARPSYNC.COLLECTIVE R15, `(.L_x_143) ;  /* 0x000000000f087348 */ /* 0x000fea0003c00000 */
[----:B------:R0:W1:Y:S02]  /*e040*/  SHFL.IDX P6, R14, R13, R12, R11 ;  /* 0x0000000c0d0e7389 */ /* 0x00006400000c000b */
[----:B01----:R-:W-:Y:S01]  /*e050*/  ENDCOLLECTIVE ;  /* 0x000000000000791b */ /* 0x003fe20003800000 */
.L_x_143:
[----:B------:R-:W-:Y:S01]  /*e060*/  IADD3 R2, P1, R6, R2, RZ ;  /* 0x0000000206027210 */ /* 0x000fe20007f3e0ff */
[----:B------:R-:W-:-:S04]  /*e070*/  IMAD R6, R4, 0x2800, R27 ;  /* 0x0000280004067824 */ /* 0x000fc800078e021b */
[----:B------:R-:W-:-:S05]  /*e080*/  IMAD.X R3, RZ, RZ, R3, P1 ;  /* 0x000000ffff037224 */ /* 0x000fca00008e0603 */
[----:B------:R-:W-:Y:S01]  /*e090*/  @!PT LDS RZ, [RZ] ;  /* 0x00000000fffff984 */ /* 0x000fe20000000800 */
[----:B------:R-:W-:Y:S01]  /*e0a0*/  @!PT LDS RZ, [RZ] ;  /* 0x00000000fffff984 */ /* 0x000fe20000000800 */
[----:B------:R-:W-:Y:S01]  /*e0b0*/  @!PT LDS RZ, [RZ] ;  /* 0x00000000fffff984 */ /* 0x000fe20000000800 */
[----:B------:R0:W-:Y:S01]  /*e0c0*/  LDGSTS.E.BYPASS.LTC128B.128 [R6+0x5200], desc[UR46][R2.64], !P2 ;  /* 0x0520000002067fae */ /* 0x0001e2000d101d6e */
[----:B------:R-:W-:Y:S02]  /*e0d0*/  IMAD.MOV.U32 R13, RZ, RZ, R7 ;  /* 0x000000ffff0d7224 */ /* 0x000fe400078e0007 */
[----:B0-----:R-:W-:-:S07]  /*e0e0*/  IMAD.MOV.U32 R3, RZ, RZ, R14 ;  /* 0x000000ffff037224 */ /* 0x001fce00078e000e */
[----:B------:R-:W-:Y:S05]  /*e0f0*/  WARPSYNC.COLLECTIVE R15, `(.L_x_144) ;  /* 0x000000000f087348 */ /* 0x000fea0003c00000 */
[----:B------:R0:W1:Y:S02]  /*e100*/  SHFL.IDX P6, R14, R13, R12, R11 ;  /* 0x0000000c0d0e7389 */ /* 0x00006400000c000b */
[----:B01----:R-:W-:Y:S01]  /*e110*/  ENDCOLLECTIVE ;  /* 0x000000000000791b */ /* 0x003fe20003800000 */
.L_x_144:
[----:B------:R-:W0:Y:S01]  /*e120*/  S2R R15, SR_TID.X ;  /* 0x00000000000f7919 */ /* 0x000e220000002100 */
[----:B------:R-:W-:Y:S02]  /*e130*/  IMAD.MOV.U32 R13, RZ, RZ, R17 ;  /* 0x000000ffff0d7224 */ /* 0x000fe400078e0011 */
[----:B------:R-:W-:Y:S01]  /*e140*/  IMAD.MOV.U32 R12, RZ, RZ, 0x2 ;  /* 0x00000002ff0c7424 */ /* 0x000fe200078e00ff */
[----:B------:R-:W-:Y:S01]  /*e150*/  MOV R2, R14 ;  /* 0x0000000e00027202 */ /* 0x000fe20000000f00 */
        /* <DEDUP_REMOVED lines=8> */
.L_x_145:
        /* <DEDUP_REMOVED lines=9> */
.L_x_146:
        /* <DEDUP_REMOVED lines=12> */
.L_x_147:
[----:B------:R-:W-:Y:S01]  /*e330*/  @!PT LDS RZ, [RZ] ;  /* 0x00000000fffff984 */ /* 0x000fe20000000800 */
[----:B------:R-:W-:Y:S01]  /*e340*/  @!PT LDS RZ, [RZ] ;  /* 0x00000000fffff984 */ /* 0x000fe20000000800 */
[----:B------:R-:W-:Y:S01]  /*e350*/  @!PT LDS RZ, [RZ] ;  /* 0x00000000fffff984 */ /* 0x000fe20000000800 */
[----:B------:R0:W-:Y:S01]  /*e360*/  LDGSTS.E.BYPASS.LTC128B.128 [R6+0x6200], desc[UR46][R2.64], !P2 ;  /* 0x0620000002067fae */ /* 0x0001e2000d101d6e */
[----:B------:R-:W-:Y:S01]  /*e370*/  MOV R13, R7 ;  /* 0x00000007000d7202 */ /* 0x000fe20000000f00 */
[----:B0-----:R-:W0:Y:S01]  /*e380*/  S2R R3, SR_TID.X ;  /* 0x0000000000037919 */ /* 0x001e220000002100 */
[----:B------:R-:W-:-:S07]  /*e390*/  IMAD.MOV.U32 R17, RZ, RZ, R14 ;  /* 0x000000ffff117224 */ /* 0x000fce00078e000e */
[----:B0-----:R-:W-:Y:S05]  /*e3a0*/  WARPSYNC.COLLECTIVE R15, `(.L_x_148) ;  /* 0x000000000f087348 */ /* 0x001fea0003c00000 */
[----:B------:R1:W2:Y:S02]  /*e3b0*/  SHFL.IDX P6, R14, R13, R12, R11 ;  /* 0x0000000c0d0e7389 */ /* 0x0002a400000c000b */
[----:B012---:R-:W-:Y:S01]  /*e3c0*/  ENDCOLLECTIVE ;  /* 0x000000000000791b */ /* 0x007fe20003800000 */
.L_x_148:
[----:B------:R-:W-:Y:S02]  /*e3d0*/  IMAD.MOV.U32 R13, RZ, RZ, R18 ;  /* 0x000000ffff0d7224 */ /* 0x000fe400078e0012 */
[----:B------:R-:W-:Y:S02]  /*e3e0*/  IMAD.MOV.U32 R12, RZ, RZ, RZ ;  /* 0x000000ffff0c7224 */ /* 0x000fe400078e00ff */
[----:B------:R-:W-:Y:S02]  /*e3f0*/  IMAD.SHL.U32 R3, R3, 0x10, RZ ;  /* 0x0000001003037824 */ /* 0x000fe400078e00ff */
[----:B------:R-:W-:-:S07]  /*e400*/  IMAD.MOV.U32 R2, RZ, RZ, R14 ;  /* 0x000000ffff027224 */ /* 0x000fce00078e000e */
[----:B------:R-:W-:Y:S05]  /*e410*/  WARPSYNC.COLLECTIVE R15, `(.L_x_149) ;  /* 0x000000000f087348 */ /* 0x000fea0003c00000 */
[----:B------:R0:W1:Y:S02]  /*e420*/  SHFL.IDX P6, R14, R13, R12, R11 ;  /* 0x0000000c0d0e7389 */ /* 0x00006400000c000b */
[----:B01----:R-:W-:Y:S01]  /*e430*/  ENDCOLLECTIVE ;  /* 0x000000000000791b */ /* 0x003fe20003800000 */
.L_x_149:
[----:B------:R-:W-:-:S04]  /*e440*/  LOP3.LUT R3, R3, 0x30, RZ, 0xc0, !PT ;  /* 0x0000003003037812 */ /* 0x000fc800078ec0ff */
[----:B------:R-:W-:-:S05]  /*e450*/  IADD3 R2, P1, R3, R2, RZ ;  /* 0x0000000203027210 */ /* 0x000fca0007f3e0ff */
[----:B------:R-:W-:Y:S01]  /*e460*/  IMAD.X R3, RZ, RZ, R17, P1 ;  /* 0x000000ffff037224 */ /* 0x000fe200008e0611 */
[----:B------:R-:W-:-:S04]  /*e470*/  MOV R13, R19 ;  /* 0x00000013000d7202 */ /* 0x000fc80000000f00 */
[----:B------:R-:W-:Y:S01]  /*e480*/  @!PT LDS RZ, [RZ] ;  /* 0x00000000fffff984 */ /* 0x000fe20000000800 */
[----:B------:R-:W-:Y:S01]  /*e490*/  @!PT LDS RZ, [RZ] ;  /* 0x00000000fffff984 */ /* 0x000fe20000000800 */
[----:B------:R-:W-:Y:S01]  /*e4a0*/  @!PT LDS RZ, [RZ] ;  /* 0x00000000fffff984 */ /* 0x000fe20000000800 */
[----:B------:R0:W-:Y:S01]  /*e4b0*/  LDGSTS.E.BYPASS.LTC128B.128 [R6+0x6a00], desc[UR46][R2.64], !P2 ;  /* 0x06a0000002067fae */ /* 0x0001e2000d101d6e */
[----:B------:R-:W-:-:S07]  /*e4c0*/  IMAD.MOV.U32 R18, RZ, RZ, R14 ;  /* 0x000000ffff127224 */ /* 0x000fce00078e000e */
[----:B0-----:R-:W-:Y:S05]  /*e4d0*/  WARPSYNC.COLLECTIVE R15, `(.L_x_150) ;  /* 0x000000000f087348 */ /* 0x001fea0003c00000 */
[----:B------:R1:W2:Y:S02]  /*e4e0*/  SHFL.IDX P6, R14, R13, R12, R11 ;  /* 0x0000000c0d0e7389 */ /* 0x0002a400000c000b */
[----:B012---:R-:W-:Y:S01]  /*e4f0*/  ENDCOLLECTIVE ;  /* 0x000000000000791b */ /* 0x007fe20003800000 */
.L_x_150:
[----:B------:R-:W-:Y:S01]  /*e500*/  IMAD.MOV.U32 R2, RZ, RZ, R14 ;  /* 0x000000ffff027224 */ /* 0x000fe200078e000e */
[----:B------:R-:W-:Y:S06]  /*e510*/  BRA `(.L_x_151) ;  /* 0xffffffcc00907947 */ /* 0x000fec000383ffff */
.L_x_66:
[----:B---3--:R3:W4:Y:S02]  /*e520*/  SYNCS.PHASECHK.TRANS64.TRYWAIT P1, [R5+URZ+0x12440], R26 ;  /* 0x0124401a050075a7 */ /* 0x008724000802017f */
[----:B----4-:R-:W-:Y:S05]  /*e530*/  @!P1 NANOSLEEP.SYNCS 0x989680 ;  /* 0x009896800000995d */ /* 0x010fea0003900000 */
[----:B------:R-:W4:Y:S02]  /*e540*/  @!P1 SYNCS.PHASECHK.TRANS64 P1, [R5+URZ+0x12440], R26 ;  /* 0x0124401a050095a7 */ /* 0x000f24000802007f */
[----:B----4-:R-:W-:Y:S05]  /*e550*/  @!P1 BRA `(.L_x_66) ;  /* 0xfffffffc00f09947 */ /* 0x010fea000383ffff */
[----:B------:R-:W-:Y:S05]  /*e560*/  BRA `(.L_x_152) ;  /* 0xffffffcc00dc7947 */ /* 0x000fea000383ffff */
.L_x_67:
[----:B------:R-:W-:Y:S01]  /*e570*/  BSSY B0, `(.L_x_153) ;  /* 0x0000008000007945 */ /* 0x000fe20003800000 */
[----:B------:R-:W-:Y:S02]  /*e580*/  IMAD.MOV.U32 R13, RZ, RZ, R10 ;  /* 0x000000ffff0d7224 */ /* 0x000fe400078e000a */
[----:B------:R-:W-:Y:S02]  /*e590*/  IMAD.MOV.U32 R12, RZ, RZ, RZ ;  /* 0x000000ffff0c7224 */ /* 0x000fe400078e00ff */
[----:B------:R-:W-:Y:S02]  /*e5a0*/  IMAD.MOV.U32 R11, RZ, RZ, 0x1c1f ;  /* 0x00001c1fff0b7424 */ /* 0x000fe400078e00ff */
[----:B------:R-:W-:-:S07]  /*e5b0*/  IMAD.MOV.U32 R15, RZ, RZ, -0x1 ;  /* 0xffffffffff0f7424 */ /* 0x000fce00078e00ff */
[----:B0123--:R-:W-:Y:S05]  /*e5c0*/  WARPSYNC.COLLECTIVE R15, `(.L_x_154) ;  /* 0x000000000f087348 */ /* 0x00ffea0003c00000 */
[----:B------:R4:W0:Y:S02]  /*e5d0*/  SHFL.IDX P6, R14, R13, R12, R11 ;  /* 0x0000000c0d0e7389 */ /* 0x00082400000c000b */
[----:B01234-:R-:W-:Y:S01]  /*e5e0*/  ENDCOLLECTIVE ;  /* 0x000000000000791b */ /* 0x01ffe20003800000 */
.L_x_154:
[----:B------:R-:W-:Y:S05]  /*e5f0*/  BSYNC B0 ;  /* 0x0000000000007941 */ /* 0x000fea0003800000 */
.L_x_153:
[----:B------:R0:W5:Y:S01]  /*e600*/  LDL R16, [R1+0x8] ;  /* 0x0000080001107983 */ /* 0x0001620000100800 */
[----:B------:R-:W-:Y:S01]  /*e610*/  MOV R13, R9 ;  /* 0x00000009000d7202 */ /* 0x000fe20000000f00 */
[----:B------:R-:W-:Y:S02]  /*e620*/  IMAD.MOV.U32 R12, RZ, RZ, RZ ;  /* 0x000000ffff0c7224 */ /* 0x000fe400078e00ff */
[----:B------:R-:W-:Y:S02]  /*e630*/  IMAD.MOV.U32 R11, RZ, RZ, 0x1c1f ;  /* 0x00001c1fff0b7424 */ /* 0x000fe400078e00ff */
[----:B------:R-:W-:Y:S02]  /*e640*/  IMAD.MOV.U32 R15, RZ, RZ, -0x1 ;  /* 0xffffffffff0f7424 */ /* 0x000fe400078e00ff */
[----:B0-----:R-:W-:-:S07]  /*e650*/  IMAD.MOV.U32 R3, RZ, RZ, R14 ;  /* 0x000000ffff037224 */ /* 0x001fce00078e000e */
[----:B-----5:R-:W-:Y:S05]  /*e660*/  WARPSYNC.COLLECTIVE R15, `(.L_x_155) ;  /* 0x000000000f087348 */ /* 0x020fea0003c00000 */
[----:B------:R0:W1:Y:S02]  /*e670*/  SHFL.IDX P6, R14, R13, R12, R11 ;  /* 0x0000000c0d0e7389 */ /* 0x00006400000c000b */
[----:B01---5:R-:W-:Y:S01]  /*e680*/  ENDCOLLECTIVE ;  /* 0x000000000000791b */ /* 0x023fe20003800000 */
.L_x_155:
[----:B------:R-:W-:Y:S01]  /*e690*/  IMAD.MOV.U32 R13, RZ, RZ, R10 ;  /* 0x000000ffff0d7224 */ /* 0x000fe200078e000a */
[----:B------:R-:W-:Y:S02]  /*e6a0*/  MOV R12, 0x1 ;  /* 0x00000001000c7802 */ /* 0x000fe40000000f00 */
[----:B------:R-:W-:-:S13]  /*e6b0*/  IADD3 R2, P1, R17, R14, RZ ;  /* 0x0000000e11027210 */ /* 0x000fda0007f3e0ff */
[----:B------:R-:W-:Y:S05]  /*e6c0*/  WARPSYNC.COLLECTIVE R15, `(.L_x_156) ;  /* 0x000000000f087348 */ /* 0x000fea0003c00000 */
[----:B------:R0:W1:Y:S02]  /*e6d0*/  SHFL.IDX P6, R14, R13, R12, R11 ;  /* 0x0000000c0d0e7389 */ /* 0x00006400000c000b */
[----:B01----:R-:W-:Y:S01]  /*e6e0*/  ENDCOLLECTIVE ;  /* 0x000000000000791b */ /* 0x003fe20003800000 */
.L_x_156:
[----:B------:R-:W-:Y:S02]  /*e6f0*/  IMAD.X R3, RZ, RZ, R3, P1 ;  /* 0x000000ffff037224 */ /* 0x000fe400008e0603 */
[----:B------:R-:W-:Y:S02]  /*e700*/  IMAD.MOV.U32 R13, RZ, RZ, R9 ;  /* 0x000000ffff0d7224 */ /* 0x000fe400078e0009 */
[----:B------:R-:W-:-:S04]  /*e710*/  IMAD R7, R4, 0x2800, R16 ;  /* 0x0000280004077824 */ /* 0x000fc800078e0210 */
[----:B------:R-:W-:-:S05]  /*e720*/  VIADD R7, R7, UR42 ;  /* 0x0000002a07077c36 */ /* 0x000fca0008000000 */
[----:B------:R-:W-:Y:S01]  /*e730*/  @!PT LDS RZ, [RZ] ;  /* 0x00000000fffff984 */ /* 0x000fe20000000800 */
[----:B------:R-:W-:Y:S01]  /*e740*/  @!PT LDS RZ, [RZ] ;  /* 0x00000000fffff984 */ /* 0x000fe20000000800 */
[----:B------:R-:W-:Y:S01]  /*e750*/  @!PT LDS RZ, [RZ] ;  /* 0x00000000fffff984 */ /* 0x000fe20000000800 */
[----:B------:R0:W-:Y:S02]  /*e760*/  LDGSTS.E.BYPASS.LTC128B.128 [R7+0xd200], desc[UR46][R2.64], !P2 ;  /* 0x0d20000002077fae */ /* 0x0001e4000d101d6e */
[----:B0-----:R-:W-:-:S07]  /*e770*/  IMAD.MOV.U32 R3, RZ, RZ, R14 ;  /* 0x000000ffff037224 */ /* 0x001fce00078e000e */
[----:B------:R-:W-:Y:S05]  /*e780*/  WARPSYNC.COLLECTIVE R15, `(.L_x_157) ;  /* 0x000000000f087348 */ /* 0x000fea0003c00000 */
[----:B------:R0:W1:Y:S02]  /*e790*/  SHFL.IDX P6, R14, R13, R12, R11 ;  /* 0x0000000c0d0e7389 */ /* 0x00006400000c000b */
[----:B01----:R-:W-:Y:S01]  /*e7a0*/  ENDCOLLECTIVE ;  /* 0x000000000000791b */ /* 0x003fe20003800000 */
.L_x_157:
[----:B------:R-:W-:Y:S02]  /*e7b0*/  IMAD.MOV.U32 R13, RZ, RZ, R10 ;  /* 0x000000ffff0d7224 */ /* 0x000fe400078e000a */
[----:B------:R-:W-:Y:S01]  /*e7c0*/  IMAD.MOV.U32 R12, RZ, RZ, 0x2 ;  /* 0x00000002ff0c7424 */ /* 0x000fe200078e00ff */
[----:B------:R-:W-:-:S13]  /*e7d0*/  IADD3 R2, P1, R17, R14, RZ ;  /* 0x0000000e11027210 */ /* 0x000fda0007f3e0ff */
[----:B------:R-:W-:Y:S05]  /*e7e0*/  WARPSYNC.COLLECTIVE R15, `(.L_x_158) ;  /* 0x000000000f087348 */ /* 0x000fea0003c00000 */
[----:B------:R0:W1:Y:S02]  /*e7f0*/  SHFL.IDX P6, R14, R13, R12, R11 ;  /* 0x0000000c0d0e7389 */ /* 0x00006400000c000b */
[----:B01----:R-:W-:Y:S01]  /*e800*/  ENDCOLLECTIVE ;  /* 0x000000000000791b */ /* 0x003fe20003800000 */
.L_x_158:
[----:B------:R-:W-:-:S05]  /*e810*/  IMAD.X R3, RZ, RZ, R3, P1 ;  /* 0x000000ffff037224 */ /* 0x000fca00008e0603 */
[----:B------:R-:W-:Y:S01]  /*e820*/  @!PT LDS RZ, [RZ] ;  /* 0x00000000fffff984 */ /* 0x000fe20000000800 */
[----:B------:R-:W-:Y:S01]  /*e830*/  @!PT LDS RZ, [RZ] ;  /* 0x00000000fffff984 */ /* 0x000fe20000000800 */
[----:B------:R-:W-:Y:S01]  /*e840*/  @!PT LDS RZ, [RZ] ;  /* 0x00000000fffff984 */ /* 0x000fe20000000800 */
[----:B------:R0:W-:Y:S01]  /*e850*/  LDGSTS.E.BYPASS.LTC128B.128 [R7+0xda00], desc[UR46][R2.64], !P2 ;  /* 0x0da0000002077fae */ /* 0x0001e2000d101d6e */
[----:B------:R-:W-:Y:S01]  /*e860*/  MOV R13, R9 ;  /* 0x00000009000d7202 */ /* 0x000fe20000000f00 */
[----:B0-----:R-:W-:-:S07]  /*e870*/  IMAD.MOV.U32 R3, RZ, RZ, R14 ;  /* 0x000000ffff037224 */ /* 0x001fce00078e000e */
[----:B------:R-:W-:Y:S05]  /*e880*/  WARPSYNC.COLLECTIVE R15, `(.L_x_159) ;  /* 0x000000000f087348 */ /* 0x000fea0003c00000 */
[----:B------:R0:W1:Y:S02]  /*e890*/  SHFL.IDX P6, R14, R13, R12, R11 ;  /* 0x0000000c0d0e7389 */ /* 0x00006400000c000b */
[----:B01----:R-:W-:Y:S01]  /*e8a0*/  ENDCOLLECTIVE ;  /* 0x000000000000791b */ /* 0x003fe20003800000 */
.L_x_159:
[----:B------:R-:W-:Y:S02]  /*e8b0*/  IMAD.MOV.U32 R13, RZ, RZ, R10 ;  /* 0x000000ffff0d7224 */ /* 0x000fe400078e000a */
[----:B------:R-:W-:Y:S02]  /*e8c0*/  IMAD.MOV.U32 R12, RZ, RZ, 0x3 ;  /* 0x00000003ff0c7424 */ /* 0x000fe400078e00ff */
[----:B------:R-:W-:-:S07]  /*e8d0*/  IMAD.MOV.U32 R2, RZ, RZ, R14 ;  /* 0x000000ffff027224 */ /* 0x000fce00078e000e */
[----:B------:R-:W-:Y:S05]  /*e8e0*/  WARPSYNC.COLLECTIVE R15, `(.L_x_160) ;  /* 0x000000000f087348 */ /* 0x000fea0003c00000 */
[----:B------:R0:W1:Y:S02]  /*e8f0*/  SHFL.IDX P6, R14, R13, R12, R11 ;  /* 0x0000000c0d0e7389 */ /* 0x00006400000c000b */
[----:B01----:R-:W-:Y:S01]  /*e900*/  ENDCOLLECTIVE ;  /* 0x000000000000791b */ /* 0x003fe20003800000 */
.L_x_160:
[----:B------:R-:W-:-:S05]  /*e910*/  IADD3 R2, P1, R17, R2, RZ ;  /* 0x0000000211027210 */ /* 0x000fca0007f3e0ff */
[----:B------:R-:W-:-:S05]  /*e920*/  IMAD.X R3, RZ, RZ, R3, P1 ;  /* 0x000000ffff037224 */ /* 0x000fca00008e0603 */
[----:B------:R-:W-:Y:S01]  /*e930*/  @!PT LDS RZ, [RZ] ;  /* 0x00000000fffff984 */ /* 0x000fe20000000800 */
[----:B------:R-:W-:Y:S01]  /*e940*/  @!PT LDS RZ, [RZ] ;  /* 0x00000000fffff984 */ /* 0x000fe20000000800 */
[----:B------:R-:W-:Y:S01]  /*e950*/  @!PT LDS RZ, [RZ] ;  /* 0x00000000fffff984 */ /* 0x000fe20000000800 */
[----:B------:R0:W-:Y:S01]  /*e960*/  LDGSTS.E.BYPASS.LTC128B.128 [R7+0xe200], desc[UR46][R2.64], !P2 ;  /* 0x0e20000002077fae */ /* 0x0001e2000d101d6e */
[----:B------:R-:W-:Y:S02]  /*e970*/  IMAD.MOV.U32 R13, RZ, RZ, R9 ;  /* 0x000000ffff0d7224 */ /* 0x000fe400078e0009 */
[----:B------:R-:W-:-:S07]  /*e980*/  IMAD.MOV.U32 R10, RZ, RZ, R14 ;  /* 0x000000ffff0a7224 */ /* 0x000fce00078e000e */
[----:B0-----:R-:W-:Y:S05]  /*e990*/  WARPSYNC.COLLECTIVE R15, `(.L_x_161) ;  /* 0x000000000f087348 */ /* 0x001fea0003c00000 */
[----:B------:R1:W2:Y:S02]  /*e9a0*/  SHFL.IDX P6, R14, R13, R12, R11 ;  /* 0x0000000c0d0e7389 */ /* 0x0002a400000c000b */
[----:B012---:R-:W-:Y:S01]  /*e9b0*/  ENDCOLLECTIVE ;  /* 0x000000000000791b */ /* 0x007fe20003800000 */
.L_x_161:
[----:B------:R-:W-:Y:S02]  /*e9c0*/  IMAD.MOV.U32 R13, RZ, RZ, R8 ;  /* 0x000000ffff0d7224 */ /* 0x000fe400078e0008 */
[----:B------:R-:W-:Y:S01]  /*e9d0*/  IMAD.MOV.U32 R12, RZ, RZ, RZ ;  /* 0x000000ffff0c7224 */ /* 0x000fe200078e00ff */
[----:B------:R-:W-:-:S07]  /*e9e0*/  MOV R9, R14 ;  /* 0x0000000e00097202 */ /* 0x000fce0000000f00 */
[----:B------:R-:W-:Y:S05]  /*e9f0*/  WARPSYNC.COLLECTIVE R15, `(.L_x_162) ;  /* 0x000000000f087348 */ /* 0x000fea0003c00000 */
[----:B------:R0:W1:Y:S02]  /*ea00*/  SHFL.IDX P6, R14, R13, R12, R11 ;  /* 0x0000000c0d0e7389 */ /* 0x00006400000c000b */
[----:B01----:R-:W-:Y:S01]  /*ea10*/  ENDCOLLECTIVE ;  /* 0x000000000000791b */ /* 0x003fe20003800000 */
.L_x_162:
        /* <DEDUP_REMOVED lines=11> */
.L_x_163:
[----:B------:R-:W-:Y:S05]  /*ead0*/  BRA `(.L_x_164) ;  /* 0xffffffcc00807947 */ /* 0x000fea000383ffff */
.L_x_70:
[----:B0-----:R0:W1:Y:S02]  /*eae0*/  SYNCS.PHASECHK.TRANS64.TRYWAIT P2, [R3+URZ+0x12470], R2 ;  /* 0x01247002030075a7 */ /* 0x001064000804017f */
[----:B-1----:R-:W-:Y:S05]  /*eaf0*/  @!P2 NANOSLEEP.SYNCS 0x989680 ;  /* 0x009896800000a95d */ /* 0x002fea0003900000 */
[----:B------:R-:W1:Y:S02]  /*eb00*/  @!P2 SYNCS.PHASECHK.TRANS64 P2, [R3+URZ+0x12470], R2 ;  /* 0x012470020300a5a7 */ /* 0x000e64000804007f */
[----:B-1----:R-:W-:Y:S05]  /*eb10*/  @!P2 BRA `(.L_x_70) ;  /* 0xfffffffc00f0a947 */ /* 0x002fea000383ffff */
[----:B------:R-:W-:Y:S05]  /*eb20*/  BRA `(.L_x_165) ;  /* 0xffffffcc00d87947 */ /* 0x000fea000383ffff */
.L_x_72:
[----:B0-----:R0:W1:Y:S02]  /*eb30*/  SYNCS.PHASECHK.TRANS64.TRYWAIT P2, [R3+URZ+0x12460], R2 ;  /* 0x01246002030075a7 */ /* 0x001064000804017f */
[----:B-1----:R-:W-:Y:S05]  /*eb40*/  @!P2 NANOSLEEP.SYNCS 0x989680 ;  /* 0x009896800000a95d */ /* 0x002fea0003900000 */
[----:B------:R-:W1:Y:S02]  /*eb50*/  @!P2 SYNCS.PHASECHK.TRANS64 P2, [R3+URZ+0x12460], R2 ;  /* 0x012460020300a5a7 */ /* 0x000e64000804007f */
[----:B-1----:R-:W-:Y:S05]  /*eb60*/  @!P2 BRA `(.L_x_72) ;  /* 0xfffffffc00f0a947 */ /* 0x002fea000383ffff */
[----:B------:R-:W-:Y:S05]  /*eb70*/  BRA `(.L_x_166) ;  /* 0xffffffcc00e87947 */ /* 0x000fea000383ffff */
.L_x_79:
[----:B0-----:R0:W1:Y:S02]  /*eb80*/  SYNCS.PHASECHK.TRANS64.TRYWAIT P0, [R2+URZ+0x12470], R3 ;  /* 0x01247003020075a7 */ /* 0x001064000800017f */
[----:B-1----:R-:W-:Y:S05]  /*eb90*/  @!P0 NANOSLEEP.SYNCS 0x989680 ;  /* 0x009896800000895d */ /* 0x002fea0003900000 */
[----:B------:R-:W1:Y:S02]  /*eba0*/  @!P0 SYNCS.PHASECHK.TRANS64 P0, [R2+URZ+0x12470], R3 ;  /* 0x01247003020085a7 */ /* 0x000e64000800007f */
[----:B-1----:R-:W-:Y:S05]  /*ebb0*/  @!P0 BRA `(.L_x_79) ;  /* 0xfffffffc00f08947 */ /* 0x002fea000383ffff */
[----:B------:R-:W-:Y:S05]  /*ebc0*/  BRA `(.L_x_167) ;  /* 0xffffffd000f87947 */ /* 0x000fea000383ffff */
.L_x_81:
[----:B0-----:R0:W1:Y:S02]  /*ebd0*/  SYNCS.PHASECHK.TRANS64.TRYWAIT P0, [R2+URZ+0x12460], R5 ;  /* 0x01246005020075a7 */ /* 0x001064000800017f */
[----:B-1----:R-:W-:Y:S05]  /*ebe0*/  @!P0 NANOSLEEP.SYNCS 0x989680 ;  /* 0x009896800000895d */ /* 0x002fea0003900000 */
[----:B------:R-:W1:Y:S02]  /*ebf0*/  @!P0 SYNCS.PHASECHK.TRANS64 P0, [R2+URZ+0x12460], R5 ;  /* 0x01246005020085a7 */ /* 0x000e64000800007f */
[----:B-1----:R-:W-:Y:S05]  /*ec00*/  @!P0 BRA `(.L_x_81) ;  /* 0xfffffffc00f08947 */ /* 0x002fea000383ffff */
[----:B------:R-:W-:Y:S05]  /*ec10*/  BRA `(.L_x_168) ;  /* 0xffffffd400147947 */ /* 0x000fea000383ffff */
.L_x_84:
[----:B0-----:R0:W1:Y:S02]  /*ec20*/  SYNCS.PHASECHK.TRANS64.TRYWAIT P0, [R7+URZ+0x12420], R2 ;  /* 0x01242002070075a7 */ /* 0x001064000800017f */
[----:B-1----:R-:W-:Y:S05]  /*ec30*/  @!P0 NANOSLEEP.SYNCS 0x989680 ;  /* 0x009896800000895d */ /* 0x002fea0003900000 */
[----:B------:R-:W1:Y:S02]  /*ec40*/  @!P0 SYNCS.PHASECHK.TRANS64 P0, [R7+URZ+0x12420], R2 ;  /* 0x01242002070085a7 */ /* 0x000e64000800007f */
[----:B-1----:R-:W-:Y:S05]  /*ec50*/  @!P0 BRA `(.L_x_84) ;  /* 0xfffffffc00f08947 */ /* 0x002fea000383ffff */
[----:B------:R-:W-:Y:S05]  /*ec60*/  BRA `(.L_x_169) ;  /* 0xffffffd800047947 */ /* 0x000fea000383ffff */
.L_x_86:
[----:B0-----:R0:W1:Y:S02]  /*ec70*/  SYNCS.PHASECHK.TRANS64.TRYWAIT P1, [R5+URZ+0x12440], R2 ;  /* 0x01244002050075a7 */ /* 0x001064000802017f */
[----:B-1----:R-:W-:Y:S05]  /*ec80*/  @!P1 NANOSLEEP.SYNCS 0x989680 ;  /* 0x009896800000995d */ /* 0x002fea0003900000 */
[----:B------:R-:W1:Y:S02]  /*ec90*/  @!P1 SYNCS.PHASECHK.TRANS64 P1, [R5+URZ+0x12440], R2 ;  /* 0x01244002050095a7 */ /* 0x000e64000802007f */
[----:B-1----:R-:W-:Y:S05]  /*eca0*/  @!P1 BRA `(.L_x_86) ;  /* 0xfffffffc00f09947 */ /* 0x002fea000383ffff */
[----:B------:R-:W-:Y:S05]  /*ecb0*/  BRA `(.L_x_170) ;  /* 0xffffffd800407947 */ /* 0x000fea000383ffff */
.L_x_88:
[----:B-1----:R1:W2:Y:S02]  /*ecc0*/  SYNCS.PHASECHK.TRANS64.TRYWAIT P1, [R7+URZ+0x12440], R0 ;  /* 0x01244000070075a7 */ /* 0x0022a4000802017f */
[----:B--2---:R-:W-:Y:S05]  /*ecd0*/  @!P1 NANOSLEEP.SYNCS 0x989680 ;  /* 0x009896800000995d */ /* 0x004fea0003900000 */
[----:B------:R-:W2:Y:S02]  /*ece0*/  @!P1 SYNCS.PHASECHK.TRANS64 P1, [R7+URZ+0x12440], R0 ;  /* 0x01244000070095a7 */ /* 0x000ea4000802007f */
[----:B--2---:R-:W-:Y:S05]  /*ecf0*/  @!P1 BRA `(.L_x_88) ;  /* 0xfffffffc00f09947 */ /* 0x004fea000383ffff */
[----:B------:R-:W-:Y:S05]  /*ed00*/  BRA `(.L_x_171) ;  /* 0xffffffd8004c7947 */ /* 0x000fea000383ffff */
.L_x_90:
[----:B--2---:R2:W3:Y:S02]  /*ed10*/  SYNCS.PHASECHK.TRANS64.TRYWAIT P1, [R5+URZ+0x12460], R2 ;  /* 0x01246002050075a7 */ /* 0x0044e4000802017f */
[----:B---3--:R-:W-:Y:S05]  /*ed20*/  @!P1 NANOSLEEP.SYNCS 0x989680 ;  /* 0x009896800000995d */ /* 0x008fea0003900000 */
[----:B------:R-:W3:Y:S02]  /*ed30*/  @!P1 SYNCS.PHASECHK.TRANS64 P1, [R5+URZ+0x12460], R2 ;  /* 0x01246002050095a7 */ /* 0x000ee4000802007f */
[----:B---3--:R-:W-:Y:S05]  /*ed40*/  @!P1 BRA `(.L_x_90) ;  /* 0xfffffffc00f09947 */ /* 0x008fea000383ffff */
[----:B------:R-:W-:Y:S05]  /*ed50*/  BRA `(.L_x_172) ;  /* 0xffffffd800487947 */ /* 0x000fea000383ffff */
.L_x_92:
[----:B---3--:R3:W4:Y:S02]  /*ed60*/  SYNCS.PHASECHK.TRANS64.TRYWAIT P1, [R7+URZ+0x12460], R0 ;  /* 0x01246000070075a7 */ /* 0x008724000802017f */
[----:B----4-:R-:W-:Y:S05]  /*ed70*/  @!P1 NANOSLEEP.SYNCS 0x989680 ;  /* 0x009896800000995d */ /* 0x010fea0003900000 */
[----:B------:R-:W4:Y:S02]  /*ed80*/  @!P1 SYNCS.PHASECHK.TRANS64 P1, [R7+URZ+0x12460], R0 ;  /* 0x01246000070095a7 */ /* 0x000f24000802007f */
[----:B----4-:R-:W-:Y:S05]  /*ed90*/  @!P1 BRA `(.L_x_92) ;  /* 0xfffffffc00f09947 */ /* 0x010fea000383ffff */
[----:B------:R-:W-:Y:S05]  /*eda0*/  BRA `(.L_x_173) ;  /* 0xffffffd800447947 */ /* 0x000fea000383ffff */
.L_x_94:
[----:B----4-:R4:W0:Y:S02]  /*edb0*/  SYNCS.PHASECHK.TRANS64.TRYWAIT P1, [R5+URZ+0x12480], R2 ;  /* 0x01248002050075a7 */ /* 0x010824000802017f */
[----:B0-----:R-:W-:Y:S05]  /*edc0*/  @!P1 NANOSLEEP.SYNCS 0x989680 ;  /* 0x009896800000995d */ /* 0x001fea0003900000 */
[----:B------:R-:W0:Y:S02]  /*edd0*/  @!P1 SYNCS.PHASECHK.TRANS64 P1, [R5+URZ+0x12480], R2 ;  /* 0x01248002050095a7 */ /* 0x000e24000802007f */
[----:B0-----:R-:W-:Y:S05]  /*ede0*/  @!P1 BRA `(.L_x_94) ;  /* 0xfffffffc00f09947 */ /* 0x001fea000383ffff */
[----:B------:R-:W-:Y:S05]  /*edf0*/  BRA `(.L_x_174) ;  /* 0xffffffd800407947 */ /* 0x000fea000383ffff */
.L_x_175:
[----:B------:R-:W-:-:S00]  /*ee00*/  BRA `(.L_x_175) ;  /* 0xfffffffc00fc7947 */ /* 0x000fc0000383ffff */
[----:B------:R-:W-:-:S00]  /*ee10*/  NOP ;  /* 0x0000000000007918 */ /* 0x000fc00000000000 */
        /* <DEDUP_REMOVED lines=14> */
.L_x_2719:


//--------------------- .text._ZN7cutlass13device_kernelIN5flash11enable_sm90INS1_16FlashAttnFwdSm90INS1_25CollectiveMainloopFwdSm90ILi2EN4cute5tupleIJNS5_1CILi1EEES8_S8_EEENS6_IJNS7_ILi192EEENS7_ILi160EEENS7_ILi64EEEEEELi64ENS_12float_e4m3_tEfNS_4arch4Sm90ELb0ELb0ELb0ELb1ELb1ELb0ELb0ELb1ELb1ELb1ELb1ELb0EEENS1_21CollectiveEpilogueFwdINS6_IJSA_SC_SB_EEES9_NS_10bfloat16_tESG_Li384ELb1ELb1ELb1ELb1EEENS1_36VarlenDynamicPersistentTileSchedulerILi192ELi160ELi384ELi128ELb1ELb1ELb1ELb0ELb1ELb1EEEEEEEEEvNT_6ParamsE --------------------------
	.section	.text._ZN7cutlass13device_kernelIN5flash11enable_sm90INS1_16FlashAttnFwdSm90INS1_25CollectiveMainloopFwdSm90ILi2EN4cute5tupleIJNS5_1CILi1EEES8_S8_EEENS6_IJNS7_ILi192EEENS7_ILi160EEENS7_ILi64EEEEEELi64ENS_12float_e4m3_tEfNS_4arch4Sm90ELb0ELb0ELb0ELb1ELb1ELb0ELb0ELb1ELb1ELb1ELb1ELb0EEENS1_21CollectiveEpilogueFwdINS6_IJSA_SC_SB_EEES9_NS_10bfloat16_tESG_Li384ELb1ELb1ELb1ELb1EEENS1_36VarlenDynamicPersistentTileSchedulerILi192ELi160ELi384ELi128ELb1ELb1ELb1ELb0ELb1ELb1EEEEEEEEEvNT_6ParamsE,"ax",@progbits
	.align	128
.text._ZN7cutlass13device_kernelIN5flash11enable_sm90INS1_16FlashAttnFwdSm90INS1_25CollectiveMainloopFwdSm90ILi2EN4cute5tupleIJNS5_1CILi1EEES8_S8_EEENS6_IJNS7_ILi192EEENS7_ILi160EEENS7_ILi64EEEEEELi64ENS_12float_e4m3_tEfNS_4arch4Sm90ELb0ELb0ELb0ELb1ELb1ELb0ELb0ELb1ELb1ELb1ELb1ELb0EEENS1_21CollectiveEpilogueFwdINS6_IJSA_SC_SB_EEES9_NS_10bfloat16_tESG_Li384ELb1ELb1ELb1ELb1EEENS1_36VarlenDynamicPersistentTileSchedulerILi192ELi160ELi384ELi128ELb1ELb1ELb1ELb0ELb1ELb1EEEEEEEEEvNT_6ParamsE:
        .type           _ZN7cutlass13device_kernelIN5flash11enable_sm90INS1_16FlashAttnFwdSm90INS1_25CollectiveMainloopFwdSm90ILi2EN4cute5tupleIJNS5_1CILi1EEES8_S8_EEENS6_IJNS7_ILi192EEENS7_ILi160EEENS7_ILi64EEEEEELi64ENS_12float_e4m3_tEfNS_4arch4Sm90ELb0ELb0ELb0ELb1ELb1ELb0ELb0ELb1ELb1ELb1ELb1ELb0EEENS1_21CollectiveEpilogueFwdINS6_IJSA_SC_SB_EEES9_NS_10bfloat16_tESG_Li384ELb1ELb1ELb1ELb1EEENS1_36VarlenDynamicPersistentTileSchedulerILi192ELi160ELi384ELi128ELb1ELb1ELb1ELb0ELb1ELb1EEEEEEEEEvNT_6ParamsE,@function
        .size           _ZN7cutlass13device_kernelIN5flash11enable_sm90INS1_16FlashAttnFwdSm90INS1_25CollectiveMainloopFwdSm90ILi2EN4cute5tupleIJNS5_1CILi1EEES8_S8_EEENS6_IJNS7_ILi192EEENS7_ILi160EEENS7_ILi64EEEEEELi64ENS_12float_e4m3_tEfNS_4arch4Sm90ELb0ELb0ELb0ELb1ELb1ELb0ELb0ELb1ELb1ELb1ELb1ELb0EEENS1_21CollectiveEpilogueFwdINS6_IJSA_SC_SB_EEES9_NS_10bfloat16_tESG_Li384ELb1ELb1ELb1ELb1EEENS1_36VarlenDynamicPersistentTileSchedulerILi192ELi160ELi384ELi128ELb1ELb1ELb1ELb0ELb1ELb1EEEEEEEEEvNT_6ParamsE,(.L_x_2720 - _ZN7cutlass13device_kernelIN5flash11enable_sm90INS1_16FlashAttnFwdSm90INS1_25CollectiveMainloopFwdSm90ILi2EN4cute5tupleIJNS5_1CILi1EEES8_S8_EEENS6_IJNS7_ILi192EEENS7_ILi160EEENS7_ILi64EEEEEELi64ENS_12float_e4m3_tEfNS_4arch4Sm90ELb0ELb0ELb0ELb1ELb1ELb0ELb0ELb1ELb1ELb1ELb1ELb0EEENS1_21CollectiveEpilogueFwdINS6_IJSA_SC_SB_EEES9_NS_10bfloat16_tESG_Li384ELb1ELb1ELb1ELb1EEENS1_36VarlenDynamicPersistentTileSchedulerILi192ELi160ELi384ELi128ELb1ELb1ELb1ELb0ELb1ELb1EEEEEEEEEvNT_6ParamsE)
        .other          _ZN7cutlass13device_kernelIN5flash11enable_sm90INS1_16FlashAttnFwdSm90INS1_25CollectiveMainloopFwdSm90ILi2EN4cute5tupleIJNS5_1CILi1EEES8_S8_EEENS6_IJNS7_ILi192EEENS7_ILi160EEENS7_ILi64EEEEEELi64ENS_12float_e4m3_tEfNS_4arch4Sm90ELb0ELb0ELb0ELb1ELb1ELb0ELb0ELb1ELb1ELb1ELb1ELb0EEENS1_21CollectiveEpilogueFwdINS6_IJSA_SC_SB_EEES9_NS_10bfloat16_tESG_Li384ELb1ELb1ELb1ELb1EEENS1_36VarlenDynamicPersistentTileSchedulerILi192ELi160ELi384ELi128ELb1ELb1ELb1ELb0ELb1ELb1EEEEEEEEEvNT_6ParamsE,@"STO_CUDA_ENTRY STV_DEFAULT"
_ZN7cutlass13device_kernelIN5flash11enable_sm90INS1_16FlashAttnFwdSm90INS1_25CollectiveMainloopFwdSm90ILi2EN4cute5tupleIJNS5_1CILi1EEES8_S8_EEENS6_IJNS7_ILi192EEENS7_ILi160EEENS7_ILi64EEEEEELi64ENS_12float_e4m3_tEfNS_4arch4Sm90ELb0ELb0ELb0ELb1ELb1ELb0ELb0ELb1ELb1ELb1ELb1ELb0EEENS1_21CollectiveEpilogueFwdINS6_IJSA_SC_SB_EEES9_NS_10bfloat16_tESG_Li384ELb1ELb1ELb1ELb1EEENS1_36VarlenDynamicPersistentTileSchedulerILi192ELi160ELi384ELi128ELb1ELb1ELb1ELb0ELb1ELb1EEEEEEEEEvNT_6ParamsE:
        /* <DEDUP_REMOVED lines=10> */
[----:B------:R-:W-:-:S05]  /*00a0*/  SHF.R.U32.HI R2, RZ, 0x7, R3 ;  /* 0x00000007ff027819 */ /* 0x000fca0000011603 */
[----:B------:R0:W1:Y:S04]  /*00b0*/  SHFL.IDX PT, R3, R2, RZ, 0x1f ;  /* 0x00001fff02037589 */ /* 0x00006800000e0000 */
[----:B------:R-:W-:Y:S01]  /*00c0*/  VOTEU.ALL UP0, P0 ;  /* 0x00000000003f7886 */ /* 0x000fe20000000000 */
[----:B------:R-:W-:-:S04]  /*00d0*/  VOTEU.ALL UP1, P0 ;  /* 0x00000000003f7886 */ /* 0x000fc80000020000 */
[----:B------:R-:W2:Y:S01]  /*00e0*/  @!UP0 S2UR UR8, SR_CgaCtaId ;  /* 0x00000000000889c3 */ /* 0x000ea20000008800 */
[----:B------:R-:W-:Y:S01]  /*00f0*/  @!UP0 UMOV UR6, 0x400 ;  /* 0x0000040000068882 */ /* 0x000fe20000000000 */
[----:B------:R-:W-:-:S04]  /*0100*/  @!UP0 UIADD3 UR4, -UR4, 0x100000, URZ ;  /* 0x0010000004048890 */ /* 0x000fc8000fffe13f */
[----:B------:R-:W-:Y:S02]  /*0110*/  @!UP0 USHF.L.U32 UR5, UR4, 0xb, URZ ;  /* 0x0000000b04058899 */ /* 0x000fe4000800063f */
[----:B------:R-:W-:Y:S02]  /*0120*/  @!UP0 USHF.L.U32 UR4, UR4, 0x1, URZ ;  /* 0x0000000104048899 */ /* 0x000fe4000800063f */
[----:B--2---:R-:W-:Y:S02]  /*0130*/  @!UP0 ULEA UR8, UR8, UR6, 0x18 ;  /* 0x0000000608088291 */ /* 0x004fe4000f8ec03f */
        /* <DEDUP_REMOVED lines=25> */
.L_x_176:
        /* <DEDUP_REMOVED lines=22> */
.L_x_177:
        /* <DEDUP_REMOVED lines=18> */
.L_x_178:
        /* <DEDUP_REMOVED lines=22> */
.L_x_179:
[----:B------:R-:W5:Y:S01]  /*06b0*/  SHFL.IDX PT, R4, R0, RZ, 0x1f ;  /* 0x00001fff00047589 */ /* 0x000f6200000e0000 */
[----:B------:R-:W-:Y:S01]  /*06c0*/  R2UR UR9, R3 ;  /* 0x00000000030972ca */ /* 0x000fe200000e0000 */
[----:B------:R-:W-:Y:S01]  /*06d0*/  NOP ;  /* 0x0000000000007918 */ /* 0x000fe20000000000 */
[----:B------:R-:W0:Y:S01]  /*06e0*/  S2R R2, SR_CgaCtaId ;  /* 0x0000000000027919 */ /* 0x000e220000008800 */
[----:B-----5:R-:W-:-:S13]  /*06f0*/  ISETP.NE.AND P0, PT, R4, RZ, PT ;  /* 0x000000ff0400720c */ /* 0x020fda0003f05270 */
[----:B0-----:R-:W-:Y:S05]  /*0700*/  @P0 BRA `(.L_x_180) ;  /* 0x0000000000480947 */ /* 0x001fea0003800000 */
        /* <DEDUP_REMOVED lines=18> */
.L_x_180:
[----:B------:R-:W-:Y:S01]  /*0830*/  UISETP.NE.AND UP0, UPT, UR9, URZ, UPT ;  /* 0x0000003f0900728c */ /* 0x000fe2000bf05270 */
[----:B------:R-:W-:Y:S01]  /*0840*/  NOP ;  /* 0x0000000000007918 */ /* 0x000fe20000000000 */
[----:B------:R-:W-:Y:S01]  /*0850*/  UMOV UR37, 0x1 ;  /* 0x0000000100257882 */ /* 0x000fe20000000000 */
[----:B------:R-:W-:Y:S01]  /*0860*/  ULDC.64 UR50, c[0x0][0x208] ;  /* 0x0000820000327ab9 */ /* 0x000fe20000000a00 */
[----:B------:R-:W-:Y:S01]  /*0870*/  USEL UR37, UR37, 0x2, !UP0 ;  /* 0x0000000225257887 */ /* 0x000fe2000c000000 */
[----:B01234-:R-:W-:Y:S01]  /*0880*/  BAR.SYNC.DEFER_BLOCKING 0x0 ;  /* 0x0000000000007b1d */ /* 0x01ffe20000010000 */
[----:B------:R-:W-:-:S13]  /*0890*/  PLOP3.LUT P0, PT, PT, PT, UP0, 0x80, 0x0 ;  /* 0x000000000000781c */ /* 0x000fda0003f0f008 */
[----:B------:R-:W-:Y:S05]  /*08a0*/  @!P0 BRA `(.L_x_181) ;  /* 0x00000090005c8947 */ /* 0x000fea0003800000 */
.L_x_182:
[----:B------:R-:W-:-:S08]  /*08b0*/  NOP ;  /* 0x0000000000007918 */ /* 0x000fd00000000000 */
[----:B------:R-:W0:Y:S02]  /*08c0*/  USETMAXREG.TRY_ALLOC.CTAPOOL UP0, 0xa0 ;  /* 0x000000a0000079c8 */ /* 0x000e240008000600 */
[----:B0-----:R-:W-:-:S13]  /*08d0*/  PLOP3.LUT P0, PT, PT, PT, UP0, 0x80, 0x0 ;  /* 0x000000000000781c */ /* 0x001fda0003f0f008 */
[----:B------:R-:W-:Y:S05]  /*08e0*/  @!P0 BRA `(.L_x_182) ;  /* 0xfffffffc00f08947 */ /* 0x000fea000383ffff */
[----:B------:R-:W0:Y:S08]  /*08f0*/  S2UR UR5, SR_CgaCtaId ;  /* 0x00000000000579c3 */ /* 0x000e300000008800 */
[----:B------:R-:W-:Y:S06]  /*0900*/  BAR.ARV 0x8, 0x200 ;  /* 0x0208000000007b1d */ /* 0x000fec0000002000 */
[----:B------:R-:W-:-:S02]  /*0910*/  UMOV UR4, 0x400 ;  /* 0x0000040000047882 */ /* 0x000fc40000000000 */
[----:B------:R-:W-:Y:S01]  /*0920*/  BAR.SYNC.DEFER_BLOCKING 0x5, 0x200 ;  /* 0x0148000000007b1d */ /* 0x000fe20000010000 */
[----:B0-----:R-:W-:-:S09]  /*0930*/  ULEA UR4, UR5, UR4, 0x18 ;  /* 0x0000000405047291 */ /* 0x001fd2000f8ec03f */
[----:B------:R-:W0:Y:S01]  /*0940*/  LDS.128 R32, [UR4+0x132d0] ;  /* 0x0132d004ff207984 */ /* 0x000e220008000c00 */
[----:B------:R-:W-:Y:S01]  /*0950*/  ULDC UR4, c[0x0][0xc3c] ;  /* 0x00030f0000047ab9 */ /* 0x000fe20000000800 */
[----:B------:R-:W-:Y:S06]  /*0960*/  BAR.ARV 0x4, 0x200 ;  /* 0x0108000000007b1d */ /* 0x000fec0000002000 */
[----:B0-----:R-:W-:-:S13]  /*0970*/  ISETP.GE.AND P0, PT, R35, UR4, PT ;  /* 0x0000000423007c0c */ /* 0x001fda000bf06270 */
[----:B------:R-:W-:Y:S05]  /*0980*/  @P0 EXIT ;  /* 0x000000000000094d */ /* 0x000fea0003800000 */
[----:B------:R-:W0:Y:S01]  /*0990*/  S2R R0, SR_TID.X ;  /* 0x0000000000007919 */ /* 0x000e220000002100 */
[----:B------:R-:W-:Y:S01]  /*09a0*/  R2UR UR6, R33 ;  /* 0x00000000210672ca */ /* 0x000fe200000e0000 */
[----:B------:R-:W-:Y:S01]  /*09b0*/  ULOP3.LUT UR48, UR37, 0x1, URZ, 0xfc, !UPT ;  /* 0x0000000125307892 */ /* 0x000fe2000f8efc3f */
[----:B------:R-:W-:Y:S01]  /*09c0*/  R2UR UR5, R34 ;  /* 0x00000000220572ca */ /* 0x000fe200000e0000 */
[----:B------:R-:W-:Y:S01]  /*09d0*/  UMOV UR47, URZ ;  /* 0x0000003f002f7c82 */ /* 0x000fe20008000000 */
[----:B------:R-:W-:Y:S01]  /*09e0*/  UMOV UR46, URZ ;  /* 0x0000003f002e7c82 */ /* 0x000fe20008000000 */
[----:B------:R-:W-:Y:S01]  /*09f0*/  UMOV UR36, URZ ;  /* 0x0000003f00247c82 */ /* 0x000fe20008000000 */
[----:B0-----:R-:W-:-:S05]  /*0a00*/  VIADD R13, R0, 0xffffff80 ;  /* 0xffffff80000d7836 */ /* 0x001fca0000000000 */
[----:B------:R-:W-:-:S04]  /*0a10*/  SHF.R.S32.HI R0, RZ, 0x1f, R13 ;  /* 0x0000001fff007819 */ /* 0x000fc8000001140d */
[CC--:B------:R-:W-:Y:S02]  /*0a20*/  LEA.HI R2, R0.reuse, R13.reuse, RZ, 0x7 ;  /* 0x0000000d00027211 */ /* 0x0c0fe400078f38ff */
[-C--:B------:R-:W-:Y:S02]  /*0a30*/  LEA.HI R3, R0, R13.reuse, RZ, 0x4 ;  /* 0x0000000d00037211 */ /* 0x080fe400078f20ff */
[----:B------:R-:W-:Y:S02]  /*0a40*/  LOP3.LUT R4, R2, 0xffffff80, RZ, 0xc0, !PT ;  /* 0xffffff8002047812 */ /* 0x000fe400078ec0ff */
[----:B------:R-:W-:Y:S02]  /*0a50*/  SHF.R.S32.HI R6, RZ, 0x4, R3 ;  /* 0x00000004ff067819 */ /* 0x000fe40000011403 */
[----:B------:R-:W-:Y:S01]  /*0a60*/  SHF.R.S32.HI R14, RZ, 0x7, R2 ;  /* 0x00000007ff0e7819 */ /* 0x000fe20000011402 */
[----:B------:R-:W-:Y:S01]  /*0a70*/  IMAD.IADD R12, R13, 0x1, -R4 ;  /* 0x000000010d0c7824 */ /* 0x000fe200078e0a04 */
[----:B------:R-:W-:-:S02]  /*0a80*/  LEA.HI R4, R0, R13, RZ, 0x5 ;  /* 0x0000000d00047211 */ /* 0x000fc400078f28ff */
[----:B------:R-:W-:Y:S01]  /*0a90*/  LEA.HI R11, R0, R13, RZ, 0x2 ;  /* 0x0000000d000b7211 */ /* 0x000fe200078f10ff */
[----:B------:R-:W-:Y:S01]  /*0aa0*/  IMAD.HI R2, R14, 0x55555556, RZ ;  /* 0x555555560e027827 */ /* 0x000fe200078e02ff */
[----:B------:R-:W-:Y:S02]  /*0ab0*/  SHF.R.S32.HI R7, RZ, 0x1f, R12 ;  /* 0x0000001fff077819 */ /* 0x000fe4000001140c */
[----:B------:R-:W-:Y:S01]  /*0ac0*/  LOP3.LUT R11, R11, 0xfffffffc, RZ, 0xc0, !PT ;  /* 0xfffffffc0b0b7812 */ /* 0x000fe200078ec0ff */
[----:B------:R-:W-:Y:S01]  /*0ad0*/  IMAD.SHL.U32 R5, R4, 0x20, RZ ;  /* 0x0000002004057824 */ /* 0x000fe200078e00ff */
[C---:B------:R-:W-:Y:S02]  /*0ae0*/  LOP3.LUT R4, R3.reuse, 0x3fffff0, RZ, 0xc0, !PT ;  /* 0x03fffff003047812 */ /* 0x040fe400078ec0ff */
[----:B------:R-:W-:Y:S01]  /*0af0*/  LEA.HI R3, R3, R6, RZ, 0x1 ;  /* 0x0000000603037211 */ /* 0x000fe200078f08ff */
[----:B------:R-:W-:Y:S01]  /*0b00*/  IMAD.IADD R11, R13, 0x1, -R11 ;  /* 0x000000010d0b7824 */ /* 0x000fe200078e0a0b */
[----:B------:R-:W-:Y:S01]  /*0b10*/  LEA.HI R8, R7, R12, RZ, 0x2 ;  /* 0x0000000c07087211 */ /* 0x000fe200078f10ff */
[----:B------:R-:W-:Y:S01]  /*0b20*/  IMAD.IADD R4, R13, 0x1, -R4 ;  /* 0x000000010d047824 */ /* 0x000fe200078e0a04 */
[----:B------:R-:W-:-:S02]  /*0b30*/  LOP3.LUT R5, R5, 0xfffffc00, RZ, 0xc0, !PT ;  /* 0xfffffc0005057812 */ /* 0x000fc400078ec0ff */
[----:B------:R-:W-:Y:S02]  /*0b40*/  LOP3.LUT R3, R3, 0x1ffffffe, RZ, 0xc0, !PT ;  /* 0x1ffffffe03037812 */ /* 0x000fe400078ec0ff */
[--C-:B------:R-:W-:Y:S01]  /*0b50*/  SHF.R.S32.HI R9, RZ, 0x2, R8.reuse ;  /* 0x00000002ff097819 */ /* 0x100fe20000011408 */
[----:B------:R-:W-:Y:S01]  /*0b60*/  IMAD R4, R4, 0x40, R5 ;  /* 0x0000004004047824 */ /* 0x000fe200078e0205 */
[----:B------:R-:W-:Y:S01]  /*0b70*/  SHF.R.S32.HI R10, RZ, 0x1f, R8 ;  /* 0x0000001fff0a7819 */ /* 0x000fe20000011408 */
[----:B------:R-:W-:Y:S01]  /*0b80*/  IMAD.IADD R3, R6, 0x1, -R3 ;  /* 0x0000000106037824 */ /* 0x000fe200078e0a03 */
[----:B------:R-:W-:Y:S02]  /*0b90*/  LEA.HI R7, R7, R12, RZ, 0x5 ;  /* 0x0000000c07077211 */ /* 0x000fe400078f28ff */
[----:B------:R-:W-:Y:S01]  /*0ba0*/  LEA.HI R10, R10, R9, RZ, 0x3 ;  /* 0x000000090a0a7211 */ /* 0x000fe200078f18ff */
[----:B------:R-:W-:Y:S01]  /*0bb0*/  IMAD R3, R3, 0x8, R4 ;  /* 0x0000000803037824 */ /* 0x000fe200078e0204 */
[----:B------:R-:W-:-:S02]  /*0bc0*/  LEA.HI R2, R2, R2, RZ, 0x1 ;  /* 0x0000000202027211 */ /* 0x000fc400078f08ff */
[----:B------:R-:W-:Y:S02]  /*0bd0*/  LOP3.LUT R10, R10, 0xfffffff8, RZ, 0xc0, !PT ;  /* 0xfffffff80a0a7812 */ /* 0x000fe400078ec0ff */
[----:B------:R-:W-:Y:S01]  /*0be0*/  SHF.R.S32.HI R7, RZ, 0x5, R7 ;  /* 0x00000005ff077819 */ /* 0x000fe20000011407 */
[----:B------:R0:W-:Y:S01]  /*0bf0*/  STL [R1+0x34], R3 ;  /* 0x0000340301007387 */ /* 0x0001e20000100800 */
[----:B------:R-:W-:Y:S01]  /*0c00*/  LEA.HI R0, R0, R13, RZ, 0x3 ;  /* 0x0000000d00007211 */ /* 0x000fe200078f18ff */
[----:B------:R-:W-:Y:S01]  /*0c10*/  IMAD.IADD R10, R9, 0x1, -R10 ;  /* 0x00000001090a7824 */ /* 0x000fe200078e0a0a */
[----:B------:R-:W-:Y:S02]  /*0c20*/  LOP3.LUT R8, R8, 0x7ffffffc, RZ, 0xc0, !PT ;  /* 0x7ffffffc08087812 */ /* 0x000fe400078ec0ff */
[----:B------:R-:W-:Y:S01]  /*0c30*/  LEA.HI R4, R11, R11, RZ, 0x1 ;  /* 0x0000000b0b047211 */ /* 0x000fe200078f08ff */
[----:B------:R-:W-:Y:S01]  /*0c40*/  IMAD R10, R7, 0x10, R10 ;  /* 0x00000010070a7824 */ /* 0x000fe200078e020a */
[----:B------:R-:W-:Y:S01]  /*0c50*/  SHF.R.S32.HI R6, RZ, 0x3, R0 ;  /* 0x00000003ff067819 */ /* 0x000fe20000011400 */
[----:B------:R-:W-:Y:S01]  /*0c60*/  IMAD.IADD R8, R12, 0x1, -R8 ;  /* 0x000000010c087824 */ /* 0x000fe200078e0a08 */
[----:B------:R-:W-:Y:S01]  /*0c70*/  LOP3.LUT R4, R4, 0x1ffffffe, RZ, 0xc0, !PT ;  /* 0x1ffffffe04047812 */ /* 0x000fe200078ec0ff */
[----:B0-----:R-:W-:Y:S01]  /*0c80*/  IMAD R3, R2, -0x3, R14 ;  /* 0xfffffffd02037824 */ /* 0x001fe200078e020e */
[----:B------:R-:W-:-:S03]  /*0c90*/  LOP3.LUT R2, R0, 0xfffffff8, RZ, 0xc0, !PT ;  /* 0xfffffff800027812 */ /* 0x000fc600078ec0ff */
[----:B------:R-:W-:Y:S02]  /*0ca0*/  IMAD R5, R3, 0x40, R10 ;  /* 0x0000004003057824 */ /* 0x000fe400078e020a */
[----:B------:R-:W-:Y:S02]  /*0cb0*/  IMAD.IADD R2, R13, 0x1, -R2 ;  /* 0x000000010d027824 */ /* 0x000fe400078e0a02 */
[----:B------:R-:W-:Y:S01]  /*0cc0*/  IMAD.SHL.U32 R3, R8, 0x2, RZ ;  /* 0x0000000208037824 */ /* 0x000fe200078e00ff */
[----:B------:R-:W-:Y:S01]  /*0cd0*/  STL [R1+0x2c], R5 ;  /* 0x00002c0501007387 */ /* 0x000fe20000100800 */
[----:B------:R-:W-:Y:S02]  /*0ce0*/  IMAD.SHL.U32 R16, R2, 0x8, RZ ;  /* 0x0000000802107824 */ /* 0x000fe400078e00ff */
[C---:B------:R-:W-:Y:S01]  /*0cf0*/  VIADD R156, R3.reuse, 0x10 ;  /* 0x00000010039c7836 */ /* 0x040fe20000000000 */
[----:B------:R0:W-:Y:S01]  /*0d00*/  STL [R1], R3 ;  /* 0x0000000301007387 */ /* 0x0001e20000100800 */
[----:B------:R-:W-:Y:S01]  /*0d10*/  VIADD R19, R3, 0x28 ;  /* 0x0000002803137836 */ /* 0x000fe20000000000 */
[----:B------:R-:W-:Y:S01]  /*0d20*/  SHF.R.S32.HI R0, RZ, 0x1f, R16 ;  /* 0x0000001fff007819 */ /* 0x000fe20000011410 */
[----:B------:R-:W-:Y:S01]  /*0d30*/  IMAD.IADD R4, R11, 0x1, -R4 ;  /* 0x000000010b047824 */ /* 0x000fe200078e0a04 */
[----:B------:R-:W-:Y:S01]  /*0d40*/  SHF.R.S32.HI R0, RZ, 0x1f, R156 ;  /* 0x0000001fff007819 */ /* 0x000fe2000001149c */
[----:B------:R-:W-:Y:S01]  /*0d50*/  VIADD R157, R3, 0x8 ;  /* 0x00000008039d7836 */ /* 0x000fe20000000000 */
[----:B------:R-:W-:Y:S01]  /*0d60*/  SHF.R.S32.HI R0, RZ, 0x1f, R19 ;  /* 0x0000001fff007819 */ /* 0x000fe20000011413 */
[----:B------:R-:W-:-:S02]  /*0d70*/  IMAD R0, R4, 0x8, R5 ;  /* 0x0000000804007824 */ /* 0x000fc400078e0205 */
[C---:B------:R-:W-:Y:S02]  /*0d80*/  VIADD R23, R3.reuse, 0x18 ;  /* 0x0000001803177836 */ /* 0x040fe40000000000 */
[C---:B------:R-:W-:Y:S01]  /*0d90*/  VIADD R22, R3.reuse, 0x20 ;  /* 0x0000002003167836 */ /* 0x040fe20000000000 */
[----:B------:R1:W-:Y:S01]  /*0da0*/  STL [R1+0x30], R0 ;  /* 0x0000300001007387 */ /* 0x0003e20000100800 */
[C---:B------:R-:W-:Y:S01]  /*0db0*/  VIADD R18, R3.reuse, 0x30 ;  /* 0x0000003003127836 */ /* 0x040fe20000000000 */
[----:B------:R-:W-:Y:S01]  /*0dc0*/  SHF.R.S32.HI R6, RZ, 0x1f, R23 ;  /* 0x0000001fff067819 */ /* 0x000fe20000011417 */
[----:B------:R-:W-:Y:S01]  /*0dd0*/  VIADD R17, R3, 0x38 ;  /* 0x0000003803117836 */ /* 0x000fe20000000000 */
[----:B0-----:R-:W-:Y:S02]  /*0de0*/  SHF.R.S32.HI R3, RZ, 0x1f, R157 ;  /* 0x0000001fff037819 */ /* 0x001fe4000001149d */
[----:B------:R-:W-:Y:S02]  /*0df0*/  SHF.R.S32.HI R3, RZ, 0x1f, R22 ;  /* 0x0000001fff037819 */ /* 0x000fe40000011416 */
[----:B------:R-:W-:-:S02]  /*0e00*/  SHF.R.S32.HI R6, RZ, 0x1f, R18 ;  /* 0x0000001fff067819 */ /* 0x000fc40000011412 */
[----:B-1----:R-:W-:-:S07]  /*0e10*/  SHF.R.S32.HI R3, RZ, 0x1f, R17 ;  /* 0x0000001fff037819 */ /* 0x002fce0000011411 */
.L_x_220:
[----:B012---:R-:W0:Y:S01]  /*0e20*/  LDC.64 R4, c[0x0][0xc88] ;  /* 0x00032200ff047b82 */ /* 0x007e220000000a00 */
[----:B------:R-:W-:Y:S01]  /*0e30*/  ULDC.64 UR14, c[0x0][0x998] ;  /* 0x00026600000e7ab9 */ /* 0x000fe20000000a00 */
[----:B------:R-:W-:Y:S01]  /*0e40*/  ULDC.64 UR12, c[0x0][0x990] ;  /* 0x00026400000c7ab9 */ /* 0x000fe20000000a00 */
[----:B------:R-:W-:Y:S01]  /*0e50*/  ULDC.64 UR8, c[0x0][0xa28] ;  /* 0x00028a0000087ab9 */ /* 0x000fe20000000a00 */
[----:B------:R-:W-:Y:S01]  /*0e60*/  ULDC.64 UR10, c[0x0][0xa20] ;  /* 0x00028800000a7ab9 */ /* 0x000fe20000000a00 */
[----:B------:R-:W-:Y:S01]  /*0e70*/  ULOP3.LUT UR40, UR5, 0xffff, URZ, 0xc0, !UPT ;  /* 0x0000ffff05287892 */ /* 0x000fe2000f8ec03f */
[----:B------:R-:W-:Y:S01]  /*0e80*/  ULDC UR4, c[0x0][0x424] ;  /* 0x0001090000047ab9 */ /* 0x000fe20000000800 */
[----:B------:R-:W-:Y:S01]  /*0e90*/  ULDC UR7, c[0x0][0x2f0] ;  /* 0x0000bc0000077ab9 */ /* 0x000fe20000000800 */
[----:B0-----:R-:W-:-:S06]  /*0ea0*/  IMAD.WIDE R4, R35, 0x4, R4 ;  /* 0x0000000423047825 */ /* 0x001fcc00078e0204 */
[----:B------:R-:W2:Y:S01]  /*0eb0*/  LDG.E R4, desc[UR50][R4.64] ;  /* 0x0000003204047981 */ /* 0x000ea2000c1e1900 */
[----:B------:R-:W-:Y:S01]  /*0ec0*/  ISETP.NE.U32.AND P1, PT, RZ, UR14, PT ;  /* 0x0000000eff007c0c */ /* 0x000fe2000bf25070 */
[----:B------:R-:W-:Y:S01]  /*0ed0*/  UISETP.NE.U32.AND UP0, UPT, UR8, URZ, UPT ;  /* 0x0000003f0800728c */ /* 0x000fe2000bf05070 */
[----:B------:R-:W-:Y:S01]  /*0ee0*/  ISETP.NE.U32.AND P0, PT, RZ, UR12, PT ;  /* 0x0000000cff007c0c */ /* 0x000fe2000bf05070 */
[----:B------:R-:W-:Y:S01]  /*0ef0*/  UISETP.NE.U32.AND UP1, UPT, UR10, URZ, UPT ;  /* 0x0000003f0a00728c */ /* 0x000fe2000bf25070 */
[----:B------:R-:W-:Y:S01]  /*0f00*/  ISETP.NE.AND.EX P1, PT, RZ, UR15, PT, P1 ;  /* 0x0000000fff007c0c */ /* 0x000fe2000bf25310 */
[----:B------:R-:W-:Y:S01]  /*0f10*/  UISETP.NE.AND.EX UP0, UPT, UR9, URZ, UPT, UP0 ;  /* 0x0000003f0900728c */ /* 0x000fe2000bf05300 */
[----:B------:R-:W-:Y:S01]  /*0f20*/  ISETP.NE.AND.EX P0, PT, RZ, UR13, PT, P0 ;  /* 0x0000000dff007c0c */ /* 0x000fe2000bf05300 */
[----:B------:R-:W-:-:S04]  /*0f30*/  UISETP.NE.AND.EX UP1, UPT, UR11, URZ, UPT, UP1 ;  /* 0x0000003f0b00728c */ /* 0x000fc8000bf25310 */
[----:B------:R-:W-:Y:S02]  /*0f40*/  PLOP3.LUT P4, PT, PT, PT, UP0, 0x80, 0x0 ;  /* 0x000000000000781c */ /* 0x000fe40003f8f008 */
[----:B------:R-:W-:-:S04]  /*0f50*/  PLOP3.LUT P5, PT, PT, PT, UP1, 0x80, 0x0 ;  /* 0x000000000000781c */ /* 0x000fc80003faf018 */
[----:B------:R-:W0:Y:S08]  /*0f60*/  @P1 LDC.64 R8, c[0x0][0x9b8] ;  /* 0x00026e00ff081b82 */ /* 0x000e300000000a00 */
[----:B----4-:R-:W1:Y:S08]  /*0f70*/  @P0 LDC.64 R6, c[0x0][0x9a8] ;  /* 0x00026a00ff060b82 */ /* 0x010e700000000a00 */
[----:B---3--:R-:W3:Y:S08]  /*0f80*/  @P0 LDC.64 R10, c[0x0][0x9b0] ;  /* 0x00026c00ff0a0b82 */ /* 0x008ef00000000a00 */
[----:B------:R-:W4:Y:S01]  /*0f90*/  @P1 LDC.64 R20, c[0x0][0x9c0] ;  /* 0x00027000ff141b82 */ /* 0x000f220000000a00 */
[----:B--2---:R-:W-:-:S13]  /*0fa0*/  R2UR UR38, R4 ;  /* 0x00000000042672ca */ /* 0x004fda00000e0000 */
[----:B------:R-:W-:Y:S02]  /*0fb0*/  USHF.R.S32.HI UR39, URZ, 0x1f, UR38 ;  /* 0x0000001f3f277899 */ /* 0x000fe40008011426 */
[----:B------:R-:W-:-:S04]  /*0fc0*/  @UP0 ULEA UR8, UP2, UR38, UR8, 0x2 ;  /* 0x0000000826080291 */ /* 0x000fc8000f84103f */
[----:B0-----:R-:W-:Y:S01]  /*0fd0*/  @P1 IMAD R4, R8, UR39, RZ ;  /* 0x0000002708041c24 */ /* 0x001fe2000f8e02ff */
[----:B------:R-:W-:Y:S02]  /*0fe0*/  @UP0 ULEA.HI.X UR9, UR38, UR9, UR39, 0x2, UP2 ;  /* 0x0000000926090291 */ /* 0x000fe400090f1427 */
[C---:B-1---5:R-:W-:Y:S01]  /*0ff0*/  @P0 IMAD R0, R6.reuse, UR39, RZ ;  /* 0x0000002706000c24 */ /* 0x062fe2000f8e02ff */
[----:B------:R-:W-:Y:S02]  /*1000*/  @UP1 ULEA UR10, UP0, UR38, UR10, 0x2 ;  /* 0x0000000a260a1291 */ /* 0x000fe4000f80103f */
[----:B------:R-:W-:Y:S02]  /*1010*/  @P1 IMAD R9, R9, UR38, R4 ;  /* 0x0000002609091c24 */ /* 0x000fe4000f8e0204 */
[----:B------:R-:W-:Y:S01]  /*1020*/  @P0 IMAD R3, R7, UR38, R0 ;  /* 0x0000002607030c24 */ /* 0x000fe2000f8e0200 */
[----:B------:R-:W-:Y:S02]  /*1030*/  @UP1 ULEA.HI.X UR11, UR38, UR11, UR39, 0x2, UP0 ;  /* 0x0000000b260b1291 */ /* 0x000fe400080f1427 */
[----:B------:R-:W-:-:S04]  /*1040*/  @P0 IMAD.WIDE.U32 R4, R6, UR38, RZ ;  /* 0x0000002606040c25 */ /* 0x000fc8000f8e00ff */
[----:B------:R-:W-:-:S04]  /*1050*/  @P1 IMAD.WIDE.U32 R6, R8, UR38, RZ ;  /* 0x0000002608061c25 */ /* 0x000fc8000f8e00ff */
[----:B------:R-:W-:Y:S02]  /*1060*/  @P0 IMAD.IADD R5, R5, 0x1, R3 ;  /* 0x0000000105050824 */ /* 0x000fe400078e0203 */
[----:B------:R-:W-:Y:S02]  /*1070*/  @P1 IMAD.IADD R7, R7, 0x1, R9 ;  /* 0x0000000107071824 */ /* 0x000fe400078e0209 */
[----:B---3--:R-:W-:-:S04]  /*1080*/  @P0 IMAD.WIDE.U32 R4, R10, UR40, R4 ;  /* 0x000000280a040c25 */ /* 0x008fc8000f8e0004 */
[----:B----4-:R-:W-:Y:S01]  /*1090*/  @P1 IMAD.WIDE.U32 R8, R20, UR40, R6 ;  /* 0x0000002814081c25 */ /* 0x010fe2000f8e0006 */
[----:B------:R-:W-:-:S03]  /*10a0*/  @P0 LEA R6, P2, R4, UR12, 0x2 ;  /* 0x0000000c04060c11 */ /* 0x000fc6000f8410ff */
[----:B------:R-:W-:Y:S02]  /*10b0*/  IMAD.U32 R12, RZ, RZ, UR8 ;  /* 0x00000008ff0c7e24 */ /* 0x000fe4000f8e00ff */
[----:B------:R-:W-:Y:S02]  /*10c0*/  IMAD.U32 R14, RZ, RZ, UR10 ;  /* 0x0000000aff0e7e24 */ /* 0x000fe4000f8e00ff */
[----:B------:R-:W-:Y:S02]  /*10d0*/  IMAD.U32 R13, RZ, RZ, UR9 ;  /* 0x00000009ff0d7e24 */ /* 0x000fe4000f8e00ff */
[----:B------:R-:W-:Y:S02]  /*10e0*/  IMAD.U32 R15, RZ, RZ, UR11 ;  /* 0x0000000bff0f7e24 */ /* 0x000fe4000f8e00ff */
[----:B------:R-:W-:Y:S01]  /*10f0*/  @P0 IMAD R3, R11, UR40, R5 ;  /* 0x000000280b030c24 */ /* 0x000fe2000f8e0205 */
[----:B------:R-:W-:Y:S01]  /*1100*/  @P1 LEA R10, P3, R8, UR14, 0x2 ;  /* 0x0000000e080a1c11 */ /* 0x000fe2000f8610ff */
[----:B------:R-:W-:Y:S01]  /*1110*/  @P1 IMAD R5, R21, UR40, R9 ;  /* 0x0000002815051c24 */ /* 0x000fe2000f8e0209 */
[----:B------:R-:W2:Y:S01]  /*1120*/  @P4 LDG.E R12, desc[UR50][R12.64] ;  /* 0x000000320c0c4981 */ /* 0x000ea2000c1e1900 */
[----:B------:R-:W-:Y:S01]  /*1130*/  IMAD.MOV.U32 R0, RZ, RZ, 0x3f800000 ;  /* 0x3f800000ff007424 */ /* 0x000fe200078e00ff */
[----:B------:R-:W-:Y:S01]  /*1140*/  @P0 LEA.HI.X R7, R4, UR13, R3, 0x2, P2 ;  /* 0x0000000d04070c11 */ /* 0x000fe200090f1403 */
[----:B------:R-:W-:Y:S01]  /*1150*/  IMAD.MOV.U32 R3, RZ, RZ, 0x3f800000 ;  /* 0x3f800000ff037424 */ /* 0x000fe200078e00ff */
[----:B------:R-:W3:Y:S01]  /*1160*/  @P5 LDG.E R14, desc[UR50][R14.64] ;  /* 0x000000320e0e5981 */ /* 0x000ee2000c1e1900 */
[----:B------:R-:W-:Y:S01]  /*1170*/  @P1 LEA.HI.X R11, R8, UR15, R5, 0x2, P3 ;  /* 0x0000000f080b1c11 */ /* 0x000fe200098f1405 */
[----:B------:R-:W-:-:S03]  /*1180*/  ULDC.64 UR8, c[0x0][0x418] ;  /* 0x0001060000087ab9 */ /* 0x000fc60000000a00 */
[----:B------:R0:W5:Y:S04]  /*1190*/  @P0 LDG.E R3, desc[UR50][R6.64] ;  /* 0x0000003206030981 */ /* 0x000168000c1e1900 */
[----:B------:R0:W5:Y:S01]  /*11a0*/  @P1 LDG.E R0, desc[UR50][R10.64] ;  /* 0x000000320a001981 */ /* 0x000162000c1e1900 */
[----:B------:R-:W-:Y:S01]  /*11b0*/  UISETP.NE.U32.AND UP0, UPT, UR8, URZ, UPT ;  /* 0x0000003f0800728c */ /* 0x000fe2000bf05070 */
[----:B------:R-:W-:Y:S01]  /*11c0*/  UMOV UR52, URZ ;  /* 0x0000003f00347c82 */ /* 0x000fe20008000000 */
[----:B------:R-:W-:Y:S02]  /*11d0*/  ULOP3.LUT UR8, UR5, 0xff000000, URZ, 0xc0, !UPT ;  /* 0xff00000005087892 */ /* 0x000fe4000f8ec03f */
[----:B------:R-:W-:Y:S01]  /*11e0*/  UISETP.NE.AND.EX UP0, UPT, UR9, URZ, UPT, UP0 ;  /* 0x0000003f0900728c */ /* 0x000fe2000bf05300 */
[----:B------:R-:W-:-:S03]  /*11f0*/  UMOV UR41, UR6 ;  /* 0x0000000600297c82 */ /* 0x000fc60008000000 */
[----:B------:R-:W-:-:S04]  /*1200*/  USEL UR4, UR4, 0x1, UP0 ;  /* 0x0000000104047887 */ /* 0x000fc80008000000 */
[----:B------:R-:W-:Y:S01]  /*1210*/  UIMAD UR4, UR4, UR7, URZ ;  /* 0x00000007040472a4 */ /* 0x000fe2000f8e023f */
[----:B--2---:R-:W-:-:S06]  /*1220*/  @P4 R2UR UR52, R12 ;  /* 0x000000000c3442ca */ /* 0x004fcc00000e0000 */
[----:B---3--:R-:W-:Y:S01]  /*1230*/  @P5 R2UR UR4, R14 ;  /* 0x000000000e0452ca */ /* 0x008fe200000e0000 */
[----:B0-----:R-:W-:-:S14]  /*1240*/  @P5 BRA `(.L_x_183) ;  /* 0x0000000000345947 */ /* 0x001fdc0003800000 */
[----:B------:R-:W-:Y:S02]  /*1250*/  ULDC.64 UR6, c[0x0][0xa08] ;  /* 0x0002820000067ab9 */ /* 0x000fe40000000a00 */
[----:B------:R-:W-:-:S04]  /*1260*/  ISETP.NE.U32.AND P0, PT, RZ, UR6, PT ;  /* 0x00000006ff007c0c */ /* 0x000fc8000bf05070 */
[----:B------:R-:W-:-:S13]  /*1270*/  ISETP.NE.AND.EX P0, PT, RZ, UR7, PT, P0 ;  /* 0x00000007ff007c0c */ /* 0x000fda000bf05300 */
[----:B------:R-:W-:Y:S05]  /*1280*/  @!P0 BRA `(.L_x_183) ;  /* 0x0000000000248947 */ /* 0x000fea0003800000 */
[----:B------:R-:W-:Y:S02]  /*1290*/  ULDC.64 UR6, c[0x0][0xa08] ;  /* 0x0002820000067ab9 */ /* 0x000fe40000000a00 */
[----:B------:R-:W-:-:S06]  /*12a0*/  UIMAD.WIDE UR6, UR38, 0x4, UR6 ;  /* 0x00000004260678a5 */ /* 0x000fcc000f8e0206 */
[----:B------:R-:W-:Y:S02]  /*12b0*/  IMAD.U32 R4, RZ, RZ, UR6 ;  /* 0x00000006ff047e24 */ /* 0x000fe4000f8e00ff */
[----:B------:R-:W-:-:S05]  /*12c0*/  IMAD.U32 R5, RZ, RZ, UR7 ;  /* 0x00000007ff057e24 */ /* 0x000fca000f8e00ff */
[----:B------:R-:W2:Y:S04]  /*12d0*/  LDG.E R7, desc[UR50][R4.64] ;  /* 0x0000003204077981 */ /* 0x000ea8000c1e1900 */
[----:B------:R-:W3:Y:S01]  /*12e0*/  LDG.E R6, desc[UR50][R4.64+0x4] ;  /* 0x0000043204067981 */ /* 0x000ee2000c1e1900 */
[----:B--2---:R-:W-:Y:S02]  /*12f0*/  R2UR UR4, R7 ;  /* 0x00000000070472ca */ /* 0x004fe400000e0000 */
[----:B---3--:R-:W-:-:S13]  /*1300*/  R2UR UR6, R6 ;  /* 0x00000000060672ca */ /* 0x008fda00000e0000 */
[----:B------:R-:W-:-:S12]  /*1310*/  UIADD3 UR4, -UR4, UR6, URZ ;  /* 0x0000000604047290 */ /* 0x000fd8000fffe13f */
.L_x_183:
[----:B------:R-:W-:Y:S01]  /*1320*/  UIADD3 UR52, -UR52, UR4, URZ ;  /* 0x0000000434347290 */ /* 0x000fe2000fffe13f */
[----:B-----5:R-:W-:Y:S01]  /*1330*/  FMUL.FTZ R0, R3, R0 ;  /* 0x0000000003007220 */ /* 0x020fe20000410000 */
[----:B------:R-:W-:Y:S02]  /*1340*/  ULOP3.LUT UR5, UR5, 0xff0000, URZ, 0xc0, !UPT ;  /* 0x00ff000005057892 */ /* 0x000fe4000f8ec03f */
[----:B------:R-:W-:Y:S02]  /*1350*/  UISETP.GE.AND UP0, UPT, UR52, 0x1, UPT ;  /* 0x000000013400788c */ /* 0x000fe4000bf06270 */
[----:B------:R-:W-:Y:S02]  /*1360*/  UIADD3 UR6, UR52, 0x9f, URZ ;  /* 0x0000009f34067890 */ /* 0x000fe4000fffe03f */
[----:B------:R-:W-:Y:S02]  /*1370*/  USHF.R.U32.HI UR8, URZ, 0x8, UR8 ;  /* 0x000000083f087899 */ /* 0x000fe40008011608 */
[----:B------:R-:W-:Y:S01]  /*1380*/  PLOP3.LUT P0, PT, PT, PT, UP0, 0x80, 0x0 ;  /* 0x000000000000781c */ /* 0x000fe20003f0f008 */
[----:B------:R-:W-:-:S02]  /*1390*/  UIMAD.WIDE UR6, UR6, 0x66666667, URZ ;  /* 0x66666667060678a5 */ /* 0x000fc4000f8e023f */
[----:B------:R-:W-:Y:S02]  /*13a0*/  ULEA.HI UR5, UR5, UR8, URZ, 0x10 ;  /* 0x0000000805057291 */ /* 0x000fe4000f8f803f */
[----:B------:R-:W-:Y:S01]  /*13b0*/  USHF.R.U32.HI UR6, URZ, 0x1f, UR7 ;  /* 0x0000001f3f067899 */ /* 0x000fe20008011607 */
[----:B------:R-:W-:Y:S01]  /*13c0*/  ULDC UR11, c[0x0][0x988] ;  /* 0x00026200000b7ab9 */ /* 0x000fe20000000800 */
[----:B------:R-:W-:Y:S01]  /*13d0*/  UMOV UR4, URZ ;  /* 0x0000003f00047c82 */ /* 0x000fe20008000000 */
[----:B------:R-:W-:Y:S02]  /*13e0*/  ULOP3.LUT UR42, UR5, 0xff, URZ, 0xc0, !UPT ;  /* 0x000000ff052a7892 */ /* 0x000fe4000f8ec03f */
[----:B------:R-:W-:Y:S02]  /*13f0*/  USHF.R.U32.HI UR43, URZ, 0x10, UR5 ;  /* 0x000000103f2b7899 */ /* 0x000fe40008011605 */
[----:B------:R-:W-:Y:S01]  /*1400*/  ULEA.HI.SX32 UR9, UR7, UR6, 0x1a ;  /* 0x0000000607097291 */ /* 0x000fe2000f8fd23f */
[----:B------:R-:W-:Y:S11]  /*1410*/  @!P0 BRA `(.L_x_184) ;  /* 0x0000000000908947 */ /* 0x000ff60003800000 */
[----:B------:R-:W-:Y:S01]  /*1420*/  UISETP.NE.AND UP0, UPT, UR43, URZ, UPT ;  /* 0x0000003f2b00728c */ /* 0x000fe2000bf05270 */
[----:B------:R-:W-:-:S03]  /*1430*/  ULDC UR4, c[0x0][0x9f0] ;  /* 0x00027c0000047ab9 */ /* 0x000fc60000000800 */
[----:B------:R-:W-:-:S03]  /*1440*/  USEL UR10, UR43, UR4, UP0 ;  /* 0x000000042b0a7287 */ /* 0x000fc60008000000 */
[----:B------:R-:W-:Y:S01]  /*1450*/  UMOV UR4, URZ ;  /* 0x0000003f00047c82 */ /* 0x000fe20008000000 */
[----:B------:R-:W-:Y:S02]  /*1460*/  UIADD3 UR6, UR9, -0x1, UR10 ;  /* 0xffffffff09067890 */ /* 0x000fe4000fffe00a */
[----:B------:R-:W-:-:S04]  /*1470*/  IMAD.U32 R5, RZ, RZ, UR10 ;  /* 0x0000000aff057e24 */ /* 0x000fc8000f8e00ff */
[----:B------:R-:W-:Y:S01]  /*1480*/  IMAD.U32 R6, RZ, RZ, UR6 ;  /* 0x00000006ff067e24 */ /* 0x000fe2000f8e00ff */
[-C--:B------:R-:W-:Y:S01]  /*1490*/  IABS R3, R5.reuse ;  /* 0x0000000500037213 */ /* 0x080fe20000000000 */
[----:B------:R-:W-:Y:S01]  /*14a0*/  ULOP3.LUT UR6, UR6, UR10, URZ, 0x3c, !UPT ;  /* 0x0000000a06067292 */ /* 0x000fe2000f8e3c3f */
[----:B------:R-:W-:Y:S02]  /*14b0*/  IABS R7, R5 ;  /* 0x0000000500077213 */ /* 0x000fe40000000000 */
[----:B------:R-:W-:Y:S02]  /*14c0*/  R2UR UR12, R3 ;  /* 0x00000000030c72ca */ /* 0x000fe400000e0000 */
[----:B------:R-:W-:-:S05]  /*14d0*/  IABS R6, R6 ;  /* 0x0000000600067213 */ /* 0x000fca0000000000 */
[----:B------:R-:W-:-:S05]  /*14e0*/  IMAD.MOV.U32 R5, RZ, RZ, R6 ;  /* 0x000000ffff057224 */ /* 0x000fca00078e0006 */
[----:B------:R-:W-:Y:S01]  /*14f0*/  R2UR UR8, R5 ;  /* 0x00000000050872ca */ /* 0x000fe200000e0000 */
        /* <DEDUP_REMOVED lines=22> */
.L_x_184:
[----:B------:R-:W-:Y:S01]  /*1660*/  UIMAD UR44, UR42, UR4, URZ ;  /* 0x000000042a2c72a4 */ /* 0x000fe2000f8e023f */
[----:B------:R-:W-:Y:S02]  /*1670*/  IMAD.U32 R3, RZ, RZ, UR9 ;  /* 0x00000009ff037e24 */ /* 0x000fe4000f8e00ff */
[----:B------:R-:W-:Y:S01]  /*1680*/  FMUL.FTZ R0, R0, UR11 ;  /* 0x0000000b00007c20 */ /* 0x000fe20008410000 */
[----:B------:R-:W-:Y:S01]  /*1690*/  IMAD.U32 R4, RZ, RZ, UR4 ;  /* 0x00000004ff047e24 */ /* 0x000fe2000f8e00ff */
[----:B------:R-:W-:Y:S02]  /*16a0*/  PLOP3.LUT P0, PT, PT, PT, PT, 0x80, 0x0 ;  /* 0x000000000000781c */ /* 0x000fe40003f0f070 */
[----:B------:R-:W-:Y:S02]  /*16b0*/  CS2R R56, SRZ ;  /* 0x0000000000387805 */ /* 0x000fe4000001ff00 */
[----:B------:R-:W-:Y:S02]  /*16c0*/  CS2R R6, SRZ ;  /* 0x0000000000067805 */ /* 0x000fe4000001ff00 */
[----:B------:R-:W-:-:S02]  /*16d0*/  R2UR UR45, R0 ;  /* 0x00000000002d72ca */ /* 0x000fc400000e0000 */
[----:B------:R-:W-:Y:S02]  /*16e0*/  CS2R R30, SRZ ;  /* 0x00000000001e7805 */ /* 0x000fe4000001ff00 */
[----:B------:R-:W-:Y:S02]  /*16f0*/  VIADDMNMX R3, R4, UR44, R3, PT ;  /* 0x0000002c04037c46 */ /* 0x000fe4000b800103 */
[----:B------:R-:W-:Y:S02]  /*1700*/  CS2R R26, SRZ ;  /* 0x00000000001a7805 */ /* 0x000fe4000001ff00 */
[----:B------:R-:W-:Y:S01]  /*1710*/  CS2R R8, SRZ ;  /* 0x0000000000087805 */ /* 0x000fe2000001ff00 */
[----:B------:R-:W-:Y:S01]  /*1720*/  IMAD.MOV.U32 R36, RZ, RZ, RZ ;  /* 0x000000ffff247224 */ /* 0x000fe200078e00ff */
[----:B------:R-:W-:Y:S01]  /*1730*/  R2UR UR49, R3 ;  /* 0x00000000033172ca */ /* 0x000fe200000e0000 */
[----:B------:R-:W-:Y:S01]  /*1740*/  IMAD.MOV.U32 R3, RZ, RZ, RZ ;  /* 0x000000ffff037224 */ /* 0x000fe200078e00ff */
[----:B------:R-:W-:-:S02]  /*1750*/  CS2R R38, SRZ ;  /* 0x0000000000267805 */ /* 0x000fc4000001ff00 */
[----:B------:R-:W-:Y:S02]  /*1760*/  CS2R R10, SRZ ;  /* 0x00000000000a7805 */ /* 0x000fe4000001ff00 */
        /* <DEDUP_REMOVED lines=8> */
[----:B------:R-:W-:Y:S01]  /*17f0*/  CS2R R54, SRZ ;  /* 0x0000000000367805 */ /* 0x000fe2000001ff00 */
[----:B------:R-:W-:Y:S01]  /*1800*/  UISETP.GT.AND UP0, UPT, UR49, UR44, UPT ;  /* 0x0000002c3100728c */ /* 0x000fe2000bf04270 */
[----:B------:R-:W-:-:S02]  /*1810*/  IMAD.MOV.U32 R29, RZ, RZ, RZ ;  /* 0x000000ffff1d7224 */ /* 0x000fc400078e00ff */
[----:B------:R-:W-:Y:S02]  /*1820*/  IMAD.MOV.U32 R49, RZ, RZ, RZ ;  /* 0x000000ffff317224 */ /* 0x000fe400078e00ff */
[----:B------:R-:W-:Y:S01]  /*1830*/  IMAD.MOV.U32 R24, RZ, RZ, RZ ;  /* 0x000000ffff187224 */ /* 0x000fe200078e00ff */
[----:B------:R-:W-:-:S13]  /*1840*/  PLOP3.LUT P1, PT, PT, PT, UP0, 0x80, 0x0 ;  /* 0x000000000000781c */ /* 0x000fda0003f2f008 */
[----:B------:R-:W-:Y:S05]  /*1850*/  @!P1 BRA `(.L_x_185) ;  /* 0x0000005400a49947 */ /* 0x000fea0003800000 */
[----:B------:R-:W0:Y:S01]  /*1860*/  S2R R5, SR_TID.X ;  /* 0x0000000000057919 */ /* 0x000e220000002100 */
[----:B------:R-:W1:Y:S01]  /*1870*/  S2R R24, SR_CgaCtaId ;  /* 0x0000000000187919 */ /* 0x000e620000008800 */
[----:B0-----:R-:W-:-:S05]  /*1880*/  VIADD R25, R5, 0xffffff80 ;  /* 0xffffff8005197836 */ /* 0x001fca0000000000 */
[----:B------:R-:W-:-:S04]  /*1890*/  SHF.R.S32.HI R5, RZ, 0x1f, R25 ;  /* 0x0000001fff057819 */ /* 0x000fc80000011419 */
[----:B------:R-:W-:-:S04]  /*18a0*/  LEA.HI R5, R5, R25, RZ, 0x7 ;  /* 0x0000001905057211 */ /* 0x000fc800078f38ff */
[----:B------:R-:W-:-:S05]  /*18b0*/  SHF.R.S32.HI R5, RZ, 0x7, R5 ;  /* 0x00000007ff057819 */ /* 0x000fca0000011405 */
[----:B------:R0:W2:Y:S02]  /*18c0*/  SHFL.IDX PT, R0, R5, RZ, 0x1f ;  /* 0x00001fff05007589 */ /* 0x0000a400000e0000 */
[----:B0-----:R-:W-:-:S04]  /*18d0*/  MOV R5, 0x400 ;  /* 0x0000040000057802 */ /* 0x001fc80000000f00 */
[----:B-1----:R-:W-:Y:S01]  /*18e0*/  LEA R25, R24, R5, 0x18 ;  /* 0x0000000518197211 */ /* 0x002fe200078ec0ff */
[----:B--2---:R-:W-:-:S05]  /*18f0*/  IMAD.HI R3, R0, 0x55555556, RZ ;  /* 0x5555555600037827 */ /* 0x004fca00078e02ff */
[----:B------:R-:W-:-:S05]  /*1900*/  LEA.HI R3, R3, R3, RZ, 0x1 ;  /* 0x0000000303037211 */ /* 0x000fca00078f08ff */
[----:B------:R-:W-:Y:S02]  /*1910*/  IMAD R3, R3, -0x3, R0 ;  /* 0xfffffffd03037824 */ /* 0x000fe400078e0200 */
[----:B------:R-:W-:-:S04]  /*1920*/  VIADD R0, R25, 0xb000 ;  /* 0x0000b00019007836 */ /* 0x000fc80000000000 */
[----:B------:R-:W-:Y:S01]  /*1930*/  IMAD R3, R3, 0x1000, R0 ;  /* 0x0000100003037824 */ /* 0x000fe200078e0200 */
[----:B------:R-:W-:-:S04]  /*1940*/  LOP3.LUT P0, RZ, R0, 0x9f, RZ, 0xc0, !PT ;  /* 0x0000009f00ff7812 */ /* 0x000fc8000780c0ff */
[----:B------:R-:W-:-:S04]  /*1950*/  SHF.R.U32.HI R3, RZ, 0x4, R3 ;  /* 0x00000004ff037819 */ /* 0x000fc80000011603 */
[----:B------:R-:W-:-:S05]  /*1960*/  LOP3.LUT R26, R3, 0x3fff, RZ, 0xc0, !PT ;  /* 0x00003fff031a7812 */ /* 0x000fca00078ec0ff */
[----:B------:R-:W-:Y:S05]  /*1970*/  @!P0 BRA `(.L_x_186) ;  /* 0x0000000000408947 */ /* 0x000fea0003800000 */
[----:B------:R-:W-:Y:S01]  /*1980*/  MOV R0, 0x0 ;  /* 0x0000000000007802 */ /* 0x000fe20000000f00 */
[----:B------:R-:W-:Y:S01]  /*1990*/  ULDC.64 UR4, c[0x4][0x98] ;  /* 0x0100260000047ab9 */ /* 0x000fe20000000a00 */
[----:B------:R-:W-:Y:S01]  /*19a0*/  ULDC.64 UR6, c[0x4][0x30] ;  /* 0x01000c0000067ab9 */ /* 0x000fe20000000a00 */
[----:B------:R-:W-:Y:S01]  /*19b0*/  IMAD.U32 R4, RZ, RZ, UR4 ;  /* 0x00000004ff047e24 */ /* 0x000fe2000f8e00ff */
[----:B------:R0:W1:Y:S01]  /*19c0*/  LDC.64 R14, c[0x4][R0] ;  /* 0x01000000000e7b82 */ /* 0x0000620000000a00 */
[----:B------:R-:W-:Y:S01]  /*19d0*/  IMAD.U32 R5, RZ, RZ, UR5 ;  /* 0x00000005ff057e24 */ /* 0x000fe2000f8e00ff */
[----:B------:R-:W-:Y:S01]  /*19e0*/  ULDC.64 UR4, c[0x4][0xa0] ;  /* 0x0100280000047ab9 */ /* 0x000fe20000000a00 */
[----:B------:R-:W-:Y:S02]  /*19f0*/  IMAD.U32 R10, RZ, RZ, UR6 ;  /* 0x00000006ff0a7e24 */ /* 0x000fe4000f8e00ff */
[----:B------:R-:W-:Y:S02]  /*1a00*/  IMAD.U32 R6, RZ, RZ, UR4 ;  /* 0x00000004ff067e24 */ /* 0x000fe4000f8e00ff */
[----:B------:R-:W-:-:S02]  /*1a10*/  IMAD.U32 R7, RZ, RZ, UR5 ;  /* 0x00000005ff077e24 */ /* 0x000fc4000f8e00ff */
[----:B------:R-:W-:Y:S02]  /*1a20*/  IMAD.U32 R11, RZ, RZ, UR7 ;  /* 0x00000007ff0b7e24 */ /* 0x000fe4000f8e00ff */
[----:B------:R-:W-:Y:S02]  /*1a30*/  IMAD.MOV.U32 R8, RZ, RZ, 0x70 ;  /* 0x00000070ff087424 */ /* 0x000fe400078e00ff */
[----:B------:R-:W-:Y:S02]  /*1a40*/  IMAD.MOV.U32 R12, RZ, RZ, 0x1 ;  /* 0x00000001ff0c7424 */ /* 0x000fe400078e00ff */
[----:B0-----:R-:W-:-:S07]  /*1a50*/  IMAD.MOV.U32 R13, RZ, RZ, RZ ;  /* 0x000000ffff0d7224 */ /* 0x001fce00078e00ff */
[----:B------:R-:W-:-:S07]  /*1a60*/  LEPC R20, `(.L_x_186) ;  /* 0x000000001014794e */ /* 0x000fce0000000000 */
[----:B-1----:R-:W-:Y:S05]  /*1a70*/  CALL.ABS.NOINC R14 ;  /* 0x000000000e007343 */ /* 0x002fea0003c00000 */
.L_x_186:
[----:B------:R-:W-:Y:S01]  /*1a80*/  ULEA.HI UR4, UR47, UR47, URZ, 0x1 ;  /* 0x0000002f2f047291 */ /* 0x000fe2000f8f083f */
[----:B------:R-:W-:-:S03]  /*1a90*/  IMAD.U32 R3, RZ, RZ, UR48 ;  /* 0x00000030ff037e24 */ /* 0x000fc6000f8e00ff */
[----:B------:R-:W-:Y:S02]  /*1aa0*/  ULOP3.LUT UR4, UR4, 0xfffffffe, URZ, 0xc0, !UPT ;  /* 0xfffffffe04047892 */ /* 0x000fe4000f8ec03f */
[----:B------:R-:W-:Y:S02]  /*1ab0*/  ISETP.NE.AND P0, PT, R3, 0x3, PT ;  /* 0x000000030300780c */ /* 0x000fe40003f05270 */
[----:B------:R-:W-:-:S06]  /*1ac0*/  UIADD3 UR4, UR47, -UR4, URZ ;  /* 0x800000042f047290 */ /* 0x000fcc000fffe03f */
[----:B------:R-:W-:-:S05]  /*1ad0*/  IMAD.U32 R0, RZ, RZ, UR4 ;  /* 0x00000004ff007e24 */ /* 0x000fca000f8e00ff */
[----:B------:R-:W-:-:S04]  /*1ae0*/  SHF.L.U32 R0, R0, 0x1f, RZ ;  /* 0x0000001f00007819 */ /* 0x000fc800000006ff */
[----:B------:R-:W0:Y:S02]  /*1af0*/  SYNCS.PHASECHK.TRANS64.TRYWAIT P1, [R25+URZ+0x13200], R0 ;  /* 0x01320000190075a7 */ /* 0x000e24000802017f */
[----:B0-----:R-:W-:Y:S05]  /*1b00*/  @!P1 BRA `(.L_x_187) ;  /* 0x000000e800289947 */ /* 0x001fea0003800000 */
.L_x_319:
[----:B------:R-:W-:Y:S05]  /*1b10*/  @!P0 BRA `(.L_x_188) ;  /* 0x0000000000048947 */ /* 0x000fea0003800000 */
[----:B------:R-:W-:Y:S01]  /*1b20*/  BPT.TRAP 0x1 ;  /* 0x000000040000795c */ /* 0x000fe20000300000 */
.L_x_188:
[----:B------:R-:W-:Y:S02]  /*1b30*/  IMAD.U32 R4, RZ, RZ, UR46 ;  /* 0x0000002eff047e24 */ /* 0x000fe4000f8e00ff */
[----:B0-----:R-:W-:-:S03]  /*1b40*/  IMAD.U32 R0, RZ, RZ, UR36 ;  /* 0x00000024ff007e24 */ /* 0x001fc6000f8e00ff */
[----:B------:R-:W-:Y:S01]  /*1b50*/  SHF.L.U32 R4, R4, 0x1f, RZ ;  /* 0x0000001f04047819 */ /* 0x000fe200000006ff */
[----:B------:R-:W-:-:S04]  /*1b60*/  IMAD R5, R0, 0x8, R25 ;  /* 0x0000000800057824 */ /* 0x000fc800078e0219 */
[----:B------:R0:W1:Y:S01]  /*1b70*/  SYNCS.PHASECHK.TRANS64.TRYWAIT P1, [R5+URZ+0x13230], R4 ;  /* 0x01323004050075a7 */ /* 0x000062000802017f */
[----:B------:R-:W-:Y:S05]  /*1b80*/  @!P0 BRA `(.L_x_189) ;  /* 0x0000000000048947 */ /* 0x000fea0003800000 */
[----:B------:R-:W-:Y:S01]  /*1b90*/  BPT.TRAP 0x1 ;  /* 0x000000040000795c */ /* 0x000fe20000300000 */
.L_x_189:
[----:B------:R-:W-:Y:S02]  /*1ba0*/  VIADD R0, R25, 0xe000 ;  /* 0x0000e00019007836 */ /* 0x000fe40000000000 */
[----:B------:R-:W-:-:S03]  /*1bb0*/  IMAD.MOV.U32 R25, RZ, RZ, RZ ;  /* 0x000000ffff197224 */ /* 0x000fc600078e00ff */
[----:B------:R-:W-:-:S04]  /*1bc0*/  SHF.R.U32.HI R0, RZ, 0x4, R0 ;  /* 0x00000004ff007819 */ /* 0x000fc80000011600 */
[----:B------:R-:W-:Y:S01]  /*1bd0*/  LOP3.LUT R0, R0, 0x3fff, RZ, 0xc0, !PT ;  /* 0x00003fff00007812 */ /* 0x000fe200078ec0ff */
[----:B-1----:R-:W-:Y:S06]  /*1be0*/  @P1 BRA `(.L_x_190) ;  /* 0x0000000000081947 */ /* 0x002fec0003800000 */
[----:B------:R-:W1:Y:S02]  /*1bf0*/  SYNCS.PHASECHK.TRANS64.TRYWAIT P1, [R5+URZ+0x13230], R4 ;  /* 0x01323004050075a7 */ /* 0x000e64000802017f */
[----:B-1----:R-:W-:Y:S05]  /*1c00*/  @!P1 BRA `(.L_x_191) ;  /* 0x000000e400fc9947 */ /* 0x002fea0003800000 */
.L_x_190:
[----:B------:R-:W-:Y:S05]  /*1c10*/  WARPSYNC.ALL ;  /* 0x0000000000007948 */ /* 0x000fea0003800000 */
[----:B------:R-:W-:-:S04]  /*1c20*/  LOP3.LUT R0, R0, 0x10000, RZ, 0xfc, !PT ;  /* 0x0001000000007812 */ /* 0x000fc800078efcff */
[----:B------:R-:W-:Y:S01]  /*1c30*/  R2UR UR12, R0 ;  /* 0x00000000000c72ca */ /* 0x000fe200000e0000 */
[----:B------:R-:W-:Y:S01]  /*1c40*/  WARPGROUP.ARRIVE ;  /* 0x00000000000079c5 */ /* 0x000fe20000000000 */
[----:B------:R-:W-:Y:S01]  /*1c50*/  LOP3.LUT R26, R26, 0x10000, RZ, 0xfc, !PT ;  /* 0x000100001a1a7812 */ /* 0x000fe200078efcff */
[----:B------:R-:W-:Y:S01]  /*1c60*/  UMOV UR11, 0x80000020 ;  /* 0x80000020000b7882 */ /* 0x000fe20000000000 */
[----:B------:R-:W-:Y:S01]  /*1c70*/  UMOV UR9, 0x80000020 ;  /* 0x8000002000097882 */ /* 0x000fe20000000000 */
[----:B------:R-:W-:Y:S01]  /*1c80*/  UMOV UR7, 0x80000020 ;  /* 0x8000002000077882 */ /* 0x000fe20000000000 */
[C---:B------:R-:W-:Y:S01]  /*1c90*/  R2UR UR8, R26.reuse ;  /* 0x000000001a0872ca */ /* 0x040fe200000e0000 */
[----:B------:R-:W-:-:S06]  /*1ca0*/  VIADD R3, R26, 0x2 ;  /* 0x000000021a037836 */ /* 0x000fcc0000000000 */
[----:B------:R-:W-:-:S04]  /*1cb0*/  UIMAD UR12, UR36, 0x280, UR12 ;  /* 0x00000280240c78a4 */ /* 0x000fc8000f8e020c */
[----:B------:R-:W-:Y:S02]  /*1cc0*/  UIADD3 UR4, UR12, 0x80, URZ ;  /* 0x000000800c047890 */ /* 0x000fe4000fffe03f */
[----:B------:R-:W-:Y:S02]  /*1cd0*/  UIADD3 UR5, UR12, 0x100, URZ ;  /* 0x000001000c057890 */ /* 0x000fe4000fffe03f */
[----:B------:R-:W-:Y:S01]  /*1ce0*/  UMOV UR10, UR12 ;  /* 0x0000000c000a7c82 */ /* 0x000fe20008000000 */
[----:B------:R-:W-:Y:S01]  /*1cf0*/  UIADD3 UR6, UR12, 0x180, URZ ;  /* 0x000001800c067890 */ /* 0x000fe2000fffe03f */
[----:B------:R-:W-:Y:S01]  /*1d00*/  QGMMA.64x32x32.F32.E4M3.E4M3 R92, gdesc[UR8], RZ, !UPT, gsb0 ;  /* 0x00600000085c79f3 */ /* 0x000fe2000c0008ff */
[----:B------:R-:W-:Y:S01]  /*1d10*/  UMOV UR10, UR4 ;  /* 0x00000004000a7c82 */ /* 0x000fe20008000000 */
[----:B------:R-:W-:Y:S01]  /*1d20*/  UMOV UR11, 0x80000020 ;  /* 0x80000020000b7882 */ /* 0x000fe20000000000 */
[----:B------:R-:W-:Y:S02]  /*1d30*/  UIADD3 UR4, UR12, 0x200, URZ ;  /* 0x000002000c047890 */ /* 0x000fe4000fffe03f */
[----:B------:R-:W-:Y:S01]  /*1d40*/  UIADD3 UR13, UR12, 0x182, URZ ;  /* 0x000001820c0d7890 */ /* 0x000fe2000fffe03f */
[----:B------:R-:W-:-:S02]  /*1d50*/  WARPGROUP.DEPBAR.LE gsb0, 0x0 ;  /* 0x00008000000079c5 */ /* 0x000fc40000010000 */
[----:B------:R-:W-:-:S06]  /*1d60*/  WARPGROUP.ARRIVE ;  /* 0x00000000000079c5 */ /* 0x000fcc0000000000 */
[----:B------:R-:W-:Y:S01]  /*1d70*/  QGMMA.64x32x32.F32.E4M3.E4M3 R76, gdesc[UR8], RZ, !UPT, gsb0 ;  /* 0x00600000084c79f3 */ /* 0x000fe2000c0008ff */
[----:B------:R-:W-:Y:S01]  /*1d80*/  UMOV UR10, UR5 ;  /* 0x00000005000a7c82 */ /* 0x000fe20008000000 */
[----:B------:R-:W-:Y:S01]  /*1d90*/  UMOV UR11, 0x80000020 ;  /* 0x80000020000b7882 */ /* 0x000fe20000000000 */
[----:B------:R-:W-:Y:S01]  /*1da0*/  UMOV UR5, 0x80000020 ;  /* 0x8000002000057882 */ /* 0x000fe20000000000 */
[----:B------:R-:W-:Y:S02]  /*1db0*/  WARPGROUP.DEPBAR.LE gsb0, 0x0 ;  /* 0x00008000000079c5 */ /* 0x000fe40000010000 */
[----:B------:R-:W-:-:S06]  /*1dc0*/  WARPGROUP.ARRIVE ;  /* 0x00000000000079c5 */ /* 0x000fcc0000000000 */
[----:B------:R-:W-:Y:S01]  /*1dd0*/  QGMMA.64x32x32.F32.E4M3.E4M3 R60, gdesc[UR8], RZ, !UPT, gsb0 ;  /* 0x00600000083c79f3 */ /* 0x000fe2000c0008ff */
[----:B------:R-:W-:Y:S01]  /*1de0*/  UMOV UR10, UR6 ;  /* 0x00000006000a7c82 */ /* 0x000fe20008000000 */
[----:B------:R-:W-:Y:S01]  /*1df0*/  UMOV UR11, 0x80000020 ;  /* 0x80000020000b7882 */ /* 0x000fe20000000000 */
[----:B------:R-:W-:Y:S01]  /*1e00*/  UIADD3 UR6, UR12, 0x2, URZ ;  /* 0x000000020c067890 */ /* 0x000fe2000fffe03f */
[----:B------:R-:W-:Y:S02]  /*1e10*/  WARPGROUP.DEPBAR.LE gsb0, 0x0 ;  /* 0x00008000000079c5 */ /* 0x000fe40000010000 */
[----:B------:R-:W-:-:S06]  /*1e20*/  WARPGROUP.ARRIVE ;  /* 0x00000000000079c5 */ /* 0x000fcc0000000000 */
[----:B------:R-:W-:Y:S01]  /*1e30*/  QGMMA.64x32x32.F32.E4M3.E4M3 R44, gdesc[UR8], RZ, !UPT, gsb0 ;  /* 0x00600000082c79f3 */ /* 0x000fe2000c0008ff */
[----:B------:R-:W-:Y:S01]  /*1e40*/  UMOV UR10, UR4 ;  /* 0x00000004000a7c82 */ /* 0x000fe20008000000 */
[----:B------:R-:W-:Y:S01]  /*1e50*/  UMOV UR11, 0x80000020 ;  /* 0x80000020000b7882 */ /* 0x000fe20000000000 */
[----:B------:R-:W-:Y:S01]  /*1e60*/  R2UR UR4, R3 ;  /* 0x00000000030472ca */ /* 0x000fe200000e0000 */
[----:B------:R-:W-:Y:S02]  /*1e70*/  WARPGROUP.DEPBAR.LE gsb0, 0x0 ;  /* 0x00008000000079c5 */ /* 0x000fe40000010000 */
[----:B------:R-:W-:-:S06]  /*1e80*/  WARPGROUP.ARRIVE ;  /* 0x00000000000079c5 */ /* 0x000fcc0000000000 */
[----:B------:R-:W-:Y:S01]  /*1e90*/  QGMMA.64x32x32.F32.E4M3.E4M3 R28, gdesc[UR8], RZ, !UPT, gsb0 ;  /* 0x00600000081c79f3 */ /* 0x000fe2000c0008ff */
[----:B------:R-:W-:Y:S02]  /*1ea0*/  UIADD3 UR10, UR12, 0x82, URZ ;  /* 0x000000820c0a7890 */ /* 0x000fe4000fffe03f */
[----:B------:R-:W-:Y:S02]  /*1eb0*/  UIADD3 UR11, UR12, 0x102, URZ ;  /* 0x000001020c0b7890 */ /* 0x000fe4000fffe03f */
[----:B------:R-:W-:Y:S01]  /*1ec0*/  UIADD3 UR12, UR12, 0x202, URZ ;  /* 0x000002020c0c7890 */ /* 0x000fe2000fffe03f */
[----:B------:R-:W-:Y:S02]  /*1ed0*/  WARPGROUP.DEPBAR.LE gsb0, 0x0 ;  /* 0x00008000000079c5 */ /* 0x000fe40000010000 */
[----:B------:R-:W-:-:S06]  /*1ee0*/  WARPGROUP.ARRIVE ;  /* 0x00000000000079c5 */ /* 0x000fcc0000000000 */
[----:B------:R-:W-:Y:S01]  /*1ef0*/  QGMMA.64x32x32.F32.E4M3.E4M3 R92, gdesc[UR4], R92, gsb0 ;  /* 0x00600000045c79f3 */ /* 0x000fe2000800085c */
[----:B------:R-:W-:Y:S01]  /*1f00*/  UMOV UR6, UR10 ;  /* 0x0000000a00067c82 */ /* 0x000fe20008000000 */
        /* <DEDUP_REMOVED lines=22> */
.L_x_192:
[----:B------:R-:W2:Y:S01]  /*2070*/  LDL R7, [R1] ;  /* 0x0000000001077983 */ /* 0x000ea20000100800 */
[----:B01----:R-:W-:Y:S01]  /*2080*/  IMAD.U32 R4, RZ, RZ, UR52 ;  /* 0x00000034ff047e24 */ /* 0x003fe2000f8e00ff */
[----:B------:R-:W-:Y:S01]  /*2090*/  P2R R6, PR, RZ, 0x1 ;  /* 0x00000001ff067803 */ /* 0x000fe20000000000 */
[----:B------:R-:W-:Y:S01]  /*20a0*/  IMAD.U32 R3, RZ, RZ, UR49 ;  /* 0x00000031ff037e24 */ /* 0x000fe2000f8e00ff */
[----:B------:R-:W-:Y:S01]  /*20b0*/  UIADD3 UR22, UR49, -0x2, URZ ;  /* 0xfffffffe31167890 */ /* 0x000fe2000fffe03f */
[----:B------:R-:W-:-:S03]  /*20c0*/  VIADD R5, R5, 0x13240 ;  /* 0x0001324005057836 */ /* 0x000fc60000000000 */
[----:B------:R-:W-:Y:S02]  /*20d0*/  UISETP.GE.AND UP0, UPT, UR22, UR44, UPT ;  /* 0x0000002c1600728c */ /* 0x000fe4000bf06270 */
[----:B------:R-:W-:-:S04]  /*20e0*/  PRMT R24, R24, 0x654, R5 ;  /* 0x0000065418187816 */ /* 0x000fc80000000005 */
[----:B------:R0:W-:Y:S01]  /*20f0*/  SYNCS.ARRIVE.TRANS64.RED.A1T0 RZ, [R24+URZ], RZ ;  /* 0x000000ff18ff79a7 */ /* 0x0001e2000810043f */
[----:B--2---:R-:W-:-:S05]  /*2100*/  IADD3 R4, R4, 0xa0, -R7 ;  /* 0x000000a004047810 */ /* 0x004fca0007ffe807 */
[----:B------:R-:W-:-:S05]  /*2110*/  IMAD R4, R3, -0xa0, R4 ;  /* 0xffffff6003047824 */ /* 0x000fca00078e0204 */
        /* <DEDUP_REMOVED lines=139> */
[----:B------:R-:W-:Y:S02]  /*29d0*/  ISETP.GT.AND P4, PT, R4, 0x91, PT ;  /* 0x000000910400780c */ /* 0x000fe40003f84270 */
[----:B------:R-:W-:Y:S02]  /*29e0*/  FMNMX.FTZ R8, R36, R3, !PT ;  /* 0x0000000324087209 */ /* 0x000fe40007810000 */
[----:B------:R-:W-:Y:S02]  /*29f0*/  FSEL R37, R37, -INF , P4 ;  /* 0xff80000025257808 */ /* 0x000fe40002000000 */
[----:B------:R-:W-:Y:S02]  /*2a00*/  ISETP.GT.AND P5, PT, R4, 0x98, PT ;  /* 0x000000980400780c */ /* 0x000fe40003fa4270 */
[----:B------:R-:W-:-:S02]  /*2a10*/  FMNMX.FTZ R3, R37, R8, !PT ;  /* 0x0000000825037209 */ /* 0x000fc40007810000 */
[----:B------:R-:W-:Y:S02]  /*2a20*/  FSEL R40, R40, -INF , P5 ;  /* 0xff80000028287808 */ /* 0x000fe40002800000 */
[----:B------:R-:W-:Y:S02]  /*2a30*/  ISETP.GT.AND P6, PT, R4, 0x99, PT ;  /* 0x000000990400780c */ /* 0x000fe40003fc4270 */
[----:B------:R-:W-:Y:S02]  /*2a40*/  FMNMX.FTZ R8, R40, R3, !PT ;  /* 0x0000000328087209 */ /* 0x000fe40007810000 */
[----:B------:R-:W-:Y:S02]  /*2a50*/  FSEL R41, R41, -INF , P6 ;  /* 0xff80000029297808 */ /* 0x000fe40003000000 */
[----:B------:R-:W-:Y:S02]  /*2a60*/  FMNMX.FTZ R15, R94, R95, !PT ;  /* 0x0000005f5e0f7209 */ /* 0x000fe40007810000 */
[----:B------:R-:W-:-:S02]  /*2a70*/  FMNMX.FTZ R8, R41, R8, !PT ;  /* 0x0000000829087209 */ /* 0x000fc40007810000 */
[----:B------:R-:W-:Y:S02]  /*2a80*/  P2R R14, PR, RZ, 0x1 ;  /* 0x00000001ff0e7803 */ /* 0x000fe40000000000 */
[----:B------:R-:W-:Y:S01]  /*2a90*/  P2R R13, PR, RZ, 0x2 ;  /* 0x00000002ff0d7803 */ /* 0x000fe20000000000 */
[----:B------:R-:W1:Y:S01]  /*2aa0*/  SHFL.BFLY PT, R3, R8, 0x2, 0x1f ;  /* 0x0c401f0008037f89 */ /* 0x000e6200000e0000 */
[----:B------:R-:W-:Y:S02]  /*2ab0*/  P2R R12, PR, RZ, 0x4 ;  /* 0x00000004ff0c7803 */ /* 0x000fe40000000000 */
[C---:B------:R-:W-:Y:S02]  /*2ac0*/  ISETP.GT.AND P2, PT, R4.reuse, 0x78, PT ;  /* 0x000000780400780c */ /* 0x040fe40003f44270 */
[C---:B------:R-:W-:Y:S02]  /*2ad0*/  ISETP.GT.AND P1, PT, R4.reuse, 0x79, PT ;  /* 0x000000790400780c */ /* 0x040fe40003f24270 */
[----:B------:R-:W-:-:S02]  /*2ae0*/  ISETP.GT.AND P0, PT, R4, 0x80, PT ;  /* 0x000000800400780c */ /* 0x000fc40003f04270 */
[----:B------:R-:W-:Y:S02]  /*2af0*/  FMNMX.FTZ R4, R98, R15, !PT ;  /* 0x0000000f62047209 */ /* 0x000fe40007810000 */
[----:B------:R-:W-:Y:S02]  /*2b00*/  P2R R11, PR, RZ, 0x8 ;  /* 0x00000008ff0b7803 */ /* 0x000fe40000000000 */
[----:B------:R-:W-:Y:S02]  /*2b10*/  FMNMX.FTZ R21, R99, R4, !PT ;  /* 0x0000000463157209 */ /* 0x000fe40007810000 */
[----:B------:R-:W-:Y:S02]  /*2b20*/  FSEL R30, R30, -INF , P0 ;  /* 0xff8000001e1e7808 */ /* 0x000fe40000000000 */
[----:B------:R-:W-:Y:S02]  /*2b30*/  FMNMX.FTZ R4, R102, R21, !PT ;  /* 0x0000001566047209 */ /* 0x000fe40007810000 */
[----:B------:R-:W-:-:S02]  /*2b40*/  ISETP.NE.AND P0, PT, R14, RZ, PT ;  /* 0x000000ff0e00720c */ /* 0x000fc40003f05270 */
[----:B------:R-:W-:Y:S02]  /*2b50*/  FMNMX.FTZ R21, R103, R4, !PT ;  /* 0x0000000467157209 */ /* 0x000fe40007810000 */
[----:B------:R-:W-:Y:S02]  /*2b60*/  FSEL R58, R58, -INF , P2 ;  /* 0xff8000003a3a7808 */ /* 0x000fe40001000000 */
[----:B-1----:R-:W-:Y:S02]  /*2b70*/  FMNMX.FTZ R9, R8, R3, !PT ;  /* 0x0000000308097209 */ /* 0x002fe40007810000 */
[----:B------:R-:W-:Y:S02]  /*2b80*/  FMNMX.FTZ R4, R106, R21, !PT ;  /* 0x000000156a047209 */ /* 0x000fe40007810000 */
[----:B------:R-:W-:Y:S01]  /*2b90*/  FSEL R59, R59, -INF , P1 ;  /* 0xff8000003b3b7808 */ /* 0x000fe20000800000 */
[----:B------:R-:W1:Y:S01]  /*2ba0*/  SHFL.BFLY PT, R10, R9, 0x1, 0x1f ;  /* 0x0c201f00090a7f89 */ /* 0x000e6200000e0000 */
[----:B------:R-:W-:-:S02]  /*2bb0*/  FMNMX.FTZ R27, R107, R4, !PT ;  /* 0x000000046b1b7209 */ /* 0x000fc40007810000 */
[----:B------:R-:W-:Y:S02]  /*2bc0*/  ISETP.NE.AND P1, PT, R13, RZ, PT ;  /* 0x000000ff0d00720c */ /* 0x000fe40003f25270 */
[----:B------:R-:W-:Y:S02]  /*2bd0*/  FMNMX.FTZ R4, R78, R27, !PT ;  /* 0x0000001b4e047209 */ /* 0x000fe40007810000 */
[----:B------:R-:W-:Y:S02]  /*2be0*/  FSEL R31, R31, -INF , P0 ;  /* 0xff8000001f1f7808 */ /* 0x000fe40000000000 */
[----:B------:R-:W-:Y:S02]  /*2bf0*/  FMNMX.FTZ R27, R79, R4, !PT ;  /* 0x000000044f1b7209 */ /* 0x000fe40007810000 */
[----:B------:R-:W-:Y:S02]  /*2c00*/  ISETP.NE.AND P2, PT, R12, RZ, PT ;  /* 0x000000ff0c00720c */ /* 0x000fe40003f45270 */
[----:B------:R-:W-:-:S02]  /*2c10*/  FMNMX.FTZ R4, R82, R27, !PT ;  /* 0x0000001b52047209 */ /* 0x000fc40007810000 */
[----:B------:R-:W-:Y:S02]  /*2c20*/  FSEL R35, R35, -INF , P2 ;  /* 0xff80000023237808 */ /* 0x000fe40001000000 */
[----:B------:R-:W-:Y:S02]  /*2c30*/  FSEL R39, R39, -INF , P4 ;  /* 0xff80000027277808 */ /* 0x000fe40002000000 */
[----:B------:R-:W-:Y:S02]  /*2c40*/  FSEL R42, R42, -INF , P5 ;  /* 0xff8000002a2a7808 */ /* 0x000fe40002800000 */
[----:B------:R-:W-:Y:S02]  /*2c50*/  FSEL R43, R43, -INF , P6 ;  /* 0xff8000002b2b7808 */ /* 0x000fe40003000000 */
[----:B------:R-:W-:Y:S02]  /*2c60*/  ISETP.NE.AND P0, PT, R6, RZ, PT ;  /* 0x000000ff0600720c */ /* 0x000fe40003f05270 */
[----:B-1----:R-:W-:Y:S01]  /*2c70*/  FMNMX.FTZ R3, R9, R10, !PT ;  /* 0x0000000a09037209 */ /* 0x002fe20007810000 */
[----:B------:R-:W-:-:S03]  /*2c80*/  IMAD.U32 R10, RZ, RZ, UR45 ;  /* 0x0000002dff0a7e24 */ /* 0x000fc6000f8e00ff */
[C---:B------:R-:W-:Y:S01]  /*2c90*/  FSETP.NEU.FTZ.AND P3, PT, R3.reuse, -INF , PT ;  /* 0xff8000000300780b */ /* 0x040fe20003f7d000 */
[----:B------:R-:W-:-:S05]  /*2ca0*/  FFMA.FTZ R7, R3, R10, -8 ;  /* 0xc100000003077423 */ /* 0x000fca000001000a */
[----:B------:R-:W-:Y:S02]  /*2cb0*/  FSEL R7, R7, RZ, P3 ;  /* 0x000000ff07077208 */ /* 0x000fe40001800000 */
[----:B------:R-:W-:-:S03]  /*2cc0*/  ISETP.NE.AND P3, PT, R11, RZ, PT ;  /* 0x000000ff0b00720c */ /* 0x000fc60003f65270 */
[--C-:B------:R-:W-:Y:S01]  /*2cd0*/  FFMA.FTZ R26, R77, UR45, -R7.reuse ;  /* 0x0000002d4d1a7c23 */ /* 0x100fe20008010807 */
[----:B------:R-:W-:Y:S01]  /*2ce0*/  FMNMX.FTZ R77, R83, R4, !PT ;  /* 0x00000004534d7209 */ /* 0x000fe20007810000 */
[--C-:B------:R-:W-:Y:S01]  /*2cf0*/  FFMA.FTZ R14, R76, UR45, -R7.reuse ;  /* 0x0000002d4c0e7c23 */ /* 0x100fe20008010807 */
[----:B------:R-:W-:-:S01]  /*2d00*/  FFMA.FTZ R76, R81, UR45, -R7 ;  /* 0x0000002d514c7c23 */ /* 0x000fc20008010807 */
[--C-:B------:R-:W-:Y:S01]  /*2d10*/  FFMA.FTZ R20, R80, UR45, -R7.reuse ;  /* 0x0000002d50147c23 */ /* 0x100fe20008010807 */
[----:B------:R-:W-:Y:S01]  /*2d20*/  FMNMX.FTZ R4, R86, R77, !PT ;  /* 0x0000004d56047209 */ /* 0x000fe20007810000 */
[--C-:B------:R-:W-:Y:S01]  /*2d30*/  FFMA.FTZ R80, R85, UR45, -R7.reuse ;  /* 0x0000002d55507c23 */ /* 0x100fe20008010807 */
[----:B------:R-:W-:Y:S01]  /*2d40*/  FSEL R38, R38, -INF , P3 ;  /* 0xff80000026267808 */ /* 0x000fe20001800000 */
[--C-:B------:R-:W-:Y:S01]  /*2d50*/  FFMA.FTZ R84, R84, UR45, -R7.reuse ;  /* 0x0000002d54547c23 */ /* 0x100fe20008010807 */
[----:B------:R-:W-:Y:S01]  /*2d60*/  FMNMX.FTZ R77, R87, R4, !PT ;  /* 0x00000004574d7209 */ /* 0x000fe20007810000 */
[----:B------:R-:W-:Y:S01]  /*2d70*/  MUFU.EX2 R21, R26 ;  /* 0x0000001a00157308 */ /* 0x000fe20000000800 */
[----:B------:R-:W-:-:S01]  /*2d80*/  FFMA.FTZ R6, R92, UR45, -R7 ;  /* 0x0000002d5c067c23 */ /* 0x000fc20008010807 */
[--C-:B------:R-:W-:Y:S01]  /*2d90*/  FFMA.FTZ R9, R93, UR45, -R7.reuse ;  /* 0x0000002d5d097c23 */ /* 0x100fe20008010807 */
[----:B------:R-:W-:Y:S01]  /*2da0*/  FMNMX.FTZ R4, R90, R77, !PT ;  /* 0x0000004d5a047209 */ /* 0x000fe20007810000 */
[--C-:B------:R-:W-:Y:S01]  /*2db0*/  FFMA.FTZ R8, R96, UR45, -R7.reuse ;  /* 0x0000002d60087c23 */ /* 0x100fe20008010807 */
[----:B------:R-:W-:-:S01]  /*2dc0*/  FFMA.FTZ R11, R97, UR45, -R7 ;  /* 0x0000002d610b7c23 */ /* 0x000fc20008010807 */
[--C-:B------:R-:W-:Y:S01]  /*2dd0*/  FFMA.FTZ R10, R100, UR45, -R7.reuse ;  /* 0x0000002d640a7c23 */ /* 0x100fe20008010807 */
[----:B------:R-:W-:Y:S01]  /*2de0*/  FMNMX.FTZ R81, R91, R4, !PT ;  /* 0x000000045b517209 */ /* 0x000fe20007810000 */
[----:B------:R1:W-:Y:S01]  /*2df0*/  MUFU.EX2 R77, R80 ;  /* 0x00000050004d7308 */ /* 0x0003e20000000800 */
[----:B------:R-:W-:-:S01]  /*2e00*/  FFMA.FTZ R13, R101, UR45, -R7 ;  /* 0x0000002d650d7c23 */ /* 0x000fc20008010807 */
[--C-:B------:R-:W-:Y:S01]  /*2e10*/  FFMA.FTZ R12, R104, UR45, -R7.reuse ;  /* 0x0000002d680c7c23 */ /* 0x100fe20008010807 */
[----:B------:R-:W-:Y:S01]  /*2e20*/  FMNMX.FTZ R4, R62, R81, !PT ;  /* 0x000000513e047209 */ /* 0x000fe20007810000 */
[--C-:B------:R-:W-:Y:S01]  /*2e30*/  FFMA.FTZ R105, R105, UR45, -R7.reuse ;  /* 0x0000002d69697c23 */ /* 0x100fe20008010807 */
[----:B------:R-:W-:-:S01]  /*2e40*/  FFMA.FTZ R88, R88, UR45, -R7 ;  /* 0x0000002d58587c23 */ /* 0x000fc20008010807 */
[--C-:B------:R-:W-:Y:S01]  /*2e50*/  FFMA.FTZ R89, R89, UR45, -R7.reuse ;  /* 0x0000002d59597c23 */ /* 0x100fe20008010807 */
[----:B------:R-:W-:Y:S01]  /*2e60*/  FMNMX.FTZ R81, R63, R4, !PT ;  /* 0x000000043f517209 */ /* 0x000fe20007810000 */
[----:B------:R-:W-:Y:S01]  /*2e70*/  MUFU.EX2 R26, R84 ;  /* 0x00000054001a7308 */ /* 0x000fe20000000800 */
[----:B-1----:R-:W-:-:S01]  /*2e80*/  FFMA.FTZ R80, R72, UR45, -R7 ;  /* 0x0000002d48507c23 */ /* 0x002fc20008010807 */
[----:B------:R-:W-:Y:S01]  /*2e90*/  FSEL R72, R34, -INF , P1 ;  /* 0xff80000022487808 */ /* 0x000fe20000800000 */
[----:B------:R-:W-:-:S01]  /*2ea0*/  FFMA.FTZ R60, R60, UR45, -R7 ;  /* 0x0000002d3c3c7c23 */ /* 0x000fc20008010807 */
[----:B------:R-:W-:Y:S01]  /*2eb0*/  FMNMX.FTZ R4, R66, R81, !PT ;  /* 0x0000005142047209 */ /* 0x000fe20007810000 */
[----:B------:R-:W-:-:S01]  /*2ec0*/  FFMA.FTZ R61, R61, UR45, -R7 ;  /* 0x0000002d3d3d7c23 */ /* 0x000fc20008010807 */
[--C-:B------:R-:W-:Y:S01]  /*2ed0*/  FFMA.FTZ R64, R64, UR45, -R7.reuse ;  /* 0x0000002d40407c23 */ /* 0x100fe20008010807 */
        /* <DEDUP_REMOVED lines=26> */
[----:B------:R-:W-:Y:S01]  /*3080*/  MUFU.EX2 R34, R80 ;  /* 0x0000005000227308 */ /* 0x000fe20000000800 */
[----:B------:R-:W-:-:S02]  /*3090*/  FFMA.FTZ R7, R41, UR45, -R7 ;  /* 0x0000002d29077c23 */ /* 0x000fc40008010807 */
[----:B------:R-:W-:-:S04]  /*30a0*/  FMNMX.FTZ R4, R50, R85, !PT ;  /* 0x0000005532047209 */ /* 0x000fc80007810000 */
[----:B------:R-:W-:Y:S01]  /*30b0*/  FMNMX.FTZ R85, R51, R4, !PT ;  /* 0x0000000433557209 */ /* 0x000fe20007810000 */
[----:B------:R-:W-:Y:S03]  /*30c0*/  MUFU.EX2 R81, R89 ;  /* 0x0000005900517308 */ /* 0x000fe60000000800 */
        /* <DEDUP_REMOVED lines=11> */
[----:B------:R-:W1:Y:S03]  /*3180*/  MUFU.EX2 R11, R11 ;  /* 0x0000000b000b7308 */ /* 0x000e660000000800 */
[----:B------:R-:W-:-:S04]  /*3190*/  FMNMX.FTZ R4, R38, R85, !PT ;  /* 0x0000005526047209 */ /* 0x000fc80007810000 */
[----:B------:R-:W-:Y:S01]  /*31a0*/  FMNMX.FTZ R85, R39, R4, !PT ;  /* 0x0000000427557209 */ /* 0x000fe20007810000 */
[----:B------:R-:W-:Y:S03]  /*31b0*/  MUFU.EX2 R27, R76 ;  /* 0x0000004c001b7308 */ /* 0x000fe60000000800 */
[----:B------:R-:W-:-:S04]  /*31c0*/  FMNMX.FTZ R4, R42, R85, !PT ;  /* 0x000000552a047209 */ /* 0x000fc80007810000 */
[----:B------:R-:W-:Y:S01]  /*31d0*/  FMNMX.FTZ R4, R43, R4, !PT ;  /* 0x000000042b047209 */ /* 0x000fe20007810000 */
[----:B------:R-:W2:Y:S01]  /*31e0*/  MUFU.EX2 R76, R88 ;  /* 0x00000058004c7308 */ /* 0x000ea20000000800 */
[----:B-1----:R-:W-:-:S03]  /*31f0*/  F2FP.SATFINITE.E4M3.F32.PACK_AB_MERGE_C R152, R11, R8, RZ ;  /* 0x000000080b98723e */ /* 0x002fc600048070ff */
[----:B------:R-:W1:Y:S01]  /*3200*/  SHFL.BFLY PT, R85, R4, 0x2, 0x1f ;  /* 0x0c401f0004557f89 */ /* 0x000e6200000e0000 */
[----:B------:R-:W-:-:S03]  /*3210*/  F2FP.SATFINITE.E4M3.F32.PACK_AB_MERGE_C R152, R9, R6, R152 ;  /* 0x000000060998723e */ /* 0x000fc60004807098 */
[----:B------:R-:W-:Y:S08]  /*3220*/  MUFU.EX2 R10, R10 ;  /* 0x0000000a000a7308 */ /* 0x000ff00000000800 */
[----:B------:R-:W-:Y:S01]  /*3230*/  MUFU.EX2 R13, R13 ;  /* 0x0000000d000d7308 */ /* 0x000fe20000000800 */
[----:B--2---:R-:W-:-:S04]  /*3240*/  F2FP.SATFINITE.E4M3.F32.PACK_AB_MERGE_C R138, R81, R76, RZ ;  /* 0x0000004c518a723e */ /* 0x004fc800048070ff */
[----:B------:R-:W-:-:S03]  /*3250*/  F2FP.SATFINITE.E4M3.F32.PACK_AB_MERGE_C R138, R77, R26, R138 ;  /* 0x0000001a4d8a723e */ /* 0x000fc6000480708a */
[----:B------:R-:W-:Y:S01]  /*3260*/  MUFU.EX2 R12, R12 ;  /* 0x0000000c000c7308 */ /* 0x000fe20000000800 */
[----:B-1----:R-:W-:-:S07]  /*3270*/  FMNMX.FTZ R85, R4, R85, !PT ;  /* 0x0000005504557209 */ /* 0x002fce0007810000 */
[----:B------:R-:W1:Y:S01]  /*3280*/  MUFU.EX2 R15, R105 ;  /* 0x00000069000f7308 */ /* 0x000e620000000800 */
[----:B------:R-:W2:Y:S07]  /*3290*/  SHFL.BFLY PT, R4, R85, 0x1, 0x1f ;  /* 0x0c201f0055047f89 */ /* 0x000eae00000e0000 */
[----:B------:R-:W-:Y:S08]  /*32a0*/  MUFU.EX2 R14, R14 ;  /* 0x0000000e000e7308 */ /* 0x000ff00000000800 */
[----:B------:R-:W3:Y:S01]  /*32b0*/  MUFU.EX2 R20, R20 ;  /* 0x0000001400147308 */ /* 0x000ee20000000800 */
[----:B-1----:R-:W-:-:S04]  /*32c0*/  F2FP.SATFINITE.E4M3.F32.PACK_AB_MERGE_C R154, R15, R12, RZ ;  /* 0x0000000c0f9a723e */ /* 0x002fc800048070ff */
[----:B------:R-:W-:-:S03]  /*32d0*/  F2FP.SATFINITE.E4M3.F32.PACK_AB_MERGE_C R154, R13, R10, R154 ;  /* 0x0000000a0d9a723e */ /* 0x000fc6000480709a */
[----:B------:R-:W-:Y:S01]  /*32e0*/  MUFU.EX2 R60, R60 ;  /* 0x0000003c003c7308 */ /* 0x000fe20000000800 */
[----:B--2---:R-:W-:Y:S01]  /*32f0*/  FMNMX.FTZ R4, R85, R4, !PT ;  /* 0x0000000455047209 */ /* 0x004fe20007810000 */
[----:B------:R-:W-:-:S03]  /*3300*/  IMAD.U32 R85, RZ, RZ, UR45 ;  /* 0x0000002dff557e24 */ /* 0x000fc6000f8e00ff */
[C---:B------:R-:W-:Y:S01]  /*3310*/  FSETP.NEU.FTZ.AND P1, PT, R4.reuse, -INF , PT ;  /* 0xff8000000400780b */ /* 0x040fe20003f3d000 */
[----:B------:R-:W-:-:S02]  /*3320*/  FFMA.FTZ R84, R4, R85, -8 ;  /* 0xc100000004547423 */ /* 0x000fc40000010055 */
[----:B------:R-:W-:Y:S01]  /*3330*/  MUFU.EX2 R61, R61 ;  /* 0x0000003d003d7308 */ /* 0x000fe20000000800 */
[----:B---3--:R-:W-:Y:S02]  /*3340*/  F2FP.SATFINITE.E4M3.F32.PACK_AB_MERGE_C R136, R27, R20, RZ ;  /* 0x000000141b88723e */ /* 0x008fe400048070ff */
[----:B------:R-:W-:Y:S02]  /*3350*/  FSEL R84, R84, RZ, P1 ;  /* 0x000000ff54547208 */ /* 0x000fe40000800000 */
[----:B------:R-:W-:Y:S02]  /*3360*/  PLOP3.LUT P1, PT, PT, PT, UP0, 0x80, 0x0 ;  /* 0x000000000000781c */ /* 0x000fe40003f2f008 */
[----:B------:R-:W-:Y:S01]  /*3370*/  F2FP.SATFINITE.E4M3.F32.PACK_AB_MERGE_C R136, R21, R14, R136 ;  /* 0x0000000e1588723e */ /* 0x000fe20004807088 */
        /* <DEDUP_REMOVED lines=20> */
[----:B------:R-:W-:Y:S01]  /*34c0*/  FADD.FTZ R75, R6, R9 ;  /* 0x00000009064b7221 */ /* 0x000fe20000010000 */
[----:B------:R-:W-:-:S01]  /*34d0*/  FFMA.FTZ R70, R74, UR45, -R84 ;  /* 0x0000002d4a467c23 */ /* 0x000fc20008010854 */
[----:B------:R-:W2:Y:S01]  /*34e0*/  MUFU.EX2 R89, R89 ;  /* 0x0000005900597308 */ /* 0x000ea20000000800 */
[----:B------:R-:W-:-:S01]  /*34f0*/  FFMA.FTZ R94, R107, UR45, -R84 ;  /* 0x0000002d6b5e7c23 */ /* 0x000fc20008010854 */
[----:B------:R-:W-:Y:S01]  /*3500*/  FADD.FTZ R98, R8, R75 ;  /* 0x0000004b08627221 */ /* 0x000fe20000010000 */
[----:B------:R-:W-:-:S01]  /*3510*/  FFMA.FTZ R78, R78, UR45, -R84 ;  /* 0x0000002d4e4e7c23 */ /* 0x000fc20008010854 */
[--C-:B------:R-:W-:Y:S01]  /*3520*/  FFMA.FTZ R79, R79, UR45, -R84.reuse ;  /* 0x0000002d4f4f7c23 */ /* 0x100fe20008010854 */
[----:B0-----:R-:W-:-:S01]  /*3530*/  FFMA.FTZ R24, R47, UR45, -R84 ;  /* 0x0000002d2f187c23 */ /* 0x001fc20008010854 */
[----:B------:R-:W-:Y:S01]  /*3540*/  FADD.FTZ R97, R11, R98 ;  /* 0x000000620b617221 */ /* 0x000fe20000010000 */
[----:B------:R-:W-:-:S01]  /*3550*/  FFMA.FTZ R62, R62, UR45, -R84 ;  /* 0x0000002d3e3e7c23 */ /* 0x000fc20008010854 */
[----:B------:R-:W0:Y:S01]  /*3560*/  MUFU.EX2 R92, R92 ;  /* 0x0000005c005c7308 */ /* 0x000e220000000800 */
[----:B-1----:R-:W-:-:S01]  /*3570*/  FADD.FTZ R74, R41, R80 ;  /* 0x00000050294a7221 */ /* 0x002fc20000010000 */
[----:B------:R-:W-:Y:S01]  /*3580*/  FADD.FTZ R98, R10, R97 ;  /* 0x000000610a627221 */ /* 0x000fe20000010000 */
[----:B------:R-:W-:-:S01]  /*3590*/  FFMA.FTZ R46, R46, UR45, -R84 ;  /* 0x0000002d2e2e7c23 */ /* 0x000fc20008010854 */
[--C-:B------:R-:W-:Y:S01]  /*35a0*/  FFMA.FTZ R63, R63, UR45, -R84.reuse ;  /* 0x0000002d3f3f7c23 */ /* 0x100fe20008010854 */
[----:B------:R-:W-:-:S01]  /*35b0*/  FFMA.FTZ R54, R54, UR45, -R84 ;  /* 0x0000002d36367c23 */ /* 0x000fc20008010854 */
[----:B------:R-:W-:Y:S01]  /*35c0*/  FADD.FTZ R47, R13, R98 ;  /* 0x000000620d2f7221 */ /* 0x000fe20000010000 */
[----:B------:R-:W-:-:S01]  /*35d0*/  FFMA.FTZ R55, R55, UR45, -R84 ;  /* 0x0000002d37377c23 */ /* 0x000fc20008010854 */
[----:B------:R-:W1:Y:S01]  /*35e0*/  MUFU.EX2 R85, R85 ;  /* 0x0000005500557308 */ /* 0x000e620000000800 */
[----:B--2---:R-:W-:-:S01]  /*35f0*/  FADD.FTZ R75, R89, R74 ;  /* 0x0000004a594b7221 */ /* 0x004fc20000010000 */
[----:B------:R-:W-:Y:S01]  /*3600*/  FADD.FTZ R98, R12, R47 ;  /* 0x0000002f0c627221 */ /* 0x000fe20000010000 */
[----:B------:R-:W-:-:S01]  /*3610*/  FFMA.FTZ R47, R51, UR45, -R84 ;  /* 0x0000002d332f7c23 */ /* 0x000fc20008010854 */
[--C-:B------:R-:W-:Y:S01]  /*3620*/  FFMA.FTZ R58, R58, UR45, -R84.reuse ;  /* 0x0000002d3a3a7c23 */ /* 0x100fe20008010854 */
[----:B------:R-:W-:-:S01]  /*3630*/  FFMA.FTZ R59, R59, UR45, -R84 ;  /* 0x0000002d3b3b7c23 */ /* 0x000fc20008010854 */
[--C-:B------:R-:W-:Y:S01]  /*3640*/  FFMA.FTZ R72, R72, UR45, -R84.reuse ;  /* 0x0000002d48487c23 */ /* 0x100fe20008010854 */
[----:B------:R-:W-:-:S01]  /*3650*/  FFMA.FTZ R35, R35, UR45, -R84 ;  /* 0x0000002d23237c23 */ /* 0x000fc20008010854 */
[----:B------:R-:W2:Y:S01]  /*3660*/  MUFU.EX2 R88, R88 ;  /* 0x0000005800587308 */ /* 0x000ea20000000800 */
[----:B0-----:R-:W-:-:S01]  /*3670*/  FADD.FTZ R74, R92, R75 ;  /* 0x0000004b5c4a7221 */ /* 0x001fc20000010000 */
[--C-:B------:R-:W-:Y:S01]  /*3680*/  FFMA.FTZ R38, R38, UR45, -R84.reuse ;  /* 0x0000002d26267c23 */ /* 0x100fe20008010854 */
[----:B------:R-:W-:-:S01]  /*3690*/  FFMA.FTZ R39, R39, UR45, -R84 ;  /* 0x0000002d27277c23 */ /* 0x000fc20008010854 */
[--C-:B------:R-:W-:Y:S01]  /*36a0*/  FFMA.FTZ R42, R42, UR45, -R84.reuse ;  /* 0x0000002d2a2a7c23 */ /* 0x100fe20008010854 */
[----:B------:R-:W-:-:S01]  /*36b0*/  FFMA.FTZ R43, R43, UR45, -R84 ;  /* 0x0000002d2b2b7c23 */ /* 0x000fc20008010854 */
[----:B------:R-:W-:-:S02]  /*36c0*/  F2FP.SATFINITE.E4M3.F32.PACK_AB_MERGE_C R153, R92, R89, RZ ;  /* 0x000000595c99723e */ /* 0x000fc400048070ff */
[----:B------:R-:W0:Y:S01]  /*36d0*/  MUFU.EX2 R93, R93 ;  /* 0x0000005d005d7308 */ /* 0x000e220000000800 */
[----:B-1----:R-:W-:-:S01]  /*36e0*/  FADD.FTZ R75, R85, R74 ;  /* 0x0000004a554b7221 */ /* 0x002fc20000010000 */
[----:B------:R-:W-:Y:S01]  /*36f0*/  FFMA.FTZ R74, R50, UR45, -R84 ;  /* 0x0000002d324a7c23 */ /* 0x000fe20008010854 */
[----:B------:R-:W-:Y:S01]  /*3700*/  F2FP.SATFINITE.E4M3.F32.PACK_AB_MERGE_C R153, R80, R41, R153 ;  /* 0x000000295099723e */ /* 0x000fe20004807099 */
[----:B------:R-:W-:-:S04]  /*3710*/  IMAD.MOV.U32 R41, RZ, RZ, R25 ;  /* 0x000000ffff297224 */ /* 0x000fc800078e0019 */
[----:B------:R-:W1:Y:S01]  /*3720*/  MUFU.EX2 R94, R94 ;  /* 0x0000005e005e7308 */ /* 0x000e620000000800 */
[----:B--2---:R-:W-:-:S01]  /*3730*/  FADD.FTZ R50, R88, R75 ;  /* 0x0000004b58327221 */ /* 0x004fc20000010000 */
[----:B------:R-:W-:-:S06]  /*3740*/  FADD.FTZ R75, R15, R98 ;  /* 0x000000620f4b7221 */ /* 0x000fcc0000010000 */
[----:B------:R-:W2:Y:S01]  /*3750*/  MUFU.EX2 R78, R78 ;  /* 0x0000004e004e7308 */ /* 0x000ea20000000800 */
[----:B0-----:R-:W-:-:S01]  /*3760*/  FADD.FTZ R51, R93, R50 ;  /* 0x000000325d337221 */ /* 0x001fc20000010000 */
[----:B------:R-:W-:-:S04]  /*3770*/  FADD.FTZ R50, R14, R75 ;  /* 0x0000004b0e327221 */ /* 0x000fc80000010000 */
[----:B------:R-:W-:Y:S01]  /*3780*/  FADD.FTZ R75, R21, R50 ;  /* 0x00000032154b7221 */ /* 0x000fe20000010000 */
[----:B------:R-:W-:-:S01]  /*3790*/  FFMA.FTZ R50, R31, UR45, -R84 ;  /* 0x0000002d1f327c23 */ /* 0x000fc20008010854 */
[----:B------:R-:W0:Y:S01]  /*37a0*/  MUFU.EX2 R79, R79 ;  /* 0x0000004f004f7308 */ /* 0x000e220000000800 */
[----:B-1----:R-:W-:-:S01]  /*37b0*/  FADD.FTZ R51, R94, R51 ;  /* 0x000000335e337221 */ /* 0x002fc20000010000 */
[----:B------:R-:W-:-:S04]  /*37c0*/  F2FP.SATFINITE.E4M3.F32.PACK_AB_MERGE_C R155, R94, R93, RZ ;  /* 0x0000005d5e9b723e */ /* 0x000fc800048070ff */
[----:B------:R-:W-:Y:S02]  /*37d0*/  F2FP.SATFINITE.E4M3.F32.PACK_AB_MERGE_C R155, R88, R85, R155 ;  /* 0x00000055589b723e */ /* 0x000fe4000480709b */
[----:B------:R-:W1:Y:S01]  /*37e0*/  MUFU.EX2 R95, R95 ;  /* 0x0000005f005f7308 */ /* 0x000e620000000800 */
[----:B--2---:R-:W-:-:S01]  /*37f0*/  FADD.FTZ R98, R78, R51 ;  /* 0x000000334e627221 */ /* 0x004fc20000010000 */
[----:B------:R-:W-:Y:S01]  /*3800*/  FFMA.FTZ R51, R30, UR45, -R84 ;  /* 0x0000002d1e337c23 */ /* 0x000fe20008010854 */
[----:B------:R-:W-:-:S04]  /*3810*/  FADD.FTZ R30, R20, R75 ;  /* 0x0000004b141e7221 */ /* 0x000fc80000010000 */
[----:B------:R-:W-:Y:S01]  /*3820*/  FADD.FTZ R75, R27, R30 ;  /* 0x0000001e1b4b7221 */ /* 0x000fe20000010000 */
[----:B------:R-:W2:Y:S01]  /*3830*/  MUFU.EX2 R96, R96 ;  /* 0x0000006000607308 */ /* 0x000ea20000000800 */
[----:B0-----:R-:W-:-:S07]  /*3840*/  FADD.FTZ R98, R79, R98 ;  /* 0x000000624f627221 */ /* 0x001fce0000010000 */
[----:B------:R-:W0:Y:S01]  /*3850*/  MUFU.EX2 R82, R82 ;  /* 0x0000005200527308 */ /* 0x000e220000000800 */
[----:B-1----:R-:W-:-:S07]  /*3860*/  FADD.FTZ R31, R95, R98 ;  /* 0x000000625f1f7221 */ /* 0x002fce0000010000 */
[----:B------:R-:W1:Y:S01]  /*3870*/  MUFU.EX2 R83, R83 ;  /* 0x0000005300537308 */ /* 0x000e620000000800 */
[----:B--2---:R-:W-:-:S01]  /*3880*/  FADD.FTZ R31, R96, R31 ;  /* 0x0000001f601f7221 */ /* 0x004fc20000010000 */
[----:B------:R-:W-:-:S04]  /*3890*/  F2FP.SATFINITE.E4M3.F32.PACK_AB_MERGE_C R137, R96, R95, RZ ;  /* 0x0000005f6089723e */ /* 0x000fc800048070ff */
[----:B------:R-:W-:Y:S02]  /*38a0*/  F2FP.SATFINITE.E4M3.F32.PACK_AB_MERGE_C R137, R79, R78, R137 ;  /* 0x0000004e4f89723e */ /* 0x000fe40004807089 */
[----:B------:R-:W-:Y:S01]  /*38b0*/  MUFU.EX2 R86, R86 ;  /* 0x0000005600567308 */ /* 0x000fe20000000800 */
[----:B0-----:R-:W-:-:S07]  /*38c0*/  FADD.FTZ R98, R82, R31 ;  /* 0x0000001f52627221 */ /* 0x001fce0000010000 */
[----:B------:R-:W0:Y:S01]  /*38d0*/  MUFU.EX2 R87, R87 ;  /* 0x0000005700577308 */ /* 0x000e220000000800 */
[----:B-1----:R-:W-:-:S07]  /*38e0*/  FADD.FTZ R97, R83, R98 ;  /* 0x0000006253617221 */ /* 0x002fce0000010000 */
[----:B------:R-:W-:Y:S08]  /*38f0*/  MUFU.EX2 R5, R46 ;  /* 0x0000002e00057308 */ /* 0x000ff00000000800 */
[----:B------:R-:W-:Y:S01]  /*3900*/  MUFU.EX2 R62, R62 ;  /* 0x0000003e003e7308 */ /* 0x000fe20000000800 */
[----:B0-----:R-:W-:-:S04]  /*3910*/  F2FP.SATFINITE.E4M3.F32.PACK_AB_MERGE_C R139, R87, R86, RZ ;  /* 0x00000056578b723e */ /* 0x001fc800048070ff */
[----:B------:R-:W-:-:S03]  /*3920*/  F2FP.SATFINITE.E4M3.F32.PACK_AB_MERGE_C R139, R83, R82, R139 ;  /* 0x00000052538b723e */ /* 0x000fc6000480708b */
[----:B------:R0:W-:Y:S08]  /*3930*/  MUFU.EX2 R46, R74 ;  /* 0x0000004a002e7308 */ /* 0x0001f00000000800 */
[----:B------:R-:W-:Y:S01]  /*3940*/  MUFU.EX2 R63, R63 ;  /* 0x0000003f003f7308 */ /* 0x000fe20000000800 */
[----:B0-----:R-:W-:-:S01]  /*3950*/  FADD.FTZ R74, R26, R75 ;  /* 0x0000004b1a4a7221 */ /* 0x001fc20000010000 */
[----:B------:R-:W-:-:S03]  /*3960*/  MOV R26, R25 ;  /* 0x00000019001a7202 */ /* 0x000fc60000000f00 */
[----:B------:R-:W-:-:S03]  /*3970*/  FADD.FTZ R75, R77, R74 ;  /* 0x0000004a4d4b7221 */ /* 0x000fc60000010000 */
[----:B------:R-:W0:Y:S01]  /*3980*/  MUFU.EX2 R64, R64 ;  /* 0x0000004000407308 */ /* 0x000e220000000800 */
[----:B------:R-:W-:-:S04]  /*3990*/  FADD.FTZ R74, R76, R75 ;  /* 0x0000004b4c4a7221 */ /* 0x000fc80000010000 */
[----:B------:R-:W-:-:S03]  /*39a0*/  FADD.FTZ R11, R81, R74 ;  /* 0x0000004a510b7221 */ /* 0x000fc60000010000 */
[----:B------:R-:W1:Y:S01]  /*39b0*/  MUFU.EX2 R90, R90 ;  /* 0x0000005a005a7308 */ /* 0x000e620000000800 */
[----:B------:R-:W-:-:S04]  /*39c0*/  FADD.FTZ R12, R60, R11 ;  /* 0x0000000b3c0c7221 */ /* 0x000fc80000010000 */
[----:B------:R-:W-:-:S03]  /*39d0*/  FADD.FTZ R11, R61, R12 ;  /* 0x0000000c3d0b7221 */ /* 0x000fc60000010000 */
[----:B------:R2:W-:Y:S01]  /*39e0*/  MUFU.EX2 R30, R54 ;  /* 0x00000036001e7308 */ /* 0x0005e20000000800 */
[----:B0-----:R-:W-:-:S07]  /*39f0*/  FADD.FTZ R12, R64, R11 ;  /* 0x0000000b400c7221 */ /* 0x001fce0000010000 */
[----:B------:R-:W0:Y:S01]  /*3a00*/  MUFU.EX2 R65, R65 ;  /* 0x0000004100417308 */ /* 0x000e220000000800 */
[----:B--2---:R-:W-:-:S04]  /*3a10*/  FADD.FTZ R54, R86, R97 ;  /* 0x0000006156367221 */ /* 0x004fc80000010000 */
[----:B------:R-:W-:Y:S01]  /*3a20*/  FADD.FTZ R15, R87, R54 ;  /* 0x00000036570f7221 */ /* 0x000fe20000010000 */
[----:B------:R-:W-:Y:S02]  /*3a30*/  IMAD.MOV.U32 R54, RZ, RZ, R25 ;  /* 0x000000ffff367224 */ /* 0x000fe400078e0019 */
[----:B------:R-:W2:Y:S01]  /*3a40*/  MUFU.EX2 R91, R91 ;  /* 0x0000005b005b7308 */ /* 0x000ea20000000800 */
[----:B------:R-:W-:-:S04]  /*3a50*/  FADD.FTZ R20, R62, R15 ;  /* 0x0000000f3e147221 */ /* 0x000fc80000010000 */
[----:B------:R-:W-:-:S03]  /*3a60*/  FADD.FTZ R27, R63, R20 ;  /* 0x000000143f1b7221 */ /* 0x000fc60000010000 */
[----:B------:R-:W3:Y:S01]  /*3a70*/  MUFU.EX2 R68, R68 ;  /* 0x0000004400447308 */ /* 0x000ee20000000800 */
[----:B-1----:R-:W-:-:S01]  /*3a80*/  FADD.FTZ R20, R90, R27 ;  /* 0x0000001b5a147221 */ /* 0x002fc20000010000 */
[C---:B0-----:R-:W-:Y:S01]  /*3a90*/  FADD.FTZ R27, R65.reuse, R12 ;  /* 0x0000000c411b7221 */ /* 0x041fe20000010000 */
[----:B------:R-:W-:-:S04]  /*3aa0*/  F2FP.SATFINITE.E4M3.F32.PACK_AB_MERGE_C R140, R65, R64, RZ ;  /* 0x00000040418c723e */ /* 0x000fc800048070ff */
[----:B------:R-:W-:Y:S01]  /*3ab0*/  F2FP.SATFINITE.E4M3.F32.PACK_AB_MERGE_C R140, R61, R60, R140 ;  /* 0x0000003c3d8c723e */ /* 0x000fe2000480708c */
[----:B------:R-:W-:Y:S01]  /*3ac0*/  MUFU.EX2 R66, R66 ;  /* 0x0000004200427308 */ /* 0x000fe20000000800 */
[----:B--2---:R-:W-:-:S04]  /*3ad0*/  F2FP.SATFINITE.E4M3.F32.PACK_AB_MERGE_C R90, R91, R90, RZ ;  /* 0x0000005a5b5a723e */ /* 0x004fc800048070ff */
[----:B------:R-:W-:-:S03]  /*3ae0*/  F2FP.SATFINITE.E4M3.F32.PACK_AB_MERGE_C R141, R63, R62, R90 ;  /* 0x0000003e3f8d723e */ /* 0x000fc6000480705a */
[----:B------:R-:W0:Y:S01]  /*3af0*/  MUFU.EX2 R69, R69 ;  /* 0x0000004500457308 */ /* 0x000e220000000800 */
[----:B---3--:R-:W-:-:S07]  /*3b00*/  FADD.FTZ R12, R68, R27 ;  /* 0x0000001b440c7221 */ /* 0x008fce0000010000 */
[----:B------:R-:W-:Y:S08]  /*3b10*/  MUFU.EX2 R67, R67 ;  /* 0x0000004300437308 */ /* 0x000ff00000000800 */
[----:B------:R-:W-:Y:S01]  /*3b20*/  MUFU.EX2 R70, R70 ;  /* 0x0000004600467308 */ /* 0x000fe20000000800 */
[----:B0-----:R-:W-:-:S04]  /*3b30*/  FADD.FTZ R27, R69, R12 ;  /* 0x0000000c451b7221 */ /* 0x001fc80000010000 */
[----:B------:R-:W-:Y:S01]  /*3b40*/  FADD.FTZ R6, R34, R27 ;  /* 0x0000001b22067221 */ /* 0x000fe20000010000 */
[----:B------:R-:W-:Y:S02]  /*3b50*/  IMAD.MOV.U32 R27, RZ, RZ, R25 ;  /* 0x000000ffff1b7224 */ /* 0x000fe400078e0019 */
[----:B------:R-:W0:Y:S08]  /*3b60*/  MUFU.EX2 R73, R73 ;  /* 0x0000004900497308 */ /* 0x000e300000000800 */
[----:B------:R-:W1:Y:S08]  /*3b70*/  MUFU.EX2 R71, R71 ;  /* 0x0000004700477308 */ /* 0x000e700000000800 */
[----:B------:R2:W-:Y:S01]  /*3b80*/  MUFU.EX2 R31, R55 ;  /* 0x00000037001f7308 */ /* 0x0005e20000000800 */
[C---:B0-----:R-:W-:Y:S01]  /*3b90*/  F2FP.SATFINITE.E4M3.F32.PACK_AB_MERGE_C R34, R73.reuse, R34, RZ ;  /* 0x000000224922723e */ /* 0x041fe200048070ff */
[----:B------:R-:W-:-:S03]  /*3ba0*/  FADD.FTZ R73, R73, R6 ;  /* 0x0000000649497221 */ /* 0x000fc60000010000 */
[----:B------:R-:W-:Y:S01]  /*3bb0*/  F2FP.SATFINITE.E4M3.F32.PACK_AB_MERGE_C R142, R69, R68, R34 ;  /* 0x00000044458e723e */ /* 0x000fe20004807022 */
[----:B------:R-:W-:Y:S02]  /*3bc0*/  IMAD.MOV.U32 R34, RZ, RZ, R25 ;  /* 0x000000ffff227224 */ /* 0x000fe400078e0019 */
[----:B------:R-:W0:Y:S01]  /*3bd0*/  MUFU.EX2 R44, R44 ;  /* 0x0000002c002c7308 */ /* 0x000e220000000800 */
[----:B--2---:R-:W-:-:S04]  /*3be0*/  FADD.FTZ R55, R91, R20 ;  /* 0x000000145b377221 */ /* 0x004fc80000010000 */
[----:B------:R-:W-:Y:S01]  /*3bf0*/  FADD.FTZ R20, R66, R55 ;  /* 0x0000003742147221 */ /* 0x000fe20000010000 */
[----:B------:R-:W-:Y:S02]  /*3c00*/  IMAD.MOV.U32 R55, RZ, RZ, R25 ;  /* 0x000000ffff377224 */ /* 0x000fe400078e0019 */
[----:B------:R-:W2:Y:S01]  /*3c10*/  MUFU.EX2 R45, R45 ;  /* 0x0000002d002d7308 */ /* 0x000ea20000000800 */
[----:B------:R-:W-:-:S04]  /*3c20*/  FADD.FTZ R9, R67, R20 ;  /* 0x0000001443097221 */ /* 0x000fc80000010000 */
[----:B------:R-:W-:Y:S01]  /*3c30*/  FADD.FTZ R10, R70, R9 ;  /* 0x00000009460a7221 */ /* 0x000fe20000010000 */
[C---:B-1----:R-:W-:Y:S02]  /*3c40*/  F2FP.SATFINITE.E4M3.F32.PACK_AB_MERGE_C R70, R71.reuse, R70, RZ ;  /* 0x000000464746723e */ /* 0x042fe400048070ff */
[----:B------:R-:W1:Y:S01]  /*3c50*/  MUFU.EX2 R24, R24 ;  /* 0x0000001800187308 */ /* 0x000e620000000800 */
[----:B------:R-:W-:-:S01]  /*3c60*/  FADD.FTZ R10, R71, R10 ;  /* 0x0000000a470a7221 */ /* 0x000fc20000010000 */
[----:B0-----:R-:W-:Y:S01]  /*3c70*/  FADD.FTZ R6, R44, R73 ;  /* 0x000000492c067221 */ /* 0x001fe20000010000 */
[----:B------:R-:W-:Y:S02]  /*3c80*/  F2FP.SATFINITE.E4M3.F32.PACK_AB_MERGE_C R143, R67, R66, R70 ;  /* 0x00000042438f723e */ /* 0x000fe40004807046 */
[----:B------:R-:W-:-:S03]  /*3c90*/  FADD.FTZ R9, R5, R10 ;  /* 0x0000000a05097221 */ /* 0x000fc60000010000 */
[----:B------:R-:W0:Y:S01]  /*3ca0*/  MUFU.EX2 R48, R48 ;  /* 0x0000003000307308 */ /* 0x000e220000000800 */
[----:B--2---:R-:W-:-:S07]  /*3cb0*/  FADD.FTZ R13, R45, R6 ;  /* 0x000000062d0d7221 */ /* 0x004fce0000010000 */
[----:B------:R-:W2:Y:S01]  /*3cc0*/  MUFU.EX2 R49, R49 ;  /* 0x0000003100317308 */ /* 0x000ea20000000800 */
[----:B-1----:R-:W-:-:S04]  /*3cd0*/  FADD.FTZ R9, R24, R9 ;  /* 0x0000000918097221 */ /* 0x002fc80000010000 */
[----:B------:R-:W-:-:S03]  /*3ce0*/  FADD.FTZ R10, R46, R9 ;  /* 0x000000092e0a7221 */ /* 0x000fc60000010000 */
[----:B------:R-:W1:Y:S01]  /*3cf0*/  MUFU.EX2 R47, R47 ;  /* 0x0000002f002f7308 */ /* 0x000e620000000800 */
[----:B0-----:R-:W-:-:S07]  /*3d00*/  FADD.FTZ R6, R48, R13 ;  /* 0x0000000d30067221 */ /* 0x001fce0000010000 */
[----:B------:R-:W0:Y:S01]  /*3d10*/  MUFU.EX2 R52, R52 ;  /* 0x0000003400347308 */ /* 0x000e220000000800 */
[C---:B--2---:R-:W-:Y:S01]  /*3d20*/  F2FP.SATFINITE.E4M3.F32.PACK_AB_MERGE_C R48, R49.reuse, R48, RZ ;  /* 0x000000303130723e */ /* 0x044fe200048070ff */
[----:B------:R-:W-:-:S03]  /*3d30*/  FADD.FTZ R49, R49, R6 ;  /* 0x0000000631317221 */ /* 0x000fc60000010000 */
[----:B------:R-:W-:Y:S01]  /*3d40*/  F2FP.SATFINITE.E4M3.F32.PACK_AB_MERGE_C R144, R45, R44, R48 ;  /* 0x0000002c2d90723e */ /* 0x000fe20004807030 */
[--C-:B------:R-:W-:Y:S02]  /*3d50*/  IMAD.MOV.U32 R45, RZ, RZ, R25.reuse ;  /* 0x000000ffff2d7224 */ /* 0x100fe400078e0019 */
[----:B------:R-:W2:Y:S01]  /*3d60*/  MUFU.EX2 R53, R53 ;  /* 0x0000003500357308 */ /* 0x000ea20000000800 */
[C---:B-1----:R-:W-:Y:S01]  /*3d70*/  F2FP.SATFINITE.E4M3.F32.PACK_AB_MERGE_C R46, R47.reuse, R46, RZ ;  /* 0x0000002e2f2e723e */ /* 0x042fe200048070ff */
[----:B------:R-:W-:Y:S01]  /*3d80*/  FADD.FTZ R47, R47, R10 ;  /* 0x0000000a2f2f7221 */ /* 0x000fe20000010000 */
[----:B------:R-:W-:Y:S02]  /*3d90*/  IMAD.MOV.U32 R44, RZ, RZ, R25 ;  /* 0x000000ffff2c7224 */ /* 0x000fe400078e0019 */
[----:B------:R-:W-:Y:S01]  /*3da0*/  F2FP.SATFINITE.E4M3.F32.PACK_AB_MERGE_C R145, R24, R5, R46 ;  /* 0x000000051891723e */ /* 0x000fe2000480702e */
[----:B------:R-:W-:-:S01]  /*3db0*/  FADD.FTZ R10, R30, R47 ;  /* 0x0000002f1e0a7221 */ /* 0x000fc20000010000 */
[----:B------:R-:W-:Y:S01]  /*3dc0*/  IMAD.MOV.U32 R24, RZ, RZ, R25 ;  /* 0x000000ffff187224 */ /* 0x000fe200078e0019 */
[----:B------:R-:W1:Y:S01]  /*3dd0*/  MUFU.EX2 R56, R56 ;  /* 0x0000003800387308 */ /* 0x000e620000000800 */
[----:B0-----:R-:W-:-:S01]  /*3de0*/  FADD.FTZ R6, R52, R49 ;  /* 0x0000003134067221 */ /* 0x001fc20000010000 */
[----:B------:R-:W-:Y:S01]  /*3df0*/  FADD.FTZ R13, R31, R10 ;  /* 0x0000000a1f0d7221 */ /* 0x000fe20000010000 */
[----:B------:R-:W-:-:S02]  /*3e00*/  IMAD.MOV.U32 R47, RZ, RZ, R25 ;  /* 0x000000ffff2f7224 */ /* 0x000fc400078e0019 */
[--C-:B------:R-:W-:Y:S02]  /*3e10*/  IMAD.MOV.U32 R46, RZ, RZ, R25.reuse ;  /* 0x000000ffff2e7224 */ /* 0x100fe400078e0019 */
[----:B------:R-:W-:Y:S01]  /*3e20*/  IMAD.MOV.U32 R49, RZ, RZ, R25 ;  /* 0x000000ffff317224 */ /* 0x000fe200078e0019 */
[----:B------:R-:W0:Y:S01]  /*3e30*/  MUFU.EX2 R8, R58 ;  /* 0x0000003a00087308 */ /* 0x000e220000000800 */
[----:B--2---:R-:W-:-:S01]  /*3e40*/  FADD.FTZ R9, R53, R6 ;  /* 0x0000000635097221 */ /* 0x004fc20000010000 */
[----:B------:R-:W-:-:S06]  /*3e50*/  IMAD.MOV.U32 R48, RZ, RZ, R25 ;  /* 0x000000ffff307224 */ /* 0x000fcc00078e0019 */
[----:B------:R-:W2:Y:S01]  /*3e60*/  MUFU.EX2 R57, R57 ;  /* 0x0000003900397308 */ /* 0x000ea20000000800 */
[----:B-1----:R-:W-:-:S07]  /*3e70*/  FADD.FTZ R6, R56, R9 ;  /* 0x0000000938067221 */ /* 0x002fce0000010000 */
[----:B------:R-:W1:Y:S01]  /*3e80*/  MUFU.EX2 R15, R59 ;  /* 0x0000003b000f7308 */ /* 0x000e620000000800 */
[----:B0-----:R-:W-:-:S07]  /*3e90*/  FADD.FTZ R10, R8, R13 ;  /* 0x0000000d080a7221 */ /* 0x001fce0000010000 */
[----:B------:R-:W0:Y:S01]  /*3ea0*/  MUFU.EX2 R28, R28 ;  /* 0x0000001c001c7308 */ /* 0x000e220000000800 */
[C---:B--2---:R-:W-:Y:S01]  /*3eb0*/  F2FP.SATFINITE.E4M3.F32.PACK_AB_MERGE_C R56, R57.reuse, R56, RZ ;  /* 0x000000383938723e */ /* 0x044fe200048070ff */
[----:B------:R-:W-:-:S03]  /*3ec0*/  FADD.FTZ R57, R57, R6 ;  /* 0x0000000639397221 */ /* 0x000fc60000010000 */
[----:B------:R-:W-:Y:S01]  /*3ed0*/  F2FP.SATFINITE.E4M3.F32.PACK_AB_MERGE_C R146, R53, R52, R56 ;  /* 0x000000343592723e */ /* 0x000fe20004807038 */
[----:B------:R-:W-:Y:S02]  /*3ee0*/  IMAD.MOV.U32 R53, RZ, RZ, R25 ;  /* 0x000000ffff357224 */ /* 0x000fe400078e0019 */
[----:B------:R2:W3:Y:S01]  /*3ef0*/  MUFU.EX2 R11, R51 ;  /* 0x00000033000b7308 */ /* 0x0004e20000000800 */
[----:B-1----:R-:W-:-:S01]  /*3f00*/  FADD.FTZ R10, R15, R10 ;  /* 0x0000000a0f0a7221 */ /* 0x002fc20000010000 */
[----:B------:R-:W-:Y:S01]  /*3f10*/  F2FP.SATFINITE.E4M3.F32.PACK_AB_MERGE_C R12, R15, R8, RZ ;  /* 0x000000080f0c723e */ /* 0x000fe200048070ff */
[----:B------:R-:W-:-:S03]  /*3f20*/  IMAD.MOV.U32 R52, RZ, RZ, R25 ;  /* 0x000000ffff347224 */ /* 0x000fc600078e0019 */
[----:B------:R-:W-:Y:S01]  /*3f30*/  F2FP.SATFINITE.E4M3.F32.PACK_AB_MERGE_C R147, R31, R30, R12 ;  /* 0x0000001e1f93723e */ /* 0x000fe2000480700c */
[----:B------:R-:W-:Y:S01]  /*3f40*/  IMAD.MOV.U32 R31, RZ, RZ, R25 ;  /* 0x000000ffff1f7224 */ /* 0x000fe200078e0019 */
[----:B------:R-:W1:Y:S01]  /*3f50*/  MUFU.EX2 R29, R29 ;  /* 0x0000001d001d7308 */ /* 0x000e620000000800 */
[----:B0-----:R-:W-:-:S01]  /*3f60*/  FADD.FTZ R6, R28, R57 ;  /* 0x000000391c067221 */ /* 0x001fc20000010000 */
[--C-:B------:R-:W-:Y:S02]  /*3f70*/  IMAD.MOV.U32 R30, RZ, RZ, R25.reuse ;  /* 0x000000ffff1e7224 */ /* 0x100fe400078e0019 */
[----:B--2---:R-:W-:-:S04]  /*3f80*/  IMAD.MOV.U32 R51, RZ, RZ, R25 ;  /* 0x000000ffff337224 */ /* 0x004fc800078e0019 */
[----:B------:R-:W0:Y:S01]  /*3f90*/  MUFU.EX2 R50, R50 ;  /* 0x0000003200327308 */ /* 0x000e220000000800 */
[----:B---3--:R-:W-:-:S07]  /*3fa0*/  FADD.FTZ R9, R11, R10 ;  /* 0x0000000a0b097221 */ /* 0x008fce0000010000 */
[----:B------:R-:W2:Y:S01]  /*3fb0*/  MUFU.EX2 R32, R32 ;  /* 0x0000002000207308 */ /* 0x000ea20000000800 */
[----:B-1----:R-:W-:-:S07]  /*3fc0*/  FADD.FTZ R13, R29, R6 ;  /* 0x000000061d0d7221 */ /* 0x002fce0000010000 */
[----:B------:R-:W1:Y:S01]  /*3fd0*/  MUFU.EX2 R72, R72 ;  /* 0x0000004800487308 */ /* 0x000e620000000800 */
[----:B0-----:R-:W-:-:S07]  /*3fe0*/  FADD.FTZ R9, R50, R9 ;  /* 0x0000000932097221 */ /* 0x001fce0000010000 */
[----:B------:R-:W0:Y:S01]  /*3ff0*/  MUFU.EX2 R33, R33 ;  /* 0x0000002100217308 */ /* 0x000e220000000800 */
[----:B--2---:R-:W-:-:S07]  /*4000*/  FADD.FTZ R6, R32, R13 ;  /* 0x0000000d20067221 */ /* 0x004fce0000010000 */
[----:B------:R-:W2:Y:S01]  /*4010*/  MUFU.EX2 R35, R35 ;  /* 0x0000002300237308 */ /* 0x000ea20000000800 */
[----:B-1----:R-:W-:-:S07]  /*4020*/  FADD.FTZ R8, R72, R9 ;  /* 0x0000000948087221 */ /* 0x002fce0000010000 */
[----:B------:R-:W1:Y:S01]  /*4030*/  MUFU.EX2 R36, R36 ;  /* 0x0000002400247308 */ /* 0x000e620000000800 */
[C---:B0-----:R-:W-:Y:S01]  /*4040*/  F2FP.SATFINITE.E4M3.F32.PACK_AB_MERGE_C R32, R33.reuse, R32, RZ ;  /* 0x000000202120723e */ /* 0x041fe200048070ff */
[----:B------:R-:W-:-:S03]  /*4050*/  FADD.FTZ R33, R33, R6 ;  /* 0x0000000621217221 */ /* 0x000fc60000010000 */
[----:B------:R-:W-:Y:S01]  /*4060*/  F2FP.SATFINITE.E4M3.F32.PACK_AB_MERGE_C R148, R29, R28, R32 ;  /* 0x0000001c1d94723e */ /* 0x000fe20004807020 */
[--C-:B------:R-:W-:Y:S02]  /*4070*/  IMAD.MOV.U32 R29, RZ, RZ, R25.reuse ;  /* 0x000000ffff1d7224 */ /* 0x100fe400078e0019 */
[----:B------:R-:W0:Y:S01]  /*4080*/  MUFU.EX2 R38, R38 ;  /* 0x0000002600267308 */ /* 0x000e220000000800 */
[C---:B--2---:R-:W-:Y:S01]  /*4090*/  F2FP.SATFINITE.E4M3.F32.PACK_AB_MERGE_C R72, R35.reuse, R72, RZ ;  /* 0x000000482348723e */ /* 0x044fe200048070ff */
[----:B------:R-:W-:Y:S01]  /*40a0*/  FADD.FTZ R35, R35, R8 ;  /* 0x0000000823237221 */ /* 0x000fe20000010000 */
[--C-:B------:R-:W-:Y:S02]  /*40b0*/  IMAD.MOV.U32 R28, RZ, RZ, R25.reuse ;  /* 0x000000ffff1c7224 */ /* 0x100fe400078e0019 */
[----:B------:R-:W-:Y:S01]  /*40c0*/  F2FP.SATFINITE.E4M3.F32.PACK_AB_MERGE_C R149, R50, R11, R72 ;  /* 0x0000000b3295723e */ /* 0x000fe20004807048 */
[----:B------:R-:W-:Y:S02]  /*40d0*/  IMAD.MOV.U32 R32, RZ, RZ, R25 ;  /* 0x000000ffff207224 */ /* 0x000fe400078e0019 */
[----:B------:R-:W2:Y:S01]  /*40e0*/  MUFU.EX2 R37, R37 ;  /* 0x0000002500257308 */ /* 0x000ea20000000800 */
[----:B-1----:R-:W-:-:S01]  /*40f0*/  FADD.FTZ R6, R36, R33 ;  /* 0x0000002124067221 */ /* 0x002fc20000010000 */
[----:B------:R-:W-:-:S02]  /*4100*/  IMAD.MOV.U32 R33, RZ, RZ, R25 ;  /* 0x000000ffff217224 */ /* 0x000fc400078e0019 */
[----:B------:R-:W-:-:S04]  /*4110*/  IMAD.MOV.U32 R50, RZ, RZ, R25 ;  /* 0x000000ffff327224 */ /* 0x000fc800078e0019 */
[----:B------:R-:W1:Y:S01]  /*4120*/  MUFU.EX2 R39, R39 ;  /* 0x0000002700277308 */ /* 0x000e620000000800 */
[----:B0-----:R-:W-:-:S01]  /*4130*/  FADD.FTZ R8, R38, R35 ;  /* 0x0000002326087221 */ /* 0x001fc20000010000 */
[----:B------:R-:W-:-:S06]  /*4140*/  IMAD.MOV.U32 R35, RZ, RZ, R25 ;  /* 0x000000ffff237224 */ /* 0x000fcc00078e0019 */
[----:B------:R-:W-:Y:S01]  /*4150*/  MUFU.EX2 R40, R40 ;  /* 0x0000002800287308 */ /* 0x000fe20000000800 */
[----:B--2---:R-:W-:-:S07]  /*4160*/  FADD.FTZ R5, R37, R6 ;  /* 0x0000000625057221 */ /* 0x004fce0000010000 */
[----:B------:R-:W0:Y:S01]  /*4170*/  MUFU.EX2 R7, R7 ;  /* 0x0000000700077308 */ /* 0x000e220000000800 */
[----:B-1----:R-:W-:-:S07]  /*4180*/  FADD.FTZ R9, R39, R8 ;  /* 0x0000000827097221 */ /* 0x002fce0000010000 */
[----:B------:R-:W1:Y:S08]  /*4190*/  MUFU.EX2 R42, R42 ;  /* 0x0000002a002a7308 */ /* 0x000e700000000800 */
[----:B------:R-:W2:Y:S01]  /*41a0*/  MUFU.EX2 R43, R43 ;  /* 0x0000002b002b7308 */ /* 0x000ea20000000800 */
[----:B0-----:R-:W-:Y:S01]  /*41b0*/  F2FP.SATFINITE.E4M3.F32.PACK_AB_MERGE_C R8, R7, R40, RZ ;  /* 0x000000280708723e */ /* 0x001fe200048070ff */
[----:B------:R-:W-:-:S03]  /*41c0*/  FADD.FTZ R40, R40, R5 ;  /* 0x0000000528287221 */ /* 0x000fc60000010000 */
[----:B------:R-:W-:Y:S01]  /*41d0*/  F2FP.SATFINITE.E4M3.F32.PACK_AB_MERGE_C R150, R37, R36, R8 ;  /* 0x000000242596723e */ /* 0x000fe20004807008 */
[----:B------:R-:W-:-:S01]  /*41e0*/  FADD.FTZ R5, R7, R40 ;  /* 0x0000002807057221 */ /* 0x000fc20000010000 */
[----:B------:R-:W-:Y:S02]  /*41f0*/  IMAD.MOV.U32 R37, RZ, RZ, R25 ;  /* 0x000000ffff257224 */ /* 0x000fe400078e0019 */
[----:B-1----:R-:W-:-:S01]  /*4200*/  FADD.FTZ R6, R42, R9 ;  /* 0x000000092a067221 */ /* 0x002fc20000010000 */
[--C-:B------:R-:W-:Y:S02]  /*4210*/  IMAD.MOV.U32 R36, RZ, RZ, R25.reuse ;  /* 0x000000ffff247224 */ /* 0x100fe400078e0019 */
[----:B------:R-:W-:Y:S01]  /*4220*/  IMAD.MOV.U32 R40, RZ, RZ, R25 ;  /* 0x000000ffff287224 */ /* 0x000fe200078e0019 */
[C---:B--2---:R-:W-:Y:S01]  /*4230*/  F2FP.SATFINITE.E4M3.F32.PACK_AB_MERGE_C R10, R43.reuse, R42, RZ ;  /* 0x0000002a2b0a723e */ /* 0x044fe200048070ff */
[----:B------:R-:W-:-:S01]  /*4240*/  FADD.FTZ R6, R43, R6 ;  /* 0x000000062b067221 */ /* 0x000fc20000010000 */
[----:B------:R-:W-:-:S02]  /*4250*/  IMAD.MOV.U32 R43, RZ, RZ, R25 ;  /* 0x000000ffff2b7224 */ /* 0x000fc400078e0019 */
[----:B------:R-:W-:Y:S01]  /*4260*/  F2FP.SATFINITE.E4M3.F32.PACK_AB_MERGE_C R151, R39, R38, R10 ;  /* 0x000000262797723e */ /* 0x000fe2000480700a */
[--C-:B------:R-:W-:Y:S02]  /*4270*/  IMAD.MOV.U32 R39, RZ, RZ, R25.reuse ;  /* 0x000000ffff277224 */ /* 0x100fe400078e0019 */
[--C-:B------:R-:W-:Y:S02]  /*4280*/  IMAD.MOV.U32 R38, RZ, RZ, R25.reuse ;  /* 0x000000ffff267224 */ /* 0x100fe400078e0019 */
[----:B------:R-:W-:Y:S01]  /*4290*/  IMAD.MOV.U32 R42, RZ, RZ, R25 ;  /* 0x000000ffff2a7224 */ /* 0x000fe200078e0019 */
[----:B------:R-:W-:Y:S06]  /*42a0*/  @!P1 BRA `(.L_x_193) ;  /* 0x0000002000ec9947 */ /* 0x000fec0003800000 */
        /* <DEDUP_REMOVED lines=18> */
[----:B------:R-:W-:Y:S01]  /*43d0*/  UMOV UR25, UR46 ;  /* 0x0000002e00197c82 */ /* 0x000fe20008000000 */
[----:B------:R-:W-:-:S05]  /*43e0*/  UMOV UR24, UR36 ;  /* 0x0000002400187c82 */ /* 0x000fca0008000000 */
.L_x_204:
[----:B------:R-:W-:-:S04]  /*43f0*/  UISETP.NE.AND UP0, UPT, UR24, 0x1, UPT ;  /* 0x000000011800788c */ /* 0x000fc8000bf05270 */
[----:B------:R-:W-:-:S04]  /*4400*/  USEL UR46, URZ, 0x1, UP0 ;  /* 0x000000013f2e7887 */ /* 0x000fc80008000000 */
[----:B------:R-:W-:Y:S01]  /*4410*/  ULOP3.LUT UR46, UR25, UR46, URZ, 0x3c, !UPT ;  /* 0x0000002e192e7292 */ /* 0x000fe2000f8e3c3f */
[----:B------:R-:W-:Y:S11]  /*4420*/  @!P0 BRA `(.L_x_194) ;  /* 0x0000000000048947 */ /* 0x000ff60003800000 */
[----:B------:R-:W-:Y:S01]  /*4430*/  BPT.TRAP 0x1 ;  /* 0x000000040000795c */ /* 0x000fe20000300000 */
.L_x_194:
[----:B------:R-:W0:Y:S01]  /*4440*/  S2UR UR20, SR_CgaCtaId ;  /* 0x00000000001479c3 */ /* 0x000e220000008800 */
[----:B------:R-:W-:Y:S01]  /*4450*/  UIADD3 UR36, UR24, 0x1, URZ ;  /* 0x0000000118247890 */ /* 0x000fe2000fffe03f */
[----:B------:R-:W-:Y:S01]  /*4460*/  IMAD.U32 R3, RZ, RZ, UR46 ;  /* 0x0000002eff037e24 */ /* 0x000fe2000f8e00ff */
[----:B------:R-:W-:Y:S02]  /*4470*/  UMOV UR23, 0x400 ;  /* 0x0000040000177882 */ /* 0x000fe40000000000 */
[----:B------:R-:W-:Y:S02]  /*4480*/  UISETP.NE.AND UP0, UPT, UR36, 0x2, UPT ;  /* 0x000000022400788c */ /* 0x000fe4000bf05270 */
[----:B------:R-:W-:Y:S02]  /*4490*/  SHF.L.U32 R3, R3, 0x1f, RZ ;  /* 0x0000001f03037819 */ /* 0x000fe400000006ff */
[----:B------:R-:W-:Y:S02]  /*44a0*/  USEL UR36, UR36, URZ, UP0 ;  /* 0x0000003f24247287 */ /* 0x000fe40008000000 */
[----:B0-----:R-:W-:-:S04]  /*44b0*/  ULEA UR23, UR20, UR23, 0x18 ;  /* 0x0000001714177291 */ /* 0x001fc8000f8ec03f */
[----:B------:R-:W-:-:S09]  /*44c0*/  ULEA UR21, UR36, UR23, 0x3 ;  /* 0x0000001724157291 */ /* 0x000fd2000f8e183f */
[----:B------:R0:W1:Y:S01]  /*44d0*/  SYNCS.PHASECHK.TRANS64.TRYWAIT P1, [UR21+0x13230], R3 ;  /* 0x01323003ff0075a7 */ /* 0x0000620008020155 */
[----:B------:R-:W-:Y:S05]  /*44e0*/  @!P0 BRA `(.L_x_195) ;  /* 0x0000000000048947 */ /* 0x000fea0003800000 */
[----:B------:R-:W-:Y:S01]  /*44f0*/  BPT.TRAP 0x1 ;  /* 0x000000040000795c */ /* 0x000fe20000300000 */
.L_x_195:
[----:B-1----:R-:W-:Y:S05]  /*4500*/  @P1 BRA `(.L_x_196) ;  /* 0x0000000000081947 */ /* 0x002fea0003800000 */
[----:B------:R-:W1:Y:S02]  /*4510*/  SYNCS.PHASECHK.TRANS64.TRYWAIT P1, [UR21+0x13230], R3 ;  /* 0x01323003ff0075a7 */ /* 0x000e640008020155 */
[----:B-1----:R-:W-:Y:S05]  /*4520*/  @!P1 BRA `(.L_x_197) ;  /* 0x000000bc00c89947 */ /* 0x002fea0003800000 */
.L_x_196:
[----:B------:R-:W-:Y:S01]  /*4530*/  R2UR UR26, R0 ;  /* 0x00000000001a72ca */ /* 0x000fe200000e0000 */
[----:B------:R-:W-:Y:S01]  /*4540*/  WARPGROUP.ARRIVE ;  /* 0x00000000000079c5 */ /* 0x000fe20000000000 */
[----:B------:R-:W-:Y:S01]  /*4550*/  UMOV UR11, 0x80000020 ;  /* 0x80000020000b7882 */ /* 0x000fe20000000000 */
[----:B------:R-:W-:Y:S01]  /*4560*/  UMOV UR12, UR8 ;  /* 0x00000008000c7c82 */ /* 0x000fe20008000000 */
[----:B------:R-:W-:Y:S01]  /*4570*/  UMOV UR13, UR9 ;  /* 0x00000009000d7c82 */ /* 0x000fe20008000000 */
[----:B------:R-:W-:Y:S01]  /*4580*/  UMOV UR15, 0x80000020 ;  /* 0x80000020000f7882 */ /* 0x000fe20000000000 */
[----:B------:R-:W-:Y:S01]  /*4590*/  UMOV UR16, UR8 ;  /* 0x0000000800107c82 */ /* 0x000fe20008000000 */
[----:B------:R-:W-:Y:S01]  /*45a0*/  UMOV UR17, UR9 ;  /* 0x0000000900117c82 */ /* 0x000fe20008000000 */
[----:B------:R-:W-:Y:S01]  /*45b0*/  UMOV UR19, 0x80000020 ;  /* 0x8000002000137882 */ /* 0x000fe20000000000 */
[----:B------:R-:W-:-:S04]  /*45c0*/  UMOV UR7, 0x80000020 ;  /* 0x8000002000077882 */ /* 0x000fc80000000000 */
[----:B------:R-:W-:-:S04]  /*45d0*/  UIMAD UR26, UR36, 0x280, UR26 ;  /* 0x00000280241a78a4 */ /* 0x000fc8000f8e021a */
[----:B------:R-:W-:Y:S02]  /*45e0*/  UIADD3 UR14, UR26, 0x80, URZ ;  /* 0x000000801a0e7890 */ /* 0x000fe4000fffe03f */
[----:B------:R-:W-:Y:S02]  /*45f0*/  UIADD3 UR18, UR26, 0x100, URZ ;  /* 0x000001001a127890 */ /* 0x000fe4000fffe03f */
[----:B------:R-:W-:Y:S01]  /*4600*/  UMOV UR10, UR26 ;  /* 0x0000001a000a7c82 */ /* 0x000fe20008000000 */
[----:B------:R-:W-:Y:S01]  /*4610*/  UIADD3 UR6, UR26, 0x200, URZ ;  /* 0x000002001a067890 */ /* 0x000fe2000fffe03f */
[----:B------:R-:W-:Y:S01]  /*4620*/  QGMMA.64x32x32.F32.E4M3.E4M3 R120, gdesc[UR8], RZ, !UPT, gsb0 ;  /* 0x00600000087879f3 */ /* 0x000fe2000c0008ff */
[----:B------:R-:W-:Y:S01]  /*4630*/  UIADD3 UR10, UR26, 0x180, URZ ;  /* 0x000001801a0a7890 */ /* 0x000fe2000fffe03f */
        /* <DEDUP_REMOVED lines=29> */
[----:B------:R-:W-:Y:S01]  /*4810*/  UIADD3 UR26, UR26, 0x202, URZ ;  /* 0x000002021a1a7890 */ /* 0x000fe2000fffe03f */
[----:B------:R-:W-:Y:S02]  /*4820*/  WARPGROUP.DEPBAR.LE gsb0, 0x0 ;  /* 0x00008000000079c5 */ /* 0x000fe40000010000 */
[----:B------:R-:W-:-:S06]  /*4830*/  WARPGROUP.ARRIVE ;  /* 0x00000000000079c5 */ /* 0x000fcc0000000000 */
[----:B------:R-:W-:Y:S03]  /*4840*/  QGMMA.64x32x32.F32.E4M3.E4M3 R104, gdesc[UR12], R104, gsb0 ;  /* 0x006000000c6879f3 */ /* 0x000fe60008000868 */
        /* <DEDUP_REMOVED lines=14> */
.L_x_198:
[----:B------:R-:W-:Y:S01]  /*4930*/  ULEA UR11, UR24, UR23, 0x3 ;  /* 0x00000017180b7291 */ /* 0x000fe2000f8e183f */
[----:B01----:R-:W-:-:S05]  /*4940*/  IMAD.U32 R3, RZ, RZ, UR25 ;  /* 0x00000019ff037e24 */ /* 0x003fca000f8e00ff */
[----:B------:R-:W-:-:S04]  /*4950*/  SHF.L.U32 R3, R3, 0x1f, RZ ;  /* 0x0000001f03037819 */ /* 0x000fc800000006ff */
[----:B------:R0:W1:Y:S01]  /*4960*/  SYNCS.PHASECHK.TRANS64.TRYWAIT P1, [UR11+0x13250], R3 ;  /* 0x01325003ff0075a7 */ /* 0x000062000802014b */
[----:B------:R-:W-:Y:S05]  /*4970*/  @!P0 BRA `(.L_x_199) ;  /* 0x0000000000048947 */ /* 0x000fea0003800000 */
[----:B------:R-:W-:Y:S01]  /*4980*/  BPT.TRAP 0x1 ;  /* 0x000000040000795c */ /* 0x000fe20000300000 */
.L_x_199:
[----:B-1----:R-:W-:Y:S05]  /*4990*/  @P1 BRA `(.L_x_200) ;  /* 0x0000000000081947 */ /* 0x002fea0003800000 */
[----:B------:R-:W1:Y:S02]  /*49a0*/  SYNCS.PHASECHK.TRANS64.TRYWAIT P1, [UR11+0x13250], R3 ;  /* 0x01325003ff0075a7 */ /* 0x000e64000802014b */
[----:B-1----:R-:W-:Y:S05]  /*49b0*/  @!P1 BRA `(.L_x_201) ;  /* 0x000000b800bc9947 */ /* 0x002fea0003800000 */
.L_x_200:
        /* <DEDUP_REMOVED lines=32> */
.L_x_202:
[----:B-1----:R-:W-:Y:S01]  /*4bc0*/  FMNMX.FTZ R4, R120, R8, !PT ;  /* 0x0000000878047209 */ /* 0x002fe20007810000 */
[----:B------:R-:W-:Y:S01]  /*4bd0*/  UIADD3 UR21, UR21, 0x13240, URZ ;  /* 0x0001324015157890 */ /* 0x000fe2000fffe03f */
[----:B------:R-:W-:Y:S02]  /*4be0*/  FMNMX.FTZ R10, R122, R7, !PT ;  /* 0x000000077a0a7209 */ /* 0x000fe40007810000 */
[----:B0-----:R-:W-:Y:S01]  /*4bf0*/  FMNMX.FTZ R3, R121, R4, !PT ;  /* 0x0000000479037209 */ /* 0x001fe20007810000 */
[----:B------:R-:W-:Y:S01]  /*4c00*/  UPRMT UR21, UR20, 0x654, UR21 ;  /* 0x0000065414157896 */ /* 0x000fe20008000015 */
[----:B------:R-:W-:Y:S02]  /*4c10*/  FMNMX.FTZ R9, R123, R10, !PT ;  /* 0x0000000a7b097209 */ /* 0x000fe40007810000 */
[----:B------:R-:W-:Y:S02]  /*4c20*/  FMNMX.FTZ R4, R124, R3, !PT ;  /* 0x000000037c047209 */ /* 0x000fe40007810000 */
[----:B------:R-:W-:-:S02]  /*4c30*/  FMNMX.FTZ R10, R126, R9, !PT ;  /* 0x000000097e0a7209 */ /* 0x000fc40007810000 */
[----:B------:R-:W-:Y:S02]  /*4c40*/  FMNMX.FTZ R3, R125, R4, !PT ;  /* 0x000000047d037209 */ /* 0x000fe40007810000 */
[----:B------:R-:W-:Y:S01]  /*4c50*/  FMNMX.FTZ R9, R127, R10, !PT ;  /* 0x0000000a7f097209 */ /* 0x000fe20007810000 */
[----:B------:R-:W-:Y:S01]  /*4c60*/  SYNCS.ARRIVE.TRANS64.RED.A1T0 RZ, [UR21], RZ ;  /* 0x000000ffffff79a7 */ /* 0x000fe20008100415 */
        /* <DEDUP_REMOVED lines=76> */
[----:B------:R-:W0:Y:S01]  /*5130*/  SHFL.BFLY PT, R4, R11, 0x1, 0x1f ;  /* 0x0c201f000b047f89 */ /* 0x000e2200000e0000 */
[----:B------:R-:W-:-:S03]  /*5140*/  IMAD.U32 R10, RZ, RZ, UR45 ;  /* 0x0000002dff0a7e24 */ /* 0x000fc6000f8e00ff */
[----:B------:R-:W1:Y:S01]  /*5150*/  SHFL.BFLY PT, R13, R12, 0x1, 0x1f ;  /* 0x0c201f000c0d7f89 */ /* 0x000e6200000e0000 */
[----:B0-----:R-:W-:Y:S02]  /*5160*/  FMNMX.FTZ R3, R11, R4, !PT ;  /* 0x000000040b037209 */ /* 0x001fe40007810000 */
[----:B-1----:R-:W-:-:S03]  /*5170*/  FMNMX.FTZ R4, R12, R13, !PT ;  /* 0x0000000d0c047209 */ /* 0x002fc60007810000 */
[C---:B------:R-:W-:Y:S01]  /*5180*/  FFMA.FTZ R9, R3.reuse, R10, -8 ;  /* 0xc100000003097423 */ /* 0x040fe2000001000a */
[----:B------:R-:W-:-:S03]  /*5190*/  FADD.FTZ R8, -R3, R8 ;  /* 0x0000000803087221 */ /* 0x000fc60000010100 */
        /* <DEDUP_REMOVED lines=40> */
[----:B------:R-:W-:-:S02]  /*5420*/  IMAD.U32 R69, RZ, RZ, UR45 ;  /* 0x0000002dff457e24 */ /* 0x000fc4000f8e00ff */
[----:B------:R-:W-:-:S01]  /*5430*/  FADD.FTZ R7, -R4, R7 ;  /* 0x0000000704077221 */ /* 0x000fc20000010100 */
[----:B------:R-:W-:Y:S01]  /*5440*/  FMUL.FTZ R8, R8, UR45 ;  /* 0x0000002d08087c20 */ /* 0x000fe20008410000 */
[----:B------:R-:W-:Y:S01]  /*5450*/  MUFU.EX2 R11, R11 ;  /* 0x0000000b000b7308 */ /* 0x000fe20000000800 */
[----:B------:R-:W-:-:S01]  /*5460*/  FFMA.FTZ R69, R4, R69, -8 ;  /* 0xc100000004457423 */ /* 0x000fc20000010045 */
[----:B------:R-:W-:-:S03]  /*5470*/  FMUL.FTZ R7, R7, UR45 ;  /* 0x0000002d07077c20 */ /* 0x000fc60008410000 */
[--C-:B------:R-:W-:Y:S01]  /*5480*/  FFMA.FTZ R120, R122, UR45, -R69.reuse ;  /* 0x0000002d7a787c23 */ /* 0x100fe20008010845 */
[----:B------:R-:W-:-:S01]  /*5490*/  FFMA.FTZ R121, R123, UR45, -R69 ;  /* 0x0000002d7b797c23 */ /* 0x000fc20008010845 */
[--C-:B------:R-:W-:Y:S01]  /*54a0*/  FFMA.FTZ R122, R126, UR45, -R69.reuse ;  /* 0x0000002d7e7a7c23 */ /* 0x100fe20008010845 */
        /* <DEDUP_REMOVED lines=44> */
[----:B------:R-:W-:Y:S01]  /*5770*/  FFMA.FTZ R69, R71, UR45, -R69 ;  /* 0x0000002d47457c23 */ /* 0x000fe20008010845 */
[----:B0-----:R-:W-:-:S03]  /*5780*/  FADD.FTZ R5, R10, R5 ;  /* 0x000000050a057221 */ /* 0x001fc60000010000 */
[----:B------:R-:W-:Y:S01]  /*5790*/  MUFU.EX2 R122, R122 ;  /* 0x0000007a007a7308 */ /* 0x000fe20000000800 */
[----:B--2---:R-:W-:-:S07]  /*57a0*/  FADD.FTZ R71, R121, R6 ;  /* 0x0000000679477221 */ /* 0x004fce0000010000 */
[----:B------:R-:W0:Y:S01]  /*57b0*/  MUFU.EX2 R13, R13 ;  /* 0x0000000d000d7308 */ /* 0x000e220000000800 */
[----:B-1----:R-:W-:-:S07]  /*57c0*/  FADD.FTZ R6, R12, R5 ;  /* 0x000000050c067221 */ /* 0x002fce0000010000 */
[----:B------:R-:W-:Y:S08]  /*57d0*/  MUFU.EX2 R123, R123 ;  /* 0x0000007b007b7308 */ /* 0x000ff00000000800 */
[----:B------:R-:W1:Y:S01]  /*57e0*/  MUFU.EX2 R14, R14 ;  /* 0x0000000e000e7308 */ /* 0x000e620000000800 */
[----:B0-----:R-:W-:-:S07]  /*57f0*/  FADD.FTZ R5, R13, R6 ;  /* 0x000000060d057221 */ /* 0x001fce0000010000 */
[----:B------:R-:W-:Y:S08]  /*5800*/  MUFU.EX2 R124, R124 ;  /* 0x0000007c007c7308 */ /* 0x000ff00000000800 */
[----:B------:R-:W0:Y:S01]  /*5810*/  MUFU.EX2 R15, R15 ;  /* 0x0000000f000f7308 */ /* 0x000e220000000800 */
[----:B-1----:R-:W-:-:S07]  /*5820*/  FADD.FTZ R6, R14, R5 ;  /* 0x000000050e067221 */ /* 0x002fce0000010000 */
[----:B------:R-:W-:Y:S08]  /*5830*/  MUFU.EX2 R125, R125 ;  /* 0x0000007d007d7308 */ /* 0x000ff00000000800 */
[----:B------:R-:W1:Y:S01]  /*5840*/  MUFU.EX2 R20, R20 ;  /* 0x0000001400147308 */ /* 0x000e620000000800 */
[----:B0-----:R-:W-:-:S07]  /*5850*/  FADD.FTZ R5, R15, R6 ;  /* 0x000000060f057221 */ /* 0x001fce0000010000 */
[----:B------:R-:W0:Y:S08]  /*5860*/  MUFU.EX2 R126, R126 ;  /* 0x0000007e007e7308 */ /* 0x000e300000000800 */
[----:B------:R2:W-:Y:S01]  /*5870*/  MUFU.EX2 R82, R128 ;  /* 0x0000008000527308 */ /* 0x0005e20000000800 */
[----:B-1----:R-:W-:-:S07]  /*5880*/  FADD.FTZ R6, R20, R5 ;  /* 0x0000000514067221 */ /* 0x002fce0000010000 */
[----:B------:R-:W1:Y:S01]  /*5890*/  MUFU.EX2 R21, R21 ;  /* 0x0000001500157308 */ /* 0x000e620000000800 */
[----:B--2---:R-:W-:-:S04]  /*58a0*/  FADD.FTZ R128, R122, R71 ;  /* 0x000000477a807221 */ /* 0x004fc80000010000 */
[----:B------:R-:W-:-:S03]  /*58b0*/  FADD.FTZ R71, R123, R128 ;  /* 0x000000807b477221 */ /* 0x000fc60000010000 */
[----:B------:R-:W2:Y:S01]  /*58c0*/  MUFU.EX2 R127, R127 ;  /* 0x0000007f007f7308 */ /* 0x000ea20000000800 */
[----:B------:R-:W-:-:S04]  /*58d0*/  FADD.FTZ R128, R124, R71 ;  /* 0x000000477c807221 */ /* 0x000fc80000010000 */
[----:B------:R-:W-:-:S03]  /*58e0*/  FADD.FTZ R71, R125, R128 ;  /* 0x000000807d477221 */ /* 0x000fc60000010000 */
[----:B------:R-:W3:Y:S01]  /*58f0*/  MUFU.EX2 R104, R104 ;  /* 0x0000006800687308 */ /* 0x000ee20000000800 */
[----:B0-----:R-:W-:-:S01]  /*5900*/  FADD.FTZ R128, R126, R71 ;  /* 0x000000477e807221 */ /* 0x001fc20000010000 */
[----:B-1----:R-:W-:-:S06]  /*5910*/  FADD.FTZ R5, R21, R6 ;  /* 0x0000000615057221 */ /* 0x002fcc0000010000 */
[----:B------:R-:W0:Y:S01]  /*5920*/  MUFU.EX2 R106, R106 ;  /* 0x0000006a006a7308 */ /* 0x000e220000000800 */
[----:B--2---:R-:W-:-:S07]  /*5930*/  FADD.FTZ R71, R127, R128 ;  /* 0x000000807f477221 */ /* 0x004fce0000010000 */
[----:B------:R-:W1:Y:S01]  /*5940*/  MUFU.EX2 R105, R105 ;  /* 0x0000006900697308 */ /* 0x000e620000000800 */
[----:B---3--:R-:W-:-:S07]  /*5950*/  FADD.FTZ R6, R104, R5 ;  /* 0x0000000568067221 */ /* 0x008fce0000010000 */
        /* <DEDUP_REMOVED lines=45> */
[----:B-1----:R-:W-:-:S04]  /*5c30*/  FADD.FTZ R71, R95, R128 ;  /* 0x000000805f477221 */ /* 0x002fc80000010000 */
[----:B------:R-:W-:-:S03]  /*5c40*/  FADD.FTZ R128, R82, R71 ;  /* 0x0000004752807221 */ /* 0x000fc60000010000 */
        /* <DEDUP_REMOVED lines=73> */
[----:B--2---:R-:W-:-:S01]  /*60e0*/  FADD.FTZ R128, R70, R71 ;  /* 0x0000004746807221 */ /* 0x004fc20000010000 */
[----:B0-----:R-:W-:-:S03]  /*60f0*/  FADD.FTZ R5, R9, R6 ;  /* 0x0000000609057221 */ /* 0x001fc60000010000 */
[----:B-1----:R-:W-:Y:S01]  /*6100*/  FADD.FTZ R6, R69, R128 ;  /* 0x0000008045067221 */ /* 0x002fe20000010000 */
[----:B------:R-:W-:Y:S06]  /*6110*/  @!P0 BRA `(.L_x_203) ;  /* 0x0000000000048947 */ /* 0x000fec0003800000 */
[----:B------:R-:W-:Y:S01]  /*6120*/  BPT.TRAP 0x1 ;  /* 0x000000040000795c */ /* 0x000fe20000300000 */
.L_x_203:
        /* <DEDUP_REMOVED lines=12> */
[----:B------:R-:W-:Y:S01]  /*61f0*/  FMUL.FTZ R24, R24, R8 ;  /* 0x0000000818187220 */ /* 0x000fe20000410000 */
[----:B------:R-:W-:Y:S01]  /*6200*/  F2FP.SATFINITE.E4M3.F32.PACK_AB_MERGE_C R110, R111, R110, RZ ;  /* 0x0000006e6f6e723e */ /* 0x000fe200048070ff */
[----:B------:R-:W-:Y:S01]  /*6210*/  FMUL.FTZ R25, R25, R8 ;  /* 0x0000000819197220 */ /* 0x000fe20000410000 */
[----:B------:R-:W-:Y:S01]  /*6220*/  F2FP.SATFINITE.E4M3.F32.PACK_AB_MERGE_C R116, R117, R116, RZ ;  /* 0x000000747574723e */ /* 0x000fe200048070ff */
[----:B------:R-:W-:Y:S01]  /*6230*/  SYNCS.ARRIVE.TRANS64.RED.A1T0 RZ, [UR6], RZ ;  /* 0x000000ffffff79a7 */ /* 0x000fe20008100406 */
[----:B------:R-:W-:Y:S01]  /*6240*/  F2FP.SATFINITE.E4M3.F32.PACK_AB_MERGE_C R118, R119, R118, RZ ;  /* 0x000000767776723e */ /* 0x000fe200048070ff */
[----:B------:R-:W-:Y:S01]  /*6250*/  FMUL.FTZ R28, R28, R8 ;  /* 0x000000081c1c7220 */ /* 0x000fe20000410000 */
        /* <DEDUP_REMOVED lines=40> */
[----:B------:R-:W-:Y:S01]  /*64e0*/  FMUL.FTZ R55, R55, R7 ;  /* 0x0000000737377220 */ /* 0x000fe20000410000 */
[----:B------:R-:W-:Y:S01]  /*64f0*/  F2FP.SATFINITE.E4M3.F32.PACK_AB_MERGE_C R152, R10, R11, R12 ;  /* 0x0000000b0a98723e */ /* 0x000fe2000480700c */
[----:B------:R-:W-:Y:S01]  /*6500*/  IMAD.MOV.U32 R7, RZ, RZ, R4 ;  /* 0x000000ffff077224 */ /* 0x000fe200078e0004 */
[----:B------:R-:W-:Y:S01]  /*6510*/  F2FP.SATFINITE.E4M3.F32.PACK_AB_MERGE_C R153, R121, R120, R122 ;  /* 0x000000787999723e */ /* 0x000fe2000480707a */
[----:B------:R-:W-:Y:S01]  /*6520*/  IMAD.MOV.U32 R8, RZ, RZ, R3 ;  /* 0x000000ffff087224 */ /* 0x000fe200078e0003 */
[----:B------:R-:W-:-:S02]  /*6530*/  F2FP.SATFINITE.E4M3.F32.PACK_AB_MERGE_C R154, R15, R14, R20 ;  /* 0x0000000e0f9a723e */ /* 0x000fc40004807014 */
[----:B------:R-:W-:Y:S02]  /*6540*/  F2FP.SATFINITE.E4M3.F32.PACK_AB_MERGE_C R155, R125, R124, R126 ;  /* 0x0000007c7d9b723e */ /* 0x000fe4000480707e */
[----:B------:R-:W-:Y:S02]  /*6550*/  F2FP.SATFINITE.E4M3.F32.PACK_AB_MERGE_C R136, R105, R104, R108 ;  /* 0x000000686988723e */ /* 0x000fe4000480706c */
[----:B------:R-:W-:Y:S02]  /*6560*/  F2FP.SATFINITE.E4M3.F32.PACK_AB_MERGE_C R137, R107, R106, R110 ;  /* 0x0000006a6b89723e */ /* 0x000fe4000480706e */
[----:B------:R-:W-:Y:S02]  /*6570*/  F2FP.SATFINITE.E4M3.F32.PACK_AB_MERGE_C R138, R113, R112, R116 ;  /* 0x00000070718a723e */ /* 0x000fe40004807074 */
[----:B------:R-:W-:Y:S02]  /*6580*/  F2FP.SATFINITE.E4M3.F32.PACK_AB_MERGE_C R139, R115, R114, R118 ;  /* 0x00000072738b723e */ /* 0x000fe40004807076 */
        /* <DEDUP_REMOVED lines=11> */
[----:B------:R-:W-:Y:S01]  /*6640*/  F2FP.SATFINITE.E4M3.F32.PACK_AB_MERGE_C R151, R67, R66, R69 ;  /* 0x000000424397723e */ /* 0x000fe20004807045 */
[----:B------:R-:W-:Y:S06]  /*6650*/  @P1 BRA `(.L_x_204) ;  /* 0xffffffdc00641947 */ /* 0x000fec000383ffff */
.L_x_193:
[----:B------:R-:W-:Y:S06]  /*6660*/  BAR.ARV 0x8, 0x200 ;  /* 0x0208000000007b1d */ /* 0x000fec0000002000 */
[----:B------:R-:W-:Y:S05]  /*6670*/  @!P0 BRA `(.L_x_205) ;  /* 0x0000000000048947 */ /* 0x000fea0003800000 */
[----:B------:R-:W-:Y:S01]  /*6680*/  BPT.TRAP 0x1 ;  /* 0x000000040000795c */ /* 0x000fe20000300000 */
.L_x_205:
[----:B------:R-:W0:Y:S01]  /*6690*/  S2UR UR8, SR_CgaCtaId ;  /* 0x00000000000879c3 */ /* 0x000e220000008800 */
[----:B------:R-:W-:Y:S01]  /*66a0*/  UMOV UR4, 0x400 ;  /* 0x0000040000047882 */ /* 0x000fe20000000000 */
[----:B------:R-:W-:-:S05]  /*66b0*/  IMAD.U32 R0, RZ, RZ, UR46 ;  /* 0x0000002eff007e24 */ /* 0x000fca000f8e00ff */
[----:B------:R-:W-:Y:S01]  /*66c0*/  SHF.L.U32 R0, R0, 0x1f, RZ ;  /* 0x0000001f00007819 */ /* 0x000fe200000006ff */
[----:B0-----:R-:W-:-:S04]  /*66d0*/  ULEA UR4, UR8, UR4, 0x18 ;  /* 0x0000000408047291 */ /* 0x001fc8000f8ec03f */
[----:B------:R-:W-:-:S09]  /*66e0*/  ULEA UR5, UR36, UR4, 0x3 ;  /* 0x0000000424057291 */ /* 0x000fd2000f8e183f */
[----:B------:R0:W1:Y:S01]  /*66f0*/  SYNCS.PHASECHK.TRANS64.TRYWAIT P1, [UR5+0x13250], R0 ;  /* 0x01325000ff0075a7 */ /* 0x0000620008020145 */
[----:B------:R-:W-:Y:S05]  /*6700*/  @!P0 BRA `(.L_x_206) ;  /* 0x0000000000048947 */ /* 0x000fea0003800000 */
[----:B------:R-:W-:Y:S01]  /*6710*/  BPT.TRAP 0x1 ;  /* 0x000000040000795c */ /* 0x000fe20000300000 */
.L_x_206:
[----:B-1----:R-:W-:Y:S05]  /*6720*/  @P1 BRA `(.L_x_207) ;  /* 0x0000000000081947 */ /* 0x002fea0003800000 */
[----:B------:R-:W1:Y:S02]  /*6730*/  SYNCS.PHASECHK.TRANS64.TRYWAIT P1, [UR5+0x13250], R0 ;  /* 0x01325000ff0075a7 */ /* 0x000e640008020145 */
[----:B-1----:R-:W-:Y:S05]  /*6740*/  @!P1 BRA `(.L_x_208) ;  /* 0x0000009c00709947 */ /* 0x002fea0003800000 */
.L_x_207:
[----:B------:R-:W-:Y:S01]  /*6750*/  UIADD3 UR4, UR4, 0x1000, URZ ;  /* 0x0000100004047890 */ /* 0x000fe2000fffe03f */
[----:B------:R-:W-:Y:S01]  /*6760*/  WARPGROUP.ARRIVE ;  /* 0x00000000000079c5 */ /* 0x000fe20000000000 */
[----:B------:R-:W-:Y:S01]  /*6770*/  ULDC.64 UR10, c[0x0][0x9a0] ;  /* 0x00026800000a7ab9 */ /* 0x000fe20000000a00 */
[----:B------:R-:W-:Y:S01]  /*6780*/  UMOV UR7, 0xc0000010 ;  /* 0xc000001000077882 */ /* 0x000fe20000000000 */
[----:B------:R-:W-:Y:S01]  /*6790*/  USHF.R.U32.HI UR4, URZ, 0x4, UR4 ;  /* 0x000000043f047899 */ /* 0x000fe20008011604 */
[----:B------:R-:W-:-:S03]  /*67a0*/  ISETP.NE.U32.AND P1, PT, RZ, UR10, PT ;  /* 0x0000000aff007c0c */ /* 0x000fc6000bf25070 */
[----:B------:R-:W-:Y:S01]  /*67b0*/  ULOP3.LUT UR4, UR4, 0x3fff, URZ, 0xc0, !UPT ;  /* 0x00003fff04047892 */ /* 0x000fe2000f8ec03f */
[----:B------:R-:W-:-:S03]  /*67c0*/  ISETP.NE.AND.EX P1, PT, RZ, UR11, PT, P1 ;  /* 0x0000000bff007c0c */ /* 0x000fc6000bf25310 */
[----:B------:R-:W-:-:S04]  /*67d0*/  ULOP3.LUT UR4, UR4, 0x10000, URZ, 0xfc, !UPT ;  /* 0x0001000004047892 */ /* 0x000fc8000f8efc3f */
[----:B------:R-:W-:-:S06]  /*67e0*/  UIMAD UR4, UR36, 0x280, UR4 ;  /* 0x00000280240478a4 */ /* 0x000fcc000f8e0204 */
[----:B------:R-:W0:Y:S01]  /*67f0*/  @P1 LDC.64 R8, c[0x0][0x9c8] ;  /* 0x00027200ff081b82 */ /* 0x000e220000000a00 */
[----:B------:R-:W-:Y:S02]  /*6800*/  UMOV UR6, UR4 ;  /* 0x0000000400067c82 */ /* 0x000fe40008000000 */
[----:B------:R-:W-:Y:S05]  /*6810*/  QGMMA.64x64x32.F32.E4M3.E4M3 R24, R152, gdesc[UR4], R24, gsb0 ;  /* 0x00e0000498187df3 */ /* 0x000fea0008000818 */
[----:B------:R-:W2:Y:S01]  /*6820*/  @P1 LDC.64 R10, c[0x0][0x9d0] ;  /* 0x00027400ff0a1b82 */ /* 0x000ea20000000a00 */
[----:B01----:R-:W-:-:S04]  /*6830*/  @P1 IMAD R0, R8, UR39, RZ ;  /* 0x0000002708001c24 */ /* 0x003fc8000f8e02ff */
[----:B------:R-:W-:Y:S02]  /*6840*/  @P1 IMAD R7, R9, UR38, R0 ;  /* 0x0000002609071c24 */ /* 0x000fe4000f8e0200 */
[----:B------:R-:W-:-:S04]  /*6850*/  @P1 IMAD.WIDE.U32 R8, R8, UR38, RZ ;  /* 0x0000002608081c25 */ /* 0x000fc8000f8e00ff */
[----:B------:R-:W-:Y:S01]  /*6860*/  IMAD.MOV.U32 R0, RZ, RZ, 0x3f800000 ;  /* 0x3f800000ff007424 */ /* 0x000fe200078e00ff */
[----:B------:R-:W-:-:S03]  /*6870*/  @P1 IADD3 R9, R9, R7, RZ ;  /* 0x0000000709091210 */ /* 0x000fc60007ffe0ff */
[----:B--2---:R-:W-:-:S04]  /*6880*/  @P1 IMAD.WIDE.U32 R8, R10, UR40, R8 ;  /* 0x000000280a081c25 */ /* 0x004fc8000f8e0008 */
[----:B------:R-:W-:Y:S01]  /*6890*/  @P1 IMAD R7, R11, UR40, R9 ;  /* 0x000000280b071c24 */ /* 0x000fe2000f8e0209 */
[----:B------:R-:W-:-:S04]  /*68a0*/  @P1 LEA R10, P2, R8, UR10, 0x2 ;  /* 0x0000000a080a1c11 */ /* 0x000fc8000f8410ff */
[----:B------:R-:W-:Y:S01]  /*68b0*/  @P1 LEA.HI.X R11, R8, UR11, R7, 0x2, P2 ;  /* 0x0000000b080b1c11 */ /* 0x000fe200090f1407 */
[----:B------:R-:W-:-:S04]  /*68c0*/  UIADD3 UR6, UR4, 0x80, URZ ;  /* 0x0000008004067890 */ /* 0x000fc8000fffe03f */
[----:B------:R0:W2:Y:S01]  /*68d0*/  @P1 LDG.E R0, desc[UR50][R10.64] ;  /* 0x000000320a001981 */ /* 0x0000a2000c1e1900 */
        /* <DEDUP_REMOVED lines=11> */
[----:B------:R-:W1:Y:S04]  /*6990*/  SHFL.BFLY PT, R8, R5, 0x2, 0x1f ;  /* 0x0c401f0005087f89 */ /* 0x000e6800000e0000 */
[----:B------:R-:W3:Y:S01]  /*69a0*/  SHFL.BFLY PT, R9, R6, 0x2, 0x1f ;  /* 0x0c401f0006097f89 */ /* 0x000ee200000e0000 */
[----:B------:R-:W-:Y:S02]  /*69b0*/  WARPGROUP.DEPBAR.LE gsb0, 0x0 ;  /* 0x00008000000079c5 */ /* 0x000fe40000010000 */
[----:B------:R-:W-:-:S06]  /*69c0*/  WARPGROUP.ARRIVE ;  /* 0x00000000000079c5 */ /* 0x000fcc0000000000 */
[----:B------:R-:W-:Y:S01]  /*69d0*/  QGMMA.64x64x32.F32.E4M3.E4M3 R24, R144, gdesc[UR4], R24, gsb0 ;  /* 0x00e0000490187df3 */ /* 0x000fe20008000818 */
[----:B-1----:R-:W-:-:S01]  /*69e0*/  FADD.FTZ R8, R8, R5 ;  /* 0x0000000508087221 */ /* 0x002fc20000010000 */
[----:B------:R-:W-:Y:S01]  /*69f0*/  UIADD3 UR4, UR4, 0x200, URZ ;  /* 0x0000020004047890 */ /* 0x000fe2000fffe03f */
[----:B---3--:R-:W-:-:S01]  /*6a00*/  FADD.FTZ R9, R9, R6 ;  /* 0x0000000609097221 */ /* 0x008fc20000010000 */
[----:B------:R-:W-:Y:S02]  /*6a10*/  UMOV UR7, 0xc0000010 ;  /* 0xc000001000077882 */ /* 0x000fe40000000000 */
[----:B------:R-:W1:Y:S03]  /*6a20*/  SHFL.BFLY PT, R7, R8, 0x1, 0x1f ;  /* 0x0c201f0008077f89 */ /* 0x000e6600000e0000 */
[----:B------:R-:W-:Y:S01]  /*6a30*/  UMOV UR6, UR4 ;  /* 0x0000000400067c82 */ /* 0x000fe20008000000 */
[----:B0-----:R-:W0:Y:S01]  /*6a40*/  SHFL.BFLY PT, R10, R9, 0x1, 0x1f ;  /* 0x0c201f00090a7f89 */ /* 0x001e2200000e0000 */
[----:B------:R-:W-:-:S02]  /*6a50*/  IMAD.MOV.U32 R5, RZ, RZ, RZ ;  /* 0x000000ffff057224 */ /* 0x000fc400078e00ff */
[----:B-1----:R-:W-:Y:S01]  /*6a60*/  FADD.FTZ R11, R8, R7 ;  /* 0x00000007080b7221 */ /* 0x002fe20000010000 */
[----:B0-----:R-:W-:-:S04]  /*6a70*/  FADD.FTZ R10, R9, R10 ;  /* 0x0000000a090a7221 */ /* 0x001fc80000010000 */
        /* <DEDUP_REMOVED lines=9> */
[----:B------:R-:W-:Y:S01]  /*6b10*/  FSETP.NE.FTZ.AND P1, PT, R10, RZ, PT ;  /* 0x000000ff0a00720b */ /* 0x000fe20003f35000 */
[----:B------:R-:W-:-:S08]  /*6b20*/  IMAD.MOV.U32 R9, RZ, RZ, RZ ;  /* 0x000000ffff097224 */ /* 0x000fd000078e00ff */
        /* <DEDUP_REMOVED lines=10> */
[----:B--2---:R-:W-:Y:S01]  /*6bd0*/  FMUL.FTZ R5, R5, R0 ;  /* 0x0000000005057220 */ /* 0x004fe20000410000 */
[----:B------:R-:W-:Y:S02]  /*6be0*/  IMAD.MOV.U32 R57, RZ, RZ, -0x800000 ;  /* 0xff800000ff397424 */ /* 0x000fe400078e00ff */
[----:B------:R-:W-:Y:S01]  /*6bf0*/  @P2 FFMA.FTZ R56, R6, R3, R7 ;  /* 0x0000000306382223 */ /* 0x000fe20000010007 */
[----:B------:R-:W-:-:S01]  /*6c00*/  @P3 FFMA.FTZ R57, R12, R4, R11 ;  /* 0x000000040c393223 */ /* 0x000fc2000001000b */
[----:B---3--:R-:W-:Y:S01]  /*6c10*/  FMUL.FTZ R0, R9, R0 ;  /* 0x0000000009007220 */ /* 0x008fe20000410000 */
[----:B------:R-:W-:-:S02]  /*6c20*/  WARPGROUP.DEPBAR.LE gsb0, 0x0 ;  /* 0x00008000000079c5 */ /* 0x000fc40000010000 */
[----:B------:R-:W-:Y:S05]  /*6c30*/  @!P0 BRA `(.L_x_209) ;  /* 0x0000000000048947 */ /* 0x000fea0003800000 */
[----:B------:R-:W-:Y:S01]  /*6c40*/  BPT.TRAP 0x1 ;  /* 0x000000040000795c */ /* 0x000fe20000300000 */
.L_x_209:
[----:B------:R-:W-:Y:S01]  /*6c50*/  UIADD3 UR4, UR5, 0x13260, URZ ;  /* 0x0001326005047890 */ /* 0x000fe2000fffe03f */
[-C--:B------:R-:W-:Y:S01]  /*6c60*/  FMUL.FTZ R6, R24, R5.reuse ;  /* 0x0000000518067220 */ /* 0x080fe20000410000 */
[----:B------:R-:W-:Y:S01]  /*6c70*/  UIADD3 UR36, UR36, 0x1, URZ ;  /* 0x0000000124247890 */ /* 0x000fe2000fffe03f */
[-C--:B------:R-:W-:Y:S01]  /*6c80*/  FMUL.FTZ R8, R29, R5.reuse ;  /* 0x000000051d087220 */ /* 0x080fe20000410000 */
[----:B------:R-:W-:Y:S01]  /*6c90*/  UPRMT UR4, UR8, 0x654, UR4 ;  /* 0x0000065408047896 */ /* 0x000fe20008000004 */
[-C--:B------:R-:W-:Y:S01]  /*6ca0*/  FMUL.FTZ R9, R32, R5.reuse ;  /* 0x0000000520097220 */ /* 0x080fe20000410000 */
[----:B------:R-:W-:Y:S01]  /*6cb0*/  UISETP.NE.AND UP0, UPT, UR36, 0x2, UPT ;  /* 0x000000022400788c */ /* 0x000fe2000bf05270 */
[-C--:B------:R-:W-:Y:S01]  /*6cc0*/  FMUL.FTZ R11, R37, R5.reuse ;  /* 0x00000005250b7220 */ /* 0x080fe20000410000 */
[-C--:B------:R-:W-:Y:S01]  /*6cd0*/  FMUL.FTZ R14, R40, R5.reuse ;  /* 0x00000005280e7220 */ /* 0x080fe20000410000 */
[-C--:B------:R-:W-:Y:S01]  /*6ce0*/  FMUL.FTZ R15, R45, R5.reuse ;  /* 0x000000052d0f7220 */ /* 0x080fe20000410000 */
[-C--:B------:R-:W-:Y:S01]  /*6cf0*/  FMUL.FTZ R20, R48, R5.reuse ;  /* 0x0000000530147220 */ /* 0x080fe20000410000 */
[-C--:B------:R-:W-:Y:S01]  /*6d00*/  FMUL.FTZ R29, R53, R5.reuse ;  /* 0x00000005351d7220 */ /* 0x080fe20000410000 */
[-C--:B------:R-:W-:Y:S01]  /*6d10*/  FMUL.FTZ R3, R28, R5.reuse ;  /* 0x000000051c037220 */ /* 0x080fe20000410000 */
[----:B------:R-:W-:Y:S01]  /*6d20*/  SYNCS.ARRIVE.TRANS64.RED.A1T0 RZ, [UR4], RZ ;  /* 0x000000ffffff79a7 */ /* 0x000fe20008100404 */
[----:B------:R-:W-:Y:S01]  /*6d30*/  USEL UR4, URZ, 0x1, UP0 ;  /* 0x000000013f047887 */ /* 0x000fe20008000000 */
[-C--:B------:R-:W-:Y:S01]  /*6d40*/  FMUL.FTZ R7, R25, R5.reuse ;  /* 0x0000000519077220 */ /* 0x080fe20000410000 */
[-C--:B------:R-:W-:Y:S01]  /*6d50*/  FMUL.FTZ R36, R36, R5.reuse ;  /* 0x0000000524247220 */ /* 0x080fe20000410000 */
        /* <DEDUP_REMOVED lines=21> */
[----:B------:R-:W-:Y:S01]  /*6eb0*/  FMUL.FTZ R24, R51, R0 ;  /* 0x0000000033187220 */ /* 0x000fe20000410000 */
[----:B------:R-:W-:-:S02]  /*6ec0*/  UIADD3 UR47, UR47, 0x1, URZ ;  /* 0x000000012f2f7890 */ /* 0x000fc4000fffe03f */
[----:B------:R-:W-:Y:S02]  /*6ed0*/  USEL UR36, UR36, URZ, UP0 ;  /* 0x0000003f24247287 */ /* 0x000fe40008000000 */
[----:B------:R-:W-:-:S12]  /*6ee0*/  ULOP3.LUT UR46, UR46, UR4, URZ, 0x3c, !UPT ;  /* 0x000000042e2e7292 */ /* 0x000fd8000f8e3c3f */
.L_x_185:
[----:B------:R-:W0:Y:S01]  /*6ef0*/  S2R R5, SR_CgaCtaId ;  /* 0x0000000000057919 */ /* 0x000e220000008800 */
[----:B------:R-:W-:Y:S01]  /*6f00*/  MOV R0, 0x400 ;  /* 0x0000040000007802 */ /* 0x000fe20000000f00 */
[----:B------:R-:W-:Y:S01]  /*6f10*/  UISETP.NE.AND UP0, UPT, UR43, URZ, UPT ;  /* 0x0000003f2b00728c */ /* 0x000fe2000bf05270 */
[----:B------:R-:W-:Y:S01]  /*6f20*/  BSSY B0, `(.L_x_210) ;  /* 0x00002ab000007945 */ /* 0x000fe20003800000 */
[----:B------:R-:W-:Y:S09]  /*6f30*/  BAR.SYNC.DEFER_BLOCKING 0x5, 0x200 ;  /* 0x0148000000007b1d */ /* 0x000ff20000010000 */
[----:B------:R-:W-:Y:S01]  /*6f40*/  @!UP0 ULDC UR43, c[0x0][0xad4] ;  /* 0x0002b500002b8ab9 */ /* 0x000fe20000000800 */
[----:B0-----:R-:W-:-:S05]  /*6f50*/  LEA R0, R5, R0, 0x18 ;  /* 0x0000000005007211 */ /* 0x001fca00078ec0ff */
[----:B------:R-:W0:Y:S02]  /*6f60*/  LDS.128 R32, [R0+0x132d0] ;  /* 0x0132d00000207984 */ /* 0x000e240000000c00 */
[----:B0-----:R-:W-:Y:S02]  /*6f70*/  R2UR UR6, R33 ;  /* 0x00000000210672ca */ /* 0x001fe400000e0000 */
[----:B------:R-:W-:Y:S01]  /*6f80*/  R2UR UR5, R34 ;  /* 0x00000000220572ca */ /* 0x000fe200000e0000 */
[----:B------:R-:W-:Y:S06]  /*6f90*/  BAR.ARV 0x4, 0x200 ;  /* 0x0108000000007b1d */ /* 0x000fec0000002000 */
[----:B------:R-:W-:Y:S08]  /*6fa0*/  @P0 BRA `(.L_x_211) ;  /* 0x0000001c00dc0947 */ /* 0x000ff00003800000 */
[----:B------:R-:W0:Y:S01]  /*6fb0*/  S2R R25, SR_TID.X ;  /* 0x0000000000197919 */ /* 0x000e220000002100 */
[----:B------:R-:W-:Y:S01]  /*6fc0*/  ULDC.64 UR8, c[0x4][0x38] ;  /* 0x01000e0000087ab9 */ /* 0x000fe20000000a00 */
[----:B------:R-:W2:Y:S01]  /*6fd0*/  LDL R37, [R1+0x34] ;  /* 0x0000340001257983 */ /* 0x000ea20000100800 */
[----:B------:R-:W1:Y:S01]  /*6fe0*/  S2R R33, SR_SWINHI ;  /* 0x0000000000217919 */ /* 0x000e620000002f00 */
[----:B------:R-:W-:Y:S01]  /*6ff0*/  USHF.L.U32 UR4, UR38, 0x2, URZ ;  /* 0x0000000226047899 */ /* 0x000fe2000800063f */
[----:B------:R-:W-:Y:S01]  /*7000*/  ULDC.64 UR10, c[0x0][0xc00] ;  /* 0x00030000000a7ab9 */ /* 0x000fe20000000a00 */
[----:B------:R-:W3:Y:S01]  /*7010*/  LDL R71, [R1+0x30] ;  /* 0x0000300001477983 */ /* 0x000ee20000100800 */
[----:B0-----:R-:W-:-:S05]  /*7020*/  IMAD.SHL.U32 R4, R25, 0x4, RZ ;  /* 0x0000000419047824 */ /* 0x001fca00078e00ff */
[----:B------:R-:W-:Y:S01]  /*7030*/  LOP3.LUT R4, R4, 0xc, RZ, 0xc0, !PT ;  /* 0x0000000c04047812 */ /* 0x000fe200078ec0ff */
[----:B------:R-:W-:Y:S03]  /*7040*/  BAR.SYNC.DEFER_BLOCKING 0x1, 0x180 ;  /* 0x0046000000007b1d */ /* 0x000fe60000010000 */
[----:B------:R-:W-:-:S05]  /*7050*/  IADD3 R4, P0, R4, UR8, RZ ;  /* 0x0000000804047c10 */ /* 0x000fca000ff1e0ff */
[----:B------:R-:W-:-:S05]  /*7060*/  IMAD.X R5, RZ, RZ, UR9, P0 ;  /* 0x00000009ff057e24 */ /* 0x000fca00080e06ff */
[----:B------:R2:W4:Y:S01]  /*7070*/  LDG.E.CONSTANT R28, desc[UR50][R4.64] ;  /* 0x00000032041c7981 */ /* 0x000522000c1e9900 */
[----:B------:R-:W-:Y:S02]  /*7080*/  MOV R50, R0 ;  /* 0x0000000000327202 */ /* 0x000fe40000000f00 */
[----:B-1----:R-:W-:Y:S02]  /*7090*/  MOV R51, R33 ;  /* 0x0000002100337202 */ /* 0x002fe40000000f00 */
[----:B------:R-:W-:-:S04]  /*70a0*/  LOP3.LUT P0, R25, R25, 0x3, RZ, 0xc0, !PT ;  /* 0x0000000319197812 */ /* 0x000fc8000780c0ff */
[----:B------:R-:W-:-:S04]  /*70b0*/  ISETP.EQ.OR P0, PT, R25, 0x3, !P0 ;  /* 0x000000031900780c */ /* 0x000fc80004702670 */
        /* <DEDUP_REMOVED lines=30> */
[----:B------:R-:W-:Y:S01]  /*72a0*/  SEL R38, R55, R54, P0 ;  /* 0x0000003637267207 */ /* 0x000fe20000000000 */
[----:B------:R-:W-:Y:S02]  /*72b0*/  USHF.L.U64.HI UR12, UR38, 0x2, UR39 ;  /* 0x00000002260c7899 */ /* 0x000fe40008010227 */
[----:B------:R-:W-:-:S04]  /*72c0*/  UIADD3 UR7, UP0, UR4, UR10, URZ ;  /* 0x0000000a04077290 */ /* 0x000fc8000ff1e03f */
[----:B------:R-:W-:Y:S01]  /*72d0*/  UIADD3.X UR8, UR12, UR11, URZ, UP0, !UPT ;  /* 0x0000000b0c087290 */ /* 0x000fe200087fe43f */
[----:B--2---:R-:W-:-:S03]  /*72e0*/  IMAD.WIDE R4, R37, 0x2, R50 ;  /* 0x0000000225047825 */ /* 0x004fc600078e0232 */
[C---:B------:R-:W-:Y:S02]  /*72f0*/  IADD3 R11, P3, R4.reuse, 0x20, RZ ;  /* 0x00000020040b7810 */ /* 0x040fe40007f7e0ff */
[C---:B------:R-:W-:Y:S02]  /*7300*/  LOP3.LUT R3, R4.reuse, 0x380, RZ, 0xc0, !PT ;  /* 0x0000038004037812 */ /* 0x040fe400078ec0ff */
[----:B------:R-:W-:Y:S02]  /*7310*/  LOP3.LUT R10, R11, 0x380, RZ, 0xc0, !PT ;  /* 0x000003800b0a7812 */ /* 0x000fe400078ec0ff */
[----:B------:R-:W-:Y:S02]  /*7320*/  IADD3 R8, P2, R4, 0x40, RZ ;  /* 0x0000004004087810 */ /* 0x000fe40007f5e0ff */
[----:B------:R-:W-:Y:S02]  /*7330*/  SHF.R.U64 R10, R10, 0x3, RZ ;  /* 0x000000030a0a7819 */ /* 0x000fe400000012ff */
[----:B------:R-:W-:-:S02]  /*7340*/  SHF.R.U64 R3, R3, 0x3, RZ ;  /* 0x0000000303037819 */ /* 0x000fc400000012ff */
[----:B------:R-:W-:Y:S02]  /*7350*/  IADD3 R13, P1, R4, 0x60, RZ ;  /* 0x00000060040d7810 */ /* 0x000fe40007f3e0ff */
[----:B------:R-:W-:Y:S02]  /*7360*/  LOP3.LUT R6, R8, 0x380, RZ, 0xc0, !PT ;  /* 0x0000038008067812 */ /* 0x000fe400078ec0ff */
[----:B------:R-:W-:Y:S02]  /*7370*/  LOP3.LUT R10, R10, R11, RZ, 0x3c, !PT ;  /* 0x0000000b0a0a7212 */ /* 0x000fe400078e3cff */
[----:B------:R-:W-:Y:S02]  /*7380*/  LOP3.LUT R4, R3, R4, RZ, 0x3c, !PT ;  /* 0x0000000403047212 */ /* 0x000fe400078e3cff */
[----:B------:R-:W-:Y:S02]  /*7390*/  LOP3.LUT R11, R13, 0x380, RZ, 0xc0, !PT ;  /* 0x000003800d0b7812 */ /* 0x000fe400078ec0ff */
[----:B------:R-:W-:Y:S01]  /*73a0*/  SHF.R.U64 R3, R6, 0x3, RZ ;  /* 0x0000000306037819 */ /* 0x000fe200000012ff */
[--C-:B------:R-:W-:Y:S01]  /*73b0*/  IMAD.X R7, RZ, RZ, R5.reuse, P1 ;  /* 0x000000ffff077224 */ /* 0x100fe200008e0605 */
[----:B------:R-:W-:Y:S01]  /*73c0*/  SHF.R.U64 R6, R11, 0x3, RZ ;  /* 0x000000030b067819 */ /* 0x000fe200000012ff */
[--C-:B------:R-:W-:Y:S01]  /*73d0*/  IMAD.X R9, RZ, RZ, R5.reuse, P2 ;  /* 0x000000ffff097224 */ /* 0x100fe200010e0605 */
[----:B------:R-:W-:Y:S01]  /*73e0*/  LOP3.LUT R8, R3, R8, RZ, 0x3c, !PT ;  /* 0x0000000803087212 */ /* 0x000fe200078e3cff */
[----:B------:R-:W-:Y:S01]  /*73f0*/  IMAD.X R11, RZ, RZ, R5, P3 ;  /* 0x000000ffff0b7224 */ /* 0x000fe200018e0605 */
[----:B------:R-:W-:-:S02]  /*7400*/  MOV R3, R4 ;  /* 0x0000000400037202 */ /* 0x000fc40000000f00 */
[----:B------:R-:W-:Y:S02]  /*7410*/  LOP3.LUT R6, R6, R13, RZ, 0x3c, !PT ;  /* 0x0000000d06067212 */ /* 0x000fe400078e3cff */
[----:B------:R-:W-:Y:S02]  /*7420*/  SEL R37, R21, R24, P0 ;  /* 0x0000001815257207 */ /* 0x000fe40000000000 */
[----:B------:R-:W-:Y:S02]  /*7430*/  MOV R68, R10 ;  /* 0x0000000a00447202 */ /* 0x000fe40000000f00 */
[----:B------:R-:W-:Y:S02]  /*7440*/  MOV R34, R6 ;  /* 0x0000000600227202 */ /* 0x000fe40000000f00 */
[----:B----4-:R-:W-:Y:S01]  /*7450*/  LOP3.LUT R5, R28, 0x2, RZ, 0x3c, !PT ;  /* 0x000000021c057812 */ /* 0x010fe200078e3cff */
[----:B------:R-:W-:Y:S01]  /*7460*/  SHFL.IDX PT, R40, R41, R28, 0x1c1f ;  /* 0x001c1f1c29287589 */ /* 0x000fe200000e0000 */
[----:B------:R-:W-:-:S03]  /*7470*/  MOV R67, R8 ;  /* 0x0000000800437202 */ /* 0x000fc60000000f00 */
[----:B------:R-:W-:Y:S04]  /*7480*/  SHFL.IDX PT, R54, R65, R28, 0x1c1f ;  /* 0x001c1f1c41367589 */ /* 0x000fe800000e0000 */
[----:B------:R-:W-:Y:S04]  /*7490*/  SHFL.IDX PT, R60, R61, R28, 0x1c1f ;  /* 0x001c1f1c3d3c7589 */ /* 0x000fe800000e0000 */
[----:B------:R-:W0:Y:S04]  /*74a0*/  SHFL.IDX PT, R55, R82, R5, 0x1c1f ;  /* 0x001c1f0552377589 */ /* 0x000e2800000e0000 */
[----:B------:R-:W-:Y:S04]  /*74b0*/  SHFL.IDX PT, R12, R33, R28, 0x1c1f ;  /* 0x001c1f1c210c7589 */ /* 0x000fe800000e0000 */
[----:B------:R-:W1:Y:S04]  /*74c0*/  SHFL.IDX PT, R41, R58, R5, 0x1c1f ;  /* 0x001c1f053a297589 */ /* 0x000e6800000e0000 */
[----:B------:R-:W-:Y:S04]  /*74d0*/  SHFL.IDX PT, R44, R45, R28, 0x1c1f ;  /* 0x001c1f1c2d2c7589 */ /* 0x000fe800000e0000 */
[----:B------:R-:W2:Y:S04]  /*74e0*/  SHFL.IDX PT, R61, R78, R5, 0x1c1f ;  /* 0x001c1f054e3d7589 */ /* 0x000ea800000e0000 */
[----:B------:R-:W-:Y:S04]  /*74f0*/  SHFL.IDX PT, R32, R15, R28, 0x1c1f ;  /* 0x001c1f1c0f207589 */ /* 0x000fe800000e0000 */
[----:B------:R-:W-:Y:S04]  /*7500*/  SHFL.IDX PT, R30, R25, R28, 0x1c1f ;  /* 0x001c1f1c191e7589 */ /* 0x000fe800000e0000 */
[----:B------:R-:W4:Y:S04]  /*7510*/  SHFL.IDX PT, R33, R62, R5, 0x1c1f ;  /* 0x001c1f053e217589 */ /* 0x000f2800000e0000 */
[----:B------:R1:W3:Y:S04]  /*7520*/  SHFL.IDX PT, R31, R42, R5, 0x1c1f ;  /* 0x001c1f052a1f7589 */ /* 0x0002e800000e0000 */
[----:B------:R-:W-:Y:S04]  /*7530*/  SHFL.IDX PT, R4, R69, R28, 0x1c1f ;  /* 0x001c1f1c45047589 */ /* 0x000fe800000e0000 */
[----:B------:R-:W-:Y:S04]  /*7540*/  SHFL.IDX PT, R10, R49, R28, 0x1c1f ;  /* 0x001c1f1c310a7589 */ /* 0x000fe800000e0000 */
[----:B------:R-:W3:Y:S04]  /*7550*/  SHFL.IDX PT, R7, R84, R5, 0x1c1f ;  /* 0x001c1f0554077589 */ /* 0x000ee800000e0000 */
[----:B------:R-:W3:Y:S04]  /*7560*/  SHFL.IDX PT, R45, R74, R5, 0x1c1f ;  /* 0x001c1f054a2d7589 */ /* 0x000ee800000e0000 */
[----:B------:R-:W3:Y:S04]  /*7570*/  SHFL.IDX PT, R15, R66, R5, 0x1c1f ;  /* 0x001c1f05420f7589 */ /* 0x000ee800000e0000 */
[----:B------:R-:W-:Y:S04]  /*7580*/  SHFL.IDX PT, R6, R63, R28, 0x1c1f ;  /* 0x001c1f1c3f067589 */ /* 0x000fe800000e0000 */
[----:B------:R-:W-:Y:S04]  /*7590*/  SHFL.IDX PT, R48, R53, R28, 0x1c1f ;  /* 0x001c1f1c35307589 */ /* 0x000fe800000e0000 */
[----:B------:R-:W3:Y:S04]  /*75a0*/  SHFL.IDX PT, R9, R80, R5, 0x1c1f ;  /* 0x001c1f0550097589 */ /* 0x000ee800000e0000 */
[----:B------:R-:W-:Y:S04]  /*75b0*/  SHFL.IDX PT, R14, R29, R28, 0x1c1f ;  /* 0x001c1f1c1d0e7589 */ /* 0x000fe800000e0000 */
[----:B------:R-:W-:Y:S04]  /*75c0*/  SHFL.IDX PT, R20, R27, R28, 0x1c1f ;  /* 0x001c1f1c1b147589 */ /* 0x000fe800000e0000 */
[----:B------:R-:W3:Y:S04]  /*75d0*/  SHFL.IDX PT, R49, R70, R5, 0x1c1f ;  /* 0x001c1f0546317589 */ /* 0x000ee800000e0000 */
[----:B------:R-:W3:Y:S04]  /*75e0*/  SHFL.IDX PT, R21, R64, R5, 0x1c1f ;  /* 0x001c1f0540157589 */ /* 0x000ee800000e0000 */
[----:B------:R-:W3:Y:S04]  /*75f0*/  SHFL.IDX PT, R25, R46, R5, 0x1c1f ;  /* 0x001c1f052e197589 */ /* 0x000ee800000e0000 */
[----:B------:R-:W-:Y:S04]  /*7600*/  SHFL.IDX PT, R8, R59, R28, 0x1c1f ;  /* 0x001c1f1c3b087589 */ /* 0x000fe800000e0000 */
[----:B------:R-:W3:Y:S04]  /*7610*/  SHFL.IDX PT, R11, R76, R5, 0x1c1f ;  /* 0x001c1f054c0b7589 */ /* 0x000ee800000e0000 */
[----:B------:R-:W-:Y:S04]  /*7620*/  SHFL.IDX PT, R26, R37, R28, 0x1c1f ;  /* 0x001c1f1c251a7589 */ /* 0x000fe800000e0000 */
[----:B------:R-:W3:Y:S04]  /*7630*/  SHFL.IDX PT, R29, R36, R5, 0x1c1f ;  /* 0x001c1f05241d7589 */ /* 0x000ee800000e0000 */
[----:B------:R-:W-:Y:S04]  /*7640*/  SHFL.IDX PT, R24, R39, R28, 0x1c1f ;  /* 0x001c1f1c27187589 */ /* 0x000fe800000e0000 */
[----:B------:R-:W3:Y:S04]  /*7650*/  SHFL.IDX PT, R13, R72, R5, 0x1c1f ;  /* 0x001c1f05480d7589 */ /* 0x000ee800000e0000 */
[----:B------:R4:W3:Y:S01]  /*7660*/  SHFL.IDX PT, R27, R38, R5, 0x1c1f ;  /* 0x001c1f05261b7589 */ /* 0x0008e200000e0000 */
[----:B0-----:R-:W-:-:S02]  /*7670*/  SEL R52, R54, R55, P0 ;  /* 0x0000003736347207 */ /* 0x001fc40000000000 */
[----:B-1----:R-:W-:Y:S02]  /*7680*/  SEL R42, R40, R41, P0 ;  /* 0x00000029282a7207 */ /* 0x002fe40000000000 */
[----:B------:R-:W-:Y:S02]  /*7690*/  SEL R54, R55, R54, P0 ;  /* 0x0000003637367207 */ /* 0x000fe40000000000 */
[----:B--2---:R-:W-:Y:S02]  /*76a0*/  SEL R58, R60, R61, P0 ;  /* 0x0000003d3c3a7207 */ /* 0x004fe40000000000 */
[----:B------:R-:W-:Y:S02]  /*76b0*/  SEL R40, R41, R40, P0 ;  /* 0x0000002829287207 */ /* 0x000fe40000000000 */
[----:B----4-:R-:W-:Y:S02]  /*76c0*/  SEL R38, R32, R33, P0 ;  /* 0x0000002120267207 */ /* 0x010fe40000000000 */
[----:B---3--:R-:W-:-:S02]  /*76d0*/  SEL R36, R30, R31, P0 ;  /* 0x0000001f1e247207 */ /* 0x008fc40000000000 */
        /* <DEDUP_REMOVED lines=25> */
[----:B------:R-:W-:Y:S02]  /*7870*/  F2FP.BF16.F32.PACK_AB R4, R53, R52 ;  /* 0x000000343504723e */ /* 0x000fe400000010ff */
[----:B------:R-:W-:Y:S02]  /*7880*/  F2FP.BF16.F32.PACK_AB R5, R43, R42 ;  /* 0x0000002a2b05723e */ /* 0x000fe400000010ff */
[----:B------:R-:W-:Y:S02]  /*7890*/  F2FP.BF16.F32.PACK_AB R6, R55, R54 ;  /* 0x000000363706723e */ /* 0x000fe400000010ff */
[----:B------:R-:W-:Y:S02]  /*78a0*/  F2FP.BF16.F32.PACK_AB R7, R41, R40 ;  /* 0x000000282907723e */ /* 0x000fe400000010ff */
[----:B------:R-:W-:-:S02]  /*78b0*/  F2FP.BF16.F32.PACK_AB R8, R59, R58 ;  /* 0x0000003a3b08723e */ /* 0x000fc400000010ff */
[----:B------:R-:W-:Y:S02]  /*78c0*/  F2FP.BF16.F32.PACK_AB R9, R39, R38 ;  /* 0x000000262709723e */ /* 0x000fe400000010ff */
        /* <DEDUP_REMOVED lines=9> */
[----:B------:R-:W-:Y:S01]  /*7960*/  F2FP.BF16.F32.PACK_AB R27, R21, R20 ;  /* 0x00000014151b723e */ /* 0x000fe200000010ff */
[----:B------:R-:W-:Y:S04]  /*7970*/  STSM.16.M88.4 [R3], R4 ;  /* 0x0000000403007844 */ /* 0x000fe80000000200 */
[----:B------:R-:W-:Y:S04]  /*7980*/  STSM.16.M88.4 [R68], R8 ;  /* 0x0000000844007844 */ /* 0x000fe80000000200 */
[----:B------:R-:W-:Y:S04]  /*7990*/  STSM.16.M88.4 [R67], R12 ;  /* 0x0000000c43007844 */ /* 0x000fe80000000200 */
[----:B------:R0:W-:Y:S01]  /*79a0*/  STSM.16.M88.4 [R34], R24 ;  /* 0x0000001822007844 */ /* 0x0001e20000000200 */
[----:B------:R-:W-:Y:S01]  /*79b0*/  BAR.SYNC.DEFER_BLOCKING 0x1, 0x180 ;  /* 0x0046000000007b1d */ /* 0x000fe20000010000 */
[----:B------:R-:W-:-:S04]  /*79c0*/  ISETP.NE.U32.AND P1, PT, RZ, UR10, PT ;  /* 0x0000000aff007c0c */ /* 0x000fc8000bf25070 */
[----:B------:R-:W-:Y:S01]  /*79d0*/  ISETP.NE.AND.EX P0, PT, RZ, UR11, PT, P1 ;  /* 0x0000000bff007c0c */ /* 0x000fe2000bf05310 */
[----:B------:R-:W-:Y:S02]  /*79e0*/  IMAD.U32 R64, RZ, RZ, UR7 ;  /* 0x00000007ff407e24 */ /* 0x000fe4000f8e00ff */
[----:B------:R-:W-:Y:S01]  /*79f0*/  IMAD.U32 R65, RZ, RZ, UR8 ;  /* 0x00000008ff417e24 */ /* 0x000fe2000f8e00ff */
[----:B------:R-:W-:Y:S01]  /*7a00*/  ULDC.64 UR8, c[0x0][0xc08] ;  /* 0x0003020000087ab9 */ /* 0x000fe20000000a00 */
[----:B0-----:R-:W0:Y:S08]  /*7a10*/  LDC R34, c[0x0][0xbe8] ;  /* 0x0002fa00ff227b82 */ /* 0x001e300000000800 */
[----:B------:R-:W2:Y:S01]  /*7a20*/  @P0 LDG.E R66, desc[UR50][R64.64] ;  /* 0x0000003240420981 */ /* 0x000ea2000c1e1900 */
[----:B------:R-:W-:-:S04]  /*7a30*/  UISETP.NE.U32.AND UP0, UPT, UR8, URZ, UPT ;  /* 0x0000003f0800728c */ /* 0x000fc8000bf05070 */
[----:B------:R-:W-:Y:S01]  /*7a40*/  UISETP.NE.AND.EX UP0, UPT, UR9, URZ, UPT, UP0 ;  /* 0x0000003f0900728c */ /* 0x000fe2000bf05300 */
[----:B0-----:R-:W-:-:S10]  /*7a50*/  ISETP.NE.AND P1, PT, R34, 0x1, PT ;  /* 0x000000012200780c */ /* 0x001fd40003f25270 */
[----:B------:R-:W-:-:S04]  /*7a60*/  @UP0 UIADD3 UR8, UP1, UR4, UR8, URZ ;  /* 0x0000000804080290 */ /* 0x000fc8000ff3e03f */
[----:B------:R-:W-:Y:S01]  /*7a70*/  @UP0 UIADD3.X UR9, UR12, UR9, URZ, UP1, !UPT ;  /* 0x000000090c090290 */ /* 0x000fe20008ffe43f */
[----:B------:R-:W0:Y:S01]  /*7a80*/  @P1 LDC R6, c[0x0][0xbec] ;  /* 0x0002fb00ff061b82 */ /* 0x000e220000000800 */
[----:B------:R-:W-:Y:S01]  /*7a90*/  UISETP.GT.AND UP1, UPT, UR43, 0x1, UPT ;  /* 0x000000012b00788c */ /* 0x000fe2000bf24270 */
[----:B------:R-:W-:-:S06]  /*7aa0*/  UMOV UR16, 0x9b8 ;  /* 0x000009b800107882 */ /* 0x000fcc0000000000 */
[----:B------:R-:W1:Y:S01]  /*7ab0*/  @P1 LDC R9, c[0x0][0xbf0] ;  /* 0x0002fc00ff091b82 */ /* 0x000e620000000800 */
[----:B------:R-:W-:Y:S01]  /*7ac0*/  USEL UR16, UR16, 0x978, UP1 ;  /* 0x0000097810107887 */ /* 0x000fe20008800000 */
[----:B------:R-:W-:Y:S01]  /*7ad0*/  PLOP3.LUT P4, PT, PT, PT, UP0, 0x80, 0x0 ;  /* 0x000000000000781c */ /* 0x000fe20003f8f008 */
[----:B------:R-:W-:Y:S01]  /*7ae0*/  UISETP.NE.U32.AND UP0, UPT, UR10, URZ, UPT ;  /* 0x0000003f0a00728c */ /* 0x000fe2000bf05070 */
[----:B------:R-:W-:Y:S01]  /*7af0*/  IMAD.U32 R11, RZ, RZ, UR41 ;  /* 0x00000029ff0b7e24 */ /* 0x000fe2000f8e00ff */
[----:B------:R-:W-:Y:S01]  /*7b00*/  ULDC UR4, c[0x0][0xa88] ;  /* 0x0002a20000047ab9 */ /* 0x000fe20000000800 */
[----:B------:R-:W-:Y:S01]  /*7b10*/  IMAD.U32 R4, RZ, RZ, UR8 ;  /* 0x00000008ff047e24 */ /* 0x000fe2000f8e00ff */
[----:B------:R-:W-:Y:S01]  /*7b20*/  UISETP.NE.AND.EX UP0, UPT, UR11, URZ, UPT, UP0 ;  /* 0x0000003f0b00728c */ /* 0x000fe2000bf05300 */
[----:B------:R-:W-:Y:S01]  /*7b30*/  IMAD.U32 R3, RZ, RZ, UR4 ;  /* 0x00000004ff037e24 */ /* 0x000fe2000f8e00ff */
[----:B------:R-:W-:Y:S01]  /*7b40*/  UMOV UR4, URZ ;  /* 0x0000003f00047c82 */ /* 0x000fe20008000000 */
[----:B------:R-:W-:Y:S01]  /*7b50*/  IMAD.U32 R5, RZ, RZ, UR9 ;  /* 0x00000009ff057e24 */ /* 0x000fe2000f8e00ff */
[----:B------:R-:W-:Y:S01]  /*7b60*/  USEL UR7, UR42, URZ, UP1 ;  /* 0x0000003f2a077287 */ /* 0x000fe20008800000 */
[----:B------:R-:W-:Y:S01]  /*7b70*/  IMAD R11, R11, 0xc0, R71 ;  /* 0x000000c00b0b7824 */ /* 0x000fe200078e0247 */
[----:B------:R-:W-:Y:S01]  /*7b80*/  ULDC.64 UR10, c[0x0][UR16+0x218] ;  /* 0x00008600100a7abb */ /* 0x000fe20008000a00 */
[----:B------:R-:W-:Y:S01]  /*7b90*/  ULDC.64 UR14, c[0x0][UR16+0x228] ;  /* 0x00008a00100e7abb */ /* 0x000fe20008000a00 */
[----:B------:R-:W-:Y:S01]  /*7ba0*/  USEL UR38, UR38, URZ, !UP0 ;  /* 0x0000003f26267287 */ /* 0x000fe2000c000000 */
[----:B------:R0:W5:Y:S01]  /*7bb0*/  @P4 LDG.E R3, desc[UR50][R4.64] ;  /* 0x0000003204034981 */ /* 0x000162000c1e1900 */
[----:B------:R-:W-:Y:S01]  /*7bc0*/  ULDC.64 UR12, c[0x0][UR16+0x220] ;  /* 0x00008800100c7abb */ /* 0x000fe20008000a00 */
[----:B------:R-:W-:-:S02]  /*7bd0*/  UIMAD.WIDE.U32 UR8, UR10, UR40, URZ ;  /* 0x000000280a0872a5 */ /* 0x000fc4000f8e003f */
[----:B------:R-:W-:Y:S02]  /*7be0*/  UIMAD.WIDE.U32 UR18, UR14, UR7, URZ ;  /* 0x000000070e1272a5 */ /* 0x000fe4000f8e003f */
[----:B------:R-:W-:Y:S02]  /*7bf0*/  UIMAD UR10, UR11, UR40, URZ ;  /* 0x000000280b0a72a4 */ /* 0x000fe4000f8e023f */
[----:B------:R-:W-:Y:S01]  /*7c00*/  UIMAD UR14, UR15, UR7, URZ ;  /* 0x000000070f0e72a4 */ /* 0x000fe2000f8e023f */
[----:B0-----:R-:W-:Y:S01]  /*7c10*/  @P1 IMAD.HI.U32 R4, R11, R6, RZ ;  /* 0x000000060b041227 */ /* 0x001fe200078e00ff */
[----:B------:R-:W-:Y:S02]  /*7c20*/  USEL UR39, UR39, URZ, !UP0 ;  /* 0x0000003f27277287 */ /* 0x000fe4000c000000 */
[----:B------:R-:W-:Y:S01]  /*7c30*/  UIMAD UR7, UR13, UR38, URZ ;  /* 0x000000260d0772a4 */ /* 0x000fe2000f8e023f */
[----:B------:R-:W-:Y:S01]  /*7c40*/  IMAD.MOV.U32 R7, RZ, RZ, R11 ;  /* 0x000000ffff077224 */ /* 0x000fe200078e000b */
[----:B------:R-:W-:Y:S01]  /*7c50*/  UIADD3 UR9, UR9, UR10, URZ ;  /* 0x0000000a09097290 */ /* 0x000fe2000fffe03f */
[----:B-1----:R-:W-:Y:S01]  /*7c60*/  @P1 SHF.R.U32.HI R7, RZ, R9, R4 ;  /* 0x00000009ff071219 */ /* 0x002fe20000011604 */
[----:B------:R-:W-:-:S02]  /*7c70*/  UIMAD.WIDE.U32 UR10, UR12, UR38, URZ ;  /* 0x000000260c0a72a5 */ /* 0x000fc4000f8e003f */
[----:B------:R-:W-:Y:S02]  /*7c80*/  UIMAD UR7, UR12, UR39, UR7 ;  /* 0x000000270c0772a4 */ /* 0x000fe4000f8e0207 */
[----:B------:R-:W-:Y:S01]  /*7c90*/  UIADD3 UR14, UR19, UR14, URZ ;  /* 0x0000000e130e7290 */ /* 0x000fe2000fffe03f */
[----:B------:R-:W-:Y:S01]  /*7ca0*/  IMAD.U32 R4, RZ, RZ, UR18 ;  /* 0x00000012ff047e24 */ /* 0x000fe2000f8e00ff */
[----:B------:R-:W-:Y:S01]  /*7cb0*/  UIADD3 UR7, UR11, UR7, URZ ;  /* 0x000000070b077290 */ /* 0x000fe2000fffe03f */
[--C-:B------:R-:W-:Y:S02]  /*7cc0*/  IMAD.MOV R9, RZ, RZ, -R7.reuse ;  /* 0x000000ffff097224 */ /* 0x100fe400078e0a07 */
[----:B------:R-:W-:Y:S01]  /*7cd0*/  IMAD.U32 R5, RZ, RZ, UR19 ;  /* 0x00000013ff057e24 */ /* 0x000fe2000f8e00ff */
[----:B------:R-:W-:Y:S01]  /*7ce0*/  SHF.R.S32.HI R5, RZ, 0x1f, R7 ;  /* 0x0000001fff057819 */ /* 0x000fe20000011407 */
[----:B------:R-:W-:Y:S02]  /*7cf0*/  IMAD R9, R34, R9, R11 ;  /* 0x0000000922097224 */ /* 0x000fe400078e020b */
[----:B------:R-:W-:-:S03]  /*7d00*/  IMAD.U32 R8, RZ, RZ, UR14 ;  /* 0x0000000eff087e24 */ /* 0x000fc6000f8e00ff */
[----:B------:R-:W-:Y:S01]  /*7d10*/  SHF.R.S32.HI R6, RZ, 0x1f, R9 ;  /* 0x0000001fff067819 */ /* 0x000fe20000011409 */
[----:B------:R-:W-:Y:S01]  /*7d20*/  IMAD.U32 R12, RZ, RZ, UR41 ;  /* 0x00000029ff0c7e24 */ /* 0x000fe2000f8e00ff */
[----:B--2---:R-:W-:-:S13]  /*7d30*/  @P0 R2UR UR4, R66 ;  /* 0x00000000420402ca */ /* 0x004fda00000e0000 */
[----:B------:R-:W-:Y:S02]  /*7d40*/  UIADD3 UR8, UP0, UP2, UR10, UR8, UR4 ;  /* 0x000000080a087290 */ /* 0x000fe4000fa1e004 */
[----:B------:R-:W-:Y:S01]  /*7d50*/  USHF.R.S32.HI UR12, URZ, 0x1f, UR4 ;  /* 0x0000001f3f0c7899 */ /* 0x000fe20008011404 */
[----:B------:R-:W-:Y:S01]  /*7d60*/  ULDC.64 UR10, c[0x0][0xba8] ;  /* 0x0002ea00000a7ab9 */ /* 0x000fe20000000a00 */
[----:B------:R-:W-:Y:S02]  /*7d70*/  @!UP1 ULDC UR10, c[0x0][0xb50] ;  /* 0x0002d400000a9ab9 */ /* 0x000fe40000000800 */
[----:B------:R-:W-:Y:S01]  /*7d80*/  UIADD3.X UR7, UR7, UR9, UR12, UP0, UP2 ;  /* 0x0000000907077290 */ /* 0x000fe200087e440c */
[----:B------:R-:W-:Y:S01]  /*7d90*/  IADD3 R4, P2, P3, R7, UR8, R4 ;  /* 0x0000000807047c10 */ /* 0x000fe2000fb5e004 */
[----:B------:R-:W-:Y:S01]  /*7da0*/  @!UP1 ULDC UR11, c[0x0][0xb54] ;  /* 0x0002d500000b9ab9 */ /* 0x000fe20000000800 */
[----:B------:R-:W-:Y:S02]  /*7db0*/  ULDC.64 UR8, c[0x0][UR16+0x210] ;  /* 0x0000840010087abb */ /* 0x000fe40008000a00 */
[----:B------:R-:W-:Y:S01]  /*7dc0*/  IMAD R7, R9, UR9, RZ ;  /* 0x0000000909077c24 */ /* 0x000fe2000f8e02ff */
[----:B------:R-:W-:-:S03]  /*7dd0*/  IADD3.X R5, R5, UR7, R8, P2, P3 ;  /* 0x0000000705057c10 */ /* 0x000fc600097e6408 */
[----:B------:R-:W-:Y:S02]  /*7de0*/  IMAD R7, R6, UR8, R7 ;  /* 0x0000000806077c24 */ /* 0x000fe4000f8e0207 */
[----:B------:R-:W-:-:S04]  /*7df0*/  IMAD.WIDE.U32 R4, R9, UR8, R4 ;  /* 0x0000000809047c25 */ /* 0x000fc8000f8e0004 */
[----:B------:R-:W-:Y:S01]  /*7e00*/  IMAD.IADD R5, R5, 0x1, R7 ;  /* 0x0000000105057824 */ /* 0x000fe200078e0207 */
[----:B------:R-:W-:-:S04]  /*7e10*/  LEA R9, P2, R4, UR10, 0x2 ;  /* 0x0000000a04097c11 */ /* 0x000fc8000f8410ff */
[----:B------:R-:W-:Y:S01]  /*7e20*/  LEA.HI.X R10, R4, UR11, R5, 0x2, P2 ;  /* 0x0000000b040a7c11 */ /* 0x000fe200090f1405 */
[----:B------:R-:W-:Y:S08]  /*7e30*/  @P4 BRA `(.L_x_212) ;  /* 0x0000000000104947 */ /* 0x000ff00003800000 */
[----:B------:R-:W-:Y:S05]  /*7e40*/  @!P0 BRA `(.L_x_212) ;  /* 0x00000000000c8947 */ /* 0x000fea0003800000 */
[----:B------:R-:W2:Y:S04]  /*7e50*/  LDG.E R4, desc[UR50][R64.64] ;  /* 0x0000003240047981 */ /* 0x000ea8000c1e1900 */
[----:B-----5:R-:W2:Y:S02]  /*7e60*/  LDG.E R3, desc[UR50][R64.64+0x4] ;  /* 0x0000043240037981 */ /* 0x020ea4000c1e1900 */
[----:B--2---:R-:W-:-:S07]  /*7e70*/  IMAD.IADD R3, R3, 0x1, -R4 ;  /* 0x0000000103037824 */ /* 0x004fce00078e0a04 */
.L_x_212:
[----:B------:R-:W2:Y:S01]  /*7e80*/  LDL R13, [R1+0x2c] ;  /* 0x00002c00010d7983 */ /* 0x000ea20000100800 */
[----:B------:R-:W0:Y:S03]  /*7e90*/  S2R R4, SR_TID.X ;  /* 0x0000000000047919 */ /* 0x000e260000002100 */
[----:B------:R-:W-:Y:S04]  /*7ea0*/  SHFL.IDX PT, R5, R10, RZ, 0x1c1f ;  /* 0x001c1fff0a057589 */ /* 0x000fe800000e0000 */
[----:B------:R-:W-:Y:S04]  /*7eb0*/  SHFL.IDX PT, R6, R9, 0x1, 0x1c1f ;  /* 0x003c1f0009067f89 */ /* 0x000fe800000e0000 */
[----:B------:R-:W-:Y:S01]  /*7ec0*/  SHFL.IDX PT, R7, R10, 0x1, 0x1c1f ;  /* 0x003c1f000a077f89 */ /* 0x000fe200000e0000 */
[----:B0-----:R-:W-:-:S05]  /*7ed0*/  VIADD R14, R4, 0xffffff80 ;  /* 0xffffff80040e7836 */ /* 0x001fca0000000000 */
[----:B------:R-:W-:-:S04]  /*7ee0*/  SHF.R.S32.HI R8, RZ, 0x1f, R14 ;  /* 0x0000001fff087819 */ /* 0x000fc8000001140e */
[----:B------:R-:W-:-:S04]  /*7ef0*/  LEA.HI R8, R8, R14, RZ, 0x7 ;  /* 0x0000000e08087211 */ /* 0x000fc800078f38ff */
[----:B------:R-:W-:Y:S01]  /*7f00*/  LOP3.LUT R8, R8, 0xffffff80, RZ, 0xc0, !PT ;  /* 0xffffff8008087812 */ /* 0x000fe200078ec0ff */
[----:B------:R-:W0:Y:S04]  /*7f10*/  SHFL.IDX PT, R4, R9, RZ, 0x1c1f ;  /* 0x001c1fff09047589 */ /* 0x000e2800000e0000 */
[----:B------:R-:W-:Y:S02]  /*7f20*/  IMAD.IADD R8, R14, 0x1, -R8 ;  /* 0x000000010e087824 */ /* 0x000fe400078e0a08 */
[----:B-----5:R-:W-:-:S03]  /*7f30*/  IMAD R3, R3, R34, RZ ;  /* 0x0000002203037224 */ /* 0x020fc600078e02ff */
[----:B------:R-:W-:Y:S02]  /*7f40*/  LOP3.LUT P0, RZ, R8, 0x3, RZ, 0xc0, !PT ;  /* 0x0000000308ff7812 */ /* 0x000fe4000780c0ff */
[----:B------:R-:W-:Y:S01]  /*7f50*/  PLOP3.LUT P3, PT, PT, PT, UP1, 0x80, 0x0 ;  /* 0x000000000000781c */ /* 0x000fe20003f6f018 */
[----:B--2---:R-:W-:-:S04]  /*7f60*/  IMAD R12, R12, 0xc0, R13 ;  /* 0x000000c00c0c7824 */ /* 0x004fc800078e020d */
[C---:B------:R-:W-:Y:S01]  /*7f70*/  VIADD R8, R12.reuse, 0x8 ;  /* 0x000000080c087836 */ /* 0x040fe20000000000 */
[----:B------:R-:W-:-:S04]  /*7f80*/  ISETP.GE.OR P2, PT, R12, R3, P0 ;  /* 0x000000030c00720c */ /* 0x000fc80000746670 */
[----:B------:R-:W-:-:S09]  /*7f90*/  ISETP.GE.OR P0, PT, R8, R3, P0 ;  /* 0x000000030800720c */ /* 0x000fd20000706670 */
[----:B0-----:R0:W-:Y:S01]  /*7fa0*/  @!P2 ST.E desc[UR50][R4.64], R56 ;  /* 0x000000380400a985 */ /* 0x0011e2000c101932 */
[----:B------:R-:W-:-:S03]  /*7fb0*/  ISETP.GE.AND P2, PT, R12, R3, PT ;  /* 0x000000030c00720c */ /* 0x000fc60003f46270 */
[----:B------:R0:W-:Y:S01]  /*7fc0*/  @!P0 ST.E desc[UR50][R6.64], R57 ;  /* 0x0000003906008985 */ /* 0x0001e2000c101932 */
[----:B------:R-:W-:Y:S01]  /*7fd0*/  ISETP.GE.AND P0, PT, R8, R3, PT ;  /* 0x000000030800720c */ /* 0x000fe20003f06270 */
[----:B------:R-:W-:-:S12]  /*7fe0*/  @P3 BRA `(.L_x_213) ;  /* 0x0000000400cc3947 */ /* 0x000fd80003800000 */
[----:B------:R-:W1:Y:S01]  /*7ff0*/  S2R R13, SR_TID.X ;  /* 0x00000000000d7919 */ /* 0x000e620000002100 */
[----:B------:R-:W2:Y:S01]  /*8000*/  @P1 LDC R31, c[0x0][0xbf0] ;  /* 0x0002fc00ff1f1b82 */ /* 0x000ea20000000800 */
[----:B------:R-:W-:Y:S01]  /*8010*/  ULDC.64 UR10, c[0x0][0xaa0] ;  /* 0x0002a800000a7ab9 */ /* 0x000fe20000000a00 */
[----:B-1----:R-:W-:-:S05]  /*8020*/  VIADD R13, R13, 0xffffff80 ;  /* 0xffffff800d0d7836 */ /* 0x002fca0000000000 */
[----:B------:R-:W-:-:S04]  /*8030*/  SHF.R.S32.HI R64, RZ, 0x1f, R13 ;  /* 0x0000001fff407819 */ /* 0x000fc8000001140d */
[----:B------:R-:W-:-:S04]  /*8040*/  LEA.HI R64, R64, R13, RZ, 0x3 ;  /* 0x0000000d40407211 */ /* 0x000fc800078f18ff */
[----:B------:R-:W-:-:S05]  /*8050*/  SHF.R.S32.HI R64, RZ, 0x3, R64 ;  /* 0x00000003ff407819 */ /* 0x000fca0000011440 */
[----:B0-----:R-:W-:-:S04]  /*8060*/  IMAD R5, R64, 0x40, R16 ;  /* 0x0000004040057824 */ /* 0x001fc800078e0210 */
[----:B------:R-:W-:-:S03]  /*8070*/  IMAD.WIDE R50, R5, 0x2, R50 ;  /* 0x0000000205327825 */ /* 0x000fc600078e0232 */
[C---:B------:R-:W-:Y:S02]  /*8080*/  IADD3 R9, P0, R50.reuse, 0x1800, RZ ;  /* 0x0000180032097810 */ /* 0x040fe40007f1e0ff */
[C---:B------:R-:W-:Y:S02]  /*8090*/  IADD3 R13, P2, R50.reuse, 0x3000, RZ ;  /* 0x00003000320d7810 */ /* 0x040fe40007f5e0ff */
[----:B------:R-:W-:Y:S02]  /*80a0*/  LOP3.LUT R5, R50, 0x380, RZ, 0xc0, !PT ;  /* 0x0000038032057812 */ /* 0x000fe400078ec0ff */
[----:B------:R-:W-:Y:S02]  /*80b0*/  LOP3.LUT R8, R9, 0x380, RZ, 0xc0, !PT ;  /* 0x0000038009087812 */ /* 0x000fe400078ec0ff */
[----:B------:R-:W-:Y:S02]  /*80c0*/  LOP3.LUT R12, R13, 0x380, RZ, 0xc0, !PT ;  /* 0x000003800d0c7812 */ /* 0x000fe400078ec0ff */
[----:B------:R-:W-:-:S02]  /*80d0*/  SHF.R.U64 R5, R5, 0x3, RZ ;  /* 0x0000000305057819 */ /* 0x000fc400000012ff */
[----:B------:R-:W-:Y:S02]  /*80e0*/  SHF.R.U64 R8, R8, 0x3, RZ ;  /* 0x0000000308087819 */ /* 0x000fe400000012ff */
[----:B------:R-:W-:Y:S02]  /*80f0*/  SHF.R.U64 R12, R12, 0x3, RZ ;  /* 0x000000030c0c7819 */ /* 0x000fe400000012ff */
[----:B------:R-:W-:Y:S01]  /*8100*/  LOP3.LUT R4, R5, R50, RZ, 0x3c, !PT ;  /* 0x0000003205047212 */ /* 0x000fe200078e3cff */
[--C-:B------:R-:W-:Y:S01]  /*8110*/  IMAD.MOV.U32 R5, RZ, RZ, R51.reuse ;  /* 0x000000ffff057224 */ /* 0x100fe200078e0033 */
[----:B------:R-:W-:Y:S01]  /*8120*/  LOP3.LUT R8, R8, R9, RZ, 0x3c, !PT ;  /* 0x0000000908087212 */ /* 0x000fe200078e3cff */
[--C-:B------:R-:W-:Y:S01]  /*8130*/  IMAD.X R9, RZ, RZ, R51.reuse, P0 ;  /* 0x000000ffff097224 */ /* 0x100fe200000e0633 */
[----:B------:R-:W-:Y:S01]  /*8140*/  LOP3.LUT R12, R12, R13, RZ, 0x3c, !PT ;  /* 0x0000000d0c0c7212 */ /* 0x000fe200078e3cff */
[----:B------:R-:W-:Y:S02]  /*8150*/  IMAD.X R13, RZ, RZ, R51, P2 ;  /* 0x000000ffff0d7224 */ /* 0x000fe400010e0633 */
[----:B------:R-:W3:Y:S04]  /*8160*/  LD.E.128 R4, desc[UR50][R4.64] ;  /* 0x0000003204047980 */ /* 0x000ee8000c101d00 */
[----:B------:R-:W4:Y:S04]  /*8170*/  LD.E.128 R8, desc[UR50][R8.64] ;  /* 0x0000003208087980 */ /* 0x000f28000c101d00 */
[----:B------:R-:W4:Y:S01]  /*8180*/  LD.E.128 R12, desc[UR50][R12.64] ;  /* 0x000000320c0c7980 */ /* 0x000f22000c101d00 */
[----:B------:R-:W-:-:S04]  /*8190*/  IADD3 R21, P0, R50, 0x4800, RZ ;  /* 0x0000480032157810 */ /* 0x000fc80007f1e0ff */
[----:B------:R-:W-:Y:S01]  /*81a0*/  LOP3.LUT R20, R21, 0x380, RZ, 0xc0, !PT ;  /* 0x0000038015147812 */ /* 0x000fe200078ec0ff */
[----:B------:R-:W-:Y:S01]  /*81b0*/  UIMAD UR7, UR12, UR10, URZ ;  /* 0x0000000a0c0772a4 */ /* 0x000fe2000f8e023f */
[----:B------:R-:W-:Y:S02]  /*81c0*/  IMAD.U32 R29, RZ, RZ, UR41 ;  /* 0x00000029ff1d7e24 */ /* 0x000fe4000f8e00ff */
[----:B------:R-:W-:Y:S01]  /*81d0*/  SHF.R.U64 R20, R20, 0x3, RZ ;  /* 0x0000000314147819 */ /* 0x000fe200000012ff */
[----:B------:R-:W-:Y:S01]  /*81e0*/  UIMAD.WIDE.U32 UR8, UR4, UR10, URZ ;  /* 0x0000000a040872a5 */ /* 0x000fe2000f8e003f */
[----:B------:R-:W-:Y:S01]  /*81f0*/  IMAD.X R25, RZ, RZ, R51, P0 ;  /* 0x000000ffff197224 */ /* 0x000fe200000e0633 */
[----:B------:R-:W-:Y:S01]  /*8200*/  ULDC.64 UR12, c[0x0][0xaf0] ;  /* 0x0002bc00000c7ab9 */ /* 0x000fe20000000a00 */
[----:B------:R-:W-:Y:S02]  /*8210*/  LOP3.LUT R24, R20, R21, RZ, 0x3c, !PT ;  /* 0x0000001514187212 */ /* 0x000fe400078e3cff */
[----:B------:R-:W0:Y:S01]  /*8220*/  @P1 LDC R21, c[0x0][0xbec] ;  /* 0x0002fb00ff151b82 */ /* 0x000e220000000800 */
[----:B------:R-:W-:Y:S01]  /*8230*/  UIMAD UR7, UR4, UR11, UR7 ;  /* 0x0000000b040772a4 */ /* 0x000fe2000f8e0207 */
[----:B------:R-:W-:Y:S01]  /*8240*/  IMAD R20, R2, 0x30, R64 ;  /* 0x0000003002147824 */ /* 0x000fe200078e0240 */
[----:B------:R-:W-:Y:S01]  /*8250*/  USHF.R.S32.HI UR4, URZ, 0x1f, UR38 ;  /* 0x0000001f3f047899 */ /* 0x000fe20008011426 */
[----:B------:R-:W5:Y:S01]  /*8260*/  LD.E.128 R24, desc[UR50][R24.64] ;  /* 0x0000003218187980 */ /* 0x000f62000c101d00 */
[----:B------:R-:W-:Y:S01]  /*8270*/  UIADD3 UR9, UR9, UR7, URZ ;  /* 0x0000000709097290 */ /* 0x000fe2000fffe03f */
[----:B------:R-:W-:Y:S01]  /*8280*/  IMAD R30, R29, 0xc0, R20 ;  /* 0x000000c01d1e7824 */ /* 0x000fe200078e0214 */
[----:B------:R-:W-:Y:S01]  /*8290*/  ULDC.64 UR10, c[0x0][0xae8] ;  /* 0x0002ba00000a7ab9 */ /* 0x000fe20000000a00 */
[----:B------:R-:W-:Y:S01]  /*82a0*/  UIMAD UR4, UR4, UR12, URZ ;  /* 0x0000000c040472a4 */ /* 0x000fe2000f8e023f */
[----:B------:R-:W-:Y:S01]  /*82b0*/  @!PT LDS RZ, [RZ] ;  /* 0x00000000fffff984 */ /* 0x000fe20000000800 */
[----:B------:R-:W-:Y:S01]  /*82c0*/  @!PT LDS RZ, [RZ] ;  /* 0x00000000fffff984 */ /* 0x000fe20000000800 */
[----:B------:R-:W-:Y:S01]  /*82d0*/  @!PT LDS RZ, [RZ] ;  /* 0x00000000fffff984 */ /* 0x000fe20000000800 */
[----:B------:R-:W-:Y:S01]  /*82e0*/  @!PT LDS RZ, [RZ] ;  /* 0x00000000fffff984 */ /* 0x000fe20000000800 */
[----:B------:R1:W-:Y:S06]  /*82f0*/  MEMBAR.ALL.CTA ;  /* 0x0000000000007992 */ /* 0x0003ec0000008000 */
[----:B-1----:R-:W1:Y:S01]  /*8300*/  FENCE.VIEW.ASYNC.S ;  /* 0x00000000000073c6 */ /* 0x002e620000000000 */
[----:B------:R-:W-:Y:S01]  /*8310*/  UIMAD.WIDE.U32 UR8, UR40, UR10, UR8 ;  /* 0x0000000a280872a5 */ /* 0x000fe2000f8e0008 */
[----:B------:R-:W-:Y:S01]  /*8320*/  IMAD.MOV.U32 R29, RZ, RZ, R30 ;  /* 0x000000ffff1d7224 */ /* 0x000fe200078e001e */
[----:B------:R-:W-:Y:S01]  /*8330*/  UIMAD UR4, UR38, UR13, UR4 ;  /* 0x0000000d260472a4 */ /* 0x000fe2000f8e0204 */
[----:B------:R-:W-:Y:S01]  /*8340*/  VIADD R0, R0, 0x13220 ;  /* 0x0001322000007836 */ /* 0x000fe20000000000 */
[----:B------:R-:W-:-:S04]  /*8350*/  UIMAD UR9, UR40, UR11, UR9 ;  /* 0x0000000b280972a4 */ /* 0x000fc8000f8e0209 */
[----:B------:R-:W-:Y:S01]  /*8360*/  UIMAD.WIDE.U32 UR38, UR38, UR12, UR8 ;  /* 0x0000000c262672a5 */ /* 0x000fe2000f8e0008 */
[----:B------:R-:W-:Y:S02]  /*8370*/  PRMT R0, RZ, 0x654, R0 ;  /* 0x00000654ff007816 */ /* 0x000fe40000000000 */
[----:B------:R-:W-:Y:S01]  /*8380*/  ULDC.64 UR8, c[0x0][0xae0] ;  /* 0x0002b80000087ab9 */ /* 0x000fe20000000a00 */
[----:B------:R-:W-:Y:S01]  /*8390*/  UIADD3 UR4, UR39, UR4, URZ ;  /* 0x0000000427047290 */ /* 0x000fe2000fffe03f */
[----:B0-----:R-:W-:-:S04]  /*83a0*/  @P1 IMAD.HI.U32 R20, R30, R21, RZ ;  /* 0x000000151e141227 */ /* 0x001fc800078e00ff */
[----:B------:R-:W-:Y:S01]  /*83b0*/  IMAD.U32 R21, RZ, RZ, UR39 ;  /* 0x00000027ff157e24 */ /* 0x000fe2000f8e00ff */
[----:B--2---:R-:W-:Y:S01]  /*83c0*/  @P1 SHF.R.U32.HI R29, RZ, R31, R20 ;  /* 0x0000001fff1d1219 */ /* 0x004fe20000011614 */
[----:B------:R-:W-:Y:S02]  /*83d0*/  IMAD.U32 R20, RZ, RZ, UR38 ;  /* 0x00000026ff147e24 */ /* 0x000fe4000f8e00ff */
[----:B------:R-:W-:Y:S01]  /*83e0*/  IMAD.U32 R21, RZ, RZ, UR4 ;  /* 0x00000004ff157e24 */ /* 0x000fe2000f8e00ff */
[----:B------:R-:W-:Y:S01]  /*83f0*/  SHF.R.S32.HI R28, RZ, 0x1f, R29 ;  /* 0x0000001fff1c7819 */ /* 0x000fe2000001141d */
[----:B------:R-:W-:Y:S01]  /*8400*/  ULDC UR4, c[0x0][0xac8] ;  /* 0x0002b20000047ab9 */ /* 0x000fe20000000800 */
[C---:B------:R-:W-:Y:S01]  /*8410*/  IADD3 R31, -R29.reuse, RZ, RZ ;  /* 0x000000ff1d1f7210 */ /* 0x040fe20007ffe1ff */
[----:B------:R-:W-:Y:S01]  /*8420*/  IMAD.WIDE.U32 R20, R29, UR8, R20 ;  /* 0x000000081d147c25 */ /* 0x000fe2000f8e0014 */
[----:B-1----:R0:W-:Y:S03]  /*8430*/  SYNCS.ARRIVE.TRANS64.RED.A1T0 RZ, [R0+URZ], RZ ;  /* 0x000000ff00ff79a7 */ /* 0x0021e6000810043f */
[----:B------:R-:W-:-:S02]  /*8440*/  IMAD R28, R28, UR8, RZ ;  /* 0x000000081c1c7c24 */ /* 0x000fc4000f8e02ff */
[----:B------:R-:W-:Y:S02]  /*8450*/  IMAD R31, R34, R31, R30 ;  /* 0x0000001f221f7224 */ /* 0x000fe400078e021e */
[----:B------:R-:W-:Y:S01]  /*8460*/  IMAD R33, R29, UR9, R28 ;  /* 0x000000091d217c24 */ /* 0x000fe2000f8e021c */
[----:B------:R-:W-:Y:S01]  /*8470*/  ULDC.64 UR8, c[0x0][0xad8] ;  /* 0x0002b60000087ab9 */ /* 0x000fe20000000a00 */
[----:B------:R-:W-:Y:S01]  /*8480*/  IMAD.U32 R34, RZ, RZ, UR41 ;  /* 0x00000029ff227e24 */ /* 0x000fe2000f8e00ff */
[----:B------:R-:W-:Y:S01]  /*8490*/  SHF.R.S32.HI R28, RZ, 0x1f, R31 ;  /* 0x0000001fff1c7819 */ /* 0x000fe2000001141f */
[----:B------:R-:W-:Y:S02]  /*84a0*/  IMAD.IADD R21, R21, 0x1, R33 ;  /* 0x0000000115157824 */ /* 0x000fe400078e0221 */
[----:B------:R-:W-:Y:S01]  /*84b0*/  IMAD R34, R34, 0xc0, R64 ;  /* 0x000000c022227824 */ /* 0x000fe200078e0240 */
[----:B------:R-:W-:Y:S01]  /*84c0*/  SHF.R.S32.HI R64, RZ, 0x1f, R16 ;  /* 0x0000001fff407819 */ /* 0x000fe20000011410 */
[----:B------:R-:W-:-:S02]  /*84d0*/  IMAD R28, R28, UR8, RZ ;  /* 0x000000081c1c7c24 */ /* 0x000fc4000f8e02ff */
[----:B------:R-:W-:-:S04]  /*84e0*/  IMAD.WIDE.U32 R20, R31, UR8, R20 ;  /* 0x000000081f147c25 */ /* 0x000fc8000f8e0014 */
[----:B------:R-:W-:Y:S01]  /*84f0*/  IMAD R29, R31, UR9, R28 ;  /* 0x000000091f1d7c24 */ /* 0x000fe2000f8e021c */
[----:B------:R-:W-:Y:S01]  /*8500*/  ULDC.64 UR8, c[0x0][0xa80] ;  /* 0x0002a00000087ab9 */ /* 0x000fe20000000a00 */
[----:B------:R-:W-:Y:S01]  /*8510*/  VIADD R28, R34, 0x60 ;  /* 0x00000060221c7836 */ /* 0x000fe20000000000 */
[----:B------:R-:W-:Y:S01]  /*8520*/  LEA R32, P0, R20, UR8, 0x1 ;  /* 0x0000000814207c11 */ /* 0x000fe2000f8008ff */
[----:B------:R-:W-:Y:S02]  /*8530*/  IMAD.IADD R21, R21, 0x1, R29 ;  /* 0x0000000115157824 */ /* 0x000fe400078e021d */
[----:B0-----:R-:W-:Y:S02]  /*8540*/  VIADD R0, R34, 0x90 ;  /* 0x0000009022007836 */ /* 0x001fe40000000000 */
[----:B------:R-:W0:Y:S01]  /*8550*/  SHFL.IDX PT, R29, R32, RZ, 0x181f ;  /* 0x00181fff201d7589 */ /* 0x000e2200000e0000 */
[----:B------:R-:W-:Y:S01]  /*8560*/  LEA.HI.X R33, R20, UR9, R21, 0x1, P0 ;  /* 0x0000000914217c11 */ /* 0x000fe200080f0c15 */
[----:B------:R-:W-:Y:S01]  /*8570*/  VIADD R20, R34, 0x30 ;  /* 0x0000003022147836 */ /* 0x000fe20000000000 */
[----:B------:R-:W-:Y:S01]  /*8580*/  ISETP.GE.AND P0, PT, R16, UR4, PT ;  /* 0x0000000410007c0c */ /* 0x000fe2000bf06270 */
[----:B------:R-:W1:Y:S03]  /*8590*/  SHFL.IDX PT, R37, R32, 0x1, 0x181f ;  /* 0x00381f0020257f89 */ /* 0x000e6600000e0000 */
[-C--:B------:R-:W-:Y:S01]  /*85a0*/  ISETP.GE.OR P1, PT, R34, R3.reuse, P0 ;  /* 0x000000032200720c */ /* 0x080fe20000726670 */
[----:B------:R-:W2:Y:S01]  /*85b0*/  SHFL.IDX PT, R41, R32, 0x2, 0x181f ;  /* 0x00581f0020297f89 */ /* 0x000ea200000e0000 */
[----:B------:R-:W-:-:S02]  /*85c0*/  ISETP.GE.OR P2, PT, R20, R3, P0 ;  /* 0x000000031400720c */ /* 0x000fc40000746670 */
[-C--:B------:R-:W-:Y:S01]  /*85d0*/  ISETP.GE.OR P3, PT, R28, R3.reuse, P0 ;  /* 0x000000031c00720c */ /* 0x080fe20000766670 */
[----:B------:R-:W2:Y:S01]  /*85e0*/  SHFL.IDX PT, R21, R33, RZ, 0x181f ;  /* 0x00181fff21157589 */ /* 0x000ea200000e0000 */
[----:B------:R-:W-:-:S03]  /*85f0*/  ISETP.GE.OR P0, PT, R0, R3, P0 ;  /* 0x000000030000720c */ /* 0x000fc60000706670 */
[----:B------:R-:W2:Y:S04]  /*8600*/  SHFL.IDX PT, R31, R33, 0x1, 0x181f ;  /* 0x00381f00211f7f89 */ /* 0x000ea800000e0000 */
[----:B------:R-:W2:Y:S01]  /*8610*/  SHFL.IDX PT, R39, R33, 0x2, 0x181f ;  /* 0x00581f0021277f89 */ /* 0x000ea200000e0000 */
[----:B0-----:R-:W-:-:S03]  /*8620*/  @!P1 LEA R20, P4, R16, R29, 0x1 ;  /* 0x0000001d10149211 */ /* 0x001fc600078808ff */
[----:B------:R-:W0:Y:S01]  /*8630*/  SHFL.IDX PT, R33, R33, 0x3, 0x181f ;  /* 0x00781f0021217f89 */ /* 0x000e2200000e0000 */
[----:B-1----:R-:W-:-:S03]  /*8640*/  @!P2 LEA R28, P5, R16, R37, 0x1 ;  /* 0x00000025101ca211 */ /* 0x002fc600078a08ff */
[----:B------:R1:W0:Y:S01]  /*8650*/  SHFL.IDX PT, R37, R32, 0x3, 0x181f ;  /* 0x00781f0020257f89 */ /* 0x00022200000e0000 */
[C---:B--2---:R-:W-:Y:S02]  /*8660*/  @!P3 LEA R30, P6, R16.reuse, R41, 0x1 ;  /* 0x00000029101eb211 */ /* 0x044fe400078c08ff */
[C-C-:B------:R-:W-:Y:S02]  /*8670*/  @!P1 LEA.HI.X R21, R16.reuse, R21, R64.reuse, 0x1, P4 ;  /* 0x0000001510159211 */ /* 0x140fe400020f0c40 */
[C-C-:B------:R-:W-:Y:S02]  /*8680*/  @!P2 LEA.HI.X R29, R16.reuse, R31, R64.reuse, 0x1, P5 ;  /* 0x0000001f101da211 */ /* 0x140fe400028f0c40 */
[----:B------:R-:W-:Y:S01]  /*8690*/  @!P3 LEA.HI.X R31, R16, R39, R64, 0x1, P6 ;  /* 0x00000027101fb211 */ /* 0x000fe200030f0c40 */
[----:B---3--:R1:W-:Y:S04]  /*86a0*/  @!P1 ST.E.128 desc[UR50][R20.64], R4 ;  /* 0x0000000414009985 */ /* 0x0083e8000c101d32 */
[----:B----4-:R1:W-:Y:S04]  /*86b0*/  @!P2 ST.E.128 desc[UR50][R28.64], R8 ;  /* 0x000000081c00a985 */ /* 0x0103e8000c101d32 */
[----:B------:R1:W-:Y:S01]  /*86c0*/  @!P3 ST.E.128 desc[UR50][R30.64], R12 ;  /* 0x0000000c1e00b985 */ /* 0x0003e2000c101d32 */
[----:B0-----:R-:W-:Y:S05]  /*86d0*/  @P0 BRA `(.L_x_214) ;  /* 0x0000001000bc0947 */ /* 0x001fea0003800000 */
[----:B-1----:R-:W-:-:S04]  /*86e0*/  LEA R4, P0, R16, R37, 0x1 ;  /* 0x0000002510047211 */ /* 0x002fc800078008ff */
[----:B------:R-:W-:-:S05]  /*86f0*/  LEA.HI.X R5, R16, R33, R64, 0x1, P0 ;  /* 0x0000002110057211 */ /* 0x000fca00000f0c40 */
[----:B-----5:R2:W-:Y:S01]  /*8700*/  ST.E.128 desc[UR50][R4.64], R24 ;  /* 0x0000001804007985 */ /* 0x0205e2000c101d32 */
[----:B------:R-:W-:Y:S05]  /*8710*/  BRA `(.L_x_214) ;  /* 0x0000001000ac7947 */ /* 0x000fea0003800000 */
.L_x_213:
[----:B0-----:R0:W5:Y:S01]  /*8720*/  LDL R57, [R1] ;  /* 0x0000000001397983 */ /* 0x0011620000100800 */
[----:B------:R-:W-:Y:S01]  /*8730*/  ULDC.64 UR10, c[0x0][0xb08] ;  /* 0x0002c200000a7ab9 */ /* 0x000fe20000000a00 */
[----:B------:R-:W1:Y:S01]  /*8740*/  @P1 LDC R4, c[0x0][0xbec] ;  /* 0x0002fb00ff041b82 */ /* 0x000e620000000800 */
[----:B------:R-:W-:Y:S01]  /*8750*/  UIMAD UR7, UR12, UR10, URZ ;  /* 0x0000000a0c0772a4 */ /* 0x000fe2000f8e023f */
[----:B------:R-:W-:Y:S01]  /*8760*/  IMAD.MOV.U32 R3, RZ, RZ, R11 ;  /* 0x000000ffff037224 */ /* 0x000fe200078e000b */
[----:B------:R-:W-:Y:S01]  /*8770*/  UIMAD.WIDE.U32 UR8, UR4, UR10, URZ ;  /* 0x0000000a040872a5 */ /* 0x000fe2000f8e003f */
[----:B------:R-:W-:Y:S01]  /*8780*/  BSSY B1, `(.L_x_215) ;  /* 0x0000054000017945 */ /* 0x000fe20003800000 */
[----:B------:R-:W-:Y:S01]  /*8790*/  UIMAD UR7, UR4, UR11, UR7 ;  /* 0x0000000b040772a4 */ /* 0x000fe2000f8e0207 */
[----:B------:R-:W-:Y:S01]  /*87a0*/  SHF.R.S32.HI R26, RZ, 0x1f, R17 ;  /* 0x0000001fff1a7819 */ /* 0x000fe20000011411 */
[----:B------:R-:W-:Y:S01]  /*87b0*/  USHF.R.S32.HI UR4, URZ, 0x1f, UR38 ;  /* 0x0000001f3f047899 */ /* 0x000fe20008011426 */
[----:B------:R-:W2:Y:S01]  /*87c0*/  @P1 LDC R5, c[0x0][0xbf0] ;  /* 0x0002fc00ff051b82 */ /* 0x000ea20000000800 */
[----:B------:R-:W-:Y:S01]  /*87d0*/  UIADD3 UR9, UR9, UR7, URZ ;  /* 0x0000000709097290 */ /* 0x000fe2000fffe03f */
[----:B------:R-:W-:Y:S01]  /*87e0*/  SHF.R.S32.HI R27, RZ, 0x1f, R18 ;  /* 0x0000001fff1b7819 */ /* 0x000fe20000011412 */
[----:B------:R-:W-:Y:S01]  /*87f0*/  ULDC.64 UR10, c[0x0][0xb38] ;  /* 0x0002ce00000a7ab9 */ /* 0x000fe20000000a00 */
[----:B------:R-:W-:Y:S01]  /*8800*/  SHF.R.S32.HI R50, RZ, 0x1f, R19 ;  /* 0x0000001fff327819 */ /* 0x000fe20000011413 */
[----:B------:R-:W-:Y:S01]  /*8810*/  UIMAD.WIDE.U32 UR8, UR40, UR10, UR8 ;  /* 0x0000000a280872a5 */ /* 0x000fe2000f8e0008 */
[----:B------:R-:W-:-:S02]  /*8820*/  SHF.R.S32.HI R51, RZ, 0x1f, R22 ;  /* 0x0000001fff337819 */ /* 0x000fc40000011416 */
[----:B------:R-:W-:Y:S01]  /*8830*/  SHF.R.S32.HI R24, RZ, 0x1f, R23 ;  /* 0x0000001fff187819 */ /* 0x000fe20000011417 */
[----:B------:R-:W-:Y:S01]  /*8840*/  UIMAD UR9, UR40, UR11, UR9 ;  /* 0x0000000b280972a4 */ /* 0x000fe2000f8e0209 */
[----:B------:R-:W-:Y:S02]  /*8850*/  SHF.R.S32.HI R25, RZ, 0x1f, R156 ;  /* 0x0000001fff197819 */ /* 0x000fe4000001149c */
[----:B------:R-:W-:Y:S01]  /*8860*/  ULDC.64 UR10, c[0x0][0xb40] ;  /* 0x0002d000000a7ab9 */ /* 0x000fe20000000a00 */
[----:B------:R-:W-:Y:S01]  /*8870*/  SHF.R.S32.HI R56, RZ, 0x1f, R157 ;  /* 0x0000001fff387819 */ /* 0x000fe2000001149d */
[----:B------:R-:W-:Y:S01]  /*8880*/  UIMAD UR4, UR4, UR10, URZ ;  /* 0x0000000a040472a4 */ /* 0x000fe2000f8e023f */
[----:B-1----:R-:W-:-:S03]  /*8890*/  @P1 IMAD.HI.U32 R4, R11, R4, RZ ;  /* 0x000000040b041227 */ /* 0x002fc600078e00ff */
[----:B------:R-:W-:Y:S02]  /*88a0*/  UIMAD UR4, UR38, UR11, UR4 ;  /* 0x0000000b260472a4 */ /* 0x000fe4000f8e0204 */
[----:B------:R-:W-:-:S03]  /*88b0*/  UIMAD.WIDE.U32 UR38, UR38, UR10, UR8 ;  /* 0x0000000a262672a5 */ /* 0x000fc6000f8e0008 */
[----:B------:R-:W-:Y:S01]  /*88c0*/  ULDC.64 UR10, c[0x0][0xb48] ;  /* 0x0002d200000a7ab9 */ /* 0x000fe20000000a00 */
[----:B------:R-:W-:Y:S01]  /*88d0*/  UIADD3 UR9, UR39, UR4, URZ ;  /* 0x0000000427097290 */ /* 0x000fe2000fffe03f */
[----:B--2---:R-:W-:Y:S02]  /*88e0*/  @P1 SHF.R.U32.HI R3, RZ, R5, R4 ;  /* 0x00000005ff031219 */ /* 0x004fe40000011604 */
[----:B------:R-:W-:Y:S02]  /*88f0*/  UMOV UR8, UR38 ;  /* 0x0000002600087c82 */ /* 0x000fe40008000000 */
[----:B------:R-:W-:Y:S01]  /*8900*/  UIMAD.WIDE.U32 UR8, UR42, UR10, UR8 ;  /* 0x0000000a2a0872a5 */ /* 0x000fe2000f8e0008 */
[--C-:B------:R-:W-:Y:S01]  /*8910*/  SHF.R.S32.HI R4, RZ, 0x1f, R3.reuse ;  /* 0x0000001fff047819 */ /* 0x100fe20000011403 */
[----:B------:R-:W-:Y:S02]  /*8920*/  IMAD.MOV R7, RZ, RZ, -R3 ;  /* 0x000000ffff077224 */ /* 0x000fe400078e0a03 */
[----:B------:R-:W-:-:S02]  /*8930*/  UIMAD UR42, UR42, UR11, UR9 ;  /* 0x0000000b2a2a72a4 */ /* 0x000fc4000f8e0209 */
[----:B------:R-:W-:Y:S01]  /*8940*/  IMAD R7, R34, R7, R11 ;  /* 0x0000000722077224 */ /* 0x000fe200078e020b */
[----:B------:R-:W-:Y:S01]  /*8950*/  ULDC.64 UR10, c[0x0][0xb30] ;  /* 0x0002cc00000a7ab9 */ /* 0x000fe20000000a00 */
[----:B------:R-:W-:Y:S02]  /*8960*/  IMAD.U32 R5, RZ, RZ, UR9 ;  /* 0x00000009ff057e24 */ /* 0x000fe4000f8e00ff */
[----:B------:R-:W-:Y:S02]  /*8970*/  IMAD R6, R4, UR10, RZ ;  /* 0x0000000a04067c24 */ /* 0x000fe4000f8e02ff */
[----:B------:R-:W-:Y:S01]  /*8980*/  IMAD.U32 R4, RZ, RZ, UR8 ;  /* 0x00000008ff047e24 */ /* 0x000fe2000f8e00ff */
[----:B------:R-:W-:Y:S01]  /*8990*/  ULDC.64 UR8, c[0x0][0xb28] ;  /* 0x0002ca0000087ab9 */ /* 0x000fe20000000a00 */
[----:B------:R-:W-:Y:S02]  /*89a0*/  IMAD.U32 R5, RZ, RZ, UR42 ;  /* 0x0000002aff057e24 */ /* 0x000fe4000f8e00ff */
[C---:B------:R-:W-:Y:S01]  /*89b0*/  IMAD R9, R3.reuse, UR11, R6 ;  /* 0x0000000b03097c24 */ /* 0x040fe2000f8e0206 */
[----:B------:R-:W-:Y:S01]  /*89c0*/  SHF.R.S32.HI R6, RZ, 0x1f, R7 ;  /* 0x0000001fff067819 */ /* 0x000fe20000011407 */
[----:B------:R-:W-:-:S04]  /*89d0*/  IMAD.WIDE.U32 R4, R3, UR10, R4 ;  /* 0x0000000a03047c25 */ /* 0x000fc8000f8e0004 */
[----:B------:R-:W-:Y:S02]  /*89e0*/  IMAD R6, R6, UR8, RZ ;  /* 0x0000000806067c24 */ /* 0x000fe4000f8e02ff */
[----:B------:R-:W-:Y:S02]  /*89f0*/  IMAD.IADD R5, R5, 0x1, R9 ;  /* 0x0000000105057824 */ /* 0x000fe400078e0209 */
[C---:B------:R-:W-:Y:S02]  /*8a00*/  IMAD R3, R7.reuse, UR9, R6 ;  /* 0x0000000907037c24 */ /* 0x040fe4000f8e0206 */
[----:B------:R-:W-:Y:S01]  /*8a10*/  IMAD.WIDE.U32 R4, R7, UR8, R4 ;  /* 0x0000000807047c25 */ /* 0x000fe2000f8e0004 */
[----:B------:R-:W-:-:S03]  /*8a20*/  ULDC.64 UR8, c[0x0][0xb00] ;  /* 0x0002c00000087ab9 */ /* 0x000fc60000000a00 */
[----:B------:R-:W-:Y:S01]  /*8a30*/  VIADD R6, R0, 0x13220 ;  /* 0x0001322000067836 */ /* 0x000fe20000000000 */
[----:B------:R-:W-:Y:S01]  /*8a40*/  LEA R0, P1, R4, UR8, 0x2 ;  /* 0x0000000804007c11 */ /* 0x000fe2000f8210ff */
[----:B------:R-:W-:-:S03]  /*8a50*/  IMAD.IADD R3, R5, 0x1, R3 ;  /* 0x0000000105037824 */ /* 0x000fc600078e0203 */
[----:B------:R-:W-:Y:S02]  /*8a60*/  PRMT R6, RZ, 0x654, R6 ;  /* 0x00000654ff067816 */ /* 0x000fe40000000006 */
[----:B------:R-:W-:Y:S02]  /*8a70*/  LEA.HI.X R3, R4, UR9, R3, 0x2, P1 ;  /* 0x0000000904037c11 */ /* 0x000fe400088f1403 */
[----:B------:R1:W-:Y:S03]  /*8a80*/  SYNCS.ARRIVE.TRANS64.RED.A1T0 RZ, [R6+URZ], RZ ;  /* 0x000000ff06ff79a7 */ /* 0x0003e6000810043f */
[----:B------:R0:W2:Y:S04]  /*8a90*/  SHFL.IDX PT, R7, R3, RZ, 0x1c1f ;  /* 0x001c1fff03077589 */ /* 0x0000a800000e0000 */
[----:B-1----:R0:W1:Y:S01]  /*8aa0*/  SHFL.IDX PT, R6, R0, RZ, 0x1c1f ;  /* 0x001c1fff00067589 */ /* 0x00206200000e0000 */
[----:B------:R-:W-:Y:S05]  /*8ab0*/  @P2 BRA `(.L_x_216) ;  /* 0x0000000000802947 */ /* 0x000fea0003800000 */
[----:B------:R-:W-:Y:S02]  /*8ac0*/  ULDC UR4, c[0x0][0xac8] ;  /* 0x0002b20000047ab9 */ /* 0x000fe40000000800 */
[----:B-----5:R-:W-:Y:S02]  /*8ad0*/  ISETP.GE.AND P3, PT, R57, UR4, PT ;  /* 0x0000000439007c0c */ /* 0x020fe4000bf66270 */
[----:B------:R-:W-:Y:S02]  /*8ae0*/  ISETP.GE.AND P1, PT, R157, UR4, PT ;  /* 0x000000049d007c0c */ /* 0x000fe4000bf26270 */
[----:B------:R-:W-:Y:S02]  /*8af0*/  ISETP.GE.AND P5, PT, R156, UR4, PT ;  /* 0x000000049c007c0c */ /* 0x000fe4000bfa6270 */
[----:B------:R-:W-:-:S07]  /*8b00*/  ISETP.GE.AND P4, PT, R23, UR4, PT ;  /* 0x0000000417007c0c */ /* 0x000fce000bf86270 */
[----:B-12---:R-:W-:Y:S02]  /*8b10*/  @!P3 IMAD.WIDE R4, R57, 0x4, R6 ;  /* 0x000000043904b825 */ /* 0x006fe400078e0206 */
[CC--:B------:R-:W-:Y:S02]  /*8b20*/  @!P1 LEA R8, P6, R157.reuse, R6.reuse, 0x2 ;  /* 0x000000069d089211 */ /* 0x0c0fe400078c10ff */
[----:B------:R-:W-:Y:S01]  /*8b30*/  @!P5 LEA R10, P2, R156, R6, 0x2 ;  /* 0x000000069c0ad211 */ /* 0x000fe200078410ff */
[----:B------:R1:W-:Y:S01]  /*8b40*/  @!P3 ST.E.64 desc[UR50][R4.64], R52 ;  /* 0x000000340400b985 */ /* 0x0003e2000c101b32 */
[----:B------:R-:W-:Y:S02]  /*8b50*/  ISETP.GE.AND P3, PT, R22, UR4, PT ;  /* 0x0000000416007c0c */ /* 0x000fe4000bf66270 */
[-C--:B------:R-:W-:Y:S02]  /*8b60*/  @!P1 LEA.HI.X R9, R157, R7.reuse, R56, 0x2, P6 ;  /* 0x000000079d099211 */ /* 0x080fe400030f1438 */
[----:B------:R-:W-:-:S02]  /*8b70*/  @!P5 LEA.HI.X R11, R156, R7, R25, 0x2, P2 ;  /* 0x000000079c0bd211 */ /* 0x000fc400010f1419 */
[----:B------:R-:W-:Y:S01]  /*8b80*/  ISETP.GE.AND P2, PT, R19, UR4, PT ;  /* 0x0000000413007c0c */ /* 0x000fe2000bf46270 */
[----:B------:R2:W-:Y:S01]  /*8b90*/  @!P1 ST.E.64 desc[UR50][R8.64], R54 ;  /* 0x0000003608009985 */ /* 0x0005e2000c101b32 */
[-C--:B------:R-:W-:Y:S02]  /*8ba0*/  @!P4 LEA R12, P1, R23, R6.reuse, 0x2 ;  /* 0x00000006170cc211 */ /* 0x080fe400078210ff */
[----:B------:R-:W-:Y:S01]  /*8bb0*/  ISETP.GE.AND P6, PT, R18, UR4, PT ;  /* 0x0000000412007c0c */ /* 0x000fe2000bfc6270 */
[----:B------:R3:W-:Y:S01]  /*8bc0*/  @!P5 ST.E.64 desc[UR50][R10.64], R58 ;  /* 0x0000003a0a00d985 */ /* 0x0007e2000c101b32 */
[----:B------:R-:W-:Y:S02]  /*8bd0*/  ISETP.GE.AND P5, PT, R17, UR4, PT ;  /* 0x0000000411007c0c */ /* 0x000fe4000bfa6270 */
[----:B------:R-:W-:Y:S02]  /*8be0*/  @!P4 LEA.HI.X R13, R23, R7, R24, 0x2, P1 ;  /* 0x00000007170dc211 */ /* 0x000fe400008f1418 */
[----:B------:R-:W-:-:S03]  /*8bf0*/  @!P3 LEA R14, P1, R22, R6, 0x2 ;  /* 0x00000006160eb211 */ /* 0x000fc600078210ff */
[----:B------:R3:W-:Y:S01]  /*8c00*/  @!P4 ST.E.64 desc[UR50][R12.64], R60 ;  /* 0x0000003c0c00c985 */ /* 0x0007e2000c101b32 */
[----:B------:R-:W-:Y:S02]  /*8c10*/  @!P3 LEA.HI.X R15, R22, R7, R51, 0x2, P1 ;  /* 0x00000007160fb211 */ /* 0x000fe400008f1433 */
[----:B-1----:R-:W-:-:S03]  /*8c20*/  @!P2 LEA R4, P1, R19, R6, 0x2 ;  /* 0x000000061304a211 */ /* 0x002fc600078210ff */
[----:B------:R3:W-:Y:S01]  /*8c30*/  @!P3 ST.E.64 desc[UR50][R14.64], R62 ;  /* 0x0000003e0e00b985 */ /* 0x0007e2000c101b32 */
[CC--:B--2---:R-:W-:Y:S02]  /*8c40*/  @!P6 LEA R8, P3, R18.reuse, R6.reuse, 0x2 ;  /* 0x000000061208e211 */ /* 0x0c4fe400078610ff */
[----:B------:R-:W-:Y:S02]  /*8c50*/  @!P5 LEA R6, P4, R17, R6, 0x2 ;  /* 0x000000061106d211 */ /* 0x000fe400078810ff */
[-C--:B------:R-:W-:Y:S02]  /*8c60*/  @!P2 LEA.HI.X R5, R19, R7.reuse, R50, 0x2, P1 ;  /* 0x000000071305a211 */ /* 0x080fe400008f1432 */
[-C--:B------:R-:W-:Y:S02]  /*8c70*/  @!P6 LEA.HI.X R9, R18, R7.reuse, R27, 0x2, P3 ;  /* 0x000000071209e211 */ /* 0x080fe400018f141b */
[----:B------:R-:W-:Y:S01]  /*8c80*/  @!P5 LEA.HI.X R7, R17, R7, R26, 0x2, P4 ;  /* 0x000000071107d211 */ /* 0x000fe200020f141a */
[----:B------:R3:W-:Y:S04]  /*8c90*/  @!P2 ST.E.64 desc[UR50][R4.64], R44 ;  /* 0x0000002c0400a985 */ /* 0x0007e8000c101b32 */
[----:B------:R3:W-:Y:S04]  /*8ca0*/  @!P6 ST.E.64 desc[UR50][R8.64], R46 ;  /* 0x0000002e0800e985 */ /* 0x0007e8000c101b32 */
[----:B------:R3:W-:Y:S02]  /*8cb0*/  @!P5 ST.E.64 desc[UR50][R6.64], R48 ;  /* 0x000000300600d985 */ /* 0x0007e4000c101b32 */
.L_x_216:
[----:B------:R-:W-:Y:S05]  /*8cc0*/  BSYNC B1 ;  /* 0x0000000000017941 */ /* 0x000fea0003800000 */
.L_x_215:
[----:B--23--:R3:W4:Y:S04]  /*8cd0*/  SHFL.IDX PT, R7, R3, 0x1, 0x1c1f ;  /* 0x003c1f0003077f89 */ /* 0x00c72800000e0000 */
[----:B-1----:R3:W1:Y:S01]  /*8ce0*/  SHFL.IDX PT, R6, R0, 0x1, 0x1c1f ;  /* 0x003c1f0000067f89 */ /* 0x00266200000e0000 */
[----:B------:R-:W-:Y:S05]  /*8cf0*/  @P0 BRA `(.L_x_214) ;  /* 0x0000000c00340947 */ /* 0x000fea0003800000 */
[----:B------:R-:W-:Y:S02]  /*8d00*/  ULDC UR4, c[0x0][0xac8] ;  /* 0x0002b20000047ab9 */ /* 0x000fe40000000800 */
[----:B-----5:R-:W-:Y:S02]  /*8d10*/  ISETP.GE.AND P1, PT, R57, UR4, PT ;  /* 0x0000000439007c0c */ /* 0x020fe4000bf26270 */
[----:B------:R-:W-:Y:S02]  /*8d20*/  ISETP.GE.AND P4, PT, R157, UR4, PT ;  /* 0x000000049d007c0c */ /* 0x000fe4000bf86270 */
[----:B------:R-:W-:Y:S02]  /*8d30*/  ISETP.GE.AND P5, PT, R156, UR4, PT ;  /* 0x000000049c007c0c */ /* 0x000fe4000bfa6270 */
[----:B------:R-:W-:Y:S02]  /*8d40*/  ISETP.GE.AND P3, PT, R23, UR4, PT ;  /* 0x0000000417007c0c */ /* 0x000fe4000bf66270 */
[----:B------:R-:W-:-:S05]  /*8d50*/  ISETP.GE.AND P2, PT, R22, UR4, PT ;  /* 0x0000000416007c0c */ /* 0x000fca000bf46270 */
[----:B-1--4-:R-:W-:Y:S02]  /*8d60*/  @!P1 IMAD.WIDE R4, R57, 0x4, R6 ;  /* 0x0000000439049825 */ /* 0x012fe400078e0206 */
[CC--:B------:R-:W-:Y:S02]  /*8d70*/  @!P4 LEA R8, P0, R157.reuse, R6.reuse, 0x2 ;  /* 0x000000069d08c211 */ /* 0x0c0fe400078010ff */
[----:B------:R-:W-:Y:S01]  /*8d80*/  @!P5 LEA R10, P6, R156, R6, 0x2 ;  /* 0x000000069c0ad211 */ /* 0x000fe200078c10ff */
[----:B------:R1:W-:Y:S01]  /*8d90*/  @!P1 ST.E.64 desc[UR50][R4.64], R42 ;  /* 0x0000002a04009985 */ /* 0x0003e2000c101b32 */
[-C--:B------:R-:W-:Y:S02]  /*8da0*/  @!P4 LEA.HI.X R9, R157, R7.reuse, R56, 0x2, P0 ;  /* 0x000000079d09c211 */ /* 0x080fe400000f1438 */
[----:B------:R-:W-:Y:S02]  /*8db0*/  ISETP.GE.AND P1, PT, R19, UR4, PT ;  /* 0x0000000413007c0c */ /* 0x000fe4000bf26270 */
[----:B------:R-:W-:Y:S01]  /*8dc0*/  ISETP.GE.AND P0, PT, R18, UR4, PT ;  /* 0x0000000412007c0c */ /* 0x000fe2000bf06270 */
[----:B------:R2:W-:Y:S01]  /*8dd0*/  @!P4 ST.E.64 desc[UR50][R8.64], R40 ;  /* 0x000000280800c985 */ /* 0x0005e2000c101b32 */
[----:B------:R-:W-:-:S02]  /*8de0*/  @!P5 LEA.HI.X R11, R156, R7, R25, 0x2, P6 ;  /* 0x000000079c0bd211 */ /* 0x000fc400030f1419 */
[CC--:B------:R-:W-:Y:S02]  /*8df0*/  @!P3 LEA R12, P6, R23.reuse, R6.reuse, 0x2 ;  /* 0x00000006170cb211 */ /* 0x0c0fe400078c10ff */
[CC--:B------:R-:W-:Y:S01]  /*8e00*/  @!P2 LEA R14, P4, R22.reuse, R6.reuse, 0x2 ;  /* 0x00000006160ea211 */ /* 0x0c0fe200078810ff */
[----:B------:R2:W-:Y:S01]  /*8e10*/  @!P5 ST.E.64 desc[UR50][R10.64], R38 ;  /* 0x000000260a00d985 */ /* 0x0005e2000c101b32 */
[-C--:B------:R-:W-:Y:S02]  /*8e20*/  @!P3 LEA.HI.X R13, R23, R7.reuse, R24, 0x2, P6 ;  /* 0x00000007170db211 */ /* 0x080fe400030f1418 */
[----:B------:R-:W-:Y:S02]  /*8e30*/  @!P2 LEA.HI.X R15, R22, R7, R51, 0x2, P4 ;  /* 0x00000007160fa211 */ /* 0x000fe400020f1433 */
[-C--:B-1----:R-:W-:Y:S01]  /*8e40*/  @!P1 LEA R4, P5, R19, R6.reuse, 0x2 ;  /* 0x0000000613049211 */ /* 0x082fe200078a10ff */
[----:B------:R2:W-:Y:S01]  /*8e50*/  @!P3 ST.E.64 desc[UR50][R12.64], R32 ;  /* 0x000000200c00b985 */ /* 0x0005e2000c101b32 */
[----:B------:R-:W-:-:S02]  /*8e60*/  @!P0 LEA R24, P6, R18, R6, 0x2 ;  /* 0x0000000612188211 */ /* 0x000fc400078c10ff */
[-C--:B------:R-:W-:Y:S01]  /*8e70*/  @!P1 LEA.HI.X R5, R19, R7.reuse, R50, 0x2, P5 ;  /* 0x0000000713059211 */ /* 0x080fe200028f1432 */
[----:B------:R2:W-:Y:S01]  /*8e80*/  @!P2 ST.E.64 desc[UR50][R14.64], R36 ;  /* 0x000000240e00a985 */ /* 0x0005e2000c101b32 */
[----:B------:R-:W-:-:S03]  /*8e90*/  @!P0 LEA.HI.X R25, R18, R7, R27, 0x2, P6 ;  /* 0x0000000712198211 */ /* 0x000fc600030f141b */
[----:B------:R2:W-:Y:S04]  /*8ea0*/  @!P1 ST.E.64 desc[UR50][R4.64], R30 ;  /* 0x0000001e04009985 */ /* 0x0005e8000c101b32 */
[----:B------:R2:W-:Y:S01]  /*8eb0*/  @!P0 ST.E.64 desc[UR50][R24.64], R28 ;  /* 0x0000001c18008985 */ /* 0x0005e2000c101b32 */
[----:B------:R-:W-:-:S13]  /*8ec0*/  ISETP.GE.AND P0, PT, R17, UR4, PT ;  /* 0x0000000411007c0c */ /* 0x000fda000bf06270 */
[----:B--2---:R-:W-:Y:S05]  /*8ed0*/  @P0 BRA `(.L_x_214) ;  /* 0x0000000800bc0947 */ /* 0x004fea0003800000 */
[----:B------:R-:W-:-:S04]  /*8ee0*/  LEA R4, P0, R17, R6, 0x2 ;  /* 0x0000000611047211 */ /* 0x000fc800078010ff */
[----:B------:R-:W-:-:S05]  /*8ef0*/  LEA.HI.X R5, R17, R7, R26, 0x2, P0 ;  /* 0x0000000711057211 */ /* 0x000fca00000f141a */
[----:B------:R1:W-:Y:S01]  /*8f00*/  ST.E.64 desc[UR50][R4.64], R20 ;  /* 0x0000001404007985 */ /* 0x0003e2000c101b32 */
[----:B------:R-:W-:Y:S05]  /*8f10*/  BRA `(.L_x_214) ;  /* 0x0000000800ac7947 */ /* 0x000fea0003800000 */
.L_x_211:
[----:B------:R-:W-:Y:S02]  /*8f20*/  ULDC.64 UR8, c[0x0][0xc00] ;  /* 0x0003000000087ab9 */ /* 0x000fe40000000a00 */
[----:B------:R-:W-:-:S04]  /*8f30*/  UISETP.NE.U32.AND UP0, UPT, UR8, URZ, UPT ;  /* 0x0000003f0800728c */ /* 0x000fc8000bf05070 */
[----:B------:R-:W-:-:S03]  /*8f40*/  UISETP.NE.AND.EX UP0, UPT, UR9, URZ, UPT, UP0 ;  /* 0x0000003f0900728c */ /* 0x000fc6000bf05300 */
[----:B------:R-:W-:Y:S02]  /*8f50*/  ULDC.64 UR8, c[0x0][0xc00] ;  /* 0x0003000000087ab9 */ /* 0x000fe40000000a00 */
[----:B------:R-:W-:Y:S01]  /*8f60*/  UIMAD.WIDE UR8, UR38, 0x4, UR8 ;  /* 0x00000004260878a5 */ /* 0x000fe2000f8e0208 */
[----:B------:R-:W-:-:S05]  /*8f70*/  PLOP3.LUT P1, PT, PT, PT, UP0, 0x80, 0x0 ;  /* 0x000000000000781c */ /* 0x000fca0003f2f008 */
[----:B------:R-:W-:Y:S02]  /*8f80*/  IMAD.U32 R4, RZ, RZ, UR8 ;  /* 0x00000008ff047e24 */ /* 0x000fe4000f8e00ff */
[----:B------:R-:W-:Y:S01]  /*8f90*/  IMAD.U32 R5, RZ, RZ, UR9 ;  /* 0x00000009ff057e24 */ /* 0x000fe2000f8e00ff */
[----:B------:R-:W-:Y:S02]  /*8fa0*/  ULDC.64 UR8, c[0x0][0xc08] ;  /* 0x0003020000087ab9 */ /* 0x000fe40000000a00 */
[----:B------:R-:W-:-:S03]  /*8fb0*/  UISETP.NE.U32.AND UP1, UPT, UR8, URZ, UPT ;  /* 0x0000003f0800728c */ /* 0x000fc6000bf25070 */
[----:B------:R-:W2:Y:S01]  /*8fc0*/  @P1 LDG.E R3, desc[UR50][R4.64] ;  /* 0x0000003204031981 */ /* 0x000ea2000c1e1900 */
[----:B------:R-:W-:Y:S01]  /*8fd0*/  UISETP.NE.AND.EX UP1, UPT, UR9, URZ, UPT, UP1 ;  /* 0x0000003f0900728c */ /* 0x000fe2000bf25310 */
[----:B------:R-:W-:Y:S01]  /*8fe0*/  ULDC UR4, c[0x0][0xa88] ;  /* 0x0002a20000047ab9 */ /* 0x000fe20000000800 */
[----:B------:R-:W0:Y:S01]  /*8ff0*/  S2R R8, SR_TID.X ;  /* 0x0000000000087919 */ /* 0x000e220000002100 */
[----:B------:R-:W-:-:S03]  /*9000*/  IMAD.U32 R0, RZ, RZ, UR4 ;  /* 0x00000004ff007e24 */ /* 0x000fc6000f8e00ff */
[----:B------:R-:W-:-:S05]  /*9010*/  PLOP3.LUT P2, PT, PT, PT, UP1, 0x80, 0x0 ;  /* 0x000000000000781c */ /* 0x000fca0003f4f018 */
[----:B------:R-:W-:Y:S02]  /*9020*/  @UP1 ULDC.64 UR8, c[0x0][0xc08] ;  /* 0x0003020000081ab9 */ /* 0x000fe40000000a00 */
[----:B------:R-:W-:-:S06]  /*9030*/  @UP1 UIMAD.WIDE UR8, UR38, 0x4, UR8 ;  /* 0x00000004260818a5 */ /* 0x000fcc000f8e0208 */
[----:B------:R-:W-:Y:S02]  /*9040*/  IMAD.U32 R6, RZ, RZ, UR8 ;  /* 0x00000008ff067e24 */ /* 0x000fe4000f8e00ff */
[----:B------:R-:W-:-:S05]  /*9050*/  IMAD.U32 R7, RZ, RZ, UR9 ;  /* 0x00000009ff077e24 */ /* 0x000fca000f8e00ff */
[----:B------:R1:W5:Y:S01]  /*9060*/  @P2 LDG.E R0, desc[UR50][R6.64] ;  /* 0x0000003206002981 */ /* 0x000362000c1e1900 */
[----:B------:R-:W-:Y:S01]  /*9070*/  UMOV UR4, URZ ;  /* 0x0000003f00047c82 */ /* 0x000fe20008000000 */
[----:B0-----:R-:W-:-:S05]  /*9080*/  VIADD R10, R8, 0xffffff80 ;  /* 0xffffff80080a7836 */ /* 0x001fca0000000000 */
[----:B------:R-:W-:Y:S02]  /*9090*/  ISETP.GT.AND P0, PT, R10, 0xbf, PT ;  /* 0x000000bf0a00780c */ /* 0x000fe40003f04270 */
[----:B--2---:R-:W-:-:S13]  /*90a0*/  @P1 R2UR UR4, R3 ;  /* 0x00000000030412ca */ /* 0x004fda00000e0000 */
[----:B------:R-:W-:Y:S01]  /*90b0*/  USHF.R.S32.HI UR16, URZ, 0x1f, UR4 ;  /* 0x0000001f3f107899 */ /* 0x000fe20008011404 */
[----:B-1----:R-:W-:Y:S11]  /*90c0*/  @P2 BRA `(.L_x_217) ;  /* 0x0000000000102947 */ /* 0x002ff60003800000 */
[----:B------:R-:W-:Y:S05]  /*90d0*/  @!P1 BRA `(.L_x_217) ;  /* 0x00000000000c9947 */ /* 0x000fea0003800000 */
[----:B------:R-:W2:Y:S04]  /*90e0*/  LDG.E R3, desc[UR50][R4.64] ;  /* 0x0000003204037981 */ /* 0x000ea8000c1e1900 */
[----:B-----5:R-:W2:Y:S02]  /*90f0*/  LDG.E R0, desc[UR50][R4.64+0x4] ;  /* 0x0000043204007981 */ /* 0x020ea4000c1e1900 */
[----:B--2---:R-:W-:-:S07]  /*9100*/  IMAD.IADD R0, R0, 0x1, -R3 ;  /* 0x0000000100007824 */ /* 0x004fce00078e0a03 */
.L_x_217:
[----:B------:R-:W-:Y:S01]  /*9110*/  USEL UR38, UR38, URZ, !UP0 ;  /* 0x0000003f26267287 */ /* 0x000fe2000c000000 */
[----:B------:R-:W-:Y:S01]  /*9120*/  BSSY B1, `(.L_x_218) ;  /* 0x0000038000017945 */ /* 0x000fe20003800000 */
[----:B------:R-:W-:-:S03]  /*9130*/  USEL UR39, UR39, URZ, !UP0 ;  /* 0x0000003f27277287 */ /* 0x000fc6000c000000 */
[----:B------:R-:W-:Y:S09]  /*9140*/  @P0 BRA `(.L_x_219) ;  /* 0x0000000000d40947 */ /* 0x000ff20003800000 */
[----:B------:R-:W0:Y:S01]  /*9150*/  LDC R9, c[0x0][0xbe8] ;  /* 0x0002fa00ff097b82 */ /* 0x000e220000000800 */
[----:B------:R-:W-:-:S04]  /*9160*/  IMAD.U32 R3, RZ, RZ, UR41 ;  /* 0x00000029ff037e24 */ /* 0x000fc8000f8e00ff */
[----:B------:R-:W-:-:S04]  /*9170*/  IMAD R3, R3, 0xc0, R8 ;  /* 0x000000c003037824 */ /* 0x000fc800078e0208 */
[----:B------:R-:W-:Y:S02]  /*9180*/  VIADD R6, R3, 0xffffff80 ;  /* 0xffffff8003067836 */ /* 0x000fe40000000000 */
[----:B0----5:R-:W-:-:S05]  /*9190*/  IMAD R4, R0, R9, RZ ;  /* 0x0000000900047224 */ /* 0x021fca00078e02ff */
[----:B------:R-:W-:-:S13]  /*91a0*/  ISETP.GE.AND P0, PT, R6, R4, PT ;  /* 0x000000040600720c */ /* 0x000fda0003f06270 */
[----:B------:R-:W-:Y:S05]  /*91b0*/  @P0 BRA `(.L_x_219) ;  /* 0x0000000000b80947 */ /* 0x000fea0003800000 */
[----:B------:R-:W-:Y:S01]  /*91c0*/  ISETP.NE.AND P0, PT, R9, 0x1, PT ;  /* 0x000000010900780c */ /* 0x000fe20003f05270 */
[----:B------:R-:W-:Y:S01]  /*91d0*/  UISETP.GT.AND UP2, UPT, UR43, 0x1, UPT ;  /* 0x000000012b00788c */ /* 0x000fe2000bf44270 */
[----:B------:R-:W-:-:S03]  /*91e0*/  UMOV UR7, 0x9b8 ;  /* 0x000009b800077882 */ /* 0x000fc60000000000 */
[----:B------:R-:W-:Y:S02]  /*91f0*/  USEL UR17, UR7, 0x978, UP2 ;  /* 0x0000097807117887 */ /* 0x000fe40009000000 */
[----:B------:R-:W-:-:S06]  /*9200*/  USEL UR19, UR42, URZ, UP2 ;  /* 0x0000003f2a137287 */ /* 0x000fcc0009000000 */
[----:B------:R-:W0:Y:S04]  /*9210*/  @P0 LDC R3, c[0x0][0xbec] ;  /* 0x0002fb00ff030b82 */ /* 0x000e280000000800 */
[----:B------:R-:W-:Y:S01]  /*9220*/  ULDC.64 UR10, c[0x0][UR17+0x220] ;  /* 0x00008800110a7abb */ /* 0x000fe20008000a00 */
[----:B------:R-:W-:Y:S01]  /*9230*/  ULDC.64 UR8, c[0x0][UR17+0x218] ;  /* 0x0000860011087abb */ /* 0x000fe20008000a00 */
[----:B------:R-:W-:Y:S01]  /*9240*/  ULDC.64 UR12, c[0x0][UR17+0x228] ;  /* 0x00008a00110c7abb */ /* 0x000fe20008000a00 */
[----:B------:R-:W-:Y:S01]  /*9250*/  UIMAD UR7, UR11, UR38, URZ ;  /* 0x000000260b0772a4 */ /* 0x000fe2000f8e023f */
[----:B------:R-:W1:Y:S01]  /*9260*/  @P0 LDC R5, c[0x0][0xbf0] ;  /* 0x0002fc00ff050b82 */ /* 0x000e620000000800 */
[----:B------:R-:W-:Y:S02]  /*9270*/  UIMAD.WIDE.U32 UR14, UR8, UR40, URZ ;  /* 0x00000028080e72a5 */ /* 0x000fe4000f8e003f */
[----:B------:R-:W-:-:S02]  /*9280*/  UIMAD UR18, UR9, UR40, URZ ;  /* 0x00000028091272a4 */ /* 0x000fc4000f8e023f */
[----:B------:R-:W-:Y:S02]  /*9290*/  UIMAD.WIDE.U32 UR8, UR10, UR38, URZ ;  /* 0x000000260a0872a5 */ /* 0x000fe4000f8e003f */
[----:B------:R-:W-:Y:S02]  /*92a0*/  UIMAD.WIDE.U32 UR20, UR12, UR19, URZ ;  /* 0x000000130c1472a5 */ /* 0x000fe4000f8e003f */
[----:B------:R-:W-:Y:S02]  /*92b0*/  UIMAD UR12, UR13, UR19, URZ ;  /* 0x000000130d0c72a4 */ /* 0x000fe4000f8e023f */
[----:B------:R-:W-:Y:S02]  /*92c0*/  UIMAD UR7, UR10, UR39, UR7 ;  /* 0x000000270a0772a4 */ /* 0x000fe4000f8e0207 */
[----:B------:R-:W-:Y:S02]  /*92d0*/  UIADD3 UR14, UP0, UP1, UR8, UR14, UR4 ;  /* 0x0000000e080e7290 */ /* 0x000fe4000f91e004 */
[----:B------:R-:W-:Y:S01]  /*92e0*/  UIADD3 UR8, UR12, UR21, URZ ;  /* 0x000000150c087290 */ /* 0x000fe2000fffe03f */
[----:B0-----:R-:W-:Y:S01]  /*92f0*/  @P0 IMAD.HI.U32 R4, R6, R3, RZ ;  /* 0x0000000306040227 */ /* 0x001fe200078e00ff */
[----:B------:R-:W-:-:S02]  /*9300*/  UIADD3 UR11, UR18, UR15, URZ ;  /* 0x0000000f120b7290 */ /* 0x000fc4000fffe03f */
[----:B------:R-:W-:Y:S01]  /*9310*/  UIADD3 UR7, UR9, UR7, URZ ;  /* 0x0000000709077290 */ /* 0x000fe2000fffe03f */
[----:B------:R-:W-:Y:S02]  /*9320*/  IMAD.MOV.U32 R3, RZ, RZ, R6 ;  /* 0x000000ffff037224 */ /* 0x000fe400078e0006 */
[----:B------:R-:W-:Y:S01]  /*9330*/  IMAD.U32 R8, RZ, RZ, UR8 ;  /* 0x00000008ff087e24 */ /* 0x000fe2000f8e00ff */
[----:B------:R-:W-:Y:S01]  /*9340*/  UIADD3.X UR7, UR7, UR11, UR16, UP0, UP1 ;  /* 0x0000000b07077290 */ /* 0x000fe200087e2410 */
[----:B-1----:R-:W-:Y:S01]  /*9350*/  @P0 SHF.R.U32.HI R3, RZ, R5, R4 ;  /* 0x00000005ff030219 */ /* 0x002fe20000011604 */
[----:B------:R-:W-:Y:S01]  /*9360*/  IMAD.U32 R4, RZ, RZ, UR20 ;  /* 0x00000014ff047e24 */ /* 0x000fe2000f8e00ff */
[----:B------:R-:W-:Y:S01]  /*9370*/  ULDC.64 UR8, c[0x0][UR17+0x210] ;  /* 0x0000840011087abb */ /* 0x000fe20008000a00 */
[----:B------:R-:W-:Y:S01]  /*9380*/  IMAD.U32 R5, RZ, RZ, UR21 ;  /* 0x00000015ff057e24 */ /* 0x000fe2000f8e00ff */
[--C-:B------:R-:W-:Y:S01]  /*9390*/  SHF.R.S32.HI R5, RZ, 0x1f, R3.reuse ;  /* 0x0000001fff057819 */ /* 0x100fe20000011403 */
[----:B------:R-:W-:Y:S01]  /*93a0*/  IMAD.MOV R7, RZ, RZ, -R3 ;  /* 0x000000ffff077224 */ /* 0x000fe200078e0a03 */
[----:B------:R-:W-:Y:S01]  /*93b0*/  IADD3 R4, P0, P1, R3, UR14, R4 ;  /* 0x0000000e03047c10 */ /* 0x000fe2000f91e004 */
[----:B------:R-:W-:Y:S01]  /*93c0*/  ULDC.64 UR10, c[0x0][0xba8] ;  /* 0x0002ea00000a7ab9 */ /* 0x000fe20000000a00 */
[----:B------:R-:W-:Y:S01]  /*93d0*/  @!UP2 ULDC UR10, c[0x0][0xb50] ;  /* 0x0002d400000aaab9 */ /* 0x000fe20000000800 */
[----:B------:R-:W-:Y:S01]  /*93e0*/  IMAD R7, R9, R7, R6 ;  /* 0x0000000709077224 */ /* 0x000fe200078e0206 */
[----:B------:R-:W-:Y:S01]  /*93f0*/  IADD3.X R5, R5, UR7, R8, P0, P1 ;  /* 0x0000000705057c10 */ /* 0x000fe200087e2408 */
[----:B------:R-:W-:-:S02]  /*9400*/  @!UP2 ULDC UR11, c[0x0][0xb54] ;  /* 0x0002d500000baab9 */ /* 0x000fc40000000800 */
[C---:B------:R-:W-:Y:S01]  /*9410*/  IMAD R6, R7.reuse, UR9, RZ ;  /* 0x0000000907067c24 */ /* 0x040fe2000f8e02ff */
[----:B------:R-:W-:Y:S01]  /*9420*/  SHF.R.S32.HI R3, RZ, 0x1f, R7 ;  /* 0x0000001fff037819 */ /* 0x000fe20000011407 */
[----:B------:R-:W-:-:S04]  /*9430*/  IMAD.WIDE.U32 R4, R7, UR8, R4 ;  /* 0x0000000807047c25 */ /* 0x000fc8000f8e0004 */
[----:B------:R-:W-:Y:S01]  /*9440*/  IMAD R3, R3, UR8, R6 ;  /* 0x0000000803037c24 */ /* 0x000fe2000f8e0206 */
[----:B------:R-:W-:-:S03]  /*9450*/  LEA R6, P0, R4, UR10, 0x2 ;  /* 0x0000000a04067c11 */ /* 0x000fc6000f8010ff */
[----:B------:R-:W-:-:S05]  /*9460*/  IMAD.IADD R3, R5, 0x1, R3 ;  /* 0x0000000105037824 */ /* 0x000fca00078e0203 */
[----:B------:R-:W-:Y:S01]  /*9470*/  LEA.HI.X R7, R4, UR11, R3, 0x2, P0 ;  /* 0x0000000b04077c11 */ /* 0x000fe200080f1403 */
[----:B------:R-:W-:-:S05]  /*9480*/  IMAD.MOV.U32 R3, RZ, RZ, -0x800000 ;  /* 0xff800000ff037424 */ /* 0x000fca00078e00ff */
[----:B------:R0:W-:Y:S02]  /*9490*/  STG.E desc[UR50][R6.64], R3 ;  /* 0x0000000306007986 */ /* 0x0001e4000c101932 */
.L_x_219:
[----:B------:R-:W-:Y:S05]  /*94a0*/  BSYNC B1 ;  /* 0x0000000000017941 */ /* 0x000fea0003800000 */
.L_x_218:
[----:B------:R-:W-:-:S06]  /*94b0*/  UISETP.GT.AND UP0, UPT, UR43, 0x1, UPT ;  /* 0x000000012b00788c */ /* 0x000fcc000bf04270 */
[----:B------:R-:W-:-:S13]  /*94c0*/  PLOP3.LUT P0, PT, PT, PT, UP0, 0x80, 0x0 ;  /* 0x000000000000781c */ /* 0x000fda0003f0f008 */
[----:B------:R-:W-:Y:S05]  /*94d0*/  @P0 BRA `(.L_x_214) ;  /* 0x00000004003c0947 */ /* 0x000fea0003800000 */
[----:B------:R-:W1:Y:S01]  /*94e0*/  LDC R11, c[0x0][0xbe8] ;  /* 0x0002fa00ff0b7b82 */ /* 0x000e620000000800 */
[----:B------:R-:W-:Y:S01]  /*94f0*/  SHF.R.S32.HI R8, RZ, 0x1f, R10 ;  /* 0x0000001fff087819 */ /* 0x000fe2000001140a */
[----:B------:R-:W-:Y:S01]  /*9500*/  ULDC.64 UR10, c[0x0][0xaa0] ;  /* 0x0002a800000a7ab9 */ /* 0x000fe20000000a00 */
[----:B0-----:R-:W-:Y:S01]  /*9510*/  IMAD.U32 R6, RZ, RZ, UR41 ;  /* 0x00000029ff067e24 */ /* 0x001fe2000f8e00ff */
[----:B------:R-:W-:Y:S01]  /*9520*/  UIMAD UR7, UR16, UR10, URZ ;  /* 0x0000000a100772a4 */ /* 0x000fe2000f8e023f */
[----:B------:R-:W-:Y:S01]  /*9530*/  LEA.HI R8, R8, R10, RZ, 0x3 ;  /* 0x0000000a08087211 */ /* 0x000fe200078f18ff */
[----:B------:R-:W-:Y:S01]  /*9540*/  UIMAD.WIDE.U32 UR8, UR4, UR10, URZ ;  /* 0x0000000a040872a5 */ /* 0x000fe2000f8e003f */
[----:B------:R-:W-:Y:S01]  /*9550*/  SHF.R.S32.HI R12, RZ, 0x1f, R16 ;  /* 0x0000001fff0c7819 */ /* 0x000fe20000011410 */
[----:B------:R-:W-:Y:S01]  /*9560*/  UIMAD UR7, UR4, UR11, UR7 ;  /* 0x0000000b040772a4 */ /* 0x000fe2000f8e0207 */
[----:B------:R-:W-:Y:S02]  /*9570*/  SHF.R.S32.HI R8, RZ, 0x3, R8 ;  /* 0x00000003ff087819 */ /* 0x000fe40000011408 */
[----:B------:R-:W-:Y:S01]  /*9580*/  ULDC.64 UR10, c[0x0][0xae8] ;  /* 0x0002ba00000a7ab9 */ /* 0x000fe20000000a00 */
[----:B------:R-:W-:-:S02]  /*9590*/  UIADD3 UR9, UR9, UR7, URZ ;  /* 0x0000000709097290 */ /* 0x000fc4000fffe03f */
[----:B------:R-:W-:Y:S02]  /*95a0*/  IMAD R3, R2, 0x30, R8 ;  /* 0x0000003002037824 */ /* 0x000fe400078e0208 */
[----:B------:R-:W-:Y:S02]  /*95b0*/  UIMAD.WIDE.U32 UR8, UR40, UR10, UR8 ;  /* 0x0000000a280872a5 */ /* 0x000fe4000f8e0008 */
[----:B------:R-:W-:Y:S02]  /*95c0*/  IMAD R6, R6, 0xc0, R3 ;  /* 0x000000c006067824 */ /* 0x000fe400078e0203 */
[----:B------:R-:W-:Y:S02]  /*95d0*/  UIMAD UR9, UR40, UR11, UR9 ;  /* 0x0000000b280972a4 */ /* 0x000fe4000f8e0209 */
[----:B------:R-:W-:Y:S01]  /*95e0*/  IMAD.MOV.U32 R3, RZ, RZ, R6 ;  /* 0x000000ffff037224 */ /* 0x000fe200078e0006 */
[----:B------:R-:W-:Y:S01]  /*95f0*/  ULDC.64 UR10, c[0x0][0xaf0] ;  /* 0x0002bc00000a7ab9 */ /* 0x000fe20000000a00 */
[----:B-1----:R-:W-:Y:S01]  /*9600*/  ISETP.NE.AND P0, PT, R11, 0x1, PT ;  /* 0x000000010b00780c */ /* 0x002fe20003f05270 */
[----:B------:R-:W-:Y:S01]  /*9610*/  UIMAD UR39, UR39, UR10, URZ ;  /* 0x0000000a272772a4 */ /* 0x000fe2000f8e023f */
[----:B-----5:R-:W-:-:S03]  /*9620*/  IMAD R29, R0, R11, RZ ;  /* 0x0000000b001d7224 */ /* 0x020fc600078e02ff */
[----:B------:R-:W-:Y:S02]  /*9630*/  UIMAD UR4, UR38, UR11, UR39 ;  /* 0x0000000b260472a4 */ /* 0x000fe4000f8e0227 */
[----:B------:R-:W-:-:S03]  /*9640*/  UIMAD.WIDE.U32 UR38, UR38, UR10, UR8 ;  /* 0x0000000a262672a5 */ /* 0x000fc6000f8e0008 */
[----:B------:R-:W-:Y:S01]  /*9650*/  ULDC.64 UR8, c[0x0][0xae0] ;  /* 0x0002b80000087ab9 */ /* 0x000fe20000000a00 */
[----:B------:R-:W-:Y:S02]  /*9660*/  UIADD3 UR4, UR39, UR4, URZ ;  /* 0x0000000427047290 */ /* 0x000fe4000fffe03f */
[----:B------:R-:W0:Y:S08]  /*9670*/  @P0 LDC R5, c[0x0][0xbec] ;  /* 0x0002fb00ff050b82 */ /* 0x000e300000000800 */
[----:B------:R-:W1:Y:S01]  /*9680*/  @P0 LDC R7, c[0x0][0xbf0] ;  /* 0x0002fc00ff070b82 */ /* 0x000e620000000800 */
[----:B0-----:R-:W-:-:S04]  /*9690*/  @P0 IMAD.HI.U32 R4, R6, R5, RZ ;  /* 0x0000000506040227 */ /* 0x001fc800078e00ff */
[----:B------:R-:W-:Y:S02]  /*96a0*/  IMAD.U32 R5, RZ, RZ, UR39 ;  /* 0x00000027ff057e24 */ /* 0x000fe4000f8e00ff */
[----:B------:R-:W-:Y:S01]  /*96b0*/  IMAD.U32 R5, RZ, RZ, UR4 ;  /* 0x00000004ff057e24 */ /* 0x000fe2000f8e00ff */
[----:B------:R-:W-:Y:S01]  /*96c0*/  ULDC UR4, c[0x0][0xac8] ;  /* 0x0002b20000047ab9 */ /* 0x000fe20000000800 */
[----:B-1----:R-:W-:-:S04]  /*96d0*/  @P0 SHF.R.U32.HI R3, RZ, R7, R4 ;  /* 0x00000007ff030219 */ /* 0x002fc80000011604 */
[--C-:B------:R-:W-:Y:S01]  /*96e0*/  SHF.R.S32.HI R4, RZ, 0x1f, R3.reuse ;  /* 0x0000001fff047819 */ /* 0x100fe20000011403 */
[----:B------:R-:W-:-:S04]  /*96f0*/  IMAD.MOV R7, RZ, RZ, -R3 ;  /* 0x000000ffff077224 */ /* 0x000fc800078e0a03 */
[----:B------:R-:W-:Y:S02]  /*9700*/  IMAD R7, R11, R7, R6 ;  /* 0x000000070b077224 */ /* 0x000fe400078e0206 */
[----:B------:R-:W-:Y:S01]  /*9710*/  IMAD R6, R4, UR8, RZ ;  /* 0x0000000804067c24 */ /* 0x000fe2000f8e02ff */
[----:B------:R-:W-:-:S03]  /*9720*/  MOV R4, UR38 ;  /* 0x0000002600047c02 */ /* 0x000fc60008000f00 */
[C---:B------:R-:W-:Y:S01]  /*9730*/  IMAD R9, R3.reuse, UR9, R6 ;  /* 0x0000000903097c24 */ /* 0x040fe2000f8e0206 */
[----:B------:R-:W-:Y:S01]  /*9740*/  SHF.R.S32.HI R6, RZ, 0x1f, R7 ;  /* 0x0000001fff067819 */ /* 0x000fe20000011407 */
[----:B------:R-:W-:Y:S01]  /*9750*/  IMAD.WIDE.U32 R4, R3, UR8, R4 ;  /* 0x0000000803047c25 */ /* 0x000fe2000f8e0004 */
[----:B------:R-:W-:-:S03]  /*9760*/  ULDC.64 UR8, c[0x0][0xad8] ;  /* 0x0002b60000087ab9 */ /* 0x000fc60000000a00 */
[----:B------:R-:W-:Y:S02]  /*9770*/  IMAD R6, R6, UR8, RZ ;  /* 0x0000000806067c24 */ /* 0x000fe4000f8e02ff */
[----:B------:R-:W-:Y:S02]  /*9780*/  IMAD.IADD R5, R5, 0x1, R9 ;  /* 0x0000000105057824 */ /* 0x000fe400078e0209 */
[C---:B------:R-:W-:Y:S02]  /*9790*/  IMAD R3, R7.reuse, UR9, R6 ;  /* 0x0000000907037c24 */ /* 0x040fe4000f8e0206 */
[----:B------:R-:W-:Y:S01]  /*97a0*/  IMAD.WIDE.U32 R4, R7, UR8, R4 ;  /* 0x0000000807047c25 */ /* 0x000fe2000f8e0004 */
[----:B------:R-:W-:-:S03]  /*97b0*/  ULDC.64 UR8, c[0x0][0xa80] ;  /* 0x0002a00000087ab9 */ /* 0x000fc60000000a00 */
[----:B------:R-:W-:Y:S01]  /*97c0*/  IMAD.IADD R3, R5, 0x1, R3 ;  /* 0x0000000105037824 */ /* 0x000fe200078e0203 */
[----:B------:R-:W-:Y:S01]  /*97d0*/  LEA R5, P0, R4, UR8, 0x1 ;  /* 0x0000000804057c11 */ /* 0x000fe2000f8008ff */
[----:B------:R-:W-:-:S03]  /*97e0*/  IMAD.U32 R6, RZ, RZ, UR41 ;  /* 0x00000029ff067e24 */ /* 0x000fc6000f8e00ff */
[----:B------:R-:W-:Y:S01]  /*97f0*/  LEA.HI.X R10, R4, UR9, R3, 0x1, P0 ;  /* 0x00000009040a7c11 */ /* 0x000fe200080f0c03 */
[----:B------:R-:W0:Y:S01]  /*9800*/  SHFL.IDX PT, R9, R5, RZ, 0x181f ;  /* 0x00181fff05097589 */ /* 0x000e2200000e0000 */
[----:B------:R-:W-:Y:S01]  /*9810*/  IMAD R4, R6, 0xc0, R8 ;  /* 0x000000c006047824 */ /* 0x000fe200078e0208 */
[----:B------:R-:W-:Y:S02]  /*9820*/  ISETP.GE.AND P0, PT, R16, UR4, PT ;  /* 0x0000000410007c0c */ /* 0x000fe4000bf06270 */
[----:B------:R-:W1:Y:S01]  /*9830*/  SHFL.IDX PT, R13, R5, 0x1, 0x181f ;  /* 0x00381f00050d7f89 */ /* 0x000e6200000e0000 */
[C---:B------:R-:W-:Y:S01]  /*9840*/  VIADD R0, R4.reuse, 0x30 ;  /* 0x0000003004007836 */ /* 0x040fe20000000000 */
[CC--:B------:R-:W-:Y:S01]  /*9850*/  ISETP.GE.OR P3, PT, R4.reuse, R29.reuse, P0 ;  /* 0x0000001d0400720c */ /* 0x0c0fe20000766670 */
[C---:B------:R-:W-:Y:S01]  /*9860*/  VIADD R3, R4.reuse, 0x60 ;  /* 0x0000006004037836 */ /* 0x040fe20000000000 */
[----:B------:R-:W2:Y:S01]  /*9870*/  SHFL.IDX PT, R21, R5, 0x2, 0x181f ;  /* 0x00581f0005157f89 */ /* 0x000ea200000e0000 */
[----:B------:R-:W-:Y:S01]  /*9880*/  VIADD R4, R4, 0x90 ;  /* 0x0000009004047836 */ /* 0x000fe20000000000 */
[----:B------:R-:W-:-:S02]  /*9890*/  ISETP.GE.OR P2, PT, R0, R29, P0 ;  /* 0x0000001d0000720c */ /* 0x000fc40000746670 */
[----:B------:R-:W3:Y:S01]  /*98a0*/  SHFL.IDX PT, R7, R10, RZ, 0x181f ;  /* 0x00181fff0a077589 */ /* 0x000ee200000e0000 */
[-C--:B------:R-:W-:Y:S02]  /*98b0*/  ISETP.GE.OR P1, PT, R3, R29.reuse, P0 ;  /* 0x0000001d0300720c */ /* 0x080fe40000726670 */
[----:B------:R-:W-:Y:S01]  /*98c0*/  ISETP.GE.OR P0, PT, R4, R29, P0 ;  /* 0x0000001d0400720c */ /* 0x000fe20000706670 */
[----:B------:R3:W4:Y:S04]  /*98d0*/  SHFL.IDX PT, R27, R5, 0x3, 0x181f ;  /* 0x00781f00051b7f89 */ /* 0x00072800000e0000 */
[----:B------:R-:W4:Y:S04]  /*98e0*/  SHFL.IDX PT, R11, R10, 0x1, 0x181f ;  /* 0x00381f000a0b7f89 */ /* 0x000f2800000e0000 */
[----:B------:R-:W4:Y:S01]  /*98f0*/  SHFL.IDX PT, R15, R10, 0x2, 0x181f ;  /* 0x00581f000a0f7f89 */ /* 0x000f2200000e0000 */
[----:B0-----:R-:W-:-:S03]  /*9900*/  @!P3 LEA R4, P6, R16, R9, 0x1 ;  /* 0x000000091004b211 */ /* 0x001fc600078c08ff */
[----:B------:R4:W0:Y:S01]  /*9910*/  SHFL.IDX PT, R25, R10, 0x3, 0x181f ;  /* 0x00781f000a197f89 */ /* 0x00082200000e0000 */
[C---:B-1----:R-:W-:Y:S02]  /*9920*/  @!P2 LEA R6, P5, R16.reuse, R13, 0x1 ;  /* 0x0000000d1006a211 */ /* 0x042fe400078a08ff */
[C---:B--2---:R-:W-:Y:S02]  /*9930*/  @!P1 LEA R8, P4, R16.reuse, R21, 0x1 ;  /* 0x0000001510089211 */ /* 0x044fe400078808ff */
[C---:B---3--:R-:W-:Y:S02]  /*9940*/  @!P3 LEA.HI.X R5, R16.reuse, R7, R12, 0x1, P6 ;  /* 0x000000071005b211 */ /* 0x048fe400030f0c0c */
[----:B----4-:R-:W-:-:S03]  /*9950*/  @!P0 LEA R10, P6, R16, R27, 0x1 ;  /* 0x0000001b100a8211 */ /* 0x010fc600078c08ff */
[----:B------:R1:W-:Y:S01]  /*9960*/  @!P3 ST.E.128 desc[UR50][R4.64], RZ ;  /* 0x000000ff0400b985 */ /* 0x0003e2000c101d32 */
[C-C-:B------:R-:W-:Y:S02]  /*9970*/  @!P2 LEA.HI.X R7, R16.reuse, R11, R12.reuse, 0x1, P5 ;  /* 0x0000000b1007a211 */ /* 0x140fe400028f0c0c */
[----:B------:R-:W-:-:S03]  /*9980*/  @!P1 LEA.HI.X R9, R16, R15, R12, 0x1, P4 ;  /* 0x0000000f10099211 */ /* 0x000fc600020f0c0c */
[----:B------:R1:W-:Y:S01]  /*9990*/  @!P2 ST.E.128 desc[UR50][R6.64], RZ ;  /* 0x000000ff0600a985 */ /* 0x0003e2000c101d32 */
[----:B0-----:R-:W-:-:S03]  /*99a0*/  @!P0 LEA.HI.X R11, R16, R25, R12, 0x1, P6 ;  /* 0x00000019100b8211 */ /* 0x001fc600030f0c0c */
[----:B------:R1:W-:Y:S04]  /*99b0*/  @!P1 ST.E.128 desc[UR50][R8.64], RZ ;  /* 0x000000ff08009985 */ /* 0x0003e8000c101d32 */
[----:B------:R1:W-:Y:S02]  /*99c0*/  @!P0 ST.E.128 desc[UR50][R10.64], RZ ;  /* 0x000000ff0a008985 */ /* 0x0003e4000c101d32 */
.L_x_214:
[----:B------:R-:W-:Y:S05]  /*99d0*/  BSYNC B0 ;  /* 0x0000000000007941 */ /* 0x000fea0003800000 */
.L_x_210:
[----:B------:R-:W-:Y:S02]  /*99e0*/  ULDC UR4, c[0x0][0xc3c] ;  /* 0x00030f0000047ab9 */ /* 0x000fe40000000800 */
[----:B------:R-:W-:-:S13]  /*99f0*/  ISETP.GE.AND P0, PT, R35, UR4, PT ;  /* 0x0000000423007c0c */ /* 0x000fda000bf06270 */
[----:B------:R-:W-:Y:S05]  /*9a00*/  @!P0 BRA `(.L_x_220) ;  /* 0xffffff7400048947 */ /* 0x000fea000383ffff */
[----:B------:R-:W-:Y:S05]  /*9a10*/  EXIT ;  /* 0x000000000000794d */ /* 0x000fea0003800000 */
.L_x_181:
[----:B------:R-:W-:-:S08]  /*9a20*/  NOP ;  /* 0x0000000000007918 */ /* 0x000fd00000000000 */
[----:B------:R-:W0:-:S00]  /*9a30*/  USETMAXREG.DEALLOC.CTAPOOL 0x20 ;  /* 0x00000020000079c8 */ /* 0x000e0000080e0500 */
[----:B0-----:R-:W2:Y:S01]  /*9a40*/  LDL.LU R3, [R1+0x8] ;  /* 0x0000080001037983 */ /* 0x001ea20000300800 */
[----:B------:R-:W-:-:S06]  /*9a50*/  LOP3.LUT R0, R0, 0x3, RZ, 0xc0, !PT ;  /* 0x0000000300007812 */ /* 0x000fcc00078ec0ff */
[----:B------:R-:W0:Y:S02]  /*9a60*/  SHFL.IDX PT, R0, R0, RZ, 0x1f ;  /* 0x00001fff00007589 */ /* 0x000e2400000e0000 */
[----:B0-----:R-:W-:-:S13]  /*9a70*/  ISETP.NE.AND P0, PT, R0, RZ, PT ;  /* 0x000000ff0000720c */ /* 0x001fda0003f05270 */
[----:B------:R-:W-:Y:S01]  /*9a80*/  @P0 BAR.SYNC.DEFER_BLOCKING 0x5, 0x200 ;  /* 0x0148000000000b1d */ /* 0x000fe20000010000 */
[----:B--2---:R-:W-:-:S04]  /*9a90*/  LOP3.LUT R3, R3, 0xffffffdf, RZ, 0xc0, !PT ;  /* 0xffffffdf03037812 */ /* 0x004fc800078ec0ff */
[----:B------:R-:W-:-:S05]  /*9aa0*/  @P0 LOP3.LUT R3, R3, 0x20, RZ, 0xfc, !PT ;  /* 0x0000002003030812 */ /* 0x000fca00078efcff */
[----:B------:R0:W-:Y:S02]  /*9ab0*/  STL [R1+0x8], R3 ;  /* 0x0000080301007387 */ /* 0x0001e40000100800 */
[----:B0-----:R-:W-:-:S04]  /*9ac0*/  @P0 MOV R3, 0x400 ;  /* 0x0000040000030802 */ /* 0x001fc80000000f00 */
[----:B------:R-:W-:-:S05]  /*9ad0*/  @P0 LEA R2, R2, R3, 0x18 ;  /* 0x0000000302020211 */ /* 0x000fca00078ec0ff */
[----:B------:R-:W0:Y:S04]  /*9ae0*/  @P0 LDS.128 R4, [R2+0x132d0] ;  /* 0x0132d00002040984 */ /* 0x000e280000000c00 */
[----:B0-----:R0:W-:Y:S01]  /*9af0*/  @P0 STL.64 [R1+0x10], R4 ;  /* 0x0000100401000387 */ /* 0x0011e20000100a00 */
[----:B------:R-:W-:-:S03]  /*9b00*/  IMAD.MOV.U32 R0, RZ, RZ, R7 ;  /* 0x000000ffff007224 */ /* 0x000fc600078e0007 */
[----:B------:R0:W-:Y:S02]  /*9b10*/  @P0 STL [R1+0x18], R6 ;  /* 0x0000180601000387 */ /* 0x0001e40000100800 */
[----:B------:R-:W-:Y:S01]  /*9b20*/  @P0 R2UR UR40, R0 ;  /* 0x00000000002802ca */ /* 0x000fe200000e0000 */
[----:B------:R-:W-:Y:S06]  /*9b30*/  @P0 BAR.ARV 0x4, 0x200 ;  /* 0x0108000000000b1d */ /* 0x000fec0000002000 */
[----:B------:R-:W-:Y:S08]  /*9b40*/  @P0 BRA `(.L_x_221) ;  /* 0x0000000800c80947 */ /* 0x000ff00003800000 */
[----:B0-----:R-:W0:Y:S01]  /*9b50*/  S2R R4, SR_TID.X ;  /* 0x0000000000047919 */ /* 0x001e220000002100 */
[----:B------:R-:W-:Y:S01]  /*9b60*/  ULDC UR4, c[0x0][0xc3c] ;  /* 0x00030f0000047ab9 */ /* 0x000fe20000000800 */
[----:B------:R-:W-:Y:S02]  /*9b70*/  IMAD.MOV.U32 R0, RZ, RZ, RZ ;  /* 0x000000ffff007224 */ /* 0x000fe400078e00ff */
[----:B------:R-:W-:Y:S01]  /*9b80*/  IMAD.MOV.U32 R9, RZ, RZ, RZ ;  /* 0x000000ffff097224 */ /* 0x000fe200078e00ff */
[----:B0-----:R-:W-:-:S04]  /*9b90*/  LOP3.LUT R7, R4, 0x1f, RZ, 0xc0, !PT ;  /* 0x0000001f04077812 */ /* 0x001fc800078ec0ff */
[----:B------:R-:W-:-:S04]  /*9ba0*/  ISETP.NE.AND P0, PT, R7, 0x1f, PT ;  /* 0x0000001f0700780c */ /* 0x000fc80003f05270 */
[----:B------:R-:W-:-:S13]  /*9bb0*/  ISETP.GE.OR P1, PT, R7, UR4, !P0 ;  /* 0x0000000407007c0c */ /* 0x000fda000c726670 */
[----:B------:R-:W0:Y:S08]  /*9bc0*/  @!P1 LDC.64 R4, c[0x0][0xc80] ;  /* 0x00032000ff049b82 */ /* 0x000e300000000a00 */
[----:B------:R-:W1:Y:S01]  /*9bd0*/  @!P1 LDC.64 R2, c[0x0][0xc78] ;  /* 0x00031e00ff029b82 */ /* 0x000e620000000a00 */
[----:B0-----:R-:W-:-:S05]  /*9be0*/  @!P1 IMAD.WIDE.U32 R4, R7, 0x4, R4 ;  /* 0x0000000407049825 */ /* 0x001fca00078e0004 */
[----:B------:R-:W2:Y:S01]  /*9bf0*/  @!P1 LDG.E R0, desc[UR50][R4.64] ;  /* 0x0000003204009981 */ /* 0x000ea2000c1e1900 */
[----:B-1----:R-:W-:-:S05]  /*9c00*/  @!P1 IMAD.WIDE.U32 R2, R7, 0x4, R2 ;  /* 0x0000000407029825 */ /* 0x002fca00078e0002 */
[----:B------:R-:W2:Y:S01]  /*9c10*/  @!P1 LDG.E R9, desc[UR50][R2.64] ;  /* 0x0000003202099981 */ /* 0x000ea2000c1e1900 */
[C---:B------:R-:W-:Y:S02]  /*9c20*/  ISETP.NE.AND P1, PT, R7.reuse, RZ, PT ;  /* 0x000000ff0700720c */ /* 0x040fe40003f25270 */
[C---:B------:R-:W-:Y:S02]  /*9c30*/  ISETP.GE.U32.AND P2, PT, R7.reuse, 0x2, PT ;  /* 0x000000020700780c */ /* 0x040fe40003f46070 */
[C---:B------:R-:W-:Y:S02]  /*9c40*/  ISETP.GE.U32.AND P3, PT, R7.reuse, 0x4, PT ;  /* 0x000000040700780c */ /* 0x040fe40003f66070 */
[C---:B------:R-:W-:Y:S02]  /*9c50*/  ISETP.GE.U32.AND P4, PT, R7.reuse, 0x8, PT ;  /* 0x000000080700780c */ /* 0x040fe40003f86070 */
[----:B------:R-:W-:Y:S01]  /*9c60*/  ISETP.GE.U32.AND P5, PT, R7, 0x10, PT ;  /* 0x000000100700780c */ /* 0x000fe20003fa6070 */
[----:B------:R-:W-:Y:S01]  /*9c70*/  UMOV UR4, URZ ;  /* 0x0000003f00047c82 */ /* 0x000fe20008000000 */
[----:B--2---:R-:W-:-:S05]  /*9c80*/  IMAD R6, R0, R9, RZ ;  /* 0x0000000900067224 */ /* 0x004fca00078e02ff */
[----:B------:R-:W0:Y:S02]  /*9c90*/  SHFL.UP PT, R8, R6, 0x1, RZ ;  /* 0x0420000006087989 */ /* 0x000e2400000e00ff */
[----:B0-----:R-:W-:-:S05]  /*9ca0*/  SEL R11, R8, RZ, P1 ;  /* 0x000000ff080b7207 */ /* 0x001fca0000800000 */
[----:B------:R-:W-:-:S05]  /*9cb0*/  IMAD.IADD R11, R6, 0x1, R11 ;  /* 0x00000001060b7824 */ /* 0x000fca00078e020b */
        /* <DEDUP_REMOVED lines=9> */
[----:B------:R-:W0:Y:S01]  /*9d50*/  SHFL.UP PT, R2, R4, 0x10, RZ ;  /* 0x0600000004027989 */ /* 0x000e2200000e00ff */
[----:B------:R-:W1:Y:S01]  /*9d60*/  S2R R6, SR_CTAID.X ;  /* 0x0000000000067919 */ /* 0x000e620000002500 */
[----:B0-----:R-:W-:Y:S02]  /*9d70*/  SEL R5, R2, RZ, P5 ;  /* 0x000000ff02057207 */ /* 0x001fe40002800000 */
[----:B------:R-:W0:Y:S03]  /*9d80*/  LDC R2, c[0x0][0xc38] ;  /* 0x00030e00ff027b82 */ /* 0x000e260000000800 */
[----:B------:R-:W-:-:S05]  /*9d90*/  IMAD.IADD R5, R4, 0x1, R5 ;  /* 0x0000000104057824 */ /* 0x000fca00078e0205 */
[----:B------:R-:W0:Y:S02]  /*9da0*/  SHFL.IDX PT, R11, R5, 0x1f, 0x1f ;  /* 0x03e01f00050b7f89 */ /* 0x000e2400000e0000 */
[----:B0-----:R-:W-:-:S05]  /*9db0*/  IMAD R11, R11, R2, RZ ;  /* 0x000000020b0b7224 */ /* 0x001fca00078e02ff */
[----:B-1----:R-:W-:Y:S01]  /*9dc0*/  ISETP.GT.AND P6, PT, R11, R6, PT ;  /* 0x000000060b00720c */ /* 0x002fe20003fc4270 */
[----:B------:R-:W-:-:S12]  /*9dd0*/  IMAD.MOV.U32 R8, RZ, RZ, R11 ;  /* 0x000000ffff087224 */ /* 0x000fd800078e000b */
[----:B------:R-:W-:Y:S05]  /*9de0*/  @P6 BRA `(.L_x_222) ;  /* 0x00000000009c6947 */ /* 0x000fea0003800000 */
[----:B------:R-:W-:Y:S01]  /*9df0*/  IMAD.MOV.U32 R11, RZ, RZ, R8 ;  /* 0x000000ffff0b7224 */ /* 0x000fe200078e0008 */
[----:B------:R-:W-:Y:S01]  /*9e00*/  UMOV UR4, URZ ;  /* 0x0000003f00047c82 */ /* 0x000fe20008000000 */
[----:B------:R-:W-:-:S05]  /*9e10*/  ULDC UR5, c[0x0][0xc3c] ;  /* 0x00030f0000057ab9 */ /* 0x000fca0000000800 */
.L_x_224:
[----:B------:R-:W-:-:S04]  /*9e20*/  UIADD3 UR4, UR4, 0x1f, URZ ;  /* 0x0000001f04047890 */ /* 0x000fc8000fffe03f */
[----:B------:R-:W-:-:S06]  /*9e30*/  UISETP.GE.AND UP0, UPT, UR4, UR5, UPT ;  /* 0x000000050400728c */ /* 0x000fcc000bf06270 */
[----:B------:R-:W-:-:S13]  /*9e40*/  PLOP3.LUT P6, PT, PT, PT, UP0, 0x40, 0x0 ;  /* 0x000000000000781c */ /* 0x000fda0003fce808 */
[----:B------:R-:W-:Y:S05]  /*9e50*/  @!P6 BRA `(.L_x_223) ;  /* 0x0000000400c8e947 */ /* 0x000fea0003800000 */
[----:B------:R-:W-:Y:S02]  /*9e60*/  VIADD R9, R7, UR4 ;  /* 0x0000000407097c36 */ /* 0x000fe40008000000 */
[----:B------:R-:W-:-:S03]  /*9e70*/  IMAD.MOV.U32 R0, RZ, RZ, RZ ;  /* 0x000000ffff007224 */ /* 0x000fc600078e00ff */
[----:B------:R-:W-:-:S13]  /*9e80*/  ISETP.GE.OR P6, PT, R9, UR5, !P0 ;  /* 0x0000000509007c0c */ /* 0x000fda000c7c6670 */
[----:B------:R-:W0:Y:S08]  /*9e90*/  @!P6 LDC.64 R4, c[0x0][0xc80] ;  /* 0x00032000ff04eb82 */ /* 0x000e300000000a00 */
[----:B------:R-:W1:Y:S01]  /*9ea0*/  @!P6 LDC.64 R2, c[0x0][0xc78] ;  /* 0x00031e00ff02eb82 */ /* 0x000e620000000a00 */
[----:B0-----:R-:W-:-:S05]  /*9eb0*/  @!P6 IMAD.WIDE R4, R9, 0x4, R4 ;  /* 0x000000040904e825 */ /* 0x001fca00078e0204 */
[----:B------:R-:W2:Y:S01]  /*9ec0*/  @!P6 LDG.E R0, desc[UR50][R4.64] ;  /* 0x000000320400e981 */ /* 0x000ea2000c1e1900 */
[----:B-1----:R-:W-:-:S04]  /*9ed0*/  @!P6 IMAD.WIDE R2, R9, 0x4, R2 ;  /* 0x000000040902e825 */ /* 0x002fc800078e0202 */
[----:B------:R-:W-:-:S06]  /*9ee0*/  IMAD.MOV.U32 R9, RZ, RZ, RZ ;  /* 0x000000ffff097224 */ /* 0x000fcc00078e00ff */
[----:B------:R-:W2:Y:S02]  /*9ef0*/  @!P6 LDG.E R9, desc[UR50][R2.64] ;  /* 0x000000320209e981 */ /* 0x000ea4000c1e1900 */
        /* <DEDUP_REMOVED lines=15> */
[----:B------:R-:W-:Y:S02]  /*9ff0*/  IMAD.IADD R5, R3, 0x1, R2 ;  /* 0x0000000103057824 */ /* 0x000fe400078e0202 */
[----:B------:R-:W0:Y:S03]  /*a000*/  LDC R2, c[0x0][0xc38] ;  /* 0x00030e00ff027b82 */ /* 0x000e260000000800 */
[----:B------:R-:W0:Y:S02]  /*a010*/  SHFL.IDX PT, R15, R5, 0x1f, 0x1f ;  /* 0x03e01f00050f7f89 */ /* 0x000e2400000e0000 */
[----:B0-----:R-:W-:-:S04]  /*a020*/  IMAD R8, R15, R2, RZ ;  /* 0x000000020f087224 */ /* 0x001fc800078e02ff */
[----:B------:R-:W-:-:S05]  /*a030*/  IMAD.IADD R11, R8, 0x1, R11 ;  /* 0x00000001080b7824 */ /* 0x000fca00078e020b */
[----:B------:R-:W-:-:S13]  /*a040*/  ISETP.GT.AND P6, PT, R11, R6, PT ;  /* 0x000000060b00720c */ /* 0x000fda0003fc4270 */
[----:B------:R-:W-:Y:S05]  /*a050*/  @!P6 BRA `(.L_x_224) ;  /* 0xfffffffc0070e947 */ /* 0x000fea000383ffff */
.L_x_222:
[----:B------:R-:W-:-:S04]  /*a060*/  IMAD.IADD R10, R11, 0x1, -R8 ;  /* 0x000000010b0a7824 */ /* 0x000fc800078e0a08 */
[----:B------:R-:W-:-:S05]  /*a070*/  IMAD R3, R5, R2, R10 ;  /* 0x0000000205037224 */ /* 0x000fca00078e020a */
[----:B------:R-:W-:-:S13]  /*a080*/  ISETP.GT.AND P0, PT, R3, R6, PT ;  /* 0x000000060300720c */ /* 0x000fda0003f04270 */
[----:B------:R-:W-:Y:S02]  /*a090*/  VOTEU.ANY UR5, UPT, !P0 ;  /* 0x0000000000057886 */ /* 0x000fe400040e0100 */
[----:B------:R-:W-:Y:S02]  /*a0a0*/  UPOPC UR40, UR5 ;  /* 0x00000005002872bf */ /* 0x000fe40008000000 */
[----:B------:R-:W-:-:S04]  /*a0b0*/  ISETP.NE.AND P0, PT, RZ, UR5, PT ;  /* 0x00000005ff007c0c */ /* 0x000fc8000bf05270 */
[----:B------:R-:W-:Y:S02]  /*a0c0*/  IMAD.U32 R11, RZ, RZ, UR40 ;  /* 0x00000028ff0b7e24 */ /* 0x000fe4000f8e00ff */
[----:B------:R-:W-:-:S03]  /*a0d0*/  IMAD.U32 R12, RZ, RZ, UR40 ;  /* 0x00000028ff0c7e24 */ /* 0x000fc6000f8e00ff */
[----:B------:R0:W1:Y:S04]  /*a0e0*/  SHFL.IDX PT, R0, R0, R11, 0x1f ;  /* 0x00001f0b00007589 */ /* 0x00006800000e0000 */
[----:B------:R2:W3:Y:S01]  /*a0f0*/  SHFL.IDX PT, R9, R9, R12, 0x1f ;  /* 0x00001f0c09097589 */ /* 0x0004e200000e0000 */
[----:B0-----:R-:W-:Y:S01]  /*a100*/  IMAD.MOV.U32 R11, RZ, RZ, RZ ;  /* 0x000000ffff0b7224 */ /* 0x001fe200078e00ff */
[----:B-1----:R-:W-:-:S04]  /*a110*/  IABS R8, R0 ;  /* 0x0000000000087213 */ /* 0x002fc80000000000 */
[----:B------:R-:W0:Y:S08]  /*a120*/  I2F.RP R4, R8 ;  /* 0x0000000800047306 */ /* 0x000e300000209400 */
[----:B0-----:R-:W0:Y:S02]  /*a130*/  MUFU.RCP R4, R4 ;  /* 0x0000000400047308 */ /* 0x001e240000001000 */
[----:B0-----:R-:W-:-:S06]  /*a140*/  VIADD R3, R4, 0xffffffe ;  /* 0x0ffffffe04037836 */ /* 0x001fcc0000000000 */
[----:B------:R-:W0:Y:S02]  /*a150*/  F2I.FTZ.U32.TRUNC.NTZ R3, R3 ;  /* 0x0000000300037305 */ /* 0x000e24000021f000 */
[----:B0-----:R-:W-:Y:S01]  /*a160*/  IMAD.MOV R13, RZ, RZ, -R3 ;  /* 0x000000ffff0d7224 */ /* 0x001fe200078e0a03 */
[----:B--23--:R-:W-:Y:S06]  /*a170*/  @!P0 BRA `(.L_x_225) ;  /* 0x00000000000c8947 */ /* 0x00cfec0003800000 */
[----:B------:R-:W-:-:S06]  /*a180*/  UIADD3 UR5, UR40, -0x1, URZ ;  /* 0xffffffff28057890 */ /* 0x000fcc000fffe03f */
[----:B------:R-:W-:-:S05]  /*a190*/  IMAD.U32 R4, RZ, RZ, UR5 ;  /* 0x00000005ff047e24 */ /* 0x000fca000f8e00ff */
[----:B------:R0:W1:Y:S02]  /*a1a0*/  SHFL.IDX PT, R11, R5, R4, 0x1f ;  /* 0x00001f04050b7589 */ /* 0x00006400000e0000 */
.L_x_225:
[----:B01----:R-:W-:Y:S01]  /*a1b0*/  IMAD R5, R11, R2, R10 ;  /* 0x000000020b057224 */ /* 0x003fe200078e020a */
[----:B------:R-:W-:Y:S01]  /*a1c0*/  IABS R12, R0 ;  /* 0x00000000000c7213 */ /* 0x000fe20000000000 */
[----:B------:R-:W-:Y:S01]  /*a1d0*/  IMAD.MOV.U32 R11, RZ, RZ, R13 ;  /* 0x000000ffff0b7224 */ /* 0x000fe200078e000d */
[----:B------:R-:W-:Y:S01]  /*a1e0*/  IABS R4, R9 ;  /* 0x0000000900047213 */ /* 0x000fe20000000000 */
[----:B------:R-:W-:Y:S01]  /*a1f0*/  IMAD.MOV.U32 R2, RZ, RZ, RZ ;  /* 0x000000ffff027224 */ /* 0x000fe200078e00ff */
[----:B------:R0:W-:Y:S01]  /*a200*/  STL [R1+0x10], R5 ;  /* 0x0000100501007387 */ /* 0x0001e20000100800 */
[----:B------:R-:W-:Y:S01]  /*a210*/  IMAD R11, R11, R8, RZ ;  /* 0x000000080b0b7224 */ /* 0x000fe200078e02ff */
[----:B------:R-:W-:Y:S01]  /*a220*/  IADD3 R12, RZ, -R12, RZ ;  /* 0x8000000cff0c7210 */ /* 0x000fe20007ffe0ff */
[----:B------:R-:W1:Y:S01]  /*a230*/  I2F.RP R10, R4 ;  /* 0x00000004000a7306 */ /* 0x000e620000209400 */
[----:B------:R-:W-:Y:S01]  /*a240*/  UIADD3 UR40, UR40, UR4, URZ ;  /* 0x0000000428287290 */ /* 0x000fe2000fffe03f */
[----:B------:R-:W-:-:S04]  /*a250*/  IMAD.HI.U32 R2, R3, R11, R2 ;  /* 0x0000000b03027227 */ /* 0x000fc800078e0002 */
[----:B0-----:R-:W-:-:S05]  /*a260*/  IMAD.IADD R5, R6, 0x1, -R5 ;  /* 0x0000000106057824 */ /* 0x001fca00078e0a05 */
[----:B------:R-:W-:Y:S01]  /*a270*/  IABS R6, R5 ;  /* 0x0000000500067213 */ /* 0x000fe20000000000 */
[----:B-1----:R-:W0:Y:S04]  /*a280*/  MUFU.RCP R10, R10 ;  /* 0x0000000a000a7308 */ /* 0x002e280000001000 */
[----:B------:R-:W-:Y:S02]  /*a290*/  IMAD.MOV.U32 R3, RZ, RZ, R6 ;  /* 0x000000ffff037224 */ /* 0x000fe400078e0006 */
[----:B------:R-:W-:Y:S02]  /*a2a0*/  IMAD.MOV.U32 R6, RZ, RZ, R12 ;  /* 0x000000ffff067224 */ /* 0x000fe400078e000c */
[----:B------:R-:W-:-:S04]  /*a2b0*/  IMAD.HI.U32 R2, R2, R3, RZ ;  /* 0x0000000302027227 */ /* 0x000fc800078e00ff */
[----:B------:R-:W-:Y:S01]  /*a2c0*/  IMAD R3, R2, R6, R3 ;  /* 0x0000000602037224 */ /* 0x000fe200078e0203 */
[----:B------:R-:W-:-:S04]  /*a2d0*/  LOP3.LUT R6, R5, R0, RZ, 0x3c, !PT ;  /* 0x0000000005067212 */ /* 0x000fc800078e3cff */
[----:B------:R-:W-:Y:S01]  /*a2e0*/  ISETP.GT.U32.AND P1, PT, R8, R3, PT ;  /* 0x000000030800720c */ /* 0x000fe20003f24070 */
[----:B0-----:R-:W-:Y:S01]  /*a2f0*/  VIADD R11, R10, 0xffffffe ;  /* 0x0ffffffe0a0b7836 */ /* 0x001fe20000000000 */
[----:B------:R-:W-:-:S11]  /*a300*/  ISETP.GE.AND P2, PT, R6, RZ, PT ;  /* 0x000000ff0600720c */ /* 0x000fd60003f46270 */
[----:B------:R-:W-:Y:S02]  /*a310*/  @!P1 IMAD.IADD R3, R3, 0x1, -R8 ;  /* 0x0000000103039824 */ /* 0x000fe400078e0a08 */
[----:B------:R-:W-:Y:S01]  /*a320*/  @!P1 VIADD R2, R2, 0x1 ;  /* 0x0000000102029836 */ /* 0x000fe20000000000 */
[----:B------:R-:W-:Y:S02]  /*a330*/  ISETP.NE.AND P1, PT, R0, RZ, PT ;  /* 0x000000ff0000720c */ /* 0x000fe40003f25270 */
[----:B------:R-:W-:Y:S02]  /*a340*/  ISETP.GE.U32.AND P0, PT, R3, R8, PT ;  /* 0x000000080300720c */ /* 0x000fe40003f06070 */
[----:B------:R-:W0:Y:S11]  /*a350*/  F2I.FTZ.U32.TRUNC.NTZ R3, R11 ;  /* 0x0000000b00037305 */ /* 0x000e36000021f000 */
[----:B------:R-:W-:-:S04]  /*a360*/  @P0 VIADD R2, R2, 0x1 ;  /* 0x0000000102020836 */ /* 0x000fc80000000000 */
[----:B------:R-:W-:Y:S01]  /*a370*/  IMAD.MOV.U32 R8, RZ, RZ, R2 ;  /* 0x000000ffff087224 */ /* 0x000fe200078e0002 */
[----:B------:R-:W-:Y:S01]  /*a380*/  IABS R2, R9 ;  /* 0x0000000900027213 */ /* 0x000fe20000000000 */
[----:B0-----:R-:W-:Y:S02]  /*a390*/  IMAD.MOV R13, RZ, RZ, -R3 ;  /* 0x000000ffff0d7224 */ /* 0x001fe400078e0a03 */
[----:B------:R-:W-:Y:S01]  /*a3a0*/  @!P2 IMAD.MOV R8, RZ, RZ, -R8 ;  /* 0x000000ffff08a224 */ /* 0x000fe200078e0a08 */
[----:B------:R-:W-:Y:S01]  /*a3b0*/  @!P1 LOP3.LUT R8, RZ, R0, RZ, 0x33, !PT ;  /* 0x00000000ff089212 */ /* 0x000fe200078e33ff */
[----:B------:R-:W-:Y:S02]  /*a3c0*/  IMAD.MOV R10, RZ, RZ, -R2 ;  /* 0x000000ffff0a7224 */ /* 0x000fe400078e0a02 */
[----:B------:R-:W-:Y:S01]  /*a3d0*/  IMAD R11, R13, R4, RZ ;  /* 0x000000040d0b7224 */ /* 0x000fe200078e02ff */
[----:B------:R-:W-:Y:S01]  /*a3e0*/  IABS R6, R8 ;  /* 0x0000000800067213 */ /* 0x000fe20000000000 */
[----:B------:R-:W-:-:S04]  /*a3f0*/  IMAD.MOV.U32 R2, RZ, RZ, RZ ;  /* 0x000000ffff027224 */ /* 0x000fc800078e00ff */
[----:B------:R-:W-:-:S04]  /*a400*/  IMAD.HI.U32 R2, R3, R11, R2 ;  /* 0x0000000b03027227 */ /* 0x000fc800078e0002 */
[----:B------:R-:W-:Y:S02]  /*a410*/  IMAD.MOV.U32 R3, RZ, RZ, R6 ;  /* 0x000000ffff037224 */ /* 0x000fe400078e0006 */
[----:B------:R-:W-:Y:S02]  /*a420*/  IMAD.MOV.U32 R6, RZ, RZ, R10 ;  /* 0x000000ffff067224 */ /* 0x000fe400078e000a */
[----:B------:R-:W-:-:S04]  /*a430*/  IMAD.HI.U32 R2, R2, R3, RZ ;  /* 0x0000000302027227 */ /* 0x000fc800078e00ff */
[----:B------:R-:W-:Y:S02]  /*a440*/  IMAD R3, R2, R6, R3 ;  /* 0x0000000602037224 */ /* 0x000fe400078e0203 */
[----:B------:R-:W-:-:S03]  /*a450*/  IMAD R6, R0, R8, RZ ;  /* 0x0000000800067224 */ /* 0x000fc600078e02ff */
[----:B------:R-:W-:-:S13]  /*a460*/  ISETP.GT.U32.AND P1, PT, R4, R3, PT ;  /* 0x000000030400720c */ /* 0x000fda0003f24070 */
[----:B------:R-:W-:Y:S02]  /*a470*/  @!P1 IMAD.IADD R3, R3, 0x1, -R4 ;  /* 0x0000000103039824 */ /* 0x000fe400078e0a04 */
[----:B------:R-:W-:Y:S01]  /*a480*/  @!P1 VIADD R2, R2, 0x1 ;  /* 0x0000000102029836 */ /* 0x000fe20000000000 */
[----:B------:R-:W-:Y:S02]  /*a490*/  ISETP.NE.AND P1, PT, R9, RZ, PT ;  /* 0x000000ff0900720c */ /* 0x000fe40003f25270 */
[----:B------:R-:W-:Y:S02]  /*a4a0*/  ISETP.GE.U32.AND P0, PT, R3, R4, PT ;  /* 0x000000040300720c */ /* 0x000fe40003f06070 */
[----:B------:R-:W-:-:S04]  /*a4b0*/  LOP3.LUT R3, R8, R9, RZ, 0x3c, !PT ;  /* 0x0000000908037212 */ /* 0x000fc800078e3cff */
[----:B------:R-:W-:-:S07]  /*a4c0*/  ISETP.GE.AND P2, PT, R3, RZ, PT ;  /* 0x000000ff0300720c */ /* 0x000fce0003f46270 */
[----:B------:R-:W-:-:S06]  /*a4d0*/  @P0 VIADD R2, R2, 0x1 ;  /* 0x0000000102020836 */ /* 0x000fcc0000000000 */
[----:B------:R-:W-:Y:S01]  /*a4e0*/  @!P2 IMAD.MOV R2, RZ, RZ, -R2 ;  /* 0x000000ffff02a224 */ /* 0x000fe200078e0a02 */
[----:B------:R-:W-:-:S05]  /*a4f0*/  @!P1 LOP3.LUT R2, RZ, R9, RZ, 0x33, !PT ;  /* 0x00000009ff029212 */ /* 0x000fca00078e33ff */
[----:B------:R-:W-:-:S04]  /*a500*/  IMAD.MOV R4, RZ, RZ, -R2 ;  /* 0x000000ffff047224 */ /* 0x000fc800078e0a02 */
[C---:B------:R-:W-:Y:S02]  /*a510*/  IMAD R0, R9.reuse, R4, R8 ;  /* 0x0000000409007224 */ /* 0x040fe400078e0208 */
[----:B------:R-:W-:Y:S02]  /*a520*/  IMAD R9, R9, 0x1000000, R2 ;  /* 0x0100000009097824 */ /* 0x000fe400078e0202 */
[----:B------:R-:W-:Y:S02]  /*a530*/  IMAD.IADD R2, R5, 0x1, -R6 ;  /* 0x0000000105027824 */ /* 0x000fe400078e0a06 */
[----:B------:R-:W-:-:S05]  /*a540*/  IMAD R0, R0, 0x10000, R9 ;  /* 0x0001000000007824 */ /* 0x000fca00078e0209 */
[----:B------:R0:W-:Y:S04]  /*a550*/  STL [R1+0x18], R0 ;  /* 0x0000180001007387 */ /* 0x0001e80000100800 */
[----:B------:R0:W-:Y:S01]  /*a560*/  STL [R1+0x14], R2 ;  /* 0x0000140201007387 */ /* 0x0001e20000100800 */
[----:B------:R-:W-:Y:S05]  /*a570*/  BRA `(.L_x_226) ;  /* 0x0000000000107947 */ /* 0x000fea0003800000 */
.L_x_223:
[----:B------:R1:W-:Y:S01]  /*a580*/  STL [R1+0x10], R6 ;  /* 0x0000100601007387 */ /* 0x0003e20000100800 */
[----:B------:R-:W-:-:S03]  /*a590*/  ULDC UR40, c[0x0][0xc3c] ;  /* 0x00030f0000287ab9 */ /* 0x000fc60000000800 */
[----:B------:R1:W-:Y:S04]  /*a5a0*/  STL [R1+0x14], RZ ;  /* 0x000014ff01007387 */ /* 0x0003e80000100800 */
[----:B------:R1:W-:Y:S02]  /*a5b0*/  STL [R1+0x18], RZ ;  /* 0x000018ff01007387 */ /* 0x0003e40000100800 */
.L_x_226:
[----:B------:R-:W2:Y:S04]  /*a5c0*/  LDL R8, [R1+0x10] ;  /* 0x0000100001087983 */ /* 0x000ea80000100800 */
[----:B------:R-:W2:Y:S04]  /*a5d0*/  LDL R9, [R1+0x14] ;  /* 0x0000140001097983 */ /* 0x000ea80000100800 */
[----:B------:R-:W2:Y:S01]  /*a5e0*/  LDL R10, [R1+0x18] ;  /* 0x00001800010a7983 */ /* 0x000ea20000100800 */
[----:B------:R-:W-:Y:S01]  /*a5f0*/  ISETP.NE.AND P0, PT, R7, RZ, PT ;  /* 0x000000ff0700720c */ /* 0x000fe20003f05270 */
[----:B0-----:R-:W-:-:S12]  /*a600*/  IMAD.U32 R2, RZ, RZ, UR40 ;  /* 0x00000028ff027e24 */ /* 0x001fd8000f8e00ff */
[----:B------:R-:W0:Y:S01]  /*a610*/  @!P0 S2R R3, SR_CgaCtaId ;  /* 0x0000000000038919 */ /* 0x000e220000008800 */
[----:B------:R-:W-:Y:S01]  /*a620*/  @!P0 MOV R0, 0x400 ;  /* 0x0000040000008802 */ /* 0x000fe20000000f00 */
[----:B------:R-:W-:-:S03]  /*a630*/  @!P0 IMAD.MOV.U32 R11, RZ, RZ, R2 ;  /* 0x000000ffff0b8224 */ /* 0x000fc600078e0002 */
[----:B0-----:R-:W-:-:S05]  /*a640*/  @!P0 LEA R0, R3, R0, 0x18 ;  /* 0x0000000003008211 */ /* 0x001fca00078ec0ff */
[----:B--2---:R2:W-:Y:S01]  /*a650*/  @!P0 STS.128 [R0+0x132d0], R8 ;  /* 0x0132d00800008388 */ /* 0x0045e20000000c00 */
[----:B------:R-:W-:Y:S06]  /*a660*/  BAR.ARV 0x5, 0x200 ;  /* 0x0148000000007b1d */ /* 0x000fec0000002000 */
.L_x_221:
[----:B--2---:R-:W-:Y:S01]  /*a670*/  IMAD.MOV.U32 R0, RZ, RZ, 0x1 ;  /* 0x00000001ff007424 */ /* 0x004fe200078e00ff */
[----:B------:R-:W-:Y:S01]  /*a680*/  ULDC UR4, c[0x0][0xc3c] ;  /* 0x00030f0000047ab9 */ /* 0x000fe20000000800 */
[----:B------:R-:W-:Y:S01]  /*a690*/  IMAD.MOV.U32 R27, RZ, RZ, RZ ;  /* 0x000000ffff1b7224 */ /* 0x000fe200078e00ff */
[----:B------:R-:W-:Y:S02]  /*a6a0*/  UISETP.GE.AND UP0, UPT, UR40, UR4, UPT ;  /* 0x000000042800728c */ /* 0x000fe4000bf06270 */
[----:B------:R2:W-:Y:S04]  /*a6b0*/  STL [R1], R0 ;  /* 0x0000000001007387 */ /* 0x0005e80000100800 */
[----:B------:R2:W-:Y:S01]  /*a6c0*/  STL [R1+0x3c], RZ ;  /* 0x00003cff01007387 */ /* 0x0005e20000100800 */
[----:B------:R-:W-:-:S13]  /*a6d0*/  PLOP3.LUT P0, PT, PT, PT, UP0, 0x80, 0x0 ;  /* 0x000000000000781c */ /* 0x000fda0003f0f008 */
[----:B--2---:R-:W-:Y:S05]  /*a6e0*/  @P0 BRA `(.L_x_227) ;  /* 0x0000005800200947 */ /* 0x004fea0003800000 */
[----:B------:R-:W2:Y:S01]  /*a6f0*/  S2R R10, SR_TID.X ;  /* 0x00000000000a7919 */ /* 0x000ea20000002100 */
[----:B------:R-:W3:Y:S01]  /*a700*/  S2UR UR4, SR_CgaCtaId ;  /* 0x00000000000479c3 */ /* 0x000ee20000008800 */
[----:B------:R-:W-:Y:S01]  /*a710*/  MOV R16, 0x400 ;  /* 0x0000040000107802 */ /* 0x000fe20000000f00 */
[----:B------:R-:W-:Y:S01]  /*a720*/  IMAD.MOV.U32 R27, RZ, RZ, RZ ;  /* 0x000000ffff1b7224 */ /* 0x000fe200078e00ff */
[----:B------:R-:W-:Y:S02]  /*a730*/  ULOP3.LUT UR44, UR37, 0x2, URZ, 0xfc, !UPT ;  /* 0x00000002252c7892 */ /* 0x000fe4000f8efc3f */
[----:B------:R-:W-:Y:S01]  /*a740*/  ULOP3.LUT UR46, UR37, 0x1, URZ, 0xfc, !UPT ;  /* 0x00000001252e7892 */ /* 0x000fe2000f8efc3f */
[----:B------:R-:W-:Y:S01]  /*a750*/  ULDC UR47, c[0x0][0xc] ;  /* 0x00000300002f7ab9 */ /* 0x000fe20000000800 */
[C---:B--2---:R-:W-:Y:S01]  /*a760*/  IMAD.SHL.U32 R3, R10.reuse, 0x40, RZ ;  /* 0x000000400a037824 */ /* 0x044fe200078e00ff */
[----:B0-----:R-:W-:Y:S01]  /*a770*/  SHF.R.U32.HI R5, RZ, 0x1, R10 ;  /* 0x00000001ff057819 */ /* 0x001fe2000001160a */
[----:B------:R-:W-:-:S02]  /*a780*/  IMAD.SHL.U32 R2, R10, 0x20, RZ ;  /* 0x000000200a027824 */ /* 0x000fc400078e00ff */
[C---:B------:R-:W-:Y:S01]  /*a790*/  IMAD.SHL.U32 R4, R10.reuse, 0x8, RZ ;  /* 0x000000080a047824 */ /* 0x040fe200078e00ff */
[----:B------:R-:W-:Y:S01]  /*a7a0*/  LOP3.LUT R0, R3, 0x180, RZ, 0xc0, !PT ;  /* 0x0000018003007812 */ /* 0x000fe200078ec0ff */
[----:B------:R-:W-:Y:S01]  /*a7b0*/  IMAD.SHL.U32 R9, R10, 0x4, RZ ;  /* 0x000000040a097824 */ /* 0x000fe200078e00ff */
[----:B-1----:R-:W-:Y:S01]  /*a7c0*/  LOP3.LUT R6, R2, 0x80, RZ, 0xc0, !PT ;  /* 0x0000008002067812 */ /* 0x002fe200078ec0ff */
[----:B------:R-:W-:Y:S01]  /*a7d0*/  IMAD.SHL.U32 R8, R10, 0x2, RZ ;  /* 0x000000020a087824 */ /* 0x000fe200078e00ff */
[----:B------:R-:W-:Y:S01]  /*a7e0*/  LOP3.LUT R5, R0, 0x30, R5, 0xf8, !PT ;  /* 0x0000003000057812 */ /* 0x000fe200078ef805 */
[----:B------:R-:W-:Y:S01]  /*a7f0*/  IMAD.SHL.U32 R0, R10, 0x10, RZ ;  /* 0x000000100a007824 */ /* 0x000fe200078e00ff */
[----:B------:R-:W-:Y:S02]  /*a800*/  LOP3.LUT R6, R6, 0x10, R10, 0xf8, !PT ;  /* 0x0000001006067812 */ /* 0x000fe400078ef80a */
[----:B------:R-:W-:Y:S02]  /*a810*/  LOP3.LUT R4, R5, 0x30, R4, 0x78, !PT ;  /* 0x0000003005047812 */ /* 0x000fe400078e7804 */
[----:B------:R-:W-:-:S02]  /*a820*/  LOP3.LUT R7, R0, 0x600, RZ, 0xc0, !PT ;  /* 0x0000060000077812 */ /* 0x000fc400078ec0ff */
[----:B------:R-:W-:Y:S02]  /*a830*/  LOP3.LUT R6, R6, 0x10, R9, 0x78, !PT ;  /* 0x0000001006067812 */ /* 0x000fe400078e7809 */
[--C-:B------:R-:W-:Y:S02]  /*a840*/  LOP3.LUT R7, R7, 0x60, R2.reuse, 0xf8, !PT ;  /* 0x0000006007077812 */ /* 0x100fe400078ef802 */
[----:B------:R-:W-:Y:S02]  /*a850*/  LOP3.LUT R3, R4, 0x640, R3, 0xf8, !PT ;  /* 0x0000064004037812 */ /* 0x000fe400078ef803 */
[----:B------:R-:W-:Y:S02]  /*a860*/  LOP3.LUT R7, R7, 0x100, R2, 0xf8, !PT ;  /* 0x0000010007077812 */ /* 0x000fe400078ef802 */
[----:B------:R-:W-:Y:S01]  /*a870*/  LOP3.LUT R5, R0, 0x1b0, RZ, 0xc0, !PT ;  /* 0x000001b000057812 */ /* 0x000fe200078ec0ff */
[----:B------:R0:W-:Y:S01]  /*a880*/  STL [R1+0x30], R3 ;  /* 0x0000300301007387 */ /* 0x0001e20000100800 */
[----:B------:R-:W-:Y:S01]  /*a890*/  LOP3.LUT R4, R7, R6, RZ, 0xfc, !PT ;  /* 0x0000000607047212 */ /* 0x000fe200078efcff */
[----:B------:R-:W-:Y:S01]  /*a8a0*/  IMAD.MOV.U32 R6, RZ, RZ, 0x1 ;  /* 0x00000001ff067424 */ /* 0x000fe200078e00ff */
[----:B------:R-:W-:-:S03]  /*a8b0*/  LOP3.LUT R5, R5, 0x30, R8, 0x78, !PT ;  /* 0x0000003005057812 */ /* 0x000fc600078e7808 */
[----:B------:R3:W-:Y:S01]  /*a8c0*/  STL [R1+0x2c], R4 ;  /* 0x00002c0401007387 */ /* 0x0007e20000100800 */
[----:B0-----:R-:W-:-:S03]  /*a8d0*/  LOP3.LUT R3, R10, 0x7f, RZ, 0xc0, !PT ;  /* 0x0000007f0a037812 */ /* 0x001fc600078ec0ff */
[----:B------:R0:W-:Y:S01]  /*a8e0*/  STL [R1+0x3c], RZ ;  /* 0x00003cff01007387 */ /* 0x0001e20000100800 */
[----:B------:R-:W-:-:S03]  /*a8f0*/  SHF.R.U32.HI R3, RZ, 0x2, R3 ;  /* 0x00000002ff037819 */ /* 0x000fc60000011603 */
[----:B------:R0:W-:Y:S01]  /*a900*/  STL [R1], R6 ;  /* 0x0000000601007387 */ /* 0x0001e20000100800 */
[----:B---3--:R-:W-:Y:S01]  /*a910*/  IMAD.U32 R4, RZ, RZ, UR4 ;  /* 0x00000004ff047e24 */ /* 0x008fe2000f8e00ff */
[----:B------:R-:W-:Y:S02]  /*a920*/  LOP3.LUT R3, R3, 0x60, R2, 0xf8, !PT ;  /* 0x0000006003037812 */ /* 0x000fe400078ef802 */
[----:B------:R-:W-:Y:S02]  /*a930*/  LOP3.LUT R2, R5, 0x640, R0, 0xf8, !PT ;  /* 0x0000064005027812 */ /* 0x000fe400078ef800 */
[----:B------:R0:W-:Y:S01]  /*a940*/  STL [R1+0x24], R4 ;  /* 0x0000240401007387 */ /* 0x0001e20000100800 */
[----:B------:R-:W-:Y:S02]  /*a950*/  LEA R16, R4, R16, 0x18 ;  /* 0x0000001004107211 */ /* 0x000fe400078ec0ff */
[----:B------:R-:W-:Y:S01]  /*a960*/  LOP3.LUT R3, R3, 0x80, RZ, 0xfc, !PT ;  /* 0x0000008003037812 */ /* 0x000fe200078efcff */
[----:B------:R0:W-:Y:S02]  /*a970*/  STL [R1+0x28], R2 ;  /* 0x0000280201007387 */ /* 0x0001e40000100800 */
[----:B------:R-:W-:-:S05]  /*a980*/  IMAD.IADD R0, R16, 0x1, R2 ;  /* 0x0000000110007824 */ /* 0x000fca00078e0202 */
[----:B------:R0:W-:Y:S02]  /*a990*/  STL [R1+0x38], R0 ;  /* 0x0000380001007387 */ /* 0x0001e40000100800 */
.L_x_301:
[----:B------:R-:W-:Y:S01]  /*a9a0*/  ULDC.64 UR4, c[0x0][0xc88] ;  /* 0x0003220000047ab9 */ /* 0x000fe20000000a00 */
[----:B------:R-:W-:Y:S01]  /*a9b0*/  ULDC.64 UR8, c[0x0][0xa18] ;  /* 0x0002860000087ab9 */ /* 0x000fe20000000a00 */
[----:B------:R-:W-:Y:S01]  /*a9c0*/  UIMAD.WIDE UR4, UR40, 0x4, UR4 ;  /* 0x00000004280478a5 */ /* 0x000fe2000f8e0204 */
[----:B------:R-:W-:Y:S01]  /*a9d0*/  ULDC.64 UR10, c[0x0][0xa28] ;  /* 0x00028a00000a7ab9 */ /* 0x000fe20000000a00 */
[----:B------:R-:W-:Y:S01]  /*a9e0*/  ULDC.64 UR6, c[0x0][0xa00] ;  /* 0x0002800000067ab9 */ /* 0x000fe20000000a00 */
[----:B--2---:R-:W-:Y:S01]  /*a9f0*/  IMAD.MOV.U32 R22, RZ, RZ, RZ ;  /* 0x000000ffff167224 */ /* 0x004fe200078e00ff */
[----:B-1----:R-:W1:Y:S02]  /*aa00*/  LDC R8, c[0x0][0x424] ;  /* 0x00010900ff087b82 */ /* 0x002e640000000800 */
[----:B0--3--:R-:W-:Y:S02]  /*aa10*/  IMAD.U32 R2, RZ, RZ, UR4 ;  /* 0x00000004ff027e24 */ /* 0x009fe4000f8e00ff */
[----:B------:R-:W-:-:S05]  /*aa20*/  IMAD.U32 R3, RZ, RZ, UR5 ;  /* 0x00000005ff037e24 */ /* 0x000fca000f8e00ff */
[----:B------:R-:W2:Y:S01]  /*aa30*/  LDG.E R2, desc[UR50][R2.64] ;  /* 0x0000003202027981 */ /* 0x000ea2000c1e1900 */
[----:B------:R-:W-:Y:S01]  /*aa40*/  UISETP.NE.U32.AND UP1, UPT, UR8, URZ, UPT ;  /* 0x0000003f0800728c */ /* 0x000fe2000bf25070 */
[----:B------:R-:W0:Y:S01]  /*aa50*/  LDC R7, c[0x0][0x2f0] ;  /* 0x0000bc00ff077b82 */ /* 0x000e220000000800 */
[----:B------:R-:W-:Y:S02]  /*aa60*/  UISETP.NE.U32.AND UP0, UPT, UR10, URZ, UPT ;  /* 0x0000003f0a00728c */ /* 0x000fe4000bf05070 */
[----:B------:R-:W-:Y:S02]  /*aa70*/  UISETP.NE.AND.EX UP1, UPT, UR9, URZ, UPT, UP1 ;  /* 0x0000003f0900728c */ /* 0x000fe4000bf25310 */
[----:B------:R-:W-:Y:S02]  /*aa80*/  UISETP.NE.U32.AND UP2, UPT, UR6, URZ, UPT ;  /* 0x0000003f0600728c */ /* 0x000fe4000bf45070 */
[----:B------:R-:W-:Y:S02]  /*aa90*/  UISETP.NE.AND.EX UP0, UPT, UR11, URZ, UPT, UP0 ;  /* 0x0000003f0b00728c */ /* 0x000fe4000bf05300 */
[----:B------:R-:W-:Y:S01]  /*aaa0*/  UISETP.NE.AND.EX UP4, UPT, UR7, URZ, UPT, UP2 ;  /* 0x0000003f0700728c */ /* 0x000fe2000bf85320 */
[----:B------:R-:W-:-:S03]  /*aab0*/  PLOP3.LUT P1, PT, PT, PT, UP1, 0x80, 0x0 ;  /* 0x000000000000781c */ /* 0x000fc60003f2f018 */
[----:B------:R-:W-:Y:S01]  /*aac0*/  PLOP3.LUT P0, PT, PT, PT, UP0, 0x80, 0x0 ;  /* 0x000000000000781c */ /* 0x000fe20003f0f008 */
[----:B------:R-:W-:Y:S01]  /*aad0*/  UMOV UR36, URZ ;  /* 0x0000003f00247c82 */ /* 0x000fe20008000000 */
[----:B------:R-:W-:Y:S01]  /*aae0*/  PLOP3.LUT P2, PT, PT, PT, UP4, 0x80, 0x0 ;  /* 0x000000000000781c */ /* 0x000fe20003f4f048 */
[----:B------:R-:W-:Y:S01]  /*aaf0*/  UP2UR UR38, UPR, URZ, 0x10 ;  /* 0x000000103f267883 */ /* 0x000fe20008000000 */
[----:B--2---:R-:W-:-:S13]  /*ab00*/  R2UR UR43, R2 ;  /* 0x00000000022b72ca */ /* 0x004fda00000e0000 */
[----:B------:R-:W-:Y:S02]  /*ab10*/  USHF.R.S32.HI UR42, URZ, 0x1f, UR43 ;  /* 0x0000001f3f2a7899 */ /* 0x000fe4000801142b */
[----:B------:R-:W-:Y:S02]  /*ab20*/  USHF.L.U32 UR45, UR43, 0x2, URZ ;  /* 0x000000022b2d7899 */ /* 0x000fe4000800063f */
[----:B------:R-:W-:Y:S02]  /*ab30*/  USHF.L.U64.HI UR39, UR43, 0x2, UR42 ;  /* 0x000000022b277899 */ /* 0x000fe4000801022a */
[----:B------:R-:W-:Y:S02]  /*ab40*/  UIADD3 UR5, UP2, UR45, UR6, URZ ;  /* 0x000000062d057290 */ /* 0x000fe4000ff5e03f */
[----:B------:R-:W-:Y:S02]  /*ab50*/  @UP1 UIADD3 UR6, UP3, UR45, UR8, URZ ;  /* 0x000000082d061290 */ /* 0x000fe4000ff7e03f */
[----:B------:R-:W-:-:S02]  /*ab60*/  UIADD3.X UR8, UR39, UR7, URZ, UP2, !UPT ;  /* 0x0000000727087290 */ /* 0x000fc400097fe43f */
[----:B------:R-:W-:Y:S01]  /*ab70*/  @UP1 UIADD3.X UR7, UR39, UR9, URZ, UP3, !UPT ;  /* 0x0000000927071290 */ /* 0x000fe20009ffe43f */
[----:B------:R-:W-:Y:S01]  /*ab80*/  MOV R2, UR5 ;  /* 0x0000000500027c02 */ /* 0x000fe20008000f00 */
[----:B------:R-:W-:Y:S01]  /*ab90*/  @UP0 ULEA UR4, UP1, UR43, UR10, 0x2 ;  /* 0x0000000a2b040291 */ /* 0x000fe2000f82103f */
[----:B------:R-:W-:Y:S02]  /*aba0*/  IMAD.U32 R4, RZ, RZ, UR6 ;  /* 0x00000006ff047e24 */ /* 0x000fe4000f8e00ff */
[----:B------:R-:W-:Y:S01]  /*abb0*/  IMAD.U32 R3, RZ, RZ, UR8 ;  /* 0x00000008ff037e24 */ /* 0x000fe2000f8e00ff */
[----:B------:R-:W-:Y:S01]  /*abc0*/  @UP0 ULEA.HI.X UR5, UR43, UR11, UR42, 0x2, UP1 ;  /* 0x0000000b2b050291 */ /* 0x000fe200088f142a */
[----:B------:R-:W-:-:S03]  /*abd0*/  IMAD.U32 R5, RZ, RZ, UR7 ;  /* 0x00000007ff057e24 */ /* 0x000fc6000f8e00ff */
[----:B------:R-:W2:Y:S04]  /*abe0*/  @P2 LDG.E R0, desc[UR50][R2.64] ;  /* 0x0000003202002981 */ /* 0x000ea8000c1e1900 */
[----:B------:R3:W4:Y:S02]  /*abf0*/  @P1 LDG.E R6, desc[UR50][R4.64] ;  /* 0x0000003204061981 */ /* 0x000724000c1e1900 */
[----:B---3--:R-:W-:Y:S02]  /*ac00*/  IMAD.U32 R4, RZ, RZ, UR4 ;  /* 0x00000004ff047e24 */ /* 0x008fe4000f8e00ff */
[----:B------:R-:W-:-:S05]  /*ac10*/  IMAD.U32 R5, RZ, RZ, UR5 ;  /* 0x00000005ff057e24 */ /* 0x000fca000f8e00ff */
[----:B-----5:R3:W5:Y:S01]  /*ac20*/  @P0 LDG.E R22, desc[UR50][R4.64] ;  /* 0x0000003204160981 */ /* 0x020762000c1e1900 */
[----:B------:R-:W-:Y:S01]  /*ac30*/  PLOP3.LUT P2, PT, PT, PT, UP4, 0x80, 0x0 ;  /* 0x000000000000781c */ /* 0x000fe20003f4f048 */
[----:B---3--:R-:W3:Y:S02]  /*ac40*/  LDC.64 R4, c[0x0][0x418] ;  /* 0x00010600ff047b82 */ /* 0x008ee40000000a00 */
[----:B---3--:R-:W-:-:S04]  /*ac50*/  ISETP.NE.U32.AND P0, PT, R4, RZ, PT ;  /* 0x000000ff0400720c */ /* 0x008fc80003f05070 */
[----:B------:R-:W-:-:S06]  /*ac60*/  ISETP.NE.AND.EX P0, PT, R5, RZ, PT, P0 ;  /* 0x000000ff0500720c */ /* 0x000fcc0003f05300 */
[----:B--2---:R-:W-:Y:S02]  /*ac70*/  @P2 R2UR UR36, R0 ;  /* 0x00000000002422ca */ /* 0x004fe400000e0000 */
[----:B----4-:R-:W-:Y:S01]  /*ac80*/  @P1 R2UR UR41, R6 ;  /* 0x00000000062912ca */ /* 0x010fe200000e0000 */
[----:B-----5:R2:W-:Y:S01]  /*ac90*/  STL [R1+0xc], R22 ;  /* 0x00000c1601007387 */ /* 0x0205e20000100800 */
[----:B01----:R-:W-:-:S13]  /*aca0*/  @P1 BRA `(.L_x_228) ;  /* 0x0000000000241947 */ /* 0x003fda0003800000 */
[----:B------:R-:W-:Y:S01]  /*acb0*/  UISETP.NE.AND UP0, UPT, UR38, URZ, UPT ;  /* 0x0000003f2600728c */ /* 0x000fe2000bf05270 */
[----:B------:R-:W-:-:S05]  /*acc0*/  ULDC UR41, c[0x0][0x288] ;  /* 0x0000a20000297ab9 */ /* 0x000fca0000000800 */
[----:B------:R-:W-:-:S13]  /*acd0*/  PLOP3.LUT P1, PT, PT, PT, UP0, 0x40, 0x0 ;  /* 0x000000000000781c */ /* 0x000fda0003f2e808 */
[----:B------:R-:W-:Y:S05]  /*ace0*/  @P1 BRA `(.L_x_228) ;  /* 0x0000000000141947 */ /* 0x000fea0003800000 */
[----:B------:R-:W3:Y:S04]  /*acf0*/  LDG.E R4, desc[UR50][R2.64] ;  /* 0x0000003202047981 */ /* 0x000ee8000c1e1900 */
[----:B------:R-:W4:Y:S01]  /*ad00*/  LDG.E R0, desc[UR50][R2.64+0x4] ;  /* 0x0000043202007981 */ /* 0x000f22000c1e1900 */
[----:B---3--:R-:W-:Y:S02]  /*ad10*/  R2UR UR4, R4 ;  /* 0x00000000040472ca */ /* 0x008fe400000e0000 */
[----:B----4-:R-:W-:-:S13]  /*ad20*/  R2UR UR41, R0 ;  /* 0x00000000002972ca */ /* 0x010fda00000e0000 */
[----:B------:R-:W-:-:S12]  /*ad30*/  UIADD3 UR41, -UR4, UR41, URZ ;  /* 0x0000002904297290 */ /* 0x000fd8000fffe13f */
.L_x_228:
[----:B------:R-:W-:Y:S01]  /*ad40*/  ULDC.64 UR4, c[0x0][0xa20] ;  /* 0x0002880000047ab9 */ /* 0x000fe20000000a00 */
[----:B------:R-:W-:Y:S01]  /*ad50*/  SEL R8, R8, 0x1, P0 ;  /* 0x0000000108087807 */ /* 0x000fe20000000000 */
[----:B------:R-:W-:Y:S01]  /*ad60*/  IMAD.U32 R29, RZ, RZ, UR43 ;  /* 0x0000002bff1d7e24 */ /* 0x000fe2000f8e00ff */
[----:B------:R-:W-:-:S03]  /*ad70*/  ISETP.NE.U32.AND P1, PT, RZ, UR4, PT ;  /* 0x00000004ff007c0c */ /* 0x000fc6000bf25070 */
[----:B------:R-:W-:Y:S01]  /*ad80*/  IMAD R18, R8, R7, RZ ;  /* 0x0000000708127224 */ /* 0x000fe200078e02ff */
[----:B------:R-:W-:-:S13]  /*ad90*/  ISETP.NE.AND.EX P1, PT, RZ, UR5, PT, P1 ;  /* 0x00000005ff007c0c */ /* 0x000fda000bf25310 */
[----:B------:R-:W-:Y:S05]  /*ada0*/  @!P1 BRA `(.L_x_229) ;  /* 0x0000000000189947 */ /* 0x000fea0003800000 */
[----:B------:R-:W-:-:S04]  /*adb0*/  UIADD3 UR4, UP0, UR45, UR4, URZ ;  /* 0x000000042d047290 */ /* 0x000fc8000ff1e03f */
[----:B------:R-:W-:Y:S02]  /*adc0*/  UIADD3.X UR5, UR39, UR5, URZ, UP0, !UPT ;  /* 0x0000000527057290 */ /* 0x000fe400087fe43f */
[----:B------:R-:W-:-:S04]  /*add0*/  IMAD.U32 R2, RZ, RZ, UR4 ;  /* 0x00000004ff027e24 */ /* 0x000fc8000f8e00ff */
[----:B------:R-:W-:-:S05]  /*ade0*/  IMAD.U32 R3, RZ, RZ, UR5 ;  /* 0x00000005ff037e24 */ /* 0x000fca000f8e00ff */
[----:B------:R0:W5:Y:S01]  /*adf0*/  LDG.E R18, desc[UR50][R2.64] ;  /* 0x0000003202127981 */ /* 0x000162000c1e1900 */
[----:B------:R-:W-:Y:S05]  /*ae00*/  BRA `(.L_x_230) ;  /* 0x0000000000247947 */ /* 0x000fea0003800000 */
.L_x_229:
[----:B------:R-:W-:Y:S02]  /*ae10*/  ULDC.64 UR4, c[0x0][0xa08] ;  /* 0x0002820000047ab9 */ /* 0x000fe40000000a00 */
[----:B------:R-:W-:-:S04]  /*ae20*/  ISETP.NE.U32.AND P0, PT, RZ, UR4, PT ;  /* 0x00000004ff007c0c */ /* 0x000fc8000bf05070 */
[----:B------:R-:W-:-:S13]  /*ae30*/  ISETP.NE.AND.EX P0, PT, RZ, UR5, PT, P0 ;  /* 0x00000005ff007c0c */ /* 0x000fda000bf05300 */
[----:B------:R-:W-:Y:S05]  /*ae40*/  @!P0 BRA `(.L_x_230) ;  /* 0x0000000000148947 */ /* 0x000fea0003800000 */
[----:B------:R-:W0:Y:S02]  /*ae50*/  LDC.64 R2, c[0x0][0xa08] ;  /* 0x00028200ff027b82 */ /* 0x000e240000000a00 */
[----:B0-----:R-:W-:-:S05]  /*ae60*/  IMAD.WIDE R2, R29, 0x4, R2 ;  /* 0x000000041d027825 */ /* 0x001fca00078e0202 */
[----:B------:R-:W3:Y:S04]  /*ae70*/  LDG.E R18, desc[UR50][R2.64] ;  /* 0x0000003202127981 */ /* 0x000ee8000c1e1900 */
[----:B------:R-:W3:Y:S02]  /*ae80*/  LDG.E R5, desc[UR50][R2.64+0x4] ;  /* 0x0000043202057981 */ /* 0x000ee4000c1e1900 */
[----:B---3--:R-:W-:-:S07]  /*ae90*/  IMAD.IADD R18, R5, 0x1, -R18 ;  /* 0x0000000105127824 */ /* 0x008fce00078e0a12 */
.L_x_230:
[----:B------:R-:W3:Y:S01]  /*aea0*/  LDL R17, [R1+0x18] ;  /* 0x0000180001117983 */ /* 0x000ee20000100800 */
[----:B-----5:R-:W-:-:S04]  /*aeb0*/  IMAD.IADD R18, R18, 0x1, -R22 ;  /* 0x0000000112127824 */ /* 0x020fc800078e0a16 */
[C---:B0-----:R-:W-:Y:S01]  /*aec0*/  VIADD R2, R18.reuse, 0x9f ;  /* 0x0000009f12027836 */ /* 0x041fe20000000000 */
[----:B------:R-:W-:-:S03]  /*aed0*/  ISETP.GE.AND P0, PT, R18, 0x1, PT ;  /* 0x000000011200780c */ /* 0x000fc60003f06270 */
[----:B------:R-:W-:Y:S01]  /*aee0*/  IMAD.HI R2, R2, 0x66666667, RZ ;  /* 0x6666666702027827 */ /* 0x000fe200078e02ff */
[----:B---3--:R-:W-:-:S04]  /*aef0*/  LOP3.LUT R0, R17, 0xff000000, RZ, 0xc0, !PT ;  /* 0xff00000011007812 */ /* 0x008fc800078ec0ff */
[----:B------:R-:W-:Y:S02]  /*af00*/  SHF.R.U32.HI R3, RZ, 0x8, R0 ;  /* 0x00000008ff037819 */ /* 0x000fe40000011600 */
[----:B------:R-:W-:-:S04]  /*af10*/  LOP3.LUT R0, R17, 0xff0000, RZ, 0xc0, !PT ;  /* 0x00ff000011007812 */ /* 0x000fc800078ec0ff */
[----:B------:R-:W-:Y:S02]  /*af20*/  LEA.HI R5, R0, R3, RZ, 0x10 ;  /* 0x0000000300057211 */ /* 0x000fe400078f80ff */
[----:B------:R-:W-:Y:S02]  /*af30*/  SHF.R.U32.HI R3, RZ, 0x1f, R2 ;  /* 0x0000001fff037819 */ /* 0x000fe40000011602 */
[----:B------:R-:W-:Y:S02]  /*af40*/  LOP3.LUT R4, R5, 0xff, RZ, 0xc0, !PT ;  /* 0x000000ff05047812 */ /* 0x000fe400078ec0ff */
[----:B------:R-:W-:Y:S01]  /*af50*/  LEA.HI.SX32 R0, R2, R3, 0x1a ;  /* 0x0000000302007211 */ /* 0x000fe200078fd2ff */
[----:B------:R-:W-:Y:S01]  /*af60*/  IMAD.MOV.U32 R3, RZ, RZ, RZ ;  /* 0x000000ffff037224 */ /* 0x000fe200078e00ff */
[----:B------:R-:W-:Y:S06]  /*af70*/  @!P0 BRA `(.L_x_231) ;  /* 0x0000000000748947 */ /* 0x000fec0003800000 */
[----:B------:R-:W-:-:S04]  /*af80*/  SHF.R.U32.HI R5, RZ, 0x10, R5 ;  /* 0x00000010ff057819 */ /* 0x000fc80000011605 */
[----:B------:R-:W-:-:S13]  /*af90*/  ISETP.NE.AND P0, PT, R5, RZ, PT ;  /* 0x000000ff0500720c */ /* 0x000fda0003f05270 */
[----:B------:R-:W0:Y:S02]  /*afa0*/  @!P0 LDC R5, c[0x0][0x9f0] ;  /* 0x00027c00ff058b82 */ /* 0x000e240000000800 */
[-C--:B0-----:R-:W-:Y:S02]  /*afb0*/  IABS R7, R5.reuse ;  /* 0x0000000500077213 */ /* 0x081fe40000000000 */
[----:B------:R-:W-:Y:S02]  /*afc0*/  IADD3 R6, R5, -0x1, R0 ;  /* 0xffffffff05067810 */ /* 0x000fe40007ffe000 */
[----:B------:R-:W0:Y:S02]  /*afd0*/  I2F.RP R9, R7 ;  /* 0x0000000700097306 */ /* 0x000e240000209400 */
[----:B------:R-:W-:-:S04]  /*afe0*/  LOP3.LUT R2, R6, R5, RZ, 0x3c, !PT ;  /* 0x0000000506027212 */ /* 0x000fc800078e3cff */
[----:B------:R-:W-:Y:S02]  /*aff0*/  ISETP.GE.AND P2, PT, R2, RZ, PT ;  /* 0x000000ff0200720c */ /* 0x000fe40003f46270 */
[----:B0-----:R-:W0:Y:S02]  /*b000*/  MUFU.RCP R9, R9 ;  /* 0x0000000900097308 */ /* 0x001e240000001000 */
[----:B0-----:R-:W-:-:S06]  /*b010*/  VIADD R10, R9, 0xffffffe ;  /* 0x0ffffffe090a7836 */ /* 0x001fcc0000000000 */
[----:B------:R-:W0:Y:S02]  /*b020*/  F2I.FTZ.U32.TRUNC.NTZ R3, R10 ;  /* 0x0000000a00037305 */ /* 0x000e24000021f000 */
[----:B0-----:R-:W-:-:S04]  /*b030*/  IMAD.MOV R2, RZ, RZ, -R3 ;  /* 0x000000ffff027224 */ /* 0x001fc800078e0a03 */
[----:B------:R-:W-:Y:S02]  /*b040*/  IMAD R8, R2, R7, RZ ;  /* 0x0000000702087224 */ /* 0x000fe400078e02ff */
[----:B------:R-:W-:-:S04]  /*b050*/  IMAD.MOV.U32 R2, RZ, RZ, RZ ;  /* 0x000000ffff027224 */ /* 0x000fc800078e00ff */
[----:B------:R-:W-:Y:S01]  /*b060*/  IMAD.HI.U32 R8, R3, R8, R2 ;  /* 0x0000000803087227 */ /* 0x000fe200078e0002 */
[----:B------:R-:W-:Y:S02]  /*b070*/  IABS R2, R6 ;  /* 0x0000000600027213 */ /* 0x000fe40000000000 */
[----:B------:R-:W-:-:S03]  /*b080*/  IABS R3, R5 ;  /* 0x0000000500037213 */ /* 0x000fc60000000000 */
[----:B------:R-:W-:-:S04]  /*b090*/  IMAD.HI.U32 R8, R8, R2, RZ ;  /* 0x0000000208087227 */ /* 0x000fc800078e00ff */
[----:B------:R-:W-:-:S04]  /*b0a0*/  IMAD.MOV R3, RZ, RZ, -R3 ;  /* 0x000000ffff037224 */ /* 0x000fc800078e0a03 */
[----:B------:R-:W-:-:S05]  /*b0b0*/  IMAD R2, R8, R3, R2 ;  /* 0x0000000308027224 */ /* 0x000fca00078e0202 */
[----:B------:R-:W-:-:S13]  /*b0c0*/  ISETP.GT.U32.AND P1, PT, R7, R2, PT ;  /* 0x000000020700720c */ /* 0x000fda0003f24070 */
[----:B------:R-:W-:Y:S02]  /*b0d0*/  @!P1 IMAD.IADD R2, R2, 0x1, -R7 ;  /* 0x0000000102029824 */ /* 0x000fe400078e0a07 */
[----:B------:R-:W-:Y:S01]  /*b0e0*/  @!P1 VIADD R8, R8, 0x1 ;  /* 0x0000000108089836 */ /* 0x000fe20000000000 */
[----:B------:R-:W-:Y:S02]  /*b0f0*/  ISETP.NE.AND P1, PT, R5, RZ, PT ;  /* 0x000000ff0500720c */ /* 0x000fe40003f25270 */
[----:B------:R-:W-:-:S13]  /*b100*/  ISETP.GE.U32.AND P0, PT, R2, R7, PT ;  /* 0x000000070200720c */ /* 0x000fda0003f06070 */
[----:B------:R-:W-:-:S04]  /*b110*/  @P0 VIADD R8, R8, 0x1 ;  /* 0x0000000108080836 */ /* 0x000fc80000000000 */
[----:B------:R-:W-:-:S04]  /*b120*/  IMAD.MOV.U32 R3, RZ, RZ, R8 ;  /* 0x000000ffff037224 */ /* 0x000fc800078e0008 */
[----:B------:R-:W-:Y:S01]  /*b130*/  @!P2 IMAD.MOV R3, RZ, RZ, -R3 ;  /* 0x000000ffff03a224 */ /* 0x000fe200078e0a03 */
[----:B------:R-:W-:-:S07]  /*b140*/  @!P1 LOP3.LUT R3, RZ, R5, RZ, 0x33, !PT ;  /* 0x00000005ff039212 */ /* 0x000fce00078e33ff */
.L_x_231:
[-C--:B------:R-:W-:Y:S01]  /*b150*/  IMAD R2, R4, R3.reuse, RZ ;  /* 0x0000000304027224 */ /* 0x080fe200078e02ff */
[----:B------:R-:W-:Y:S04]  /*b160*/  BSSY B7, `(.L_x_232) ;  /* 0x0000413000077945 */ /* 0x000fe80003800000 */
[----:B------:R-:W-:Y:S01]  /*b170*/  VIADDMNMX R0, R2, R3, R0, PT ;  /* 0x0000000302007246 */ /* 0x000fe20003800100 */
[----:B------:R0:W-:Y:S03]  /*b180*/  STL [R1+0x20], R2 ;  /* 0x0000200201007387 */ /* 0x0001e60000100800 */
[----:B------:R-:W-:-:S13]  /*b190*/  R2UR UR48, R0 ;  /* 0x00000000003072ca */ /* 0x000fda00000e0000 */
[----:B------:R-:W-:-:S13]  /*b1a0*/  ISETP.LT.AND P0, PT, R2, UR48, PT ;  /* 0x0000003002007c0c */ /* 0x000fda000bf01270 */
[----:B0-----:R-:W-:Y:S05]  /*b1b0*/  @P0 BRA `(.L_x_233) ;  /* 0x0000000000480947 */ /* 0x001fea0003800000 */
[----:B------:R-:W0:Y:S02]  /*b1c0*/  S2R R2, SR_TID.X ;  /* 0x0000000000027919 */ /* 0x000e240000002100 */
[----:B0-----:R-:W-:-:S04]  /*b1d0*/  LOP3.LUT R2, R2, 0x7f, RZ, 0xc0, !PT ;  /* 0x0000007f02027812 */ /* 0x001fc800078ec0ff */
[----:B------:R-:W-:-:S13]  /*b1e0*/  ISETP.NE.AND P0, PT, R2, RZ, PT ;  /* 0x000000ff0200720c */ /* 0x000fda0003f05270 */
[----:B------:R-:W-:Y:S05]  /*b1f0*/  @P0 BRA `(.L_x_234) ;  /* 0x0000004000240947 */ /* 0x000fea0003800000 */
[----:B------:R-:W0:Y:S01]  /*b200*/  S2R R5, SR_LANEID ;  /* 0x0000000000057919 */ /* 0x000e220000000000 */
[----:B------:R-:W-:Y:S01]  /*b210*/  VOTEU.ANY UR4, UPT, PT ;  /* 0x0000000000047886 */ /* 0x000fe200038e0100 */
[----:B------:R-:W1:Y:S01]  /*b220*/  LDC.64 R2, c[0x0][0xc60] ;  /* 0x00031800ff027b82 */ /* 0x000e620000000a00 */
[----:B------:R-:W0:Y:S02]  /*b230*/  FLO.U32 R0, UR4 ;  /* 0x0000000400007d00 */ /* 0x000e2400080e0000 */
[----:B0-----:R-:W-:-:S06]  /*b240*/  ISETP.EQ.U32.AND P0, PT, R0, R5, PT ;  /* 0x000000050000720c */ /* 0x001fcc0003f02070 */
[----:B------:R-:W1:Y:S07]  /*b250*/  POPC R5, UR4 ;  /* 0x0000000400057d09 */ /* 0x000e6e0008000000 */
[----:B-1----:R-:W3:Y:S01]  /*b260*/  @P0 ATOMG.E.ADD.STRONG.GPU PT, R3, desc[UR50][R2.64], R5 ;  /* 0x00000005020309a8 */ /* 0x002ee200081ee1f2 */
[----:B------:R-:W0:Y:S02]  /*b270*/  S2R R4, SR_LTMASK ;  /* 0x0000000000047919 */ /* 0x000e240000003900 */
[----:B0-----:R-:W-:-:S04]  /*b280*/  LOP3.LUT R4, R4, UR4, RZ, 0xc0, !PT ;  /* 0x0000000404047c12 */ /* 0x001fc8000f8ec0ff */
[----:B------:R-:W0:Y:S01]  /*b290*/  POPC R7, R4 ;  /* 0x0000000400077309 */ /* 0x000e220000000000 */
[----:B---3--:R-:W0:Y:S02]  /*b2a0*/  SHFL.IDX PT, R0, R3, R0, 0x1f ;  /* 0x00001f0003007589 */ /* 0x008e2400000e0000 */
[----:B0-----:R-:W-:-:S05]  /*b2b0*/  IADD3 R0, R0, UR47, R7 ;  /* 0x0000002f00007c10 */ /* 0x001fca000fffe007 */
[----:B------:R1:W-:Y:S01]  /*b2c0*/  STL [R1+0x10], R0 ;  /* 0x0000100001007387 */ /* 0x0003e20000100800 */
[----:B------:R-:W-:Y:S05]  /*b2d0*/  BRA `(.L_x_234) ;  /* 0x0000003c00ec7947 */ /* 0x000fea0003800000 */
.L_x_233:
[----:B------:R-:W-:Y:S01]  /*b2e0*/  VIADD R0, R16, 0xe000 ;  /* 0x0000e00010007836 */ /* 0x000fe20000000000 */
[----:B------:R-:W-:Y:S04]  /*b2f0*/  BSSY B6, `(.L_x_235) ;  /* 0x0000013000067945 */ /* 0x000fe80003800000 */
[----:B------:R-:W-:-:S13]  /*b300*/  LOP3.LUT P0, RZ, R0, 0x1bf, RZ, 0xc0, !PT ;  /* 0x000001bf00ff7812 */ /* 0x000fda000780c0ff */
[----:B------:R-:W-:Y:S05]  /*b310*/  @!P0 BRA `(.L_x_236) ;  /* 0x0000000000408947 */ /* 0x000fea0003800000 */
[----:B------:R-:W-:Y:S01]  /*b320*/  MOV R2, 0x0 ;  /* 0x0000000000027802 */ /* 0x000fe20000000f00 */
[----:B------:R-:W-:Y:S01]  /*b330*/  ULDC.64 UR6, c[0x4][0x98] ;  /* 0x0100260000067ab9 */ /* 0x000fe20000000a00 */
[----:B------:R-:W-:Y:S01]  /*b340*/  ULDC.64 UR8, c[0x4][0xa0] ;  /* 0x0100280000087ab9 */ /* 0x000fe20000000a00 */
[----:B------:R-:W-:Y:S01]  /*b350*/  ULDC.64 UR4, c[0x4][0x8] ;  /* 0x0100020000047ab9 */ /* 0x000fe20000000a00 */
[----:B------:R-:W-:Y:S02]  /*b360*/  IMAD.U32 R4, RZ, RZ, UR6 ;  /* 0x00000006ff047e24 */ /* 0x000fe4000f8e00ff */
[----:B------:R-:W0:Y:S01]  /*b370*/  LDC.64 R2, c[0x4][R2] ;  /* 0x0100000002027b82 */ /* 0x000e220000000a00 */
[----:B------:R-:W-:Y:S02]  /*b380*/  IMAD.U32 R5, RZ, RZ, UR7 ;  /* 0x00000007ff057e24 */ /* 0x000fe4000f8e00ff */
[----:B------:R-:W-:Y:S02]  /*b390*/  IMAD.U32 R6, RZ, RZ, UR8 ;  /* 0x00000008ff067e24 */ /* 0x000fe4000f8e00ff */
[----:B------:R-:W-:-:S02]  /*b3a0*/  IMAD.U32 R7, RZ, RZ, UR9 ;  /* 0x00000009ff077e24 */ /* 0x000fc4000f8e00ff */
[----:B------:R-:W-:Y:S02]  /*b3b0*/  IMAD.U32 R10, RZ, RZ, UR4 ;  /* 0x00000004ff0a7e24 */ /* 0x000fe4000f8e00ff */
[----:B------:R-:W-:Y:S02]  /*b3c0*/  IMAD.U32 R11, RZ, RZ, UR5 ;  /* 0x00000005ff0b7e24 */ /* 0x000fe4000f8e00ff */
[----:B------:R-:W-:Y:S02]  /*b3d0*/  IMAD.MOV.U32 R8, RZ, RZ, 0x70 ;  /* 0x00000070ff087424 */ /* 0x000fe400078e00ff */
[----:B------:R-:W-:Y:S02]  /*b3e0*/  IMAD.MOV.U32 R12, RZ, RZ, 0x1 ;  /* 0x00000001ff0c7424 */ /* 0x000fe400078e00ff */
[----:B------:R-:W-:-:S07]  /*b3f0*/  IMAD.MOV.U32 R13, RZ, RZ, RZ ;  /* 0x000000ffff0d7224 */ /* 0x000fce00078e00ff */
[----:B------:R-:W-:-:S07]  /*b400*/  LEPC R20, `(.L_x_236) ;  /* 0x000000001014794e */ /* 0x000fce0000000000 */
[----:B0-2---:R-:W-:Y:S05]  /*b410*/  CALL.ABS.NOINC R2 ;  /* 0x0000000002007343 */ /* 0x005fea0003c00000 */
.L_x_236:
[----:B------:R-:W-:Y:S05]  /*b420*/  BSYNC B6 ;  /* 0x0000000000067941 */ /* 0x000fea0003800000 */
.L_x_235:
[----:B------:R-:W3:Y:S01]  /*b430*/  LDL.LU R19, [R1+0x8] ;  /* 0x0000080001137983 */ /* 0x000ee20000300800 */
[----:B------:R-:W-:Y:S01]  /*b440*/  VIADD R0, R16, 0x6000 ;  /* 0x0000600010007836 */ /* 0x000fe20000000000 */
[----:B------:R-:W-:Y:S04]  /*b450*/  BSSY B6, `(.L_x_237) ;  /* 0x0000016000067945 */ /* 0x000fe80003800000 */
[----:B------:R-:W-:Y:S02]  /*b460*/  LOP3.LUT P0, RZ, R0, 0x1bf, RZ, 0xc0, !PT ;  /* 0x000001bf00ff7812 */ /* 0x000fe4000780c0ff */
[----:B---3--:R-:W-:-:S11]  /*b470*/  LOP3.LUT R19, R19, 0xfffffffe, RZ, 0xc0, !PT ;  /* 0xfffffffe13137812 */ /* 0x008fd600078ec0ff */
[----:B------:R-:W-:-:S05]  /*b480*/  @P0 LOP3.LUT R19, R19, 0x1, RZ, 0xfc, !PT ;  /* 0x0000000113130812 */ /* 0x000fca00078efcff */
[----:B------:R0:W-:Y:S01]  /*b490*/  STL [R1+0x8], R19 ;  /* 0x0000081301007387 */ /* 0x0001e20000100800 */
[----:B------:R-:W-:Y:S05]  /*b4a0*/  @!P0 BRA `(.L_x_238) ;  /* 0x0000000000408947 */ /* 0x000fea0003800000 */
[----:B------:R-:W-:Y:S01]  /*b4b0*/  MOV R2, 0x0 ;  /* 0x0000000000027802 */ /* 0x000fe20000000f00 */
[----:B------:R-:W-:Y:S01]  /*b4c0*/  ULDC.64 UR6, c[0x4][0x98] ;  /* 0x0100260000067ab9 */ /* 0x000fe20000000a00 */
[----:B------:R-:W-:Y:S01]  /*b4d0*/  ULDC.64 UR8, c[0x4][0xa0] ;  /* 0x0100280000087ab9 */ /* 0x000fe20000000a00 */
[----:B------:R-:W-:Y:S01]  /*b4e0*/  ULDC.64 UR4, c[0x4][0x10] ;  /* 0x0100040000047ab9 */ /* 0x000fe20000000a00 */
[----:B------:R-:W-:Y:S01]  /*b4f0*/  IMAD.U32 R4, RZ, RZ, UR6 ;  /* 0x00000006ff047e24 */ /* 0x000fe2000f8e00ff */
[----:B------:R-:W-:Y:S01]  /*b500*/  MOV R7, UR9 ;  /* 0x0000000900077c02 */ /* 0x000fe20008000f00 */
[----:B------:R-:W1:Y:S01]  /*b510*/  LDC.64 R2, c[0x4][R2] ;  /* 0x0100000002027b82 */ /* 0x000e620000000a00 */
        /* <DEDUP_REMOVED lines=8> */
[----:B012---:R-:W-:Y:S05]  /*b5a0*/  CALL.ABS.NOINC R2 ;  /* 0x0000000002007343 */ /* 0x007fea0003c00000 */
.L_x_238:
[----:B------:R-:W-:Y:S05]  /*b5b0*/  BSYNC B6 ;  /* 0x0000000000067941 */ /* 0x000fea0003800000 */
.L_x_237:
        /* <DEDUP_REMOVED lines=9> */
[----:B------:R-:W1:Y:S01]  /*b650*/  LDC.64 R2, c[0x4][R2] ;  /* 0x0100000002027b82 */ /* 0x000e620000000a00 */
        /* <DEDUP_REMOVED lines=9> */
[----:B012---:R-:W-:Y:S05]  /*b6f0*/  CALL.ABS.NOINC R2 ;  /* 0x0000000002007343 */ /* 0x007fea0003c00000 */
.L_x_240:
[----:B------:R-:W-:Y:S05]  /*b700*/  BSYNC B6 ;  /* 0x0000000000067941 */ /* 0x000fea0003800000 */
.L_x_239:
[----:B------:R-:W-:Y:S01]  /*b710*/  IMAD.MOV.U32 R23, RZ, RZ, R19 ;  /* 0x000000ffff177224 */ /* 0x000fe200078e0013 */
        /* <DEDUP_REMOVED lines=19> */
.L_x_242:
[----:B------:R-:W-:Y:S05]  /*b850*/  BSYNC B6 ;  /* 0x0000000000067941 */ /* 0x000fea0003800000 */
.L_x_241:
[----:B------:R-:W-:Y:S01]  /*b860*/  ULDC.64 UR4, c[0x0][0x9f8] ;  /* 0x00027e0000047ab9 */ /* 0x000fe20000000a00 */
[----:B0-----:R-:W0:Y:S01]  /*b870*/  LDC R19, c[0x0][0x430] ;  /* 0x00010c00ff137b82 */ /* 0x001e220000000800 */
[----:B------:R-:W-:-:S04]  /*b880*/  UISETP.NE.U32.AND UP0, UPT, UR4, URZ, UPT ;  /* 0x0000003f0400728c */ /* 0x000fc8000bf05070 */
[----:B------:R-:W-:-:S06]  /*b890*/  UISETP.NE.AND.EX UP0, UPT, UR5, URZ, UPT, UP0 ;  /* 0x0000003f0500728c */ /* 0x000fcc000bf05300 */
[----:B------:R-:W-:-:S05]  /*b8a0*/  PLOP3.LUT P0, PT, PT, PT, UP0, 0x80, 0x0 ;  /* 0x000000000000781c */ /* 0x000fca0003f0f008 */
[----:B------:R-:W-:-:S04]  /*b8b0*/  @UP0 UIADD3 UR4, UP1, UR45, UR4, URZ ;  /* 0x000000042d040290 */ /* 0x000fc8000ff3e03f */
[----:B------:R-:W-:Y:S02]  /*b8c0*/  @UP0 UIADD3.X UR5, UR39, UR5, URZ, UP1, !UPT ;  /* 0x0000000527050290 */ /* 0x000fe40008ffe43f */
[----:B------:R-:W-:-:S04]  /*b8d0*/  IMAD.U32 R2, RZ, RZ, UR4 ;  /* 0x00000004ff027e24 */ /* 0x000fc8000f8e00ff */
[----:B------:R-:W-:-:S05]  /*b8e0*/  IMAD.U32 R3, RZ, RZ, UR5 ;  /* 0x00000005ff037e24 */ /* 0x000fca000f8e00ff */
[----:B------:R1:W5:Y:S01]  /*b8f0*/  @P0 LDG.E R29, desc[UR50][R2.64] ;  /* 0x00000032021d0981 */ /* 0x000362000c1e1900 */
[----:B0-----:R-:W-:Y:S01]  /*b900*/  ISETP.NE.AND P2, PT, R19, 0x1, PT ;  /* 0x000000011300780c */ /* 0x001fe20003f45270 */
[----:B------:R-:W-:Y:S01]  /*b910*/  UMOV UR4, 0xffffffff ;  /* 0xffffffff00047882 */ /* 0x000fe20000000000 */
[----:B------:R-:W-:-:S11]  /*b920*/  LOP3.LUT R23, R23, 0xfffffff7, RZ, 0xc0, !PT ;  /* 0xfffffff717177812 */ /* 0x000fd600078ec0ff */
[----:B------:R-:W-:-:S05]  /*b930*/  @P2 LOP3.LUT R23, R23, 0x8, RZ, 0xfc, !PT ;  /* 0x0000000817172812 */ /* 0x000fca00078efcff */
[----:B------:R1:W-:Y:S01]  /*b940*/  STL [R1+0x8], R23 ;  /* 0x0000081701007387 */ /* 0x0003e20000100800 */
[----:B------:R-:W-:Y:S05]  /*b950*/  BRA.DIV UR4, `(.L_x_243) ;  /* 0x0000004e04047947 */ /* 0x000fea000b800000 */
.L_x_321:
[----:B------:R-:W1:Y:S01]  /*b960*/  S2R R0, SR_TID.X ;  /* 0x0000000000007919 */ /* 0x000e620000002100 */
[----:B------:R-:W-:Y:S01]  /*b970*/  UMOV UR4, 0xa0 ;  /* 0x000000a000047882 */ /* 0x000fe20000000000 */
[----:B------:R-:W0:Y:S01]  /*b980*/  @P2 LDC R5, c[0x0][0x434] ;  /* 0x00010d00ff052b82 */ /* 0x000e220000000800 */
[----:B------:R-:W-:Y:S01]  /*b990*/  UIMAD UR4, UR48, UR4, -0xa0 ;  /* 0xffffff60300474a4 */ /* 0x000fe2000f8e0204 */
[----:B------:R-:W3:Y:S01]  /*b9a0*/  S2R R9, SR_TID.X ;  /* 0x0000000000097919 */ /* 0x000ee20000002100 */
[----:B-----5:R-:W-:Y:S01]  /*b9b0*/  SHF.R.S32.HI R14, RZ, 0x1f, R29 ;  /* 0x0000001fff0e7819 */ /* 0x020fe2000001141d */
[----:B------:R-:W-:Y:S01]  /*b9c0*/  IMAD.MOV.U32 R12, RZ, RZ, R23 ;  /* 0x000000ffff0c7224 */ /* 0x000fe200078e0017 */
[----:B------:R-:W4:Y:S03]  /*b9d0*/  S2R R11, SR_TID.X ;  /* 0x00000000000b7919 */ /* 0x000f260000002100 */
[----:B------:R-:W2:Y:S01]  /*b9e0*/  @P2 LDC R4, c[0x0][0x438] ;  /* 0x00010e00ff042b82 */ /* 0x000ea20000000800 */
[----:B------:R0:W-:Y:S01]  /*b9f0*/  STL [R1+0x1c], R14 ;  /* 0x00001c0e01007387 */ /* 0x0001e20000100800 */
[C---:B-1----:R-:W-:Y:S01]  /*ba00*/  LOP3.LUT R2, R0.reuse, 0x7f, RZ, 0xc0, !PT ;  /* 0x0000007f00027812 */ /* 0x042fe200078ec0ff */
[----:B------:R-:W-:-:S03]  /*ba10*/  IMAD.SHL.U32 R0, R0, 0x20, RZ ;  /* 0x0000002000007824 */ /* 0x000fc600078e00ff */
[----:B------:R-:W-:Y:S02]  /*ba20*/  SHF.R.U32.HI R2, RZ, 0x2, R2 ;  /* 0x00000002ff027819 */ /* 0x000fe40000011602 */
[----:B---3--:R-:W-:Y:S02]  /*ba30*/  LOP3.LUT R10, R9, 0x7f, RZ, 0xc0, !PT ;  /* 0x0000007f090a7812 */ /* 0x008fe400078ec0ff */
[----:B------:R-:W-:Y:S01]  /*ba40*/  LOP3.LUT R0, R2, 0x60, R0, 0xf8, !PT ;  /* 0x0000006002007812 */ /* 0x000fe200078ef800 */
[----:B----4-:R-:W-:Y:S01]  /*ba50*/  IMAD.SHL.U32 R13, R11, 0x20, RZ ;  /* 0x000000200b0d7824 */ /* 0x010fe200078e00ff */
[----:B------:R-:W-:-:S03]  /*ba60*/  SHF.R.U32.HI R10, RZ, 0x2, R10 ;  /* 0x00000002ff0a7819 */ /* 0x000fc6000001160a */
[----:B------:R-:W-:Y:S01]  /*ba70*/  VIADD R3, R0, UR4 ;  /* 0x0000000400037c36 */ /* 0x000fe20008000000 */
[----:B------:R-:W-:-:S03]  /*ba80*/  LOP3.LUT R13, R10, 0x60, R13, 0xf8, !PT ;  /* 0x000000600a0d7812 */ /* 0x000fc600078ef80d */
[C---:B------:R-:W-:Y:S01]  /*ba90*/  IMAD.IADD R0, R3.reuse, 0x1, R22 ;  /* 0x0000000103007824 */ /* 0x040fe200078e0216 */
[----:B------:R-:W-:Y:S02]  /*baa0*/  ISETP.GE.AND P0, PT, R3, R18, PT ;  /* 0x000000120300720c */ /* 0x000fe40003f06270 */
[----:B------:R-:W-:Y:S01]  /*bab0*/  LOP3.LUT R13, R13, 0x80, RZ, 0xfc, !PT ;  /* 0x000000800d0d7812 */ /* 0x000fe200078efcff */
[----:B0-----:R-:W-:-:S04]  /*bac0*/  @P2 IMAD.HI.U32 R5, R0, R5, RZ ;  /* 0x0000000500052227 */ /* 0x001fc800078e00ff */
[----:B------:R-:W-:Y:S01]  /*bad0*/  IMAD.MOV.U32 R6, RZ, RZ, R0 ;  /* 0x000000ffff067224 */ /* 0x000fe200078e0000 */
[----:B--2---:R-:W-:-:S05]  /*bae0*/  @P2 SHF.R.U32.HI R6, RZ, R4, R5 ;  /* 0x00000004ff062219 */ /* 0x004fca0000011605 */
[----:B------:R-:W0:Y:S01]  /*baf0*/  @!P0 LDC.64 R2, c[0x0][0x428] ;  /* 0x00010a00ff028b82 */ /* 0x000e220000000a00 */
[----:B------:R-:W-:-:S07]  /*bb00*/  @!P0 SHF.R.S32.HI R7, RZ, 0x1f, R6 ;  /* 0x0000001fff078819 */ /* 0x000fce0000011406 */
[----:B------:R-:W1:Y:S01]  /*bb10*/  @!P0 LDC.64 R4, c[0x0][0x418] ;  /* 0x00010600ff048b82 */ /* 0x000e620000000a00 */
[----:B0-----:R-:W-:-:S04]  /*bb20*/  @!P0 IMAD R8, R14, R2, RZ ;  /* 0x000000020e088224 */ /* 0x001fc800078e02ff */
[C---:B------:R-:W-:Y:S02]  /*bb30*/  @!P0 IMAD R8, R29.reuse, R3, R8 ;  /* 0x000000031d088224 */ /* 0x040fe400078e0208 */
[----:B------:R-:W-:-:S04]  /*bb40*/  @!P0 IMAD.WIDE.U32 R2, R29, R2, R6 ;  /* 0x000000021d028225 */ /* 0x000fc800078e0006 */
[----:B------:R-:W-:Y:S01]  /*bb50*/  @!P0 IMAD.IADD R3, R3, 0x1, R8 ;  /* 0x0000000103038824 */ /* 0x000fe200078e0208 */
[----:B-1----:R-:W-:-:S04]  /*bb60*/  @!P0 LEA R8, P1, R2, R4, 0x2 ;  /* 0x0000000402088211 */ /* 0x002fc800078210ff */
[----:B------:R-:W-:Y:S01]  /*bb70*/  @!P0 LEA.HI.X R9, R2, R5, R3, 0x2, P1 ;  /* 0x0000000502098211 */ /* 0x000fe200008f1403 */
[----:B------:R-:W-:Y:S01]  /*bb80*/  IMAD.MOV.U32 R5, RZ, RZ, RZ ;  /* 0x000000ffff057224 */ /* 0x000fe200078e00ff */
[----:B------:R-:W0:Y:S01]  /*bb90*/  @P2 LDC R3, c[0x0][0x434] ;  /* 0x00010d00ff032b82 */ /* 0x000e220000000800 */
[----:B------:R-:W-:-:S04]  /*bba0*/  VIADD R7, R13, UR4 ;  /* 0x000000040d077c36 */ /* 0x000fc80008000000 */
[----:B------:R1:W5:Y:S03]  /*bbb0*/  @!P0 LDG.E R5, desc[UR50][R8.64] ;  /* 0x0000003208058981 */ /* 0x000366000c1e1900 */
[----:B------:R-:W2:Y:S01]  /*bbc0*/  @P2 LDC R2, c[0x0][0x438] ;  /* 0x00010e00ff022b82 */ /* 0x000ea20000000800 */
[C---:B------:R-:W-:Y:S02]  /*bbd0*/  ISETP.GE.AND P0, PT, R7.reuse, R18, PT ;  /* 0x000000120700720c */ /* 0x040fe40003f06270 */
[----:B------:R-:W-:Y:S02]  /*bbe0*/  IADD3 R7, R7, R22, RZ ;  /* 0x0000001607077210 */ /* 0x000fe40007ffe0ff */
[----:B------:R-:W-:-:S03]  /*bbf0*/  ISETP.GT.U32.OR P0, PT, R13, 0x9f, P0 ;  /* 0x0000009f0d00780c */ /* 0x000fc60000704470 */
[----:B------:R-:W-:Y:S02]  /*bc00*/  IMAD.MOV.U32 R10, RZ, RZ, R7 ;  /* 0x000000ffff0a7224 */ /* 0x000fe400078e0007 */
[----:B0-----:R-:W-:-:S05]  /*bc10*/  @P2 IMAD.HI.U32 R3, R7, R3, RZ ;  /* 0x0000000307032227 */ /* 0x001fca00078e00ff */
[----:B--2---:R-:W-:-:S03]  /*bc20*/  @P2 SHF.R.U32.HI R10, RZ, R2, R3 ;  /* 0x00000002ff0a2219 */ /* 0x004fc60000011603 */
[----:B------:R-:W0:Y:S02]  /*bc30*/  @!P0 LDC.64 R2, c[0x0][0x428] ;  /* 0x00010a00ff028b82 */ /* 0x000e240000000a00 */
[----:B-1----:R-:W-:Y:S02]  /*bc40*/  IMAD.MOV R9, RZ, RZ, -R10 ;  /* 0x000000ffff097224 */ /* 0x002fe400078e0a0a */
[----:B------:R-:W-:Y:S02]  /*bc50*/  IMAD.MOV R4, RZ, RZ, -R6 ;  /* 0x000000ffff047224 */ /* 0x000fe400078e0a06 */
[C---:B------:R-:W-:Y:S02]  /*bc60*/  IMAD R9, R19.reuse, R9, R7 ;  /* 0x0000000913097224 */ /* 0x040fe400078e0207 */
[----:B------:R-:W1:Y:S01]  /*bc70*/  @!P0 LDC.64 R6, c[0x0][0x418] ;  /* 0x00010600ff068b82 */ /* 0x000e620000000a00 */
[----:B------:R-:W-:Y:S01]  /*bc80*/  @!P0 SHF.R.S32.HI R11, RZ, 0x1f, R10 ;  /* 0x0000001fff0b8819 */ /* 0x000fe2000001140a */
[----:B------:R-:W-:-:S02]  /*bc90*/  IMAD R4, R19, R4, R0 ;  /* 0x0000000413047224 */ /* 0x000fc400078e0200 */
[----:B0-----:R-:W-:-:S04]  /*bca0*/  @!P0 IMAD.WIDE.U32 R10, R29, R2, R10 ;  /* 0x000000021d0a8225 */ /* 0x001fc800078e000a */
[----:B------:R-:W-:-:S04]  /*bcb0*/  @!P0 IMAD R2, R14, R2, RZ ;  /* 0x000000020e028224 */ /* 0x000fc800078e02ff */
[----:B------:R-:W-:Y:S01]  /*bcc0*/  @!P0 IMAD R0, R29, R3, R2 ;  /* 0x000000031d008224 */ /* 0x000fe200078e0202 */
[----:B-1----:R-:W-:-:S03]  /*bcd0*/  @!P0 LEA R2, P1, R10, R6, 0x2 ;  /* 0x000000060a028211 */ /* 0x002fc600078210ff */
[----:B------:R-:W-:Y:S02]  /*bce0*/  @!P0 IMAD.IADD R0, R0, 0x1, R11 ;  /* 0x0000000100008824 */ /* 0x000fe400078e020b */
[----:B------:R-:W-:-:S03]  /*bcf0*/  IMAD.MOV.U32 R6, RZ, RZ, RZ ;  /* 0x000000ffff067224 */ /* 0x000fc600078e00ff */
[----:B------:R-:W-:Y:S01]  /*bd00*/  @!P0 LEA.HI.X R3, R10, R7, R0, 0x2, P1 ;  /* 0x000000070a038211 */ /* 0x000fe200008f1400 */
[----:B------:R-:W-:-:S04]  /*bd10*/  IMAD.U32 R8, RZ, RZ, UR44 ;  /* 0x0000002cff087e24 */ /* 0x000fc8000f8e00ff */
[----:B------:R0:W5:Y:S01]  /*bd20*/  @!P0 LDG.E R6, desc[UR50][R2.64] ;  /* 0x0000003202068981 */ /* 0x000162000c1e1900 */
[----:B------:R-:W-:Y:S02]  /*bd30*/  ISETP.GT.U32.AND P0, PT, R13, 0x9f, PT ;  /* 0x0000009f0d00780c */ /* 0x000fe40003f04070 */
[----:B------:R-:W-:Y:S02]  /*bd40*/  ISETP.NE.AND P2, PT, R8, 0x3, PT ;  /* 0x000000030800780c */ /* 0x000fe40003f45270 */
[----:B------:R-:W-:-:S09]  /*bd50*/  LOP3.LUT R12, R12, 0xfffffffd, RZ, 0xc0, !PT ;  /* 0xfffffffd0c0c7812 */ /* 0x000fd200078ec0ff */
[----:B------:R-:W-:-:S04]  /*bd60*/  @P0 LOP3.LUT R12, R12, 0x2, RZ, 0xfc, !PT ;  /* 0x000000020c0c0812 */ /* 0x000fc800078efcff */
[----:B------:R-:W-:-:S04]  /*bd70*/  LOP3.LUT R12, R12, 0xfffffffb, RZ, 0xc0, !PT ;  /* 0xfffffffb0c0c7812 */ /* 0x000fc800078ec0ff */
[----:B------:R-:W-:-:S05]  /*bd80*/  @P2 LOP3.LUT R12, R12, 0x4, RZ, 0xfc, !PT ;  /* 0x000000040c0c2812 */ /* 0x000fca00078efcff */
[----:B------:R0:W-:Y:S01]  /*bd90*/  STL [R1+0x8], R12 ;  /* 0x0000080c01007387 */ /* 0x0001e20000100800 */
[----:B------:R-:W-:Y:S01]  /*bda0*/  IMAD.U32 R0, RZ, RZ, UR48 ;  /* 0x00000030ff007e24 */ /* 0x000fe2000f8e00ff */
[----:B------:R-:W-:-:S03]  /*bdb0*/  LOP3.LUT R17, R17, 0xffff, RZ, 0xc0, !PT ;  /* 0x0000ffff11117812 */ /* 0x000fc600078ec0ff */
[----:B------:R-:W-:Y:S01]  /*bdc0*/  VIADD R0, R0, 0xffffffff ;  /* 0xffffffff00007836 */ /* 0x000fe20000000000 */
[----:B------:R-:W-:Y:S06]  /*bdd0*/  @!P2 BRA `(.L_x_244) ;  /* 0x000000000004a947 */ /* 0x000fec0003800000 */
[----:B------:R-:W-:Y:S01]  /*bde0*/  BPT.TRAP 0x1 ;  /* 0x000000040000795c */ /* 0x000fe20000300000 */
.L_x_244:
[----:B0-----:R-:W2:Y:S01]  /*bdf0*/  LDL R2, [R1] ;  /* 0x0000000001027983 */ /* 0x001ea20000100800 */
[----:B------:R-:W-:Y:S01]  /*be00*/  IMAD R7, R27, 0x8, R16 ;  /* 0x000000081b077824 */ /* 0x000fe200078e0210 */
[----:B------:R-:W-:Y:S01]  /*be10*/  BSSY B0, `(.L_x_245) ;  /* 0x0000005000007945 */ /* 0x000fe20003800000 */
[----:B------:R-:W-:Y:S02]  /*be20*/  SHF.R.S32.HI R23, RZ, 0x1f, R4 ;  /* 0x0000001fff177819 */ /* 0x000fe40000011404 */
[----:B--2---:R-:W-:-:S04]  /*be30*/  SHF.L.U32 R28, R2, 0x1f, RZ ;  /* 0x0000001f021c7819 */ /* 0x004fc800000006ff */
[----:B------:R-:W0:Y:S02]  /*be40*/  SYNCS.PHASECHK.TRANS64.TRYWAIT P0, [R7+URZ+0x13280], R28 ;  /* 0x0132801c070075a7 */ /* 0x000e24000800017f */
[----:B0-----:R-:W-:Y:S05]  /*be50*/  @!P0 BRA `(.L_x_246) ;  /* 0x0000004400f08947 */ /* 0x001fea0003800000 */
.L_x_322:
[----:B------:R-:W-:Y:S05]  /*be60*/  BSYNC B0 ;  /* 0x0000000000007941 */ /* 0x000fea0003800000 */
.L_x_245:
[----:B------:R-:W1:Y:S01]  /*be70*/  S2R R15, SR_TID.X ;  /* 0x00000000000f7919 */ /* 0x000e620000002100 */
[----:B------:R-:W2:Y:S01]  /*be80*/  LDC R14, c[0x0][0x2f4] ;  /* 0x0000bd00ff0e7b82 */ /* 0x000ea20000000800 */
[----:B------:R-:W-:Y:S01]  /*be90*/  ULDC.64 UR4, c[0x0][0x328] ;  /* 0x0000ca0000047ab9 */ /* 0x000fe20000000a00 */
[----:B------:R-:W3:Y:S01]  /*bea0*/  LDL.LU R11, [R1+0x8] ;  /* 0x00000800010b7983 */ /* 0x000ee20000300800 */
[----:B------:R-:W-:Y:S01]  /*beb0*/  IMAD R8, R23, UR4, RZ ;  /* 0x0000000417087c24 */ /* 0x000fe2000f8e02ff */
[----:B-----5:R-:W-:Y:S01]  /*bec0*/  SHF.R.S32.HI R25, RZ, 0x1f, R5 ;  /* 0x0000001fff197819 */ /* 0x020fe20000011405 */
[----:B------:R-:W-:Y:S01]  /*bed0*/  IMAD.WIDE.U32 R2, R4, UR4, RZ ;  /* 0x0000000404027c25 */ /* 0x000fe2000f8e00ff */
[----:B------:R-:W-:-:S03]  /*bee0*/  ULDC.64 UR6, c[0x0][0x338] ;  /* 0x0000ce0000067ab9 */ /* 0x000fc60000000a00 */
[----:B------:R-:W-:Y:S01]  /*bef0*/  IMAD R8, R4, UR5, R8 ;  /* 0x0000000504087c24 */ /* 0x000fe2000f8e0208 */
[----:B------:R-:W-:Y:S01]  /*bf00*/  SHF.R.S32.HI R24, RZ, 0x1f, R9 ;  /* 0x0000001fff187819 */ /* 0x000fe20000011409 */
[----:B------:R-:W-:Y:S02]  /*bf10*/  IMAD R12, R25, UR6, RZ ;  /* 0x00000006190c7c24 */ /* 0x000fe4000f8e02ff */
[----:B------:R-:W-:Y:S02]  /*bf20*/  IMAD.IADD R3, R3, 0x1, R8 ;  /* 0x0000000103037824 */ /* 0x000fe400078e0208 */
[C---:B------:R-:W-:Y:S02]  /*bf30*/  IMAD R12, R5.reuse, UR7, R12 ;  /* 0x00000007050c7c24 */ /* 0x040fe4000f8e020c */
[----:B------:R-:W-:-:S04]  /*bf40*/  IMAD.WIDE.U32 R2, R5, UR6, R2 ;  /* 0x0000000605027c25 */ /* 0x000fc8000f8e0002 */
[----:B------:R-:W-:Y:S02]  /*bf50*/  IMAD R18, R0, -0xa0, R18 ;  /* 0xffffff6000127824 */ /* 0x000fe400078e0212 */
[----:B-1----:R-:W-:Y:S02]  /*bf60*/  IMAD.SHL.U32 R19, R15, 0x10, RZ ;  /* 0x000000100f137824 */ /* 0x002fe400078e00ff */
[----:B------:R-:W-:Y:S02]  /*bf70*/  IMAD.IADD R13, R3, 0x1, R12 ;  /* 0x00000001030d7824 */ /* 0x000fe400078e020c */
[----:B------:R-:W-:Y:S01]  /*bf80*/  IMAD R0, R24, UR4, RZ ;  /* 0x0000000418007c24 */ /* 0x000fe2000f8e02ff */
[----:B------:R-:W-:Y:S01]  /*bf90*/  LOP3.LUT R19, R19, 0x30, RZ, 0xc0, !PT ;  /* 0x0000003013137812 */ /* 0x000fe200078ec0ff */
[----:B------:R-:W-:-:S03]  /*bfa0*/  IMAD.MOV.U32 R12, RZ, RZ, R2 ;  /* 0x000000ffff0c7224 */ /* 0x000fc600078e0002 */
[CC--:B--2---:R-:W-:Y:S02]  /*bfb0*/  ISETP.GE.AND P1, PT, R19.reuse, R14.reuse, PT ;  /* 0x0000000e1300720c */ /* 0x0c4fe40003f26270 */
[----:B------:R-:W-:Y:S02]  /*bfc0*/  ISETP.GE.AND P0, PT, R19, R14, PT ;  /* 0x0000000e1300720c */ /* 0x000fe40003f06270 */
[----:B------:R-:W2:Y:S01]  /*bfd0*/  LDL R14, [R1+0x28] ;  /* 0x00002800010e7983 */ /* 0x000ea20000100800 */
[C---:B------:R-:W-:Y:S01]  /*bfe0*/  IMAD R0, R9.reuse, UR5, R0 ;  /* 0x0000000509007c24 */ /* 0x040fe2000f8e0200 */
[----:B------:R-:W-:Y:S01]  /*bff0*/  SHF.R.S32.HI R26, RZ, 0x1f, R6 ;  /* 0x0000001fff1a7819 */ /* 0x000fe20000011406 */
[----:B------:R-:W-:Y:S01]  /*c000*/  IMAD.WIDE.U32 R2, R9, UR4, RZ ;  /* 0x0000000409027c25 */ /* 0x000fe2000f8e00ff */
[----:B------:R-:W-:Y:S01]  /*c010*/  ULDC.64 UR4, c[0x0][0x330] ;  /* 0x0000cc0000047ab9 */ /* 0x000fe20000000a00 */
[----:B------:R-:W-:Y:S02]  /*c020*/  LOP3.LUT R15, R15, 0x7f, RZ, 0xc0, !PT ;  /* 0x0000007f0f0f7812 */ /* 0x000fe400078ec0ff */
[----:B------:R-:W-:-:S02]  /*c030*/  IMAD.IADD R3, R3, 0x1, R0 ;  /* 0x0000000103037824 */ /* 0x000fc400078e0200 */
[----:B------:R-:W-:Y:S01]  /*c040*/  IMAD R0, R26, UR6, RZ ;  /* 0x000000061a007c24 */ /* 0x000fe2000f8e02ff */
[----:B------:R-:W-:Y:S01]  /*c050*/  SHF.R.U32.HI R15, RZ, 0x2, R15 ;  /* 0x00000002ff0f7819 */ /* 0x000fe2000001160f */
[----:B------:R-:W-:-:S04]  /*c060*/  IMAD.WIDE.U32 R2, R6, UR6, R2 ;  /* 0x0000000606027c25 */ /* 0x000fc8000f8e0002 */
[----:B------:R-:W-:Y:S01]  /*c070*/  IMAD R0, R6, UR7, R0 ;  /* 0x0000000706007c24 */ /* 0x000fe2000f8e0200 */
[----:B------:R-:W-:Y:S01]  /*c080*/  ULDC.64 UR6, c[0x0][0x318] ;  /* 0x0000c60000067ab9 */ /* 0x000fe20000000a00 */
[----:B------:R-:W-:Y:S02]  /*c090*/  IMAD.MOV.U32 R10, RZ, RZ, R2 ;  /* 0x000000ffff0a7224 */ /* 0x000fe400078e0002 */
[----:B------:R-:W-:Y:S01]  /*c0a0*/  IMAD R8, R17, UR5, RZ ;  /* 0x0000000511087c24 */ /* 0x000fe2000f8e02ff */
[----:B---3--:R-:W-:-:S04]  /*c0b0*/  LOP3.LUT R11, R11, 0xfffffffe, RZ, 0xc0, !PT ;  /* 0xfffffffe0b0b7812 */ /* 0x008fc800078ec0ff */
[----:B------:R-:W-:-:S05]  /*c0c0*/  @P1 LOP3.LUT R11, R11, 0x1, RZ, 0xfc, !PT ;  /* 0x000000010b0b1812 */ /* 0x000fca00078efcff */
[----:B------:R1:W-:Y:S02]  /*c0d0*/  STL [R1+0x8], R11 ;  /* 0x0000080b01007387 */ /* 0x0003e40000100800 */
[----:B-1----:R-:W-:Y:S02]  /*c0e0*/  IMAD.IADD R11, R3, 0x1, R0 ;  /* 0x00000001030b7824 */ /* 0x002fe400078e0200 */
[----:B------:R-:W-:-:S04]  /*c0f0*/  IMAD.WIDE.U32 R2, R17, UR4, R12 ;  /* 0x0000000411027c25 */ /* 0x000fc8000f8e000c */
[----:B------:R-:W-:Y:S01]  /*c100*/  IMAD.WIDE.U32 R10, R17, UR4, R10 ;  /* 0x00000004110a7c25 */ /* 0x000fe2000f8e000a */
[----:B------:R-:W-:Y:S01]  /*c110*/  IADD3 R0, P1, R2, UR6, RZ ;  /* 0x0000000602007c10 */ /* 0x000fe2000ff3e0ff */
[----:B------:R-:W-:-:S03]  /*c120*/  UMOV UR4, 0xffffffff ;  /* 0xffffffff00047882 */ /* 0x000fc60000000000 */
[----:B------:R-:W-:Y:S02]  /*c130*/  IADD3.X R2, R3, UR7, R8, P1, !PT ;  /* 0x0000000703027c10 */ /* 0x000fe40008ffe408 */
[----:B------:R-:W-:-:S04]  /*c140*/  IADD3 R22, P1, R10, UR6, RZ ;  /* 0x000000060a167c10 */ /* 0x000fc8000ff3e0ff */
[----:B------:R-:W-:Y:S01]  /*c150*/  IADD3.X R21, R8, UR7, R11, P1, !PT ;  /* 0x0000000708157c10 */ /* 0x000fe20008ffe40b */
[----:B------:R-:W-:Y:S02]  /*c160*/  IMAD.IADD R8, R18, 0x1, -R15 ;  /* 0x0000000112087824 */ /* 0x000fe400078e0a0f */
[----:B--2---:R-:W-:-:S03]  /*c170*/  IMAD R20, R27, 0x2800, R14 ;  /* 0x000028001b147824 */ /* 0x004fc600078e020e */
[----:B------:R-:W-:Y:S01]  /*c180*/  ISETP.GE.AND P5, PT, R8, 0x1, PT ;  /* 0x000000010800780c */ /* 0x000fe20003fa6270 */
[----:B------:R-:W-:-:S12]  /*c190*/  BRA.DIV UR4, `(.L_x_247) ;  /* 0x0000004604347947 */ /* 0x000fd8000b800000 */
[----:B------:R-:W2:Y:S01]  /*c1a0*/  LDL.LU R14, [R1+0x8] ;  /* 0x00000800010e7983 */ /* 0x000ea20000300800 */
[----:B------:R-:W1:Y:S03]  /*c1b0*/  S2R R11, SR_TID.X ;  /* 0x00000000000b7919 */ /* 0x000e660000002100 */
[----:B------:R-:W3:Y:S04]  /*c1c0*/  SHFL.IDX PT, R10, R0, RZ, 0x1c1f ;  /* 0x001c1fff000a7589 */ /* 0x000ee800000e0000 */
[----:B------:R-:W4:Y:S01]  /*c1d0*/  SHFL.IDX PT, R3, R2, RZ, 0x1c1f ;  /* 0x001c1fff02037589 */ /* 0x000f2200000e0000 */
[----:B-1----:R-:W-:-:S05]  /*c1e0*/  IMAD.SHL.U32 R15, R11, 0x10, RZ ;  /* 0x000000100b0f7824 */ /* 0x002fca00078e00ff */
[----:B------:R-:W-:-:S04]  /*c1f0*/  LOP3.LUT R15, R15, 0x30, RZ, 0xc0, !PT ;  /* 0x000000300f0f7812 */ /* 0x000fc800078ec0ff */
[----:B---3--:R-:W-:-:S05]  /*c200*/  IADD3 R10, P1, R15, R10, RZ ;  /* 0x0000000a0f0a7210 */ /* 0x008fca0007f3e0ff */
[----:B----4-:R-:W-:Y:S01]  /*c210*/  IMAD.X R11, RZ, RZ, R3, P1 ;  /* 0x000000ffff0b7224 */ /* 0x010fe200008e0603 */
[----:B------:R-:W-:Y:S01]  /*c220*/  ISETP.LT.OR P1, PT, R8, 0x1, P0 ;  /* 0x000000010800780c */ /* 0x000fe20000721670 */
[----:B------:R-:W-:Y:S01]  /*c230*/  IMAD.IADD R3, R16, 0x1, R20 ;  /* 0x0000000110037824 */ /* 0x000fe200078e0214 */
[----:B------:R-:W1:Y:S11]  /*c240*/  SHFL.IDX PT, R12, R0, 0x1, 0x1c1f ;  /* 0x003c1f00000c7f89 */ /* 0x000e7600000e0000 */
[----:B------:R3:W-:Y:S04]  /*c250*/  LDGSTS.E.BYPASS.LTC128B.128 [R3+0x6000], desc[UR50][R10.64], !P1 ;  /* 0x060000000a037fae */ /* 0x0007e8000c901d72 */
[----:B---3--:R-:W3:Y:S01]  /*c260*/  SHFL.IDX PT, R10, R2, 0x1, 0x1c1f ;  /* 0x003c1f00020a7f89 */ /* 0x008ee200000e0000 */
[----:B-1----:R-:W-:-:S05]  /*c270*/  IADD3 R12, P1, R15, R12, RZ ;  /* 0x0000000c0f0c7210 */ /* 0x002fca0007f3e0ff */
[----:B---3--:R-:W-:Y:S01]  /*c280*/  IMAD.X R13, RZ, RZ, R10, P1 ;  /* 0x000000ffff0d7224 */ /* 0x008fe200008e060a */
[----:B------:R-:W-:Y:S01]  /*c290*/  ISETP.LT.OR P1, PT, R8, 0x21, P0 ;  /* 0x000000210800780c */ /* 0x000fe20000721670 */
[----:B------:R-:W-:-:S12]  /*c2a0*/  SHFL.IDX PT, R10, R2, 0x2, 0x1c1f ;  /* 0x005c1f00020a7f89 */ /* 0x000fd800000e0000 */
[----:B------:R1:W-:Y:S04]  /*c2b0*/  LDGSTS.E.BYPASS.LTC128B.128 [R3+0x6800], desc[UR50][R12.64], !P1 ;  /* 0x068000000c037fae */ /* 0x0003e8000c901d72 */
[----:B-1----:R-:W1:Y:S04]  /*c2c0*/  SHFL.IDX PT, R12, R0, 0x2, 0x1c1f ;  /* 0x005c1f00000c7f89 */ /* 0x002e6800000e0000 */
[----:B------:R-:W3:Y:S04]  /*c2d0*/  SHFL.IDX PT, R0, R0, 0x3, 0x1c1f ;  /* 0x007c1f0000007f89 */ /* 0x000ee800000e0000 */
[----:B------:R-:W4:Y:S01]  /*c2e0*/  SHFL.IDX PT, R2, R2, 0x3, 0x1c1f ;  /* 0x007c1f0002027f89 */ /* 0x000f2200000e0000 */
[----:B-1----:R-:W-:-:S05]  /*c2f0*/  IADD3 R12, P1, R15, R12, RZ ;  /* 0x0000000c0f0c7210 */ /* 0x002fca0007f3e0ff */
[----:B------:R-:W-:Y:S01]  /*c300*/  IMAD.X R13, RZ, RZ, R10, P1 ;  /* 0x000000ffff0d7224 */ /* 0x000fe200008e060a */
[C---:B------:R-:W-:Y:S02]  /*c310*/  ISETP.LT.OR P1, PT, R8.reuse, 0x41, P0 ;  /* 0x000000410800780c */ /* 0x040fe40000721670 */
[----:B------:R-:W-:-:S11]  /*c320*/  ISETP.GE.AND P2, PT, R8, 0x81, PT ;  /* 0x000000810800780c */ /* 0x000fd60003f46270 */
[----:B------:R-:W-:Y:S01]  /*c330*/  LDGSTS.E.BYPASS.LTC128B.128 [R3+0x7000], desc[UR50][R12.64], !P1 ;  /* 0x070000000c037fae */ /* 0x000fe2000c901d72 */
[----:B---3--:R-:W-:-:S05]  /*c340*/  IADD3 R10, P1, R15, R0, RZ ;  /* 0x000000000f0a7210 */ /* 0x008fca0007f3e0ff */
[----:B----4-:R-:W-:Y:S01]  /*c350*/  IMAD.X R11, RZ, RZ, R2, P1 ;  /* 0x000000ffff0b7224 */ /* 0x010fe200008e0602 */
[----:B------:R-:W-:Y:S01]  /*c360*/  ISETP.LT.OR P1, PT, R8, 0x61, P0 ;  /* 0x000000610800780c */ /* 0x000fe20000721670 */
[----:B------:R1:W3:-:S12]  /*c370*/  SHFL.IDX PT, R0, R21, RZ, 0x1c1f ;  /* 0x001c1fff15007589 */ /* 0x0002d800000e0000 */
[----:B------:R4:W-:Y:S04]  /*c380*/  LDGSTS.E.BYPASS.LTC128B.128 [R3+0x7800], desc[UR50][R10.64], !P1 ;  /* 0x078000000a037fae */ /* 0x0009e8000c901d72 */
[----:B----4-:R1:W4:Y:S01]  /*c390*/  SHFL.IDX PT, R10, R22, RZ, 0x1c1f ;  /* 0x001c1fff160a7589 */ /* 0x01032200000e0000 */
[C---:B------:R-:W-:Y:S02]  /*c3a0*/  ISETP.GE.AND P4, PT, R8.reuse, 0x21, PT ;  /* 0x000000210800780c */ /* 0x040fe40003f86270 */
[C---:B------:R-:W-:Y:S02]  /*c3b0*/  ISETP.GE.AND P3, PT, R8.reuse, 0x41, PT ;  /* 0x000000410800780c */ /* 0x040fe40003f66270 */
[----:B------:R-:W-:Y:S02]  /*c3c0*/  ISETP.GE.AND P1, PT, R8, 0x61, PT ;  /* 0x000000610800780c */ /* 0x000fe40003f26270 */
[----:B--2---:R-:W-:-:S04]  /*c3d0*/  LOP3.LUT R14, R14, 0xffffffef, RZ, 0xc0, !PT ;  /* 0xffffffef0e0e7812 */ /* 0x004fc800078ec0ff */
[----:B------:R-:W-:-:S05]  /*c3e0*/  @P2 LOP3.LUT R14, R14, 0x10, RZ, 0xfc, !PT ;  /* 0x000000100e0e2812 */ /* 0x000fca00078efcff */
[----:B---34-:R1:W-:Y:S02]  /*c3f0*/  STL [R1+0x8], R14 ;  /* 0x0000080e01007387 */ /* 0x0183e40000100800 */
.L_x_334:
[----:B------:R-:W3:Y:S01]  /*c400*/  S2R R2, SR_TID.X ;  /* 0x0000000000027919 */ /* 0x000ee20000002100 */
[----:B------:R-:W-:Y:S01]  /*c410*/  ISETP.LT.OR P0, PT, R8, 0x81, P0 ;  /* 0x000000810800780c */ /* 0x000fe20000701670 */
[----:B---3--:R-:W-:-:S05]  /*c420*/  IMAD.SHL.U32 R2, R2, 0x10, RZ ;  /* 0x0000001002027824 */ /* 0x008fca00078e00ff */
[----:B------:R-:W-:-:S04]  /*c430*/  LOP3.LUT R2, R2, 0x30, RZ, 0xc0, !PT ;  /* 0x0000003002027812 */ /* 0x000fc800078ec0ff */
[----:B------:R-:W-:-:S05]  /*c440*/  IADD3 R10, P2, R2, R10, RZ ;  /* 0x0000000a020a7210 */ /* 0x000fca0007f5e0ff */
[----:B------:R-:W-:-:S05]  /*c450*/  IMAD.X R11, RZ, RZ, R0, P2 ;  /* 0x000000ffff0b7224 */ /* 0x000fca00010e0600 */
[----:B------:R-:W-:Y:S01]  /*c460*/  @!PT LDS RZ, [RZ] ;  /* 0x00000000fffff984 */ /* 0x000fe20000000800 */
[----:B------:R-:W-:Y:S01]  /*c470*/  @!PT LDS RZ, [RZ] ;  /* 0x00000000fffff984 */ /* 0x000fe20000000800 */
[----:B------:R-:W-:Y:S01]  /*c480*/  @!PT LDS RZ, [RZ] ;  /* 0x00000000fffff984 */ /* 0x000fe20000000800 */
[----:B------:R3:W-:Y:S01]  /*c490*/  LDGSTS.E.BYPASS.LTC128B.128 [R3+0x8000], desc[UR50][R10.64], !P0 ;  /* 0x080000000a037fae */ /* 0x0007e2000c101d72 */
[----:B------:R-:W-:Y:S01]  /*c4a0*/  PLOP3.LUT P0, PT, PT, PT, PT, 0x80, 0x0 ;  /* 0x000000000000781c */ /* 0x000fe20003f0f070 */
[----:B------:R-:W-:-:S12]  /*c4b0*/  NOP ;  /* 0x0000000000007918 */ /* 0x000fd80000000000 */
.L_x_248:
[----:B------:R-:W-:Y:S02]  /*c4c0*/  PLOP3.LUT P2, PT, P2, P0, PT, 0xa2, 0x0 ;  /* 0x000000000000781c */ /* 0x000fe40001741472 */
[----:B------:R-:W-:-:S08]  /*c4d0*/  @P0 R2UR P2, UR4, R7 ;  /* 0x00000000070402ca */ /* 0x000fd00000040000 */
[----:B------:R-:W-:-:S05]  /*c4e0*/  @P0 PLOP3.LUT P0, PT, P2, PT, PT, 0x80, 0x0 ;  /* 0x000000000000081c */ /* 0x000fca000170f070 */
[----:B------:R-:W-:Y:S01]  /*c4f0*/  @!P2 SYNCS.ARRIVE.TRANS64.RED.A0T1 RZ, [UR4+0x13270], RZ ;  /* 0x013270ffffffa9a7 */ /* 0x000fe20008200404 */
[----:B------:R-:W-:Y:S07]  /*c500*/  @!P2 ARRIVES.LDGSTSBAR.64.TRANSCNT [UR4+0x13270] ;  /* 0x01327000ff00a9b0 */ /* 0x000fee0008000a84 */
[----:B------:R-:W-:Y:S05]  /*c510*/  @P0 BRA.U.ANY `(.L_x_248) ;  /* 0xfffffffd00e80947 */ /* 0x000fea000393ffff */
[----:B------:R-:W-:Y:S01]  /*c520*/  NOP ;  /* 0x0000000000007918 */ /* 0x000fe20000000000 */
[----:B------:R-:W-:-:S05]  /*c530*/  IMAD.U32 R0, RZ, RZ, UR44 ;  /* 0x0000002cff007e24 */ /* 0x000fca000f8e00ff */
[----:B------:R-:W-:-:S13]  /*c540*/  ISETP.NE.AND P6, PT, R0, 0x3, PT ;  /* 0x000000030000780c */ /* 0x000fda0003fc5270 */
[----:B------:R-:W-:Y:S05]  /*c550*/  @!P6 BRA `(.L_x_249) ;  /* 0x000000000004e947 */ /* 0x000fea0003800000 */
[----:B------:R-:W-:Y:S01]  /*c560*/  BPT.TRAP 0x1 ;  /* 0x000000040000795c */ /* 0x000fe20000300000 */
.L_x_249:
[----:B------:R4:W-:Y:S01]  /*c570*/  SYNCS.ARRIVE.TRANS64.A1T0 RZ, [R7+URZ+0x13270], RZ ;  /* 0x013270ff07ff79a7 */ /* 0x0009e2000810003f */
[----:B------:R-:W-:Y:S05]  /*c580*/  @!P6 BRA `(.L_x_250) ;  /* 0x000000000004e947 */ /* 0x000fea0003800000 */
[----:B------:R-:W-:Y:S01]  /*c590*/  BPT.TRAP 0x1 ;  /* 0x000000040000795c */ /* 0x000fe20000300000 */
.L_x_250:
[----:B------:R-:W5:Y:S01]  /*c5a0*/  SYNCS.PHASECHK.TRANS64.TRYWAIT P0, [R7+URZ+0x13240], R28 ;  /* 0x0132401c070075a7 */ /* 0x000f62000800017f */
[----:B------:R-:W-:Y:S04]  /*c5b0*/  BSSY B0, `(.L_x_251) ;  /* 0x0000002000007945 */ /* 0x000fe80003800000 */
[----:B-----5:R-:W-:Y:S05]  /*c5c0*/  @!P0 BRA `(.L_x_252) ;  /* 0x0000004400dc8947 */ /* 0x020fea0003800000 */
.L_x_335:
[----:B------:R-:W-:Y:S05]  /*c5d0*/  BSYNC B0 ;  /* 0x0000000000007941 */ /* 0x000fea0003800000 */
.L_x_251:
[----:B------:R-:W-:Y:S01]  /*c5e0*/  ULDC.64 UR4, c[0x0][0x300] ;  /* 0x0000c00000047ab9 */ /* 0x000fe20000000a00 */
[----:B------:R-:W-:Y:S01]  /*c5f0*/  ULDC.64 UR6, c[0x0][0x310] ;  /* 0x0000c40000067ab9 */ /* 0x000fe20000000a00 */
[----:B------:R-:W-:Y:S02]  /*c600*/  IMAD R0, R23, UR4, RZ ;  /* 0x0000000417007c24 */ /* 0x000fe4000f8e02ff */
[----:B---3--:R-:W-:-:S04]  /*c610*/  IMAD.WIDE.U32 R10, R4, UR4, RZ ;  /* 0x00000004040a7c25 */ /* 0x008fc8000f8e00ff */
[----:B------:R-:W-:Y:S02]  /*c620*/  IMAD R0, R4, UR5, R0 ;  /* 0x0000000504007c24 */ /* 0x000fe4000f8e0200 */
[----:B------:R-:W-:Y:S02]  /*c630*/  IMAD R25, R25, UR6, RZ ;  /* 0x0000000619197c24 */ /* 0x000fe4000f8e02ff */
[----:B------:R-:W-:Y:S02]  /*c640*/  IMAD.IADD R11, R11, 0x1, R0 ;  /* 0x000000010b0b7824 */ /* 0x000fe400078e0200 */
[----:B------:R-:W-:Y:S02]  /*c650*/  IMAD R0, R24, UR4, RZ ;  /* 0x0000000418007c24 */ /* 0x000fe4000f8e02ff */
[----:B------:R-:W-:-:S04]  /*c660*/  IMAD.WIDE.U32 R10, R5, UR6, R10 ;  /* 0x00000006050a7c25 */ /* 0x000fc8000f8e000a */
[----:B------:R-:W-:Y:S02]  /*c670*/  IMAD R25, R5, UR7, R25 ;  /* 0x0000000705197c24 */ /* 0x000fe4000f8e0219 */
[C---:B------:R-:W-:Y:S02]  /*c680*/  IMAD R0, R9.reuse, UR5, R0 ;  /* 0x0000000509007c24 */ /* 0x040fe4000f8e0200 */
[----:B------:R-:W-:Y:S01]  /*c690*/  IMAD.WIDE.U32 R4, R9, UR4, RZ ;  /* 0x0000000409047c25 */ /* 0x000fe2000f8e00ff */
[----:B------:R-:W-:-:S03]  /*c6a0*/  ULDC.64 UR4, c[0x0][0x308] ;  /* 0x0000c20000047ab9 */ /* 0x000fc60000000a00 */
[----:B------:R-:W-:Y:S02]  /*c6b0*/  IMAD.IADD R5, R5, 0x1, R0 ;  /* 0x0000000105057824 */ /* 0x000fe400078e0200 */
[----:B------:R-:W-:Y:S02]  /*c6c0*/  IMAD R8, R26, UR6, RZ ;  /* 0x000000061a087c24 */ /* 0x000fe4000f8e02ff */
[----:B------:R-:W-:Y:S02]  /*c6d0*/  IMAD.IADD R11, R11, 0x1, R25 ;  /* 0x000000010b0b7824 */ /* 0x000fe400078e0219 */
[C---:B------:R-:W-:Y:S02]  /*c6e0*/  IMAD R8, R6.reuse, UR7, R8 ;  /* 0x0000000706087c24 */ /* 0x040fe4000f8e0208 */
[----:B------:R-:W-:Y:S01]  /*c6f0*/  IMAD.WIDE.U32 R4, R6, UR6, R4 ;  /* 0x0000000606047c25 */ /* 0x000fe2000f8e0004 */
[----:B------:R-:W-:-:S03]  /*c700*/  ULDC.64 UR6, c[0x0][0x2e8] ;  /* 0x0000ba0000067ab9 */ /* 0x000fc60000000a00 */
[----:B------:R-:W-:-:S04]  /*c710*/  IMAD.WIDE.U32 R10, R17, UR4, R10 ;  /* 0x00000004110a7c25 */ /* 0x000fc8000f8e000a */
[----:B------:R-:W-:Y:S01]  /*c720*/  IMAD.IADD R5, R5, 0x1, R8 ;  /* 0x0000000105057824 */ /* 0x000fe200078e0208 */
[----:B------:R-:W-:Y:S01]  /*c730*/  IADD3 R2, P0, R10, UR6, RZ ;  /* 0x000000060a027c10 */ /* 0x000fe2000ff1e0ff */
[C---:B------:R-:W-:Y:S02]  /*c740*/  IMAD R6, R17.reuse, UR5, RZ ;  /* 0x0000000511067c24 */ /* 0x040fe4000f8e02ff */
[----:B------:R-:W-:Y:S01]  /*c750*/  IMAD.WIDE.U32 R4, R17, UR4, R4 ;  /* 0x0000000411047c25 */ /* 0x000fe2000f8e0004 */
[----:B------:R-:W-:Y:S02]  /*c760*/  UMOV UR4, 0xffffffff ;  /* 0xffffffff00047882 */ /* 0x000fe40000000000 */
[----:B------:R-:W-:Y:S02]  /*c770*/  IADD3.X R0, R11, UR7, R6, P0, !PT ;  /* 0x000000070b007c10 */ /* 0x000fe400087fe406 */
[----:B------:R-:W-:-:S04]  /*c780*/  IADD3 R8, P0, R4, UR6, RZ ;  /* 0x0000000604087c10 */ /* 0x000fc8000ff1e0ff */
[----:B------:R-:W-:Y:S01]  /*c790*/  IADD3.X R6, R6, UR7, R5, P0, !PT ;  /* 0x0000000706067c10 */ /* 0x000fe200087fe405 */
[----:B------:R-:W-:Y:S08]  /*c7a0*/  BRA.DIV UR4, `(.L_x_253) ;  /* 0x0000004604787947 */ /* 0x000ff0000b800000 */
[----:B------:R-:W3:Y:S01]  /*c7b0*/  S2R R5, SR_TID.X ;  /* 0x0000000000057919 */ /* 0x000ee20000002100 */
[----:B------:R-:W5:Y:S01]  /*c7c0*/  LDC R10, c[0x0][0x2f4] ;  /* 0x0000bd00ff0a7b82 */ /* 0x000f620000000800 */
[----:B------:R-:W-:Y:S04]  /*c7d0*/  SHFL.IDX PT, R4, R0, RZ, 0x1c1f ;  /* 0x001c1fff00047589 */ /* 0x000fe800000e0000 */
[----:B------:R-:W-:Y:S01]  /*c7e0*/  SHFL.IDX PT, R6, R6, RZ, 0x1c1f ;  /* 0x001c1fff06067589 */ /* 0x000fe200000e0000 */
[----:B---3--:R-:W-:-:S03]  /*c7f0*/  IMAD.SHL.U32 R9, R5, 0x10, RZ ;  /* 0x0000001005097824 */ /* 0x008fc600078e00ff */
[----:B------:R-:W3:Y:S02]  /*c800*/  SHFL.IDX PT, R5, R2, RZ, 0x1c1f ;  /* 0x001c1fff02057589 */ /* 0x000ee400000e0000 */
[----:B------:R-:W-:-:S04]  /*c810*/  LOP3.LUT R9, R9, 0x30, RZ, 0xc0, !PT ;  /* 0x0000003009097812 */ /* 0x000fc800078ec0ff */
[C---:B-----5:R-:W-:Y:S02]  /*c820*/  ISETP.GE.AND P2, PT, R9.reuse, R10, PT ;  /* 0x0000000a0900720c */ /* 0x060fe40003f46270 */
[----:B---3--:R-:W-:-:S05]  /*c830*/  @P5 IADD3 R5, P0, R9, R5, RZ ;  /* 0x0000000509055210 */ /* 0x008fca0007f1e0ff */
[----:B------:R-:W-:-:S05]  /*c840*/  @P5 IMAD.X R4, RZ, RZ, R4, P0 ;  /* 0x000000ffff045224 */ /* 0x000fca00000e0604 */
[----:B------:R-:W-:-:S04]  /*c850*/  @P5 LOP3.LUT R5, R5, R4, RZ, 0x3c, !PT ;  /* 0x0000000405055212 */ /* 0x000fc800078e3cff */
[----:B------:R-:W-:-:S04]  /*c860*/  @P5 LOP3.LUT R4, R5, R4, RZ, 0x3c, !PT ;  /* 0x0000000405045212 */ /* 0x000fc800078e3cff */
[----:B------:R-:W-:-:S05]  /*c870*/  @P5 LOP3.LUT R5, R5, R4, RZ, 0x3c, !PT ;  /* 0x0000000405055212 */ /* 0x000fca00078e3cff */
[----:B------:R3:W-:Y:S04]  /*c880*/  @P5 LDGSTS.E.BYPASS.LTC128B.128 [R3+0xe000], desc[UR50][R4.64], !P2 ;  /* 0x0e00000004035fae */ /* 0x0007e8000d101d72 */
[----:B---3--:R-:W3:Y:S04]  /*c890*/  SHFL.IDX PT, R5, R2, 0x1, 0x1c1f ;  /* 0x003c1f0002057f89 */ /* 0x008ee800000e0000 */
[----:B------:R-:W5:Y:S01]  /*c8a0*/  SHFL.IDX PT, R4, R0, 0x1, 0x1c1f ;  /* 0x003c1f0000047f89 */ /* 0x000f6200000e0000 */
[----:B---3--:R-:W-:-:S05]  /*c8b0*/  @P4 IADD3 R5, P0, R9, R5, RZ ;  /* 0x0000000509054210 */ /* 0x008fca0007f1e0ff */
[----:B-----5:R-:W-:-:S05]  /*c8c0*/  @P4 IMAD.X R4, RZ, RZ, R4, P0 ;  /* 0x000000ffff044224 */ /* 0x020fca00000e0604 */
[----:B------:R-:W-:-:S04]  /*c8d0*/  @P4 LOP3.LUT R5, R5, R4, RZ, 0x3c, !PT ;  /* 0x0000000405054212 */ /* 0x000fc800078e3cff */
[----:B------:R-:W-:-:S04]  /*c8e0*/  @P4 LOP3.LUT R4, R5, R4, RZ, 0x3c, !PT ;  /* 0x0000000405044212 */ /* 0x000fc800078e3cff */
[----:B------:R-:W-:-:S05]  /*c8f0*/  @P4 LOP3.LUT R5, R5, R4, RZ, 0x3c, !PT ;  /* 0x0000000405054212 */ /* 0x000fca00078e3cff */
[----:B------:R3:W-:Y:S04]  /*c900*/  @P4 LDGSTS.E.BYPASS.LTC128B.128 [R3+0xe800], desc[UR50][R4.64], !P2 ;  /* 0x0e80000004034fae */ /* 0x0007e8000d101d72 */
[----:B---3--:R-:W3:Y:S04]  /*c910*/  SHFL.IDX PT, R5, R2, 0x2, 0x1c1f ;  /* 0x005c1f0002057f89 */ /* 0x008ee800000e0000 */
[----:B------:R-:W5:Y:S04]  /*c920*/  SHFL.IDX PT, R4, R0, 0x2, 0x1c1f ;  /* 0x005c1f0000047f89 */ /* 0x000f6800000e0000 */
[----:B------:R-:W0:Y:S04]  /*c930*/  SHFL.IDX PT, R2, R2, 0x3, 0x1c1f ;  /* 0x007c1f0002027f89 */ /* 0x000e2800000e0000 */
[----:B------:R-:W1:Y:S01]  /*c940*/  SHFL.IDX PT, R0, R0, 0x3, 0x1c1f ;  /* 0x007c1f0000007f89 */ /* 0x000e6200000e0000 */
[----:B---3--:R-:W-:-:S05]  /*c950*/  @P3 IADD3 R5, P0, R9, R5, RZ ;  /* 0x0000000509053210 */ /* 0x008fca0007f1e0ff */
[----:B-----5:R-:W-:Y:S01]  /*c960*/  @P3 IMAD.X R4, RZ, RZ, R4, P0 ;  /* 0x000000ffff043224 */ /* 0x020fe200000e0604 */
[----:B0-----:R-:W-:-:S04]  /*c970*/  @P1 IADD3 R2, P0, R9, R2, RZ ;  /* 0x0000000209021210 */ /* 0x001fc80007f1e0ff */
[----:B------:R-:W-:Y:S01]  /*c980*/  @P3 LOP3.LUT R5, R5, R4, RZ, 0x3c, !PT ;  /* 0x0000000405053212 */ /* 0x000fe200078e3cff */
[----:B-1----:R-:W-:-:S03]  /*c990*/  @P1 IMAD.X R0, RZ, RZ, R0, P0 ;  /* 0x000000ffff001224 */ /* 0x002fc600000e0600 */
[----:B------:R-:W-:-:S04]  /*c9a0*/  @P3 LOP3.LUT R4, R5, R4, RZ, 0x3c, !PT ;  /* 0x0000000405043212 */ /* 0x000fc800078e3cff */
[----:B------:R-:W-:-:S05]  /*c9b0*/  @P3 LOP3.LUT R5, R5, R4, RZ, 0x3c, !PT ;  /* 0x0000000405053212 */ /* 0x000fca00078e3cff */
[----:B------:R0:W-:Y:S02]  /*c9c0*/  @P3 LDGSTS.E.BYPASS.LTC128B.128 [R3+0xf000], desc[UR50][R4.64], !P2 ;  /* 0x0f00000004033fae */ /* 0x0001e4000d101d72 */
[----:B0-----:R-:W-:Y:S01]  /*c9d0*/  @P1 IMAD.MOV.U32 R4, RZ, RZ, R2 ;  /* 0x000000ffff041224 */ /* 0x001fe200078e0002 */
[----:B------:R-:W-:-:S05]  /*c9e0*/  @P1 MOV R5, R0 ;  /* 0x0000000000051202 */ /* 0x000fca0000000f00 */
[----:B------:R0:W-:Y:S04]  /*c9f0*/  @P1 LDGSTS.E.BYPASS.LTC128B.128 [R3+0xf800], desc[UR50][R4.64], !P2 ;  /* 0x0f80000004031fae */ /* 0x0001e8000d101d72 */
[----:B0-----:R0:W1:Y:S02]  /*ca00*/  SHFL.IDX PT, R4, R8, RZ, 0x1c1f ;  /* 0x001c1fff08047589 */ /* 0x00106400000e0000 */
.L_x_347:
[----:B------:R-:W3:Y:S01]  /*ca10*/  LDL R0, [R1+0x8] ;  /* 0x0000080001007983 */ /* 0x000ee20000100800 */
[----:B------:R-:W-:Y:S01]  /*ca20*/  BSSY B0, `(.L_x_254) ;  /* 0x000000e000007945 */ /* 0x000fe20003800000 */
[----:B---3--:R-:W-:-:S13]  /*ca30*/  LOP3.LUT P0, RZ, R0, 0x10, RZ, 0xc0, !PT ;  /* 0x0000001000ff7812 */ /* 0x008fda000780c0ff */
[----:B------:R-:W-:Y:S05]  /*ca40*/  @!P0 BRA `(.L_x_255) ;  /* 0x00000000002c8947 */ /* 0x000fea0003800000 */
[----:B------:R-:W3:Y:S01]  /*ca50*/  S2R R0, SR_TID.X ;  /* 0x0000000000007919 */ /* 0x000ee20000002100 */
[----:B------:R-:W5:Y:S01]  /*ca60*/  LDC R2, c[0x0][0x2f4] ;  /* 0x0000bd00ff027b82 */ /* 0x000f620000000800 */
[----:B---3--:R-:W-:-:S05]  /*ca70*/  IMAD.SHL.U32 R0, R0, 0x10, RZ ;  /* 0x0000001000007824 */ /* 0x008fca00078e00ff */
[----:B------:R-:W-:-:S04]  /*ca80*/  LOP3.LUT R0, R0, 0x30, RZ, 0xc0, !PT ;  /* 0x0000003000007812 */ /* 0x000fc800078ec0ff */
[C---:B-----5:R-:W-:Y:S02]  /*ca90*/  ISETP.GE.AND P1, PT, R0.reuse, R2, PT ;  /* 0x000000020000720c */ /* 0x060fe40003f26270 */
[----:B-1----:R-:W-:-:S05]  /*caa0*/  IADD3 R4, P0, R0, R4, RZ ;  /* 0x0000000400047210 */ /* 0x002fca0007f1e0ff */
[----:B------:R-:W-:-:S06]  /*cab0*/  IMAD.X R5, RZ, RZ, R6, P0 ;  /* 0x000000ffff057224 */ /* 0x000fcc00000e0606 */
[----:B------:R-:W-:Y:S01]  /*cac0*/  @!PT LDS RZ, [RZ] ;  /* 0x00000000fffff984 */ /* 0x000fe20000000800 */
[----:B------:R-:W-:Y:S01]  /*cad0*/  @!PT LDS RZ, [RZ] ;  /* 0x00000000fffff984 */ /* 0x000fe20000000800 */
[----:B------:R-:W-:Y:S01]  /*cae0*/  @!PT LDS RZ, [RZ] ;  /* 0x00000000fffff984 */ /* 0x000fe20000000800 */
[----:B------:R3:W-:Y:S02]  /*caf0*/  LDGSTS.E.BYPASS.LTC128B.128 [R3+0x10000], desc[UR50][R4.64], !P1 ;  /* 0x1000000004037fae */ /* 0x0007e4000c901d72 */
.L_x_255:
[----:B------:R-:W-:Y:S05]  /*cb00*/  BSYNC B0 ;  /* 0x0000000000007941 */ /* 0x000fea0003800000 */
.L_x_254:
[----:B------:R-:W-:Y:S01]  /*cb10*/  NOP ;  /* 0x0000000000007918 */ /* 0x000fe20000000000 */
[----:B------:R-:W-:-:S13]  /*cb20*/  PLOP3.LUT P0, PT, PT, PT, PT, 0x80, 0x0 ;  /* 0x000000000000781c */ /* 0x000fda0003f0f070 */
.L_x_256:
        /* <DEDUP_REMOVED lines=11> */
.L_x_257:
[----:B------:R0:W-:Y:S02]  /*cbe0*/  SYNCS.ARRIVE.TRANS64.A1T0 RZ, [R7+URZ+0x13230], RZ ;  /* 0x013230ff07ff79a7 */ /* 0x0001e4000810003f */
[----:B------:R-:W-:Y:S05]  /*cbf0*/  WARPSYNC.ALL ;  /* 0x0000000000007948 */ /* 0x000fea0003800000 */
[----:B------:R-:W-:Y:S01]  /*cc00*/  VIADD R0, R16, 0xb000 ;  /* 0x0000b00010007836 */ /* 0x000fe20000000000 */
[----:B------:R-:W-:Y:S01]  /*cc10*/  USHF.R.S32.HI UR4, URZ, 0x1f, UR36 ;  /* 0x0000001f3f047899 */ /* 0x000fe20008011424 */
[----:B------:R-:W-:Y:S01]  /*cc20*/  BAR.SYNC.DEFER_BLOCKING 0x8, 0x200 ;  /* 0x0208000000007b1d */ /* 0x000fe20000010000 */
[----:B------:R-:W-:Y:S02]  /*cc30*/  UISETP.NE.AND UP0, UPT, UR38, URZ, UPT ;  /* 0x0000003f2600728c */ /* 0x000fe4000bf05270 */
[----:B------:R-:W-:-:S02]  /*cc40*/  LOP3.LUT P0, RZ, R0, 0x1bf, RZ, 0xc0, !PT ;  /* 0x000001bf00ff7812 */ /* 0x000fc4000780c0ff */
[----:B------:R-:W-:Y:S01]  /*cc50*/  USEL UR43, UR43, URZ, !UP0 ;  /* 0x0000003f2b2b7287 */ /* 0x000fe2000c000000 */
[----:B------:R-:W-:Y:S01]  /*cc60*/  BSSY B6, `(.L_x_258) ;  /* 0x0000018000067945 */ /* 0x000fe20003800000 */
[----:B------:R-:W-:Y:S01]  /*cc70*/  ULDC.64 UR6, c[0x0][0x298] ;  /* 0x0000a60000067ab9 */ /* 0x000fe20000000a00 */
[----:B------:R-:W-:Y:S02]  /*cc80*/  USEL UR42, UR42, URZ, !UP0 ;  /* 0x0000003f2a2a7287 */ /* 0x000fe4000c000000 */
[----:B------:R-:W-:Y:S02]  /*cc90*/  UIMAD UR4, UR4, UR6, URZ ;  /* 0x00000006040472a4 */ /* 0x000fe4000f8e023f */
[----:B------:R-:W-:Y:S02]  /*cca0*/  UIMAD.WIDE.U32 UR38, UR36, UR6, URZ ;  /* 0x00000006242672a5 */ /* 0x000fe4000f8e003f */
[----:B------:R-:W-:-:S04]  /*ccb0*/  UIMAD UR4, UR36, UR7, UR4 ;  /* 0x00000007240472a4 */ /* 0x000fc8000f8e0204 */
[----:B------:R-:W-:Y:S01]  /*ccc0*/  UIADD3 UR45, UR39, UR4, URZ ;  /* 0x00000004272d7290 */ /* 0x000fe2000fffe03f */
[----:B------:R-:W-:Y:S11]  /*ccd0*/  @!P0 BRA `(.L_x_259) ;  /* 0x0000000000408947 */ /* 0x000ff60003800000 */
[----:B------:R-:W-:Y:S01]  /*cce0*/  MOV R2, 0x0 ;  /* 0x0000000000027802 */ /* 0x000fe20000000f00 */
[----:B------:R-:W-:Y:S01]  /*ccf0*/  ULDC.64 UR6, c[0x4][0x98] ;  /* 0x0100260000067ab9 */ /* 0x000fe20000000a00 */
[----:B------:R-:W-:Y:S01]  /*cd00*/  ULDC.64 UR8, c[0x4][0xa0] ;  /* 0x0100280000087ab9 */ /* 0x000fe20000000a00 */
[----:B------:R-:W-:Y:S01]  /*cd10*/  ULDC.64 UR4, c[0x4][0x28] ;  /* 0x01000a0000047ab9 */ /* 0x000fe20000000a00 */
[----:B-1-3--:R-:W-:Y:S02]  /*cd20*/  IMAD.U32 R4, RZ, RZ, UR6 ;  /* 0x00000006ff047e24 */ /* 0x00afe4000f8e00ff */
[----:B------:R-:W1:Y:S01]  /*cd30*/  LDC.64 R2, c[0x4][R2] ;  /* 0x0100000002027b82 */ /* 0x000e620000000a00 */
[----:B------:R-:W-:Y:S02]  /*cd40*/  IMAD.U32 R5, RZ, RZ, UR7 ;  /* 0x00000007ff057e24 */ /* 0x000fe4000f8e00ff */
[----:B------:R-:W-:Y:S02]  /*cd50*/  IMAD.U32 R6, RZ, RZ, UR8 ;  /* 0x00000008ff067e24 */ /* 0x000fe4000f8e00ff */
[----:B0---4-:R-:W-:-:S02]  /*cd60*/  IMAD.U32 R7, RZ, RZ, UR9 ;  /* 0x00000009ff077e24 */ /* 0x011fc4000f8e00ff */
[----:B------:R-:W-:Y:S02]  /*cd70*/  IMAD.U32 R10, RZ, RZ, UR4 ;  /* 0x00000004ff0a7e24 */ /* 0x000fe4000f8e00ff */
[----:B------:R-:W-:Y:S02]  /*cd80*/  IMAD.U32 R11, RZ, RZ, UR5 ;  /* 0x00000005ff0b7e24 */ /* 0x000fe4000f8e00ff */
[----:B------:R-:W-:Y:S02]  /*cd90*/  IMAD.MOV.U32 R8, RZ, RZ, 0x70 ;  /* 0x00000070ff087424 */ /* 0x000fe400078e00ff */
[----:B------:R-:W-:Y:S02]  /*cda0*/  IMAD.MOV.U32 R12, RZ, RZ, 0x1 ;  /* 0x00000001ff0c7424 */ /* 0x000fe400078e00ff */
[----:B------:R-:W-:-:S07]  /*cdb0*/  IMAD.MOV.U32 R13, RZ, RZ, RZ ;  /* 0x000000ffff0d7224 */ /* 0x000fce00078e00ff */
[----:B--2---:R-:W-:-:S07]  /*cdc0*/  LEPC R20, `(.L_x_259) ;  /* 0x000000001014794e */ /* 0x004fce0000000000 */
[----:B-1----:R-:W-:Y:S05]  /*cdd0*/  CALL.ABS.NOINC R2 ;  /* 0x0000000002007343 */ /* 0x002fea0003c00000 */
.L_x_259:
[----:B------:R-:W-:Y:S05]  /*cde0*/  BSYNC B6 ;  /* 0x0000000000067941 */ /* 0x000fea0003800000 */
.L_x_258:
[----:B--2---:R-:W2:Y:S01]  /*cdf0*/  LDL R20, [R1+0x14] ;  /* 0x0000140001147983 */ /* 0x004ea20000100800 */
[----:B------:R-:W0:Y:S01]  /*ce00*/  LDC R9, c[0x0][0x448] ;  /* 0x00011200ff097b82 */ /* 0x000e220000000800 */
[----:B------:R-:W1:Y:S01]  /*ce10*/  S2R R2, SR_TID.X ;  /* 0x0000000000027919 */ /* 0x000e620000002100 */
[----:B------:R-:W-:Y:S01]  /*ce20*/  R2UR UR8, R17 ;  /* 0x00000000110872ca */ /* 0x000fe200000e0000 */
[----:B------:R-:W-:Y:S01]  /*ce30*/  ULDC.64 UR6, c[0x0][0x2d8] ;  /* 0x0000b60000067ab9 */ /* 0x000fe20000000a00 */
[C---:B-1----:R-:W-:Y:S01]  /*ce40*/  LOP3.LUT R18, R2.reuse, 0x7f, RZ, 0xc0, !PT ;  /* 0x0000007f02127812 */ /* 0x042fe200078ec0ff */
[----:B------:R-:W-:-:S03]  /*ce50*/  IMAD.SHL.U32 R2, R2, 0x20, RZ ;  /* 0x0000002002027824 */ /* 0x000fc600078e00ff */
[----:B------:R-:W-:-:S04]  /*ce60*/  SHF.R.U32.HI R18, RZ, 0x2, R18 ;  /* 0x00000002ff127819 */ /* 0x000fc80000011612 */
[----:B------:R-:W-:Y:S02]  /*ce70*/  LOP3.LUT R2, R18, 0x60, R2, 0xf8, !PT ;  /* 0x0000006012027812 */ /* 0x000fe400078ef802 */
[----:B------:R1:W5:Y:S01]  /*ce80*/  LDL R18, [R1+0x38] ;  /* 0x0000380001127983 */ /* 0x0003620000100800 */
[----:B0-----:R-:W-:-:S13]  /*ce90*/  ISETP.NE.AND P0, PT, R9, 0x1, PT ;  /* 0x000000010900780c */ /* 0x001fda0003f05270 */
[----:B---3--:R-:W0:Y:S08]  /*cea0*/  @P0 LDC R3, c[0x0][0x44c] ;  /* 0x00011300ff030b82 */ /* 0x008e300000000800 */
[----:B------:R-:W3:Y:S01]  /*ceb0*/  @P0 LDC R0, c[0x0][0x450] ;  /* 0x00011400ff000b82 */ /* 0x000ee20000000800 */
[----:B------:R-:W-:Y:S01]  /*cec0*/  R2UR UR10, R17 ;  /* 0x00000000110a72ca */ /* 0x000fe200000e0000 */
[----:B------:R-:W-:Y:S01]  /*ced0*/  UMOV UR4, UR38 ;  /* 0x0000002600047c82 */ /* 0x000fe20008000000 */
[----:B------:R-:W-:-:S02]  /*cee0*/  UMOV UR5, UR45 ;  /* 0x0000002d00057c82 */ /* 0x000fc40008000000 */
[----:B------:R-:W-:-:S03]  /*cef0*/  UIMAD.WIDE.U32 UR4, UR8, UR6, UR4 ;  /* 0x00000006080472a5 */ /* 0x000fc6000f8e0004 */
[----:B------:R-:W-:Y:S02]  /*cf00*/  ULDC.64 UR8, c[0x0][0x2e0] ;  /* 0x0000b80000087ab9 */ /* 0x000fe40000000a00 */
[----:B------:R-:W-:-:S04]  /*cf10*/  UIMAD UR6, UR42, UR8, URZ ;  /* 0x000000082a0672a4 */ /* 0x000fc8000f8e023f */
[----:B------:R-:W-:Y:S02]  /*cf20*/  UIMAD UR5, UR10, UR7, UR5 ;  /* 0x000000070a0572a4 */ /* 0x000fe4000f8e0205 */
[----:B------:R-:W-:Y:S02]  /*cf30*/  UIMAD UR6, UR43, UR9, UR6 ;  /* 0x000000092b0672a4 */ /* 0x000fe4000f8e0206 */
[----:B------:R-:W-:Y:S01]  /*cf40*/  UIMAD.WIDE.U32 UR4, UR43, UR8, UR4 ;  /* 0x000000082b0472a5 */ /* 0x000fe2000f8e0004 */
[----:B------:R-:W-:Y:S02]  /*cf50*/  ULDC.64 UR10, c[0x0][0x280] ;  /* 0x0000a000000a7ab9 */ /* 0x000fe40000000a00 */
[----:B------:R-:W-:Y:S01]  /*cf60*/  ULDC.64 UR8, c[0x0][0x2c8] ;  /* 0x0000b20000087ab9 */ /* 0x000fe20000000a00 */
[----:B------:R-:W-:-:S03]  /*cf70*/  UIADD3 UR5, UR5, UR6, URZ ;  /* 0x0000000605057290 */ /* 0x000fc6000fffe03f */
[----:B------:R-:W-:Y:S02]  /*cf80*/  ULDC.64 UR6, c[0x0][0x2d0] ;  /* 0x0000b40000067ab9 */ /* 0x000fe40000000a00 */
[----:B------:R-:W-:Y:S01]  /*cf90*/  IMAD.U32 R5, RZ, RZ, UR6 ;  /* 0x00000006ff057e24 */ /* 0x000fe2000f8e00ff */
[----:B------:R-:W4:Y:S02]  /*cfa0*/  S2R R21, SR_TID.X ;  /* 0x0000000000157919 */ /* 0x000f240000002100 */
[----:B----4-:R-:W-:-:S05]  /*cfb0*/  IMAD.SHL.U32 R19, R21, 0x10, RZ ;  /* 0x0000001015137824 */ /* 0x010fca00078e00ff */
[----:B------:R-:W-:Y:S02]  /*cfc0*/  LOP3.LUT R19, R19, 0x30, RZ, 0xc0, !PT ;  /* 0x0000003013137812 */ /* 0x000fe400078ec0ff */
[----:B------:R-:W-:-:S04]  /*cfd0*/  LOP3.LUT R21, R21, 0x7f, RZ, 0xc0, !PT ;  /* 0x0000007f15157812 */ /* 0x000fc800078ec0ff */
[----:B------:R-:W-:Y:S01]  /*cfe0*/  SHF.R.U32.HI R21, RZ, 0x2, R21 ;  /* 0x00000002ff157819 */ /* 0x000fe20000011615 */
[----:B--2---:R-:W-:-:S04]  /*cff0*/  IMAD R6, R20, 0xc0, R2 ;  /* 0x000000c014067824 */ /* 0x004fc800078e0202 */
[----:B0-----:R-:W-:-:S04]  /*d000*/  @P0 IMAD.HI.U32 R3, R6, R3, RZ ;  /* 0x0000000306030227 */ /* 0x001fc800078e00ff */
[----:B------:R-:W-:Y:S01]  /*d010*/  IMAD.MOV.U32 R2, RZ, RZ, R6 ;  /* 0x000000ffff027224 */ /* 0x000fe200078e0006 */
[----:B---3--:R-:W-:-:S04]  /*d020*/  @P0 SHF.R.U32.HI R2, RZ, R0, R3 ;  /* 0x00000000ff020219 */ /* 0x008fc80000011603 */
[--C-:B------:R-:W-:Y:S01]  /*d030*/  SHF.R.S32.HI R4, RZ, 0x1f, R2.reuse ;  /* 0x0000001fff047819 */ /* 0x100fe20000011402 */
[----:B------:R-:W-:-:S04]  /*d040*/  IMAD.MOV R0, RZ, RZ, -R2 ;  /* 0x000000ffff007224 */ /* 0x000fc800078e0a02 */
[----:B------:R-:W-:Y:S02]  /*d050*/  IMAD R4, R4, UR6, RZ ;  /* 0x0000000604047c24 */ /* 0x000fe4000f8e02ff */
[----:B------:R-:W-:Y:S02]  /*d060*/  IMAD R0, R9, R0, R6 ;  /* 0x0000000009007224 */ /* 0x000fe400078e0206 */
[C---:B------:R-:W-:Y:S02]  /*d070*/  IMAD R4, R2.reuse, UR7, R4 ;  /* 0x0000000702047c24 */ /* 0x040fe4000f8e0204 */
[----:B------:R-:W-:-:S04]  /*d080*/  IMAD.WIDE.U32 R2, R2, R5, UR4 ;  /* 0x0000000402027e25 */ /* 0x000fc8000f8e0005 */
[----:B------:R-:W-:Y:S01]  /*d090*/  IMAD.IADD R3, R3, 0x1, R4 ;  /* 0x0000000103037824 */ /* 0x000fe200078e0204 */
[----:B------:R-:W-:Y:S01]  /*d0a0*/  SHF.R.S32.HI R4, RZ, 0x1f, R0 ;  /* 0x0000001fff047819 */ /* 0x000fe20000011400 */
[----:B------:R-:W-:-:S04]  /*d0b0*/  IMAD.WIDE.U32 R2, R0, UR8, R2 ;  /* 0x0000000800027c25 */ /* 0x000fc8000f8e0002 */
[----:B------:R-:W-:-:S04]  /*d0c0*/  IMAD R4, R4, UR8, RZ ;  /* 0x0000000804047c24 */ /* 0x000fc8000f8e02ff */
[----:B------:R-:W-:Y:S01]  /*d0d0*/  IMAD R4, R0, UR9, R4 ;  /* 0x0000000900047c24 */ /* 0x000fe2000f8e0204 */
[----:B------:R-:W-:Y:S02]  /*d0e0*/  IADD3 R0, P1, R2, UR10, RZ ;  /* 0x0000000a02007c10 */ /* 0x000fe4000ff3e0ff */
[----:B------:R-:W0:Y:S02]  /*d0f0*/  @P0 LDC R2, c[0x0][0x44c] ;  /* 0x00011300ff020b82 */ /* 0x000e240000000800 */
[----:B------:R-:W-:-:S06]  /*d100*/  IADD3.X R4, R3, UR11, R4, P1, !PT ;  /* 0x0000000b03047c10 */ /* 0x000fcc0008ffe404 */
[----:B------:R-:W2:Y:S01]  /*d110*/  @P0 LDC R3, c[0x0][0x450] ;  /* 0x00011400ff030b82 */ /* 0x000ea20000000800 */
[----:B------:R-:W-:-:S04]  /*d120*/  VIADD R6, R6, 0x80 ;  /* 0x0000008006067836 */ /* 0x000fc80000000000 */
[----:B0-----:R-:W-:-:S04]  /*d130*/  @P0 IMAD.HI.U32 R7, R6, R2, RZ ;  /* 0x0000000206070227 */ /* 0x001fc800078e00ff */
[----:B------:R-:W-:Y:S01]  /*d140*/  IMAD.MOV.U32 R2, RZ, RZ, R6 ;  /* 0x000000ffff027224 */ /* 0x000fe200078e0006 */
[----:B--2---:R-:W-:-:S05]  /*d150*/  @P0 SHF.R.U32.HI R2, RZ, R3, R7 ;  /* 0x00000003ff020219 */ /* 0x004fca0000011607 */
[----:B------:R-:W-:-:S04]  /*d160*/  IMAD.MOV R3, RZ, RZ, -R2 ;  /* 0x000000ffff037224 */ /* 0x000fc800078e0a02 */
[----:B------:R-:W-:Y:S01]  /*d170*/  IMAD R6, R9, R3, R6 ;  /* 0x0000000309067224 */ /* 0x000fe200078e0206 */
[----:B------:R-:W-:-:S05]  /*d180*/  SHF.R.S32.HI R3, RZ, 0x1f, R2 ;  /* 0x0000001fff037819 */ /* 0x000fca0000011402 */
[----:B------:R-:W-:-:S04]  /*d190*/  IMAD R3, R3, UR6, RZ ;  /* 0x0000000603037c24 */ /* 0x000fc8000f8e02ff */
[C---:B------:R-:W-:Y:S02]  /*d1a0*/  IMAD R7, R2.reuse, UR7, R3 ;  /* 0x0000000702077c24 */ /* 0x040fe4000f8e0203 */
[----:B------:R-:W-:Y:S01]  /*d1b0*/  IMAD.WIDE.U32 R2, R2, R5, UR4 ;  /* 0x0000000402027e25 */ /* 0x000fe2000f8e0005 */
[----:B------:R-:W-:Y:S01]  /*d1c0*/  SHF.R.S32.HI R5, RZ, 0x1f, R6 ;  /* 0x0000001fff057819 */ /* 0x000fe20000011406 */
[----:B------:R-:W-:Y:S02]  /*d1d0*/  ULDC UR4, c[0x0][0x2b8] ;  /* 0x0000ae0000047ab9 */ /* 0x000fe40000000800 */
[----:B------:R-:W-:Y:S02]  /*d1e0*/  IMAD.IADD R3, R3, 0x1, R7 ;  /* 0x0000000103037824 */ /* 0x000fe400078e0207 */
[----:B------:R-:W-:Y:S02]  /*d1f0*/  IMAD R5, R5, UR8, RZ ;  /* 0x0000000805057c24 */ /* 0x000fe4000f8e02ff */
[----:B------:R-:W-:-:S04]  /*d200*/  IMAD.WIDE.U32 R2, R6, UR8, R2 ;  /* 0x0000000806027c25 */ /* 0x000fc8000f8e0002 */
[----:B------:R-:W-:Y:S01]  /*d210*/  IMAD R6, R6, UR9, R5 ;  /* 0x0000000906067c24 */ /* 0x000fe2000f8e0205 */
[----:B------:R-:W-:-:S04]  /*d220*/  IADD3 R5, P0, R2, UR10, RZ ;  /* 0x0000000a02057c10 */ /* 0x000fc8000ff1e0ff */
[----:B------:R-:W-:Y:S02]  /*d230*/  IADD3.X R6, R3, UR11, R6, P0, !PT ;  /* 0x0000000b03067c10 */ /* 0x000fe400087fe406 */
[----:B------:R-:W-:Y:S01]  /*d240*/  ISETP.GE.AND P0, PT, R19, UR4, PT ;  /* 0x0000000413007c0c */ /* 0x000fe2000bf06270 */
[----:B------:R-:W-:-:S03]  /*d250*/  UMOV UR4, 0xffffffff ;  /* 0xffffffff00047882 */ /* 0x000fc60000000000 */
[----:B-1----:R-:W-:Y:S09]  /*d260*/  BRA.DIV UR4, `(.L_x_260) ;  /* 0x0000004204647947 */ /* 0x002ff2000b800000 */
[----:B------:R-:W0:Y:S01]  /*d270*/  SHFL.IDX PT, R3, R0, RZ, 0x1c1f ;  /* 0x001c1fff00037589 */ /* 0x000e2200000e0000 */
[----:B------:R-:W-:Y:S02]  /*d280*/  IMAD R8, R20, 0xc0, R21 ;  /* 0x000000c014087824 */ /* 0x000fe400078e0215 */
[----:B------:R-:W-:Y:S01]  /*d290*/  IMAD R7, R9, UR41, RZ ;  /* 0x0000002909077c24 */ /* 0x000fe2000f8e02ff */
[----:B------:R-:W1:Y:S04]  /*d2a0*/  SHFL.IDX PT, R2, R4, RZ, 0x1c1f ;  /* 0x001c1fff04027589 */ /* 0x000e6800000e0000 */
[----:B------:R-:W-:-:S13]  /*d2b0*/  ISETP.GE.AND P2, PT, R8, R7, PT ;  /* 0x000000070800720c */ /* 0x000fda0003f46270 */
[----:B0-----:R-:W-:-:S05]  /*d2c0*/  @!P2 IADD3 R3, P1, R19, R3, RZ ;  /* 0x000000031303a210 */ /* 0x001fca0007f3e0ff */
[----:B-1----:R-:W-:-:S05]  /*d2d0*/  @!P2 IMAD.X R2, RZ, RZ, R2, P1 ;  /* 0x000000ffff02a224 */ /* 0x002fca00008e0602 */
[----:B------:R-:W-:-:S04]  /*d2e0*/  @!P2 LOP3.LUT R3, R3, R2, RZ, 0x3c, !PT ;  /* 0x000000020303a212 */ /* 0x000fc800078e3cff */
[----:B------:R-:W-:-:S04]  /*d2f0*/  @!P2 LOP3.LUT R2, R3, R2, RZ, 0x3c, !PT ;  /* 0x000000020302a212 */ /* 0x000fc800078e3cff */
[----:B------:R-:W-:-:S05]  /*d300*/  @!P2 LOP3.LUT R3, R3, R2, RZ, 0x3c, !PT ;  /* 0x000000020303a212 */ /* 0x000fca00078e3cff */
[----:B------:R-:W-:Y:S01]  /*d310*/  @!PT LDS RZ, [RZ] ;  /* 0x00000000fffff984 */ /* 0x000fe20000000800 */
[----:B-----5:R0:W-:Y:S02]  /*d320*/  @!P2 LDGSTS.E.BYPASS.LTC128B.128 [R18+0xb000], desc[UR50][R2.64], !P0 ;  /* 0x0b0000000212afae */ /* 0x0201e4000c101d72 */
[----:B0-----:R-:W-:Y:S02]  /*d330*/  VIADD R2, R8, 0x20 ;  /* 0x0000002008027836 */ /* 0x001fe40000000000 */
[----:B------:R-:W0:Y:S03]  /*d340*/  SHFL.IDX PT, R3, R0, 0x1, 0x1c1f ;  /* 0x003c1f0000037f89 */ /* 0x000e2600000e0000 */
[----:B------:R-:W-:Y:S02]  /*d350*/  ISETP.GE.AND P2, PT, R2, R7, PT ;  /* 0x000000070200720c */ /* 0x000fe40003f46270 */
[----:B------:R-:W1:Y:S11]  /*d360*/  SHFL.IDX PT, R2, R4, 0x1, 0x1c1f ;  /* 0x003c1f0004027f89 */ /* 0x000e7600000e0000 */
[----:B0-----:R-:W-:-:S05]  /*d370*/  @!P2 IADD3 R3, P1, R19, R3, RZ ;  /* 0x000000031303a210 */ /* 0x001fca0007f3e0ff */
[----:B-1----:R-:W-:-:S05]  /*d380*/  @!P2 IMAD.X R2, RZ, RZ, R2, P1 ;  /* 0x000000ffff02a224 */ /* 0x002fca00008e0602 */
[----:B------:R-:W-:-:S04]  /*d390*/  @!P2 LOP3.LUT R3, R3, R2, RZ, 0x3c, !PT ;  /* 0x000000020303a212 */ /* 0x000fc800078e3cff */
[----:B------:R-:W-:-:S04]  /*d3a0*/  @!P2 LOP3.LUT R2, R3, R2, RZ, 0x3c, !PT ;  /* 0x000000020302a212 */ /* 0x000fc800078e3cff */
[----:B------:R-:W-:-:S05]  /*d3b0*/  @!P2 LOP3.LUT R3, R3, R2, RZ, 0x3c, !PT ;  /* 0x000000020303a212 */ /* 0x000fca00078e3cff */
[----:B------:R0:W-:Y:S02]  /*d3c0*/  @!P2 LDGSTS.E.BYPASS.LTC128B.128 [R18+0xb800], desc[UR50][R2.64], !P0 ;  /* 0x0b8000000212afae */ /* 0x0001e4000c101d72 */
[----:B0-----:R-:W-:Y:S02]  /*d3d0*/  VIADD R2, R8, 0x40 ;  /* 0x0000004008027836 */ /* 0x001fe40000000000 */
[----:B------:R-:W0:Y:S03]  /*d3e0*/  SHFL.IDX PT, R3, R0, 0x2, 0x1c1f ;  /* 0x005c1f0000037f89 */ /* 0x000e2600000e0000 */
[----:B------:R-:W-:Y:S01]  /*d3f0*/  ISETP.GE.AND P2, PT, R2, R7, PT ;  /* 0x000000070200720c */ /* 0x000fe20003f46270 */
[----:B------:R-:W-:Y:S04]  /*d400*/  SHFL.IDX PT, R0, R0, 0x3, 0x1c1f ;  /* 0x007c1f0000007f89 */ /* 0x000fe800000e0000 */
[----:B------:R-:W1:Y:S04]  /*d410*/  SHFL.IDX PT, R2, R4, 0x2, 0x1c1f ;  /* 0x005c1f0004027f89 */ /* 0x000e6800000e0000 */
[----:B------:R-:W2:Y:S04]  /*d420*/  SHFL.IDX PT, R4, R4, 0x3, 0x1c1f ;  /* 0x007c1f0004047f89 */ /* 0x000ea800000e0000 */
[----:B0-----:R-:W-:-:S05]  /*d430*/  @!P2 IADD3 R3, P1, R19, R3, RZ ;  /* 0x000000031303a210 */ /* 0x001fca0007f3e0ff */
[----:B-1----:R-:W-:-:S05]  /*d440*/  @!P2 IMAD.X R2, RZ, RZ, R2, P1 ;  /* 0x000000ffff02a224 */ /* 0x002fca00008e0602 */
[----:B------:R-:W-:-:S04]  /*d450*/  @!P2 LOP3.LUT R3, R3, R2, RZ, 0x3c, !PT ;  /* 0x000000020303a212 */ /* 0x000fc800078e3cff */
[----:B------:R-:W-:-:S04]  /*d460*/  @!P2 LOP3.LUT R2, R3, R2, RZ, 0x3c, !PT ;  /* 0x000000020302a212 */ /* 0x000fc800078e3cff */
[----:B------:R-:W-:-:S05]  /*d470*/  @!P2 LOP3.LUT R3, R3, R2, RZ, 0x3c, !PT ;  /* 0x000000020303a212 */ /* 0x000fca00078e3cff */
[----:B------:R0:W-:Y:S02]  /*d480*/  @!P2 LDGSTS.E.BYPASS.LTC128B.128 [R18+0xc000], desc[UR50][R2.64], !P0 ;  /* 0x0c0000000212afae */ /* 0x0001e4000c101d72 */
[----:B0-----:R-:W-:-:S05]  /*d490*/  VIADD R2, R8, 0x60 ;  /* 0x0000006008027836 */ /* 0x001fca0000000000 */
[----:B------:R-:W-:-:S13]  /*d4a0*/  ISETP.GE.AND P2, PT, R2, R7, PT ;  /* 0x000000070200720c */ /* 0x000fda0003f46270 */
[----:B------:R-:W-:-:S05]  /*d4b0*/  @!P2 IADD3 R0, P1, R19, R0, RZ ;  /* 0x000000001300a210 */ /* 0x000fca0007f3e0ff */
[----:B--2---:R-:W-:-:S04]  /*d4c0*/  @!P2 IMAD.X R2, RZ, RZ, R4, P1 ;  /* 0x000000ffff02a224 */ /* 0x004fc800008e0604 */
[----:B------:R-:W-:Y:S02]  /*d4d0*/  @!P2 IMAD.MOV.U32 R3, RZ, RZ, R2 ;  /* 0x000000ffff03a224 */ /* 0x000fe400078e0002 */
[----:B------:R-:W-:Y:S02]  /*d4e0*/  @!P2 IMAD.MOV.U32 R2, RZ, RZ, R0 ;  /* 0x000000ffff02a224 */ /* 0x000fe400078e0000 */
[----:B------:R-:W-:-:S03]  /*d4f0*/  VIADD R0, R8, 0x80 ;  /* 0x0000008008007836 */ /* 0x000fc60000000000 */
[----:B------:R0:W-:Y:S02]  /*d500*/  @!P2 LDGSTS.E.BYPASS.LTC128B.128 [R18+0xc800], desc[UR50][R2.64], !P0 ;  /* 0x0c8000000212afae */ /* 0x0001e4000c101d72 */
[----:B------:R-:W-:Y:S02]  /*d510*/  ISETP.GE.AND P2, PT, R0, R7, PT ;  /* 0x000000070000720c */ /* 0x000fe40003f46270 */
[----:B------:R-:W-:Y:S04]  /*d520*/  SHFL.IDX PT, R0, R6, RZ, 0x1c1f ;  /* 0x001c1fff06007589 */ /* 0x000fe800000e0000 */
[----:B------:R-:W-:Y:S04]  /*d530*/  SHFL.IDX PT, R6, R6, 0x1, 0x1c1f ;  /* 0x003c1f0006067f89 */ /* 0x000fe800000e0000 */
[----:B0-----:R-:W0:Y:S03]  /*d540*/  SHFL.IDX PT, R2, R5, RZ, 0x1c1f ;  /* 0x001c1fff05027589 */ /* 0x001e2600000e0000 */
[----:B0-----:R-:W-:-:S05]  /*d550*/  @!P2 IADD3 R2, P1, R19, R2, RZ ;  /* 0x000000021302a210 */ /* 0x001fca0007f3e0ff */
[----:B------:R-:W-:-:S04]  /*d560*/  @!P2 IMAD.X R0, RZ, RZ, R0, P1 ;  /* 0x000000ffff00a224 */ /* 0x000fc800008e0600 */
[----:B------:R-:W-:-:S05]  /*d570*/  @!P2 IMAD.MOV.U32 R3, RZ, RZ, R0 ;  /* 0x000000ffff03a224 */ /* 0x000fca00078e0000 */
[----:B------:R0:W-:Y:S04]  /*d580*/  @!P2 LDGSTS.E.BYPASS.LTC128B.128 [R18+0xd000], desc[UR50][R2.64], !P0 ;  /* 0x0d0000000212afae */ /* 0x0001e8000c101d72 */
[----:B0-----:R0:W1:Y:S02]  /*d590*/  SHFL.IDX PT, R2, R5, 0x1, 0x1c1f ;  /* 0x003c1f0005027f89 */ /* 0x00106400000e0000 */
.L_x_360:
[----:B------:R-:W-:-:S05]  /*d5a0*/  VIADD R8, R8, 0xa0 ;  /* 0x000000a008087836 */ /* 0x000fca0000000000 */
[----:B------:R-:W-:-:S13]  /*d5b0*/  ISETP.GE.AND P1, PT, R8, R7, PT ;  /* 0x000000070800720c */ /* 0x000fda0003f26270 */
[----:B-1----:R-:W-:-:S04]  /*d5c0*/  @!P1 IADD3 R2, P2, R19, R2, RZ ;  /* 0x0000000213029210 */ /* 0x002fc80007f5e0ff */
[----:B------:R-:W-:-:S05]  /*d5d0*/  @!P1 IADD3.X R3, RZ, R6, RZ, P2, !PT ;  /* 0x00000006ff039210 */ /* 0x000fca00017fe4ff */
[----:B------:R-:W-:Y:S01]  /*d5e0*/  @!PT LDS RZ, [RZ] ;  /* 0x00000000fffff984 */ /* 0x000fe20000000800 */
[----:B------:R-:W-:Y:S01]  /*d5f0*/  @!PT LDS RZ, [RZ] ;  /* 0x00000000fffff984 */ /* 0x000fe20000000800 */
[----:B------:R-:W-:Y:S01]  /*d600*/  @!PT LDS RZ, [RZ] ;  /* 0x00000000fffff984 */ /* 0x000fe20000000800 */
[----:B------:R1:W-:Y:S01]  /*d610*/  @!P1 LDGSTS.E.BYPASS.LTC128B.128 [R18+0xd800], desc[UR50][R2.64], !P0 ;  /* 0x0d80000002129fae */ /* 0x0003e2000c101d72 */
[----:B------:R-:W-:Y:S01]  /*d620*/  PLOP3.LUT P0, PT, PT, PT, PT, 0x80, 0x0 ;  /* 0x000000000000781c */ /* 0x000fe20003f0f070 */
[----:B------:R-:W-:-:S12]  /*d630*/  NOP ;  /* 0x0000000000007918 */ /* 0x000fd80000000000 */
.L_x_261:
[----:B------:R-:W-:Y:S02]  /*d640*/  PLOP3.LUT P1, PT, P1, P0, PT, 0xa2, 0x0 ;  /* 0x000000000000781c */ /* 0x000fe40000f21472 */
[----:B------:R-:W-:-:S08]  /*d650*/  @P0 R2UR P1, UR4, R16 ;  /* 0x00000000100402ca */ /* 0x000fd00000020000 */
[----:B------:R-:W-:-:S05]  /*d660*/  @P0 PLOP3.LUT P0, PT, P1, PT, PT, 0x80, 0x0 ;  /* 0x000000000000081c */ /* 0x000fca0000f0f070 */
[----:B------:R-:W-:Y:S01]  /*d670*/  @!P1 SYNCS.ARRIVE.TRANS64.RED.A0T1 RZ, [UR4+0x13200], RZ ;  /* 0x013200ffffff99a7 */ /* 0x000fe20008200404 */
[----:B------:R-:W-:Y:S07]  /*d680*/  @!P1 ARRIVES.LDGSTSBAR.64.TRANSCNT [UR4+0x13200] ;  /* 0x01320000ff0099b0 */ /* 0x000fee0008000a84 */
[----:B------:R-:W-:Y:S05]  /*d690*/  @P0 BRA.U.ANY `(.L_x_261) ;  /* 0xfffffffd00e80947 */ /* 0x000fea000393ffff */
[----:B-1----:R-:W2:Y:S02]  /*d6a0*/  LDL.LU R2, [R1+0x3c] ;  /* 0x00003c0001027983 */ /* 0x002ea40000300800 */
[----:B--2---:R-:W-:-:S05]  /*d6b0*/  VIADD R2, R2, 0x1 ;  /* 0x0000000102027836 */ /* 0x004fca0000000000 */
[----:B------:R1:W-:Y:S01]  /*d6c0*/  STL [R1+0x3c], R2 ;  /* 0x00003c0201007387 */ /* 0x0003e20000100800 */
[----:B------:R-:W-:-:S04]  /*d6d0*/  LEA.HI R0, R2, R2, RZ, 0x1 ;  /* 0x0000000202007211 */ /* 0x000fc800078f08ff */
[----:B------:R-:W-:-:S05]  /*d6e0*/  LOP3.LUT R0, R0, 0xfffffffe, RZ, 0xc0, !PT ;  /* 0xfffffffe00007812 */ /* 0x000fca00078ec0ff */
[----:B------:R-:W-:-:S05]  /*d6f0*/  IMAD.IADD R0, R2, 0x1, -R0 ;  /* 0x0000000102007824 */ /* 0x000fca00078e0a00 */
[----:B------:R-:W-:Y:S01]  /*d700*/  SHF.L.U32 R3, R0, 0x1f, RZ ;  /* 0x0000001f00037819 */ /* 0x000fe200000006ff */
[----:B------:R-:W-:Y:S01]  /*d710*/  NOP ;  /* 0x0000000000007918 */ /* 0x000fe20000000000 */
[----:B------:R1:W-:Y:S01]  /*d720*/  SYNCS.ARRIVE.TRANS64.A1T0 RZ, [R16+URZ+0x13200], RZ ;  /* 0x013200ff10ff79a7 */ /* 0x0003e2000810003f */
[----:B------:R-:W-:Y:S01]  /*d730*/  BSSY B0, `(.L_x_262) ;  /* 0x0000003000007945 */ /* 0x000fe20003800000 */
[----:B------:R-:W2:Y:S03]  /*d740*/  SYNCS.PHASECHK.TRANS64.TRYWAIT P0, [R16+URZ+0x13220], R3 ;  /* 0x01322003100075a7 */ /* 0x000ea6000800017f */
[----:B-12---:R-:W-:Y:S05]  /*d750*/  @!P0 BRA `(.L_x_263) ;  /* 0x0000004400108947 */ /* 0x006fea0003800000 */
.L_x_361:
[----:B------:R-:W-:Y:S05]  /*d760*/  BSYNC B0 ;  /* 0x0000000000007941 */ /* 0x000fea0003800000 */
.L_x_262:
[----:B------:R-:W2:Y:S01]  /*d770*/  LDL R0, [R1+0x20] ;  /* 0x0000200001007983 */ /* 0x000ea20000100800 */
[----:B------:R-:W-:-:S06]  /*d780*/  UIADD3 UR4, UR48, -0x2, URZ ;  /* 0xfffffffe30047890 */ /* 0x000fcc000fffe03f */
[----:B--2---:R-:W-:-:S13]  /*d790*/  ISETP.LE.AND P0, PT, R0, UR4, PT ;  /* 0x0000000400007c0c */ /* 0x004fda000bf03270 */
[----:B------:R-:W-:Y:S05]  /*d7a0*/  @!P0 BRA `(.L_x_264) ;  /* 0x0000001400208947 */ /* 0x000fea0003800000 */
[----:B------:R2:W5:Y:S01]  /*d7b0*/  LDL.LU R21, [R1] ;  /* 0x0000000001157983 */ /* 0x0005620000300800 */
[----:B------:R-:W-:Y:S02]  /*d7c0*/  IMAD.MOV.U32 R20, RZ, RZ, R27 ;  /* 0x000000ffff147224 */ /* 0x000fe400078e001b */
[----:B------:R-:W-:-:S07]  /*d7d0*/  IMAD.U32 R28, RZ, RZ, UR4 ;  /* 0x00000004ff1c7e24 */ /* 0x000fce000f8e00ff */
.L_x_284:
[----:B---3--:R-:W3:Y:S01]  /*d7e0*/  LDL R6, [R1+0xc] ;  /* 0x00000c0001067983 */ /* 0x008ee20000100800 */
[----:B------:R-:W4:Y:S03]  /*d7f0*/  LDC R2, c[0x0][0x430] ;  /* 0x00010c00ff027b82 */ /* 0x000f260000000800 */
[----:B0-----:R-:W2:Y:S01]  /*d800*/  LDL R9, [R1+0x1c] ;  /* 0x00001c0001097983 */ /* 0x001ea20000100800 */
[----:B------:R-:W1:Y:S03]  /*d810*/  S2R R0, SR_TID.X ;  /* 0x0000000000007919 */ /* 0x000e660000002100 */
[----:B------:R-:W2:Y:S01]  /*d820*/  LDL R12, [R1+0x20] ;  /* 0x00002000010c7983 */ /* 0x000ea20000100800 */
[----:B----4-:R-:W-:Y:S02]  /*d830*/  ISETP.NE.AND P0, PT, R2, 0x1, PT ;  /* 0x000000010200780c */ /* 0x010fe40003f05270 */
[----:B------:R-:W4:Y:S11]  /*d840*/  S2R R2, SR_TID.X ;  /* 0x0000000000027919 */ /* 0x000f360000002100 */
[----:B0-----:R-:W0:Y:S01]  /*d850*/  @P0 LDC R5, c[0x0][0x434] ;  /* 0x00010d00ff050b82 */ /* 0x001e220000000800 */
[----:B-1----:R-:W-:-:S04]  /*d860*/  LOP3.LUT R0, R0, 0x7f, RZ, 0xc0, !PT ;  /* 0x0000007f00007812 */ /* 0x002fc800078ec0ff */
[----:B------:R-:W-:-:S03]  /*d870*/  SHF.R.U32.HI R0, RZ, 0x2, R0 ;  /* 0x00000002ff007819 */ /* 0x000fc60000011600 */
[----:B------:R-:W1:Y:S08]  /*d880*/  @P0 LDC R3, c[0x0][0x434] ;  /* 0x00010d00ff030b82 */ /* 0x000e700000000800 */
[----:B------:R-:W1:Y:S01]  /*d890*/  @P0 LDC R4, c[0x0][0x438] ;  /* 0x00010e00ff040b82 */ /* 0x000e620000000800 */
[C---:B----4-:R-:W-:Y:S01]  /*d8a0*/  IMAD.SHL.U32 R7, R2.reuse, 0x20, RZ ;  /* 0x0000002002077824 */ /* 0x050fe200078e00ff */
[----:B------:R-:W-:-:S04]  /*d8b0*/  LOP3.LUT R2, R2, 0x7f, RZ, 0xc0, !PT ;  /* 0x0000007f02027812 */ /* 0x000fc800078ec0ff */
[----:B------:R-:W-:Y:S02]  /*d8c0*/  LOP3.LUT R7, R0, 0x60, R7, 0xf8, !PT ;  /* 0x0000006000077812 */ /* 0x000fe400078ef807 */
[----:B------:R-:W4:Y:S01]  /*d8d0*/  @P0 LDC R0, c[0x0][0x438] ;  /* 0x00010e00ff000b82 */ /* 0x000f220000000800 */
[----:B------:R-:W-:Y:S01]  /*d8e0*/  SHF.R.U32.HI R2, RZ, 0x2, R2 ;  /* 0x00000002ff027819 */ /* 0x000fe20000011602 */
[----:B------:R-:W-:Y:S05]  /*d8f0*/  YIELD ;  /* 0x0000000000007946 */ /* 0x000fea0003800000 */
[----:B------:R-:W-:Y:S01]  /*d900*/  ULDC.64 UR6, c[0x0][0x428] ;  /* 0x00010a0000067ab9 */ /* 0x000fe20000000a00 */
[----:B------:R-:W-:Y:S01]  /*d910*/  ULDC UR4, c[0x0][0x430] ;  /* 0x00010c0000047ab9 */ /* 0x000fe20000000800 */
[----:B------:R-:W-:Y:S01]  /*d920*/  ULDC.64 UR8, c[0x0][0x418] ;  /* 0x0001060000087ab9 */ /* 0x000fe20000000a00 */
[----:B---3--:R-:W-:-:S02]  /*d930*/  IMAD R8, R28, 0xa0, R6 ;  /* 0x000000a01c087824 */ /* 0x008fc400078e0206 */
[----:B------:R-:W3:Y:S02]  /*d940*/  S2R R6, SR_TID.X ;  /* 0x0000000000067919 */ /* 0x000ee40000002100 */
[----:B------:R-:W-:-:S04]  /*d950*/  IMAD.IADD R10, R7, 0x1, R8 ;  /* 0x00000001070a7824 */ /* 0x000fc800078e0208 */
[----:B0-----:R-:W-:-:S04]  /*d960*/  @P0 IMAD.HI.U32 R5, R10, R5, RZ ;  /* 0x000000050a050227 */ /* 0x001fc800078e00ff */
[----:B---3--:R-:W-:-:S05]  /*d970*/  IMAD.SHL.U32 R7, R6, 0x20, RZ ;  /* 0x0000002006077824 */ /* 0x008fca00078e00ff */
[----:B------:R-:W-:-:S04]  /*d980*/  LOP3.LUT R7, R2, 0x60, R7, 0xf8, !PT ;  /* 0x0000006002077812 */ /* 0x000fc800078ef807 */
[----:B------:R-:W-:-:S05]  /*d990*/  LOP3.LUT R7, R7, 0x80, RZ, 0xfc, !PT ;  /* 0x0000008007077812 */ /* 0x000fca00078efcff */
[----:B------:R-:W-:Y:S02]  /*d9a0*/  IMAD.IADD R8, R7, 0x1, R8 ;  /* 0x0000000107087824 */ /* 0x000fe400078e0208 */
[----:B------:R-:W-:Y:S02]  /*d9b0*/  IMAD.MOV.U32 R2, RZ, RZ, R10 ;  /* 0x000000ffff027224 */ /* 0x000fe400078e000a */
[----:B-1----:R-:W-:Y:S01]  /*d9c0*/  @P0 IMAD.HI.U32 R3, R8, R3, RZ ;  /* 0x0000000308030227 */ /* 0x002fe200078e00ff */
[----:B------:R-:W-:-:S03]  /*d9d0*/  @P0 SHF.R.U32.HI R2, RZ, R4, R5 ;  /* 0x00000004ff020219 */ /* 0x000fc60000011605 */
[----:B------:R-:W-:Y:S01]  /*d9e0*/  IMAD.MOV.U32 R6, RZ, RZ, R8 ;  /* 0x000000ffff067224 */ /* 0x000fe200078e0008 */
[----:B----4-:R-:W-:Y:S01]  /*d9f0*/  @P0 SHF.R.U32.HI R6, RZ, R0, R3 ;  /* 0x00000000ff060219 */ /* 0x010fe20000011603 */
[----:B--2---:R-:W-:Y:S01]  /*da00*/  IMAD R0, R9, UR6, RZ ;  /* 0x0000000609007c24 */ /* 0x004fe2000f8e02ff */
[--C-:B------:R-:W-:Y:S01]  /*da10*/  SHF.R.S32.HI R3, RZ, 0x1f, R2.reuse ;  /* 0x0000001fff037819 */ /* 0x100fe20000011402 */
[----:B------:R-:W-:Y:S02]  /*da20*/  IMAD.MOV R4, RZ, RZ, -R2 ;  /* 0x000000ffff047224 */ /* 0x000fe400078e0a02 */
[C---:B------:R-:W-:Y:S02]  /*da30*/  IMAD R0, R29.reuse, UR7, R0 ;  /* 0x000000071d007c24 */ /* 0x040fe4000f8e0200 */
[----:B------:R-:W-:-:S04]  /*da40*/  IMAD.WIDE.U32 R2, R29, UR6, R2 ;  /* 0x000000061d027c25 */ /* 0x000fc8000f8e0002 */
[----:B------:R-:W-:Y:S01]  /*da50*/  IMAD R10, R4, UR4, R10 ;  /* 0x00000004040a7c24 */ /* 0x000fe2000f8e020a */
[----:B------:R-:W-:Y:S01]  /*da60*/  LEA R4, P0, R2, UR8, 0x2 ;  /* 0x0000000802047c11 */ /* 0x000fe2000f8010ff */
[----:B------:R-:W-:-:S05]  /*da70*/  IMAD.IADD R3, R0, 0x1, R3 ;  /* 0x0000000100037824 */ /* 0x000fca00078e0203 */
[----:B------:R-:W-:-:S05]  /*da80*/  LEA.HI.X R5, R2, UR9, R3, 0x2, P0 ;  /* 0x0000000902057c11 */ /* 0x000fca00080f1403 */
[----:B------:R0:W2:Y:S01]  /*da90*/  LDG.E R9, desc[UR50][R4.64] ;  /* 0x0000003204097981 */ /* 0x0000a2000c1e1900 */
[----:B------:R-:W-:Y:S01]  /*daa0*/  ISETP.GT.U32.AND P1, PT, R7, 0x9f, PT ;  /* 0x0000009f0700780c */ /* 0x000fe20003f24070 */
[----:B------:R-:W-:-:S12]  /*dab0*/  VIADD R27, R20, 0x1 ;  /* 0x00000001141b7836 */ /* 0x000fd80000000000 */
[--C-:B------:R-:W-:Y:S01]  /*dac0*/  @!P1 SHF.R.S32.HI R3, RZ, 0x1f, R6.reuse ;  /* 0x0000001fff039819 */ /* 0x100fe20000011406 */
[--C-:B------:R-:W-:Y:S02]  /*dad0*/  @!P1 IMAD.MOV.U32 R2, RZ, RZ, R6.reuse ;  /* 0x000000ffff029224 */ /* 0x100fe400078e0006 */
[----:B0-----:R-:W-:Y:S02]  /*dae0*/  IMAD.MOV R4, RZ, RZ, -R6 ;  /* 0x000000ffff047224 */ /* 0x001fe400078e0a06 */
[----:B------:R-:W-:-:S04]  /*daf0*/  @!P1 IMAD.WIDE.U32 R2, R29, UR6, R2 ;  /* 0x000000061d029c25 */ /* 0x000fc8000f8e0002 */
[----:B------:R-:W-:Y:S01]  /*db00*/  IMAD R8, R4, UR4, R8 ;  /* 0x0000000404087c24 */ /* 0x000fe2000f8e0208 */
[----:B------:R-:W-:Y:S01]  /*db10*/  @!P1 LEA R4, P0, R2, UR8, 0x2 ;  /* 0x0000000802049c11 */ /* 0x000fe2000f8010ff */
[----:B------:R-:W-:Y:S02]  /*db20*/  @!P1 IMAD.IADD R0, R0, 0x1, R3 ;  /* 0x0000000100009824 */ /* 0x000fe400078e0203 */
[----:B------:R-:W-:-:S03]  /*db30*/  IMAD.MOV.U32 R7, RZ, RZ, RZ ;  /* 0x000000ffff077224 */ /* 0x000fc600078e00ff */
[----:B------:R-:W-:Y:S01]  /*db40*/  @!P1 LEA.HI.X R5, R2, UR9, R0, 0x2, P0 ;  /* 0x0000000902059c11 */ /* 0x000fe200080f1400 */
[----:B------:R-:W-:Y:S01]  /*db50*/  IMAD.MOV.U32 R0, RZ, RZ, R28 ;  /* 0x000000ffff007224 */ /* 0x000fe200078e001c */
[----:B------:R-:W-:-:S03]  /*db60*/  ISETP.NE.AND P0, PT, R27, 0x2, PT ;  /* 0x000000021b00780c */ /* 0x000fc60003f05270 */
[----:B-----5:R0:W5:Y:S01]  /*db70*/  @!P1 LDG.E R7, desc[UR50][R4.64] ;  /* 0x0000003204079981 */ /* 0x020162000c1e1900 */
[----:B------:R-:W-:Y:S02]  /*db80*/  ISETP.GT.AND P1, PT, R0, R12, PT ;  /* 0x0000000c0000720c */ /* 0x000fe40003f24270 */
[----:B------:R-:W-:-:S04]  /*db90*/  SEL R0, RZ, 0x1, P0 ;  /* 0x00000001ff007807 */ /* 0x000fc80000000000 */
[----:B------:R-:W-:Y:S01]  /*dba0*/  LOP3.LUT R2, R21, R0, RZ, 0x3c, !PT ;  /* 0x0000000015027212 */ /* 0x000fe200078e3cff */
[----:B------:R-:W-:-:S04]  /*dbb0*/  IMAD.U32 R11, RZ, RZ, UR44 ;  /* 0x0000002cff0b7e24 */ /* 0x000fc8000f8e00ff */
[----:B------:R0:W-:Y:S01]  /*dbc0*/  STL [R1], R2 ;  /* 0x0000000201007387 */ /* 0x0001e20000100800 */
[----:B------:R-:W-:Y:S01]  /*dbd0*/  ISETP.NE.AND P2, PT, R11, 0x3, PT ;  /* 0x000000030b00780c */ /* 0x000fe20003f45270 */
[----:B------:R-:W-:Y:S01]  /*dbe0*/  VIADD R28, R28, 0xffffffff ;  /* 0xffffffff1c1c7836 */ /* 0x000fe20000000000 */
[----:B------:R-:W-:Y:S02]  /*dbf0*/  SEL R27, R27, RZ, P0 ;  /* 0x000000ff1b1b7207 */ /* 0x000fe40000000000 */
[----:B--2---:R-:W-:-:S09]  /*dc00*/  SHF.R.S32.HI R25, RZ, 0x1f, R9 ;  /* 0x0000001fff197819 */ /* 0x004fd20000011409 */
[----:B0-----:R-:W-:Y:S05]  /*dc10*/  @!P2 BRA `(.L_x_265) ;  /* 0x000000000004a947 */ /* 0x001fea0003800000 */
[----:B------:R-:W-:Y:S01]  /*dc20*/  BPT.TRAP 0x1 ;  /* 0x000000040000795c */ /* 0x000fe20000300000 */
.L_x_265:
[----:B------:R-:W-:Y:S01]  /*dc30*/  IMAD R0, R27, 0x8, R16 ;  /* 0x000000081b007824 */ /* 0x000fe200078e0210 */
[----:B------:R-:W-:Y:S01]  /*dc40*/  SHF.L.U32 R26, R2, 0x1f, RZ ;  /* 0x0000001f021a7819 */ /* 0x000fe200000006ff */
[----:B------:R-:W-:Y:S01]  /*dc50*/  BSSY B0, `(.L_x_266) ;  /* 0x0000004000007945 */ /* 0x000fe20003800000 */
[----:B------:R-:W-:Y:S02]  /*dc60*/  SHF.R.S32.HI R22, RZ, 0x1f, R10 ;  /* 0x0000001fff167819 */ /* 0x000fe4000001140a */
[----:B------:R-:W0:Y:S02]  /*dc70*/  SYNCS.PHASECHK.TRANS64.TRYWAIT P0, [R0+URZ+0x13280], R26 ;  /* 0x0132801a000075a7 */ /* 0x000e24000800017f */
[----:B0-----:R-:W-:Y:S05]  /*dc80*/  @!P0 BRA `(.L_x_267) ;  /* 0x0000003c00d88947 */ /* 0x001fea0003800000 */
.L_x_362:
[----:B------:R-:W-:Y:S05]  /*dc90*/  BSYNC B0 ;  /* 0x0000000000007941 */ /* 0x000fea0003800000 */
.L_x_266:
[----:B------:R-:W2:Y:S01]  /*dca0*/  LDL R13, [R1+0x28] ;  /* 0x00002800010d7983 */ /* 0x000ea20000100800 */
[----:B------:R-:W-:Y:S01]  /*dcb0*/  ULDC.64 UR4, c[0x0][0x328] ;  /* 0x0000ca0000047ab9 */ /* 0x000fe20000000a00 */
[----:B------:R-:W-:Y:S01]  /*dcc0*/  ULDC.64 UR6, c[0x0][0x338] ;  /* 0x0000ce0000067ab9 */ /* 0x000fe20000000a00 */
[----:B------:R-:W-:Y:S01]  /*dcd0*/  IMAD R4, R22, UR4, RZ ;  /* 0x0000000416047c24 */ /* 0x000fe2000f8e02ff */
[----:B------:R-:W1:Y:S01]  /*dce0*/  S2R R11, SR_TID.X ;  /* 0x00000000000b7919 */ /* 0x000e620000002100 */
[C---:B------:R-:W-:Y:S01]  /*dcf0*/  IMAD.WIDE.U32 R2, R10.reuse, UR4, RZ ;  /* 0x000000040a027c25 */ /* 0x040fe2000f8e00ff */
[----:B------:R-:W-:Y:S01]  /*dd00*/  SHF.R.S32.HI R23, RZ, 0x1f, R8 ;  /* 0x0000001fff177819 */ /* 0x000fe20000011408 */
[----:B------:R-:W3:Y:S01]  /*dd10*/  LDC R12, c[0x0][0x2f4] ;  /* 0x0000bd00ff0c7b82 */ /* 0x000ee20000000800 */
[----:B-----5:R-:W-:Y:S01]  /*dd20*/  SHF.R.S32.HI R24, RZ, 0x1f, R7 ;  /* 0x0000001fff187819 */ /* 0x020fe20000011407 */
[----:B------:R-:W-:Y:S02]  /*dd30*/  IMAD R4, R10, UR5, R4 ;  /* 0x000000050a047c24 */ /* 0x000fe4000f8e0204 */
[----:B------:R-:W-:-:S02]  /*dd40*/  IMAD R6, R23, UR4, RZ ;  /* 0x0000000417067c24 */ /* 0x000fc4000f8e02ff */
[----:B------:R-:W-:Y:S02]  /*dd50*/  IMAD.IADD R3, R3, 0x1, R4 ;  /* 0x0000000103037824 */ /* 0x000fe400078e0204 */
[----:B------:R-:W-:Y:S02]  /*dd60*/  IMAD R4, R25, UR6, RZ ;  /* 0x0000000619047c24 */ /* 0x000fe4000f8e02ff */
[----:B------:R-:W-:-:S04]  /*dd70*/  IMAD.WIDE.U32 R2, R9, UR6, R2 ;  /* 0x0000000609027c25 */ /* 0x000fc8000f8e0002 */
[----:B------:R-:W-:Y:S02]  /*dd80*/  IMAD R4, R9, UR7, R4 ;  /* 0x0000000709047c24 */ /* 0x000fe4000f8e0204 */
[C---:B------:R-:W-:Y:S02]  /*dd90*/  IMAD R6, R8.reuse, UR5, R6 ;  /* 0x0000000508067c24 */ /* 0x040fe4000f8e0206 */
[----:B------:R-:W-:Y:S02]  /*dda0*/  IMAD.IADD R5, R3, 0x1, R4 ;  /* 0x0000000103057824 */ /* 0x000fe400078e0204 */
[----:B------:R-:W-:Y:S02]  /*ddb0*/  IMAD.MOV.U32 R4, RZ, RZ, R2 ;  /* 0x000000ffff047224 */ /* 0x000fe400078e0002 */
[----:B------:R-:W-:Y:S01]  /*ddc0*/  IMAD.WIDE.U32 R2, R8, UR4, RZ ;  /* 0x0000000408027c25 */ /* 0x000fe2000f8e00ff */
[----:B------:R-:W-:-:S03]  /*ddd0*/  ULDC.64 UR4, c[0x0][0x330] ;  /* 0x0000cc0000047ab9 */ /* 0x000fc60000000a00 */
[----:B------:R-:W-:Y:S02]  /*dde0*/  IMAD.IADD R3, R3, 0x1, R6 ;  /* 0x0000000103037824 */ /* 0x000fe400078e0206 */
[----:B------:R-:W-:Y:S02]  /*ddf0*/  IMAD R6, R24, UR6, RZ ;  /* 0x0000000618067c24 */ /* 0x000fe4000f8e02ff */
[----:B------:R-:W-:-:S04]  /*de00*/  IMAD.WIDE.U32 R2, R7, UR6, R2 ;  /* 0x0000000607027c25 */ /* 0x000fc8000f8e0002 */
[----:B------:R-:W-:Y:S01]  /*de10*/  IMAD R6, R7, UR7, R6 ;  /* 0x0000000707067c24 */ /* 0x000fe2000f8e0206 */
[----:B------:R-:W-:Y:S01]  /*de20*/  ULDC.64 UR6, c[0x0][0x318] ;  /* 0x0000c60000067ab9 */ /* 0x000fe20000000a00 */
[----:B------:R-:W-:-:S04]  /*de30*/  IMAD.WIDE.U32 R4, R17, UR4, R4 ;  /* 0x0000000411047c25 */ /* 0x000fc8000f8e0004 */
[----:B------:R-:W-:Y:S01]  /*de40*/  IMAD.IADD R3, R3, 0x1, R6 ;  /* 0x0000000103037824 */ /* 0x000fe200078e0206 */
[----:B------:R-:W-:Y:S01]  /*de50*/  IADD3 R4, P0, R4, UR6, RZ ;  /* 0x0000000604047c10 */ /* 0x000fe2000ff1e0ff */
[C---:B------:R-:W-:Y:S02]  /*de60*/  IMAD R6, R17.reuse, UR5, RZ ;  /* 0x0000000511067c24 */ /* 0x040fe4000f8e02ff */
[----:B------:R-:W-:Y:S01]  /*de70*/  IMAD.WIDE.U32 R2, R17, UR4, R2 ;  /* 0x0000000411027c25 */ /* 0x000fe2000f8e0002 */
[----:B------:R-:W-:Y:S02]  /*de80*/  UMOV UR4, 0xffffffff ;  /* 0xffffffff00047882 */ /* 0x000fe40000000000 */
[----:B------:R-:W-:Y:S01]  /*de90*/  IADD3.X R5, R6, UR7, R5, P0, !PT ;  /* 0x0000000706057c10 */ /* 0x000fe200087fe405 */
[----:B-1----:R-:W-:Y:S01]  /*dea0*/  IMAD.SHL.U32 R11, R11, 0x10, RZ ;  /* 0x000000100b0b7824 */ /* 0x002fe200078e00ff */
[----:B------:R-:W-:-:S04]  /*deb0*/  IADD3 R19, P0, R2, UR6, RZ ;  /* 0x0000000602137c10 */ /* 0x000fc8000ff1e0ff */
[----:B------:R-:W-:Y:S02]  /*dec0*/  LOP3.LUT R11, R11, 0x30, RZ, 0xc0, !PT ;  /* 0x000000300b0b7812 */ /* 0x000fe400078ec0ff */
[----:B------:R-:W-:Y:S02]  /*ded0*/  IADD3.X R18, R6, UR7, R3, P0, !PT ;  /* 0x0000000706127c10 */ /* 0x000fe400087fe403 */
[----:B---3--:R-:W-:Y:S01]  /*dee0*/  ISETP.GE.AND P2, PT, R11, R12, PT ;  /* 0x0000000c0b00720c */ /* 0x008fe20003f46270 */
[----:B--2---:R-:W-:Y:S01]  /*def0*/  IMAD R6, R27, 0x2800, R13 ;  /* 0x000028001b067824 */ /* 0x004fe200078e020d */
[----:B------:R-:W-:Y:S11]  /*df00*/  BRA.DIV UR4, `(.L_x_268) ;  /* 0x0000003e044c7947 */ /* 0x000ff6000b800000 */
[----:B------:R-:W1:Y:S01]  /*df10*/  S2R R11, SR_TID.X ;  /* 0x00000000000b7919 */ /* 0x000e620000002100 */
[----:B------:R-:W-:Y:S01]  /*df20*/  IMAD.IADD R6, R16, 0x1, R6 ;  /* 0x0000000110067824 */ /* 0x000fe200078e0206 */
[----:B------:R-:W2:Y:S04]  /*df30*/  SHFL.IDX PT, R2, R4, RZ, 0x1c1f ;  /* 0x001c1fff04027589 */ /* 0x000ea800000e0000 */
[----:B------:R-:W3:Y:S01]  /*df40*/  SHFL.IDX PT, R3, R5, RZ, 0x1c1f ;  /* 0x001c1fff05037589 */ /* 0x000ee200000e0000 */
[----:B-1----:R-:W-:-:S05]  /*df50*/  IMAD.SHL.U32 R11, R11, 0x10, RZ ;  /* 0x000000100b0b7824 */ /* 0x002fca00078e00ff */
[----:B------:R-:W-:-:S04]  /*df60*/  LOP3.LUT R11, R11, 0x30, RZ, 0xc0, !PT ;  /* 0x000000300b0b7812 */ /* 0x000fc800078ec0ff */
[----:B--2---:R-:W-:-:S05]  /*df70*/  IADD3 R2, P0, R11, R2, RZ ;  /* 0x000000020b027210 */ /* 0x004fca0007f1e0ff */
[----:B---3--:R-:W-:-:S05]  /*df80*/  IMAD.X R3, RZ, RZ, R3, P0 ;  /* 0x000000ffff037224 */ /* 0x008fca00000e0603 */
[----:B------:R-:W-:Y:S01]  /*df90*/  @!PT LDS RZ, [RZ] ;  /* 0x00000000fffff984 */ /* 0x000fe20000000800 */
[----:B------:R1:W-:Y:S04]  /*dfa0*/  LDGSTS.E.BYPASS.LTC128B.128 [R6+0x6000], desc[UR50][R2.64], !P2 ;  /* 0x0600000002067fae */ /* 0x0003e8000d101d72 */
[----:B-1----:R-:W1:Y:S04]  /*dfb0*/  SHFL.IDX PT, R2, R4, 0x1, 0x1c1f ;  /* 0x003c1f0004027f89 */ /* 0x002e6800000e0000 */
[----:B------:R-:W2:Y:S01]  /*dfc0*/  SHFL.IDX PT, R3, R5, 0x1, 0x1c1f ;  /* 0x003c1f0005037f89 */ /* 0x000ea200000e0000 */
[----:B-1----:R-:W-:-:S05]  /*dfd0*/  IADD3 R2, P0, R11, R2, RZ ;  /* 0x000000020b027210 */ /* 0x002fca0007f1e0ff */
[----:B--2---:R-:W-:-:S05]  /*dfe0*/  IMAD.X R3, RZ, RZ, R3, P0 ;  /* 0x000000ffff037224 */ /* 0x004fca00000e0603 */
        /* <DEDUP_REMOVED lines=11> */
[----:B-1----:R1:W2:Y:S04]  /*e0a0*/  SHFL.IDX PT, R3, R18, RZ, 0x1c1f ;  /* 0x001c1fff12037589 */ /* 0x0022a800000e0000 */
[----:B------:R1:W3:Y:S02]  /*e0b0*/  SHFL.IDX PT, R2, R19, RZ, 0x1c1f ;  /* 0x001c1fff13027589 */ /* 0x0002e400000e0000 */
.L_x_374:
[----:B------:R-:W4:Y:S02]  /*e0c0*/  S2R R4, SR_TID.X ;  /* 0x0000000000047919 */ /* 0x000f240000002100 */
[----:B----4-:R-:W-:-:S05]  /*e0d0*/  IMAD.SHL.U32 R4, R4, 0x10, RZ ;  /* 0x0000001004047824 */ /* 0x010fca00078e00ff */
[----:B------:R-:W-:-:S04]  /*e0e0*/  LOP3.LUT R4, R4, 0x30, RZ, 0xc0, !PT ;  /* 0x0000003004047812 */ /* 0x000fc800078ec0ff */
[----:B---3--:R-:W-:-:S05]  /*e0f0*/  IADD3 R2, P0, R4, R2, RZ ;  /* 0x0000000204027210 */ /* 0x008fca0007f1e0ff */
[----:B--2---:R-:W-:Y:S01]  /*e100*/  IMAD.X R3, RZ, RZ, R3, P0 ;  /* 0x000000ffff037224 */ /* 0x004fe200000e0603 */
[----:B------:R-:W-:-:S04]  /*e110*/  PLOP3.LUT P0, PT, PT, PT, PT, 0x80, 0x0 ;  /* 0x000000000000781c */ /* 0x000fc80003f0f070 */
[----:B------:R-:W-:Y:S01]  /*e120*/  @!PT LDS RZ, [RZ] ;  /* 0x00000000fffff984 */ /* 0x000fe20000000800 */
[----:B------:R-:W-:Y:S01]  /*e130*/  @!PT LDS RZ, [RZ] ;  /* 0x00000000fffff984 */ /* 0x000fe20000000800 */
[----:B------:R-:W-:Y:S01]  /*e140*/  @!PT LDS RZ, [RZ] ;  /* 0x00000000fffff984 */ /* 0x000fe20000000800 */
[----:B------:R2:W-:Y:S01]  /*e150*/  LDGSTS.E.BYPASS.LTC128B.128 [R6+0x8000], desc[UR50][R2.64], !P2 ;  /* 0x0800000002067fae */ /* 0x0005e2000d101d72 */
[----:B------:R-:W-:-:S08]  /*e160*/  NOP ;  /* 0x0000000000007918 */ /* 0x000fd00000000000 */
.L_x_269:
[----:B------:R-:W-:Y:S02]  /*e170*/  PLOP3.LUT P2, PT, P2, P0, PT, 0xa2, 0x0 ;  /* 0x000000000000781c */ /* 0x000fe40001741472 */
[----:B------:R-:W-:-:S08]  /*e180*/  @P0 R2UR P2, UR4, R0 ;  /* 0x00000000000402ca */ /* 0x000fd00000040000 */
[----:B------:R-:W-:-:S05]  /*e190*/  @P0 PLOP3.LUT P0, PT, P2, PT, PT, 0x80, 0x0 ;  /* 0x000000000000081c */ /* 0x000fca000170f070 */
[----:B------:R-:W-:Y:S01]  /*e1a0*/  @!P2 SYNCS.ARRIVE.TRANS64.RED.A0T1 RZ, [UR4+0x13270], RZ ;  /* 0x013270ffffffa9a7 */ /* 0x000fe20008200404 */
[----:B------:R-:W-:Y:S07]  /*e1b0*/  @!P2 ARRIVES.LDGSTSBAR.64.TRANSCNT [UR4+0x13270] ;  /* 0x01327000ff00a9b0 */ /* 0x000fee0008000a84 */
[----:B------:R-:W-:Y:S05]  /*e1c0*/  @P0 BRA.U.ANY `(.L_x_269) ;  /* 0xfffffffd00e80947 */ /* 0x000fea000393ffff */
[----:B------:R-:W-:Y:S01]  /*e1d0*/  NOP ;  /* 0x0000000000007918 */ /* 0x000fe20000000000 */
[----:B--2---:R-:W-:-:S05]  /*e1e0*/  IMAD.U32 R2, RZ, RZ, UR44 ;  /* 0x0000002cff027e24 */ /* 0x004fca000f8e00ff */
[----:B------:R-:W-:-:S13]  /*e1f0*/  ISETP.NE.AND P3, PT, R2, 0x3, PT ;  /* 0x000000030200780c */ /* 0x000fda0003f65270 */
[----:B------:R-:W-:Y:S05]  /*e200*/  @!P3 BRA `(.L_x_270) ;  /* 0x000000000004b947 */ /* 0x000fea0003800000 */
[----:B------:R-:W-:Y:S01]  /*e210*/  BPT.TRAP 0x1 ;  /* 0x000000040000795c */ /* 0x000fe20000300000 */
.L_x_270:
[----:B------:R2:W-:Y:S01]  /*e220*/  SYNCS.ARRIVE.TRANS64.A1T0 RZ, [R0+URZ+0x13270], RZ ;  /* 0x013270ff00ff79a7 */ /* 0x0005e2000810003f */
[----:B------:R-:W-:Y:S05]  /*e230*/  @!P3 BRA `(.L_x_271) ;  /* 0x000000000004b947 */ /* 0x000fea0003800000 */
[----:B------:R-:W-:Y:S01]  /*e240*/  BPT.TRAP 0x1 ;  /* 0x000000040000795c */ /* 0x000fe20000300000 */
.L_x_271:
[----:B------:R-:W3:Y:S01]  /*e250*/  SYNCS.PHASECHK.TRANS64.TRYWAIT P0, [R0+URZ+0x13240], R26 ;  /* 0x0132401a000075a7 */ /* 0x000ee2000800017f */
[----:B------:R-:W-:Y:S04]  /*e260*/  BSSY B0, `(.L_x_272) ;  /* 0x0000002000007945 */ /* 0x000fe80003800000 */
[----:B---3--:R-:W-:Y:S05]  /*e270*/  @!P0 BRA `(.L_x_273) ;  /* 0x00000040000c8947 */ /* 0x008fea0003800000 */
.L_x_375:
[----:B------:R-:W-:Y:S05]  /*e280*/  BSYNC B0 ;  /* 0x0000000000007941 */ /* 0x000fea0003800000 */
.L_x_272:
[----:B------:R-:W1:Y:S01]  /*e290*/  S2R R11, SR_TID.X ;  /* 0x00000000000b7919 */ /* 0x000e620000002100 */
[----:B------:R-:W-:Y:S01]  /*e2a0*/  ULDC.64 UR4, c[0x0][0x300] ;  /* 0x0000c00000047ab9 */ /* 0x000fe20000000a00 */
[----:B------:R-:W-:Y:S01]  /*e2b0*/  ULDC.64 UR6, c[0x0][0x310] ;  /* 0x0000c40000067ab9 */ /* 0x000fe20000000a00 */
[----:B------:R-:W-:Y:S02]  /*e2c0*/  IMAD R4, R22, UR4, RZ ;  /* 0x0000000416047c24 */ /* 0x000fe4000f8e02ff */
[----:B------:R-:W-:-:S04]  /*e2d0*/  IMAD.WIDE.U32 R2, R10, UR4, RZ ;  /* 0x000000040a027c25 */ /* 0x000fc8000f8e00ff */
[----:B------:R-:W-:Y:S02]  /*e2e0*/  IMAD R4, R10, UR5, R4 ;  /* 0x000000050a047c24 */ /* 0x000fe4000f8e0204 */
[----:B------:R-:W-:-:S03]  /*e2f0*/  IMAD R25, R25, UR6, RZ ;  /* 0x0000000619197c24 */ /* 0x000fc6000f8e02ff */
[----:B------:R-:W-:Y:S01]  /*e300*/  IADD3 R3, R3, R4, RZ ;  /* 0x0000000403037210 */ /* 0x000fe20007ffe0ff */
[C---:B------:R-:W-:Y:S02]  /*e310*/  IMAD R25, R9.reuse, UR7, R25 ;  /* 0x0000000709197c24 */ /* 0x040fe4000f8e0219 */
[----:B------:R-:W-:-:S04]  /*e320*/  IMAD.WIDE.U32 R2, R9, UR6, R2 ;  /* 0x0000000609027c25 */ /* 0x000fc8000f8e0002 */
[----:B------:R-:W-:Y:S02]  /*e330*/  IMAD R9, R23, UR4, RZ ;  /* 0x0000000417097c24 */ /* 0x000fe4000f8e02ff */
[----:B------:R-:W-:Y:S02]  /*e340*/  IMAD.IADD R5, R3, 0x1, R25 ;  /* 0x0000000103057824 */ /* 0x000fe400078e0219 */
[----:B------:R-:W-:Y:S02]  /*e350*/  IMAD.MOV.U32 R4, RZ, RZ, R2 ;  /* 0x000000ffff047224 */ /* 0x000fe400078e0002 */
[C---:B------:R-:W-:Y:S02]  /*e360*/  IMAD R9, R8.reuse, UR5, R9 ;  /* 0x0000000508097c24 */ /* 0x040fe4000f8e0209 */
[----:B------:R-:W-:Y:S01]  /*e370*/  IMAD.WIDE.U32 R2, R8, UR4, RZ ;  /* 0x0000000408027c25 */ /* 0x000fe2000f8e00ff */
[----:B------:R-:W-:-:S03]  /*e380*/  ULDC.64 UR4, c[0x0][0x308] ;  /* 0x0000c20000047ab9 */ /* 0x000fc60000000a00 */
[----:B-1----:R-:W-:Y:S02]  /*e390*/  IMAD.SHL.U32 R18, R11, 0x10, RZ ;  /* 0x000000100b127824 */ /* 0x002fe400078e00ff */
[----:B------:R-:W-:Y:S01]  /*e3a0*/  IMAD.IADD R3, R3, 0x1, R9 ;  /* 0x0000000103037824 */ /* 0x000fe200078e0209 */
[----:B------:R-:W1:Y:S01]  /*e3b0*/  LDC R11, c[0x0][0x2f4] ;  /* 0x0000bd00ff0b7b82 */ /* 0x000e620000000800 */
[----:B------:R-:W-:Y:S01]  /*e3c0*/  IMAD R8, R24, UR6, RZ ;  /* 0x0000000618087c24 */ /* 0x000fe2000f8e02ff */
[----:B------:R-:W-:Y:S01]  /*e3d0*/  LOP3.LUT R18, R18, 0x30, RZ, 0xc0, !PT ;  /* 0x0000003012127812 */ /* 0x000fe200078ec0ff */
        /* <DEDUP_REMOVED lines=9> */
[----:B------:R-:W-:Y:S02]  /*e470*/  IADD3.X R8, R9, UR7, R5, P0, !PT ;  /* 0x0000000709087c10 */ /* 0x000fe400087fe405 */
[----:B------:R-:W-:Y:S02]  /*e480*/  IADD3 R4, P0, R2, UR6, RZ ;  /* 0x0000000602047c10 */ /* 0x000fe4000ff1e0ff */
[----:B-1----:R-:W-:-:S02]  /*e490*/  ISETP.GE.AND P2, PT, R18, R11, PT ;  /* 0x0000000b1200720c */ /* 0x002fc40003f46270 */
[----:B------:R-:W-:Y:S01]  /*e4a0*/  IADD3.X R5, R9, UR7, R3, P0, !PT ;  /* 0x0000000709057c10 */ /* 0x000fe200087fe403 */
[----:B------:R-:W-:Y:S10]  /*e4b0*/  BRA.DIV UR4, `(.L_x_274) ;  /* 0x0000003e04907947 */ /* 0x000ff4000b800000 */
[----:B------:R-:W1:Y:S04]  /*e4c0*/  SHFL.IDX PT, R2, R7, RZ, 0x1c1f ;  /* 0x001c1fff07027589 */ /* 0x000e6800000e0000 */
[----:B------:R-:W4:Y:S04]  /*e4d0*/  SHFL.IDX PT, R3, R8, RZ, 0x1c1f ;  /* 0x001c1fff08037589 */ /* 0x000f2800000e0000 */
[----:B------:R-:W-:Y:S01]  /*e4e0*/  SHFL.IDX PT, R5, R5, RZ, 0x1c1f ;  /* 0x001c1fff05057589 */ /* 0x000fe200000e0000 */
[----:B-1----:R-:W-:-:S05]  /*e4f0*/  IADD3 R2, P0, R18, R2, RZ ;  /* 0x0000000212027210 */ /* 0x002fca0007f1e0ff */
[----:B----4-:R-:W-:-:S05]  /*e500*/  IMAD.X R3, RZ, RZ, R3, P0 ;  /* 0x000000ffff037224 */ /* 0x010fca00000e0603 */
[----:B------:R1:W-:Y:S04]  /*e510*/  LDGSTS.E.BYPASS.LTC128B.128 [R6+0xe000], desc[UR50][R2.64], !P2 ;  /* 0x0e00000002067fae */ /* 0x0003e8000d101d72 */
[----:B-1----:R-:W1:Y:S04]  /*e520*/  SHFL.IDX PT, R2, R7, 0x1, 0x1c1f ;  /* 0x003c1f0007027f89 */ /* 0x002e6800000e0000 */
[----:B------:R-:W4:Y:S01]  /*e530*/  SHFL.IDX PT, R3, R8, 0x1, 0x1c1f ;  /* 0x003c1f0008037f89 */ /* 0x000f2200000e0000 */
[----:B-1----:R-:W-:-:S05]  /*e540*/  IADD3 R2, P0, R18, R2, RZ ;  /* 0x0000000212027210 */ /* 0x002fca0007f1e0ff */
[----:B----4-:R-:W-:-:S05]  /*e550*/  IMAD.X R3, RZ, RZ, R3, P0 ;  /* 0x000000ffff037224 */ /* 0x010fca00000e0603 */
[----:B------:R1:W-:Y:S04]  /*e560*/  LDGSTS.E.BYPASS.LTC128B.128 [R6+0xe800], desc[UR50][R2.64], !P2 ;  /* 0x0e80000002067fae */ /* 0x0003e8000d101d72 */
[----:B-1----:R-:W1:Y:S04]  /*e570*/  SHFL.IDX PT, R2, R7, 0x2, 0x1c1f ;  /* 0x005c1f0007027f89 */ /* 0x002e6800000e0000 */
[----:B------:R-:W4:Y:S04]  /*e580*/  SHFL.IDX PT, R3, R8, 0x2, 0x1c1f ;  /* 0x005c1f0008037f89 */ /* 0x000f2800000e0000 */
[----:B------:R-:W-:Y:S01]  /*e590*/  SHFL.IDX PT, R8, R8, 0x3, 0x1c1f ;  /* 0x007c1f0008087f89 */ /* 0x000fe200000e0000 */
[----:B-1----:R-:W-:-:S05]  /*e5a0*/  IADD3 R2, P0, R18, R2, RZ ;  /* 0x0000000212027210 */ /* 0x002fca0007f1e0ff */
[----:B----4-:R-:W-:-:S05]  /*e5b0*/  IMAD.X R3, RZ, RZ, R3, P0 ;  /* 0x000000ffff037224 */ /* 0x010fca00000e0603 */
[----:B------:R1:W-:Y:S04]  /*e5c0*/  LDGSTS.E.BYPASS.LTC128B.128 [R6+0xf000], desc[UR50][R2.64], !P2 ;  /* 0x0f00000002067fae */ /* 0x0003e8000d101d72 */
[----:B-1----:R-:W1:Y:S02]  /*e5d0*/  SHFL.IDX PT, R2, R7, 0x3, 0x1c1f ;  /* 0x007c1f0007027f89 */ /* 0x002e6400000e0000 */
[----:B-1----:R-:W-:-:S05]  /*e5e0*/  IADD3 R2, P0, R18, R2, RZ ;  /* 0x0000000212027210 */ /* 0x002fca0007f1e0ff */
[----:B------:R-:W-:-:S05]  /*e5f0*/  IMAD.X R3, RZ, RZ, R8, P0 ;  /* 0x000000ffff037224 */ /* 0x000fca00000e0608 */
[----:B------:R1:W-:Y:S04]  /*e600*/  LDGSTS.E.BYPASS.LTC128B.128 [R6+0xf800], desc[UR50][R2.64], !P2 ;  /* 0x0f80000002067fae */ /* 0x0003e8000d101d72 */
[----:B-1----:R1:W4:Y:S02]  /*e610*/  SHFL.IDX PT, R2, R4, RZ, 0x1c1f ;  /* 0x001c1fff04027589 */ /* 0x00232400000e0000 */
.L_x_387:
[----:B----4-:R-:W-:-:S05]  /*e620*/  IADD3 R2, P0, R18, R2, RZ ;  /* 0x0000000212027210 */ /* 0x010fca0007f1e0ff */
[----:B------:R-:W-:Y:S01]  /*e630*/  IMAD.X R3, RZ, RZ, R5, P0 ;  /* 0x000000ffff037224 */ /* 0x000fe200000e0605 */
[----:B------:R-:W-:-:S04]  /*e640*/  PLOP3.LUT P0, PT, PT, PT, PT, 0x80, 0x0 ;  /* 0x000000000000781c */ /* 0x000fc80003f0f070 */
[----:B------:R-:W-:Y:S01]  /*e650*/  @!PT LDS RZ, [RZ] ;  /* 0x00000000fffff984 */ /* 0x000fe20000000800 */
[----:B------:R-:W-:Y:S01]  /*e660*/  @!PT LDS RZ, [RZ] ;  /* 0x00000000fffff984 */ /* 0x000fe20000000800 */
[----:B------:R-:W-:Y:S01]  /*e670*/  @!PT LDS RZ, [RZ] ;  /* 0x00000000fffff984 */ /* 0x000fe20000000800 */
[----:B------:R4:W-:Y:S01]  /*e680*/  LDGSTS.E.BYPASS.LTC128B.128 [R6+0x10000], desc[UR50][R2.64], !P2 ;  /* 0x1000000002067fae */ /* 0x0009e2000d101d72 */
[----:B------:R-:W-:-:S08]  /*e690*/  NOP ;  /* 0x0000000000007918 */ /* 0x000fd00000000000 */
.L_x_275:
[----:B------:R-:W-:Y:S02]  /*e6a0*/  PLOP3.LUT P2, PT, P2, P0, PT, 0xa2, 0x0 ;  /* 0x000000000000781c */ /* 0x000fe40001741472 */
[----:B------:R-:W-:-:S08]  /*e6b0*/  @P0 R2UR P2, UR4, R0 ;  /* 0x00000000000402ca */ /* 0x000fd00000040000 */
[----:B------:R-:W-:-:S05]  /*e6c0*/  @P0 PLOP3.LUT P0, PT, P2, PT, PT, 0x80, 0x0 ;  /* 0x000000000000081c */ /* 0x000fca000170f070 */
[----:B------:R-:W-:Y:S01]  /*e6d0*/  @!P2 SYNCS.ARRIVE.TRANS64.RED.A0T1 RZ, [UR4+0x13230], RZ ;  /* 0x013230ffffffa9a7 */ /* 0x000fe20008200404 */
[----:B------:R-:W-:Y:S07]  /*e6e0*/  @!P2 ARRIVES.LDGSTSBAR.64.TRANSCNT [UR4+0x13230] ;  /* 0x01323000ff00a9b0 */ /* 0x000fee0008000a84 */
[----:B------:R-:W-:Y:S05]  /*e6f0*/  @P0 BRA.U.ANY `(.L_x_275) ;  /* 0xfffffffd00e80947 */ /* 0x000fea000393ffff */
[----:B------:R-:W-:Y:S01]  /*e700*/  NOP ;  /* 0x0000000000007918 */ /* 0x000fe20000000000 */
[----:B----4-:R-:W-:-:S05]  /*e710*/  IMAD.U32 R2, RZ, RZ, UR44 ;  /* 0x0000002cff027e24 */ /* 0x010fca000f8e00ff */
[----:B------:R-:W-:-:S13]  /*e720*/  ISETP.NE.AND P3, PT, R2, 0x3, PT ;  /* 0x000000030200780c */ /* 0x000fda0003f65270 */
[----:B------:R-:W-:Y:S05]  /*e730*/  @!P3 BRA `(.L_x_276) ;  /* 0x000000000004b947 */ /* 0x000fea0003800000 */
[----:B------:R-:W-:Y:S01]  /*e740*/  BPT.TRAP 0x1 ;  /* 0x000000040000795c */ /* 0x000fe20000300000 */
.L_x_276:
[----:B------:R0:W-:Y:S02]  /*e750*/  SYNCS.ARRIVE.TRANS64.A1T0 RZ, [R0+URZ+0x13230], RZ ;  /* 0x013230ff00ff79a7 */ /* 0x0001e4000810003f */
[----:B0-23--:R-:W-:-:S05]  /*e760*/  IMAD.U32 R0, RZ, RZ, UR46 ;  /* 0x0000002eff007e24 */ /* 0x00dfca000f8e00ff */
[----:B------:R-:W-:-:S13]  /*e770*/  ISETP.NE.AND P0, PT, R0, 0x3, PT ;  /* 0x000000030000780c */ /* 0x000fda0003f05270 */
[----:B------:R-:W-:Y:S05]  /*e780*/  @!P0 BRA `(.L_x_277) ;  /* 0x0000000000048947 */ /* 0x000fea0003800000 */
[----:B------:R-:W-:Y:S01]  /*e790*/  BPT.TRAP 0x1 ;  /* 0x000000040000795c */ /* 0x000fe20000300000 */
.L_x_277:
[----:B------:R-:W-:Y:S01]  /*e7a0*/  LOP3.LUT R0, R21, 0x1, RZ, 0x3c, !PT ;  /* 0x0000000115007812 */ /* 0x000fe200078e3cff */
[----:B------:R-:W-:Y:S01]  /*e7b0*/  IMAD R2, R20, 0x8, R16 ;  /* 0x0000000814027824 */ /* 0x000fe200078e0210 */
[----:B------:R-:W-:Y:S02]  /*e7c0*/  BSSY B0, `(.L_x_278) ;  /* 0x0000004000007945 */ /* 0x000fe40003800000 */
[----:B------:R-:W-:-:S04]  /*e7d0*/  SHF.L.U32 R0, R0, 0x1f, RZ ;  /* 0x0000001f00007819 */ /* 0x000fc800000006ff */
[----:B------:R-:W0:Y:S02]  /*e7e0*/  SYNCS.PHASECHK.TRANS64.TRYWAIT P2, [R2+URZ+0x13270], R0 ;  /* 0x01327000020075a7 */ /* 0x000e24000804017f */
[----:B0-----:R-:W-:Y:S05]  /*e7f0*/  @!P2 BRA `(.L_x_279) ;  /* 0x00000040001ca947 */ /* 0x001fea0003800000 */
.L_x_388:
[----:B------:R-:W-:Y:S05]  /*e800*/  BSYNC B0 ;  /* 0x0000000000007941 */ /* 0x000fea0003800000 */
.L_x_278:
[----:B------:R-:W-:-:S05]  /*e810*/  IMAD.U32 R3, RZ, RZ, UR44 ;  /* 0x0000002cff037e24 */ /* 0x000fca000f8e00ff */
[----:B------:R-:W-:-:S13]  /*e820*/  ISETP.NE.AND P2, PT, R3, 0x3, PT ;  /* 0x000000030300780c */ /* 0x000fda0003f45270 */
[----:B------:R-:W-:Y:S05]  /*e830*/  @!P2 BRA `(.L_x_280) ;  /* 0x000000000004a947 */ /* 0x000fea0003800000 */
[----:B------:R-:W-:Y:S01]  /*e840*/  BPT.TRAP 0x1 ;  /* 0x000000040000795c */ /* 0x000fe20000300000 */
.L_x_280:
[----:B0-----:R-:W-:Y:S01]  /*e850*/  SHF.L.U32 R0, R21, 0x1f, RZ ;  /* 0x0000001f15007819 */ /* 0x001fe200000006ff */
[----:B------:R-:W-:-:S03]  /*e860*/  IMAD R3, R20, 0x2800, RZ ;  /* 0x0000280014037824 */ /* 0x000fc600078e02ff */
[----:B------:R-:W0:Y:S02]  /*e870*/  SYNCS.PHASECHK.TRANS64.TRYWAIT P2, [R2+URZ+0x13260], R0 ;  /* 0x01326000020075a7 */ /* 0x000e24000804017f */
[----:B0-----:R-:W-:Y:S05]  /*e880*/  @!P2 BRA `(.L_x_281) ;  /* 0x00000040000ca947 */ /* 0x001fea0003800000 */
.L_x_389:
[----:B-1----:R-:W0:Y:S04]  /*e890*/  LDL R4, [R1+0x30] ;  /* 0x0000300001047983 */ /* 0x002e280000100800 */
[----:B------:R-:W2:Y:S01]  /*e8a0*/  LDL R10, [R1+0x2c] ;  /* 0x00002c00010a7983 */ /* 0x000ea20000100800 */
[----:B------:R-:W-:Y:S05]  /*e8b0*/  WARPSYNC.ALL ;  /* 0x0000000000007948 */ /* 0x000fea0003800000 */
[----:B------:R-:W-:-:S05]  /*e8c0*/  IMAD.U32 R12, RZ, RZ, UR44 ;  /* 0x0000002cff0c7e24 */ /* 0x000fca000f8e00ff */
[----:B------:R-:W-:Y:S02]  /*e8d0*/  ISETP.NE.AND P2, PT, R12, 0x3, PT ;  /* 0x000000030c00780c */ /* 0x000fe40003f45270 */
[C---:B0-----:R-:W-:Y:S02]  /*e8e0*/  LOP3.LUT R0, R3.reuse, R4, RZ, 0xfc, !PT ;  /* 0x0000000403007212 */ /* 0x041fe400078efcff */
[----:B--2---:R-:W-:-:S03]  /*e8f0*/  LOP3.LUT R3, R3, R10, RZ, 0xfc, !PT ;  /* 0x0000000a03037212 */ /* 0x004fc600078efcff */
[C---:B------:R-:W-:Y:S02]  /*e900*/  IMAD.IADD R0, R16.reuse, 0x1, R0 ;  /* 0x0000000110007824 */ /* 0x040fe400078e0200 */
[----:B------:R-:W-:-:S03]  /*e910*/  IMAD.IADD R3, R16, 0x1, R3 ;  /* 0x0000000110037824 */ /* 0x000fc600078e0203 */
[----:B------:R-:W0:Y:S02]  /*e920*/  LDSM.16.MT88.4 R4, [R0+0x6000] ;  /* 0x006000000004783b */ /* 0x000e240000004200 */
[C-C-:B0-----:R-:W-:Y:S02]  /*e930*/  PRMT R8, R4.reuse, 0x6420, R5.reuse ;  /* 0x0000642004087816 */ /* 0x141fe40000000005 */
[----:B------:R-:W-:Y:S02]  /*e940*/  PRMT R9, R4, 0x7531, R5 ;  /* 0x0000753104097816 */ /* 0x000fe40000000005 */
[C-C-:B------:R-:W-:Y:S02]  /*e950*/  PRMT R10, R6.reuse, 0x6420, R7.reuse ;  /* 0x00006420060a7816 */ /* 0x140fe40000000007 */
[----:B------:R-:W-:-:S05]  /*e960*/  PRMT R11, R6, 0x7531, R7 ;  /* 0x00007531060b7816 */ /* 0x000fca0000000007 */
[----:B------:R-:W-:Y:S04]  /*e970*/  STSM.16.M88.4 [R3+0x1000], R8 ;  /* 0x0010000803007844 */ /* 0x000fe80000000200 */
[----:B------:R-:W0:Y:S02]  /*e980*/  LDSM.16.MT88.4 R4, [R0+0x6800] ;  /* 0x006800000004783b */ /* 0x000e240000004200 */
[C-C-:B0-----:R-:W-:Y:S02]  /*e990*/  PRMT R8, R4.reuse, 0x6420, R5.reuse ;  /* 0x0000642004087816 */ /* 0x141fe40000000005 */
[----:B------:R-:W-:Y:S02]  /*e9a0*/  PRMT R9, R4, 0x7531, R5 ;  /* 0x0000753104097816 */ /* 0x000fe40000000005 */
[----:B------:R-:W-:-:S02]  /*e9b0*/  PRMT R10, R6, 0x6420, R7 ;  /* 0x00006420060a7816 */ /* 0x000fc40000000007 */
        /* <DEDUP_REMOVED lines=28> */
.L_x_282:
[----:B-1----:R1:W-:Y:S01]  /*eb80*/  SYNCS.ARRIVE.TRANS64.A1T0 RZ, [R2+URZ+0x13250], RZ ;  /* 0x013250ff02ff79a7 */ /* 0x0023e2000810003f */
[----:B------:R-:W-:Y:S06]  /*eb90*/  BAR.SYNC.DEFER_BLOCKING 0x2, 0x80 ;  /* 0x0082000000007b1d */ /* 0x000fec0000010000 */
[----:B------:R-:W-:Y:S05]  /*eba0*/  @!P0 BRA `(.L_x_283) ;  /* 0x0000000000048947 */ /* 0x000fea0003800000 */
[----:B------:R-:W-:Y:S01]  /*ebb0*/  BPT.TRAP 0x1 ;  /* 0x000000040000795c */ /* 0x000fe20000300000 */
.L_x_283:
[----:B------:R-:W2:Y:S01]  /*ebc0*/  LDL R0, [R1+0x24] ;  /* 0x0000240001007983 */ /* 0x000ea20000100800 */
[----:B-1----:R-:W-:Y:S02]  /*ebd0*/  VIADD R2, R2, 0x13280 ;  /* 0x0001328002027836 */ /* 0x002fe40000000000 */
[----:B------:R-:W-:Y:S01]  /*ebe0*/  IMAD.MOV.U32 R20, RZ, RZ, R27 ;  /* 0x000000ffff147224 */ /* 0x000fe200078e001b */
[----:B------:R3:W5:Y:S02]  /*ebf0*/  LDL R21, [R1] ;  /* 0x0000000001157983 */ /* 0x0007640000100800 */
[----:B--2---:R-:W-:-:S04]  /*ec00*/  PRMT R2, R0, 0x654, R2 ;  /* 0x0000065400027816 */ /* 0x004fc80000000002 */
[----:B------:R3:W-:Y:S01]  /*ec10*/  SYNCS.ARRIVE.TRANS64.RED.A1T0 RZ, [R2+URZ], RZ ;  /* 0x000000ff02ff79a7 */ /* 0x0007e2000810043f */
[----:B------:R-:W-:Y:S05]  /*ec20*/  @P1 BRA `(.L_x_284) ;  /* 0xffffffe800ec1947 */ /* 0x000fea000383ffff */
.L_x_264:
[----:B------:R-:W3:Y:S01]  /*ec30*/  S2R R0, SR_TID.X ;  /* 0x0000000000007919 */ /* 0x000ee20000002100 */
[----:B------:R-:W-:Y:S01]  /*ec40*/  BSSY B0, `(.L_x_285) ;  /* 0x0000013000007945 */ /* 0x000fe20003800000 */
[----:B---3--:R-:W-:Y:S01]  /*ec50*/  LOP3.LUT R2, R0, 0x7f, RZ, 0xc0, !PT ;  /* 0x0000007f00027812 */ /* 0x008fe200078ec0ff */
[----:B------:R-:W-:-:S03]  /*ec60*/  IMAD.U32 R0, RZ, RZ, UR46 ;  /* 0x0000002eff007e24 */ /* 0x000fc6000f8e00ff */
[----:B------:R-:W-:Y:S02]  /*ec70*/  ISETP.NE.AND P1, PT, R2, RZ, PT ;  /* 0x000000ff0200720c */ /* 0x000fe40003f25270 */
[----:B------:R-:W-:-:S11]  /*ec80*/  ISETP.NE.AND P0, PT, R0, 0x3, PT ;  /* 0x000000030000780c */ /* 0x000fd60003f05270 */
[----:B------:R-:W-:Y:S05]  /*ec90*/  @P1 BRA `(.L_x_286) ;  /* 0x0000000000341947 */ /* 0x000fea0003800000 */
[----:B0-----:R-:W0:Y:S01]  /*eca0*/  S2R R5, SR_LANEID ;  /* 0x0000000000057919 */ /* 0x001e220000000000 */
[----:B------:R-:W-:Y:S01]  /*ecb0*/  VOTEU.ANY UR4, UPT, PT ;  /* 0x0000000000047886 */ /* 0x000fe200038e0100 */
[----:B-1----:R-:W1:Y:S01]  /*ecc0*/  LDC.64 R2, c[0x0][0xc60] ;  /* 0x00031800ff027b82 */ /* 0x002e620000000a00 */
[----:B------:R-:W0:Y:S02]  /*ecd0*/  FLO.U32 R0, UR4 ;  /* 0x0000000400007d00 */ /* 0x000e2400080e0000 */
[----:B0-----:R-:W-:-:S06]  /*ece0*/  ISETP.EQ.U32.AND P1, PT, R0, R5, PT ;  /* 0x000000050000720c */ /* 0x001fcc0003f22070 */
[----:B------:R-:W1:Y:S07]  /*ecf0*/  POPC R5, UR4 ;  /* 0x0000000400057d09 */ /* 0x000e6e0008000000 */
[----:B-1----:R-:W2:Y:S01]  /*ed00*/  @P1 ATOMG.E.ADD.STRONG.GPU PT, R3, desc[UR50][R2.64], R5 ;  /* 0x00000005020319a8 */ /* 0x002ea200081ee1f2 */
[----:B------:R-:W0:Y:S02]  /*ed10*/  S2R R4, SR_LTMASK ;  /* 0x0000000000047919 */ /* 0x000e240000003900 */
[----:B0-----:R-:W-:-:S04]  /*ed20*/  LOP3.LUT R4, R4, UR4, RZ, 0xc0, !PT ;  /* 0x0000000404047c12 */ /* 0x001fc8000f8ec0ff */
[----:B------:R-:W0:Y:S01]  /*ed30*/  POPC R7, R4 ;  /* 0x0000000400077309 */ /* 0x000e220000000000 */
[----:B--2---:R-:W0:Y:S02]  /*ed40*/  SHFL.IDX PT, R0, R3, R0, 0x1f ;  /* 0x00001f0003007589 */ /* 0x004e2400000e0000 */
[----:B0-----:R-:W-:-:S05]  /*ed50*/  IADD3 R0, R0, UR47, R7 ;  /* 0x0000002f00007c10 */ /* 0x001fca000fffe007 */
[----:B------:R2:W-:Y:S02]  /*ed60*/  STL [R1+0x10], R0 ;  /* 0x0000100001007387 */ /* 0x0005e40000100800 */
.L_x_286:
[----:B------:R-:W-:Y:S05]  /*ed70*/  BSYNC B0 ;  /* 0x0000000000007941 */ /* 0x000fea0003800000 */
.L_x_285:
[----:B------:R-:W-:Y:S05]  /*ed80*/  @!P0 BRA `(.L_x_287) ;  /* 0x0000000000048947 */ /* 0x000fea0003800000 */
[----:B------:R-:W-:Y:S01]  /*ed90*/  BPT.TRAP 0x1 ;  /* 0x000000040000795c */ /* 0x000fe20000300000 */
.L_x_287:
[----:B--2---:R-:W2:Y:S01]  /*eda0*/  LDL R0, [R1] ;  /* 0x0000000001007983 */ /* 0x004ea20000100800 */
[----:B01----:R-:W-:Y:S01]  /*edb0*/  IMAD R3, R27, 0x8, R16 ;  /* 0x000000081b037824 */ /* 0x003fe200078e0210 */
[----:B------:R-:W-:Y:S01]  /*edc0*/  BSSY B0, `(.L_x_288) ;  /* 0x0000005000007945 */ /* 0x000fe20003800000 */
[----:B--2---:R-:W-:-:S04]  /*edd0*/  LOP3.LUT R0, R0, 0x1, RZ, 0x3c, !PT ;  /* 0x0000000100007812 */ /* 0x004fc800078e3cff */
[----:B------:R-:W-:-:S04]  /*ede0*/  SHF.L.U32 R0, R0, 0x1f, RZ ;  /* 0x0000001f00007819 */ /* 0x000fc800000006ff */
[----:B------:R-:W0:Y:S02]  /*edf0*/  SYNCS.PHASECHK.TRANS64.TRYWAIT P1, [R3+URZ+0x13270], R0 ;  /* 0x01327000030075a7 */ /* 0x000e24000802017f */
[----:B0-----:R-:W-:Y:S05]  /*ee00*/  @!P1 BRA `(.L_x_289) ;  /* 0x0000003800c09947 */ /* 0x001fea0003800000 */
.L_x_390:
[----:B------:R-:W-:Y:S05]  /*ee10*/  BSYNC B0 ;  /* 0x0000000000007941 */ /* 0x000fea0003800000 */
.L_x_288:
[----:B------:R-:W-:-:S05]  /*ee20*/  IMAD.U32 R2, RZ, RZ, UR44 ;  /* 0x0000002cff027e24 */ /* 0x000fca000f8e00ff */
[----:B------:R-:W-:-:S13]  /*ee30*/  ISETP.NE.AND P1, PT, R2, 0x3, PT ;  /* 0x000000030200780c */ /* 0x000fda0003f25270 */
[----:B------:R-:W-:Y:S05]  /*ee40*/  @!P1 BRA `(.L_x_290) ;  /* 0x0000000000049947 */ /* 0x000fea0003800000 */
[----:B------:R-:W-:Y:S01]  /*ee50*/  BPT.TRAP 0x1 ;  /* 0x000000040000795c */ /* 0x000fe20000300000 */
.L_x_290:
[----:B0-----:R-:W2:Y:S02]  /*ee60*/  LDL R0, [R1] ;  /* 0x0000000001007983 */ /* 0x001ea40000100800 */
[----:B--2---:R-:W-:-:S04]  /*ee70*/  SHF.L.U32 R0, R0, 0x1f, RZ ;  /* 0x0000001f00007819 */ /* 0x004fc800000006ff */
[----:B------:R-:W0:Y:S02]  /*ee80*/  SYNCS.PHASECHK.TRANS64.TRYWAIT P1, [R3+URZ+0x13260], R0 ;  /* 0x01326000030075a7 */ /* 0x000e24000802017f */
[----:B0-----:R-:W-:Y:S05]  /*ee90*/  @!P1 BRA `(.L_x_291) ;  /* 0x0000003800b09947 */ /* 0x001fea0003800000 */
.L_x_391:
[----:B------:R-:W2:Y:S04]  /*eea0*/  LDL R4, [R1+0x30] ;  /* 0x0000300001047983 */ /* 0x000ea80000100800 */
[----:B------:R-:W3:Y:S01]  /*eeb0*/  LDL R10, [R1+0x2c] ;  /* 0x00002c00010a7983 */ /* 0x000ee20000100800 */
[----:B------:R-:W-:Y:S01]  /*eec0*/  IMAD R2, R27, 0x2800, RZ ;  /* 0x000028001b027824 */ /* 0x000fe200078e02ff */
[----:B------:R-:W-:Y:S05]  /*eed0*/  WARPSYNC.ALL ;  /* 0x0000000000007948 */ /* 0x000fea0003800000 */
[----:B------:R-:W-:-:S05]  /*eee0*/  IMAD.U32 R12, RZ, RZ, UR44 ;  /* 0x0000002cff0c7e24 */ /* 0x000fca000f8e00ff */
[----:B------:R-:W-:Y:S02]  /*eef0*/  ISETP.NE.AND P1, PT, R12, 0x3, PT ;  /* 0x000000030c00780c */ /* 0x000fe40003f25270 */
[----:B--2---:R-:W-:-:S05]  /*ef00*/  LOP3.LUT R5, R2, R4, RZ, 0xfc, !PT ;  /* 0x0000000402057212 */ /* 0x004fca00078efcff */
[----:B0-----:R-:W-:-:S05]  /*ef10*/  IMAD.IADD R0, R16, 0x1, R5 ;  /* 0x0000000110007824 */ /* 0x001fca00078e0205 */
[----:B------:R-:W0:Y:S02]  /*ef20*/  LDSM.16.MT88.4 R4, [R0+0x6000] ;  /* 0x006000000004783b */ /* 0x000e240000004200 */
[C-C-:B0-----:R-:W-:Y:S02]  /*ef30*/  PRMT R8, R4.reuse, 0x6420, R5.reuse ;  /* 0x0000642004087816 */ /* 0x141fe40000000005 */
[----:B------:R-:W-:Y:S02]  /*ef40*/  PRMT R9, R4, 0x7531, R5 ;  /* 0x0000753104097816 */ /* 0x000fe40000000005 */
[----:B---3--:R-:W-:Y:S02]  /*ef50*/  LOP3.LUT R5, R2, R10, RZ, 0xfc, !PT ;  /* 0x0000000a02057212 */ /* 0x008fe400078efcff */
[C-C-:B------:R-:W-:Y:S02]  /*ef60*/  PRMT R10, R6.reuse, 0x6420, R7.reuse ;  /* 0x00006420060a7816 */ /* 0x140fe40000000007 */
[----:B------:R-:W-:Y:S01]  /*ef70*/  PRMT R11, R6, 0x7531, R7 ;  /* 0x00007531060b7816 */ /* 0x000fe20000000007 */
[----:B------:R-:W-:-:S05]  /*ef80*/  IMAD.IADD R2, R16, 0x1, R5 ;  /* 0x0000000110027824 */ /* 0x000fca00078e0205 */
        /* <DEDUP_REMOVED lines=33> */
.L_x_292:
[----:B-1----:R1:W-:Y:S01]  /*f1a0*/  SYNCS.ARRIVE.TRANS64.A1T0 RZ, [R3+URZ+0x13250], RZ ;  /* 0x013250ff03ff79a7 */ /* 0x0023e2000810003f */
[----:B------:R-:W-:Y:S06]  /*f1b0*/  BAR.SYNC.DEFER_BLOCKING 0x2, 0x80 ;  /* 0x0082000000007b1d */ /* 0x000fec0000010000 */
[----:B------:R-:W-:Y:S05]  /*f1c0*/  @!P0 BRA `(.L_x_293) ;  /* 0x0000000000048947 */ /* 0x000fea0003800000 */
[----:B------:R-:W-:Y:S01]  /*f1d0*/  BPT.TRAP 0x1 ;  /* 0x000000040000795c */ /* 0x000fe20000300000 */
.L_x_293:
[----:B------:R-:W2:Y:S04]  /*f1e0*/  LDL R0, [R1+0x24] ;  /* 0x0000240001007983 */ /* 0x000ea80000100800 */
[----:B0-----:R-:W3:Y:S01]  /*f1f0*/  LDL.LU R2, [R1] ;  /* 0x0000000001027983 */ /* 0x001ee20000300800 */
[----:B------:R-:W-:Y:S02]  /*f200*/  VIADD R27, R27, 0x1 ;  /* 0x000000011b1b7836 */ /* 0x000fe40000000000 */
[----:B-1----:R-:W-:-:S03]  /*f210*/  VIADD R3, R3, 0x13280 ;  /* 0x0001328003037836 */ /* 0x002fc60000000000 */
[----:B------:R-:W-:-:S04]  /*f220*/  ISETP.NE.AND P0, PT, R27, 0x2, PT ;  /* 0x000000021b00780c */ /* 0x000fc80003f05270 */
[----:B------:R-:W-:Y:S02]  /*f230*/  SEL R27, R27, RZ, P0 ;  /* 0x000000ff1b1b7207 */ /* 0x000fe40000000000 */
[----:B--2---:R-:W-:Y:S02]  /*f240*/  PRMT R3, R0, 0x654, R3 ;  /* 0x0000065400037816 */ /* 0x004fe40000000003 */
[----:B------:R-:W-:Y:S02]  /*f250*/  SEL R0, RZ, 0x1, P0 ;  /* 0x00000001ff007807 */ /* 0x000fe40000000000 */
[----:B------:R0:W-:Y:S02]  /*f260*/  SYNCS.ARRIVE.TRANS64.RED.A1T0 RZ, [R3+URZ], RZ ;  /* 0x000000ff03ff79a7 */ /* 0x0001e4000810043f */
[----:B---3--:R-:W-:-:S05]  /*f270*/  LOP3.LUT R2, R2, R0, RZ, 0x3c, !PT ;  /* 0x0000000002027212 */ /* 0x008fca00078e3cff */
[----:B------:R0:W-:Y:S02]  /*f280*/  STL [R1], R2 ;  /* 0x0000000201007387 */ /* 0x0001e40000100800 */
.L_x_234:
[----:B------:R-:W-:Y:S05]  /*f290*/  BSYNC B7 ;  /* 0x0000000000077941 */ /* 0x000fea0003800000 */
.L_x_232:
[----:B-1----:R-:W3:Y:S02]  /*f2a0*/  LDL R0, [R1+0x8] ;  /* 0x0000080001007983 */ /* 0x002ee40000100800 */
[----:B---3--:R-:W-:-:S13]  /*f2b0*/  LOP3.LUT P0, RZ, R0, 0x20, RZ, 0xc0, !PT ;  /* 0x0000002000ff7812 */ /* 0x008fda000780c0ff */
[----:B------:R-:W-:Y:S05]  /*f2c0*/  @!P0 BRA `(.L_x_294) ;  /* 0x0000000000348947 */ /* 0x000fea0003800000 */
[----:B------:R-:W1:Y:S08]  /*f2d0*/  S2UR UR4, SR_CgaCtaId ;  /* 0x00000000000479c3 */ /* 0x000e700000008800 */
[----:B------:R-:W-:Y:S01]  /*f2e0*/  BAR.SYNC.DEFER_BLOCKING 0x5, 0x200 ;  /* 0x0148000000007b1d */ /* 0x000fe20000010000 */
[----:B------:R-:W-:Y:S01]  /*f2f0*/  MOV R16, 0x400 ;  /* 0x0000040000107802 */ /* 0x000fe20000000f00 */
[----:B-1----:R-:W-:-:S05]  /*f300*/  IMAD.U32 R0, RZ, RZ, UR4 ;  /* 0x00000004ff007e24 */ /* 0x002fca000f8e00ff */
[----:B------:R-:W-:Y:S01]  /*f310*/  LEA R16, R0, R16, 0x18 ;  /* 0x0000001000107211 */ /* 0x000fe200078ec0ff */
[----:B------:R-:W-:Y:S04]  /*f320*/  STL [R1+0x24], R0 ;  /* 0x0000240001007387 */ /* 0x000fe80000100800 */
[----:B------:R-:W1:Y:S04]  /*f330*/  LDS.128 R4, [R16+0x132d0] ;  /* 0x0132d00010047984 */ /* 0x000e680000000c00 */
[----:B-1----:R1:W-:Y:S01]  /*f340*/  STL.64 [R1+0x10], R4 ;  /* 0x0000100401007387 */ /* 0x0023e20000100a00 */
[----:B------:R-:W-:-:S03]  /*f350*/  IMAD.MOV.U32 R0, RZ, RZ, R7 ;  /* 0x000000ffff007224 */ /* 0x000fc600078e0007 */
[----:B------:R1:W-:Y:S02]  /*f360*/  STL [R1+0x18], R6 ;  /* 0x0000180601007387 */ /* 0x0003e40000100800 */
[----:B------:R-:W-:Y:S01]  /*f370*/  R2UR UR40, R0 ;  /* 0x00000000002872ca */ /* 0x000fe200000e0000 */
[----:B------:R-:W-:Y:S06]  /*f380*/  BAR.ARV 0x4, 0x200 ;  /* 0x0108000000007b1d */ /* 0x000fec0000002000 */
[----:B------:R-:W-:Y:S08]  /*f390*/  BRA `(.L_x_295) ;  /* 0x0000000800e47947 */ /* 0x000ff00003800000 */
.L_x_294:
[----:B------:R-:W3:Y:S01]  /*f3a0*/  LDL.LU R0, [R1+0x10] ;  /* 0x0000100001007983 */ /* 0x000ee20000300800 */
[----:B------:R-:W-:Y:S01]  /*f3b0*/  ULDC UR4, c[0x0][0xc3c] ;  /* 0x00030f0000047ab9 */ /* 0x000fe20000000800 */
[----:B0-----:R-:W0:Y:S02]  /*f3c0*/  S2R R2, SR_TID.X ;  /* 0x0000000000027919 */ /* 0x001e240000002100 */
[----:B0-----:R-:W-:-:S04]  /*f3d0*/  LOP3.LUT R10, R2, 0x1f, RZ, 0xc0, !PT ;  /* 0x0000001f020a7812 */ /* 0x001fc800078ec0ff */
[C---:B------:R-:W-:Y:S01]  /*f3e0*/  ISETP.NE.AND P0, PT, R10.reuse, 0x1f, PT ;  /* 0x0000001f0a00780c */ /* 0x040fe20003f05270 */
[----:B------:R-:W-:-:S05]  /*f3f0*/  VIADD R7, R10, UR40 ;  /* 0x000000280a077c36 */ /* 0x000fca0008000000 */
[----:B------:R-:W-:Y:S01]  /*f400*/  ISETP.GE.OR P1, PT, R7, UR4, !P0 ;  /* 0x0000000407007c0c */ /* 0x000fe2000c726670 */
[----:B------:R-:W-:-:S12]  /*f410*/  ULDC UR4, c[0x0][0xc3c] ;  /* 0x00030f0000047ab9 */ /* 0x000fd80000000800 */
[----:B------:R-:W0:Y:S08]  /*f420*/  @!P1 LDC.64 R2, c[0x0][0xc80] ;  /* 0x00032000ff029b82 */ /* 0x000e300000000a00 */
[----:B------:R-:W1:Y:S01]  /*f430*/  @!P1 LDC.64 R4, c[0x0][0xc78] ;  /* 0x00031e00ff049b82 */ /* 0x000e620000000a00 */
[----:B0-----:R-:W-:-:S04]  /*f440*/  @!P1 IMAD.WIDE R2, R7, 0x4, R2 ;  /* 0x0000000407029825 */ /* 0x001fc800078e0202 */
[----:B---3--:R-:W-:Y:S02]  /*f450*/  IMAD.MOV.U32 R9, RZ, RZ, R0 ;  /* 0x000000ffff097224 */ /* 0x008fe400078e0000 */
[----:B------:R-:W-:-:S06]  /*f460*/  IMAD.MOV.U32 R0, RZ, RZ, RZ ;  /* 0x000000ffff007224 */ /* 0x000fcc00078e00ff */
[----:B------:R1:W3:Y:S02]  /*f470*/  @!P1 LDG.E R0, desc[UR50][R2.64] ;  /* 0x0000003202009981 */ /* 0x0002e4000c1e1900 */
[----:B-1----:R-:W-:-:S04]  /*f480*/  @!P1 IMAD.WIDE R2, R7, 0x4, R4 ;  /* 0x0000000407029825 */ /* 0x002fc800078e0204 */
[----:B------:R-:W-:-:S06]  /*f490*/  IMAD.MOV.U32 R5, RZ, RZ, RZ ;  /* 0x000000ffff057224 */ /* 0x000fcc00078e00ff */
[----:B------:R-:W3:Y:S01]  /*f4a0*/  @!P1 LDG.E R5, desc[UR50][R2.64] ;  /* 0x0000003202059981 */ /* 0x000ee2000c1e1900 */
[C---:B------:R-:W-:Y:S02]  /*f4b0*/  ISETP.NE.AND P1, PT, R10.reuse, RZ, PT ;  /* 0x000000ff0a00720c */ /* 0x040fe40003f25270 */
[C---:B------:R-:W-:Y:S02]  /*f4c0*/  ISETP.GE.U32.AND P2, PT, R10.reuse, 0x2, PT ;  /* 0x000000020a00780c */ /* 0x040fe40003f46070 */
[C---:B------:R-:W-:Y:S02]  /*f4d0*/  ISETP.GE.U32.AND P3, PT, R10.reuse, 0x4, PT ;  /* 0x000000040a00780c */ /* 0x040fe40003f66070 */
[C---:B------:R-:W-:Y:S02]  /*f4e0*/  ISETP.GE.U32.AND P4, PT, R10.reuse, 0x8, PT ;  /* 0x000000080a00780c */ /* 0x040fe40003f86070 */
[----:B------:R-:W-:Y:S01]  /*f4f0*/  ISETP.GE.U32.AND P5, PT, R10, 0x10, PT ;  /* 0x000000100a00780c */ /* 0x000fe20003fa6070 */
[----:B---3--:R-:W-:-:S05]  /*f500*/  IMAD R4, R5, R0, RZ ;  /* 0x0000000005047224 */ /* 0x008fca00078e02ff */
[----:B------:R-:W0:Y:S02]  /*f510*/  SHFL.UP PT, R6, R4, 0x1, RZ ;  /* 0x0420000004067989 */ /* 0x000e2400000e00ff */
[----:B0-----:R-:W-:-:S05]  /*f520*/  SEL R7, R6, RZ, P1 ;  /* 0x000000ff06077207 */ /* 0x001fca0000800000 */
[----:B------:R-:W-:-:S05]  /*f530*/  IMAD.IADD R7, R4, 0x1, R7 ;  /* 0x0000000104077824 */ /* 0x000fca00078e0207 */
[----:B------:R-:W0:Y:S02]  /*f540*/  SHFL.UP PT, R6, R7, 0x2, RZ ;  /* 0x0440000007067989 */ /* 0x000e2400000e00ff */
[----:B0-----:R-:W-:-:S05]  /*f550*/  SEL R6, R6, RZ, P2 ;  /* 0x000000ff06067207 */ /* 0x001fca0001000000 */
[----:B------:R-:W-:Y:S02]  /*f560*/  IMAD.IADD R6, R7, 0x1, R6 ;  /* 0x0000000107067824 */ /* 0x000fe400078e0206 */
[----:B------:R-:W-:Y:S04]  /*f570*/  SHFL.IDX PT, R7, R9, 0x1, 0x1f ;  /* 0x00201f0009077f89 */ /* 0x000fe800000e0000 */
[----:B------:R-:W0:Y:S02]  /*f580*/  SHFL.UP PT, R8, R6, 0x4, RZ ;  /* 0x0480000006087989 */ /* 0x000e2400000e00ff */
[----:B0-----:R-:W-:-:S05]  /*f590*/  SEL R3, R8, RZ, P3 ;  /* 0x000000ff08037207 */ /* 0x001fca0001800000 */
[----:B------:R-:W-:Y:S02]  /*f5a0*/  IMAD.IADD R4, R6, 0x1, R3 ;  /* 0x0000000106047824 */ /* 0x000fe400078e0203 */
[----:B------:R-:W-:Y:S04]  /*f5b0*/  SHFL.IDX PT, R6, R9, RZ, 0x1f ;  /* 0x00001fff09067589 */ /* 0x000fe800000e0000 */
[----:B------:R-:W0:Y:S02]  /*f5c0*/  SHFL.UP PT, R2, R4, 0x8, RZ ;  /* 0x0500000004027989 */ /* 0x000e2400000e00ff */
[----:B0-----:R-:W-:-:S04]  /*f5d0*/  SEL R3, R2, RZ, P4 ;  /* 0x000000ff02037207 */ /* 0x001fc80002000000 */
[----:B------:R-:W-:-:S05]  /*f5e0*/  IADD3 R8, R4, R3, RZ ;  /* 0x0000000304087210 */ /* 0x000fca0007ffe0ff */
[----:B------:R-:W0:Y:S02]  /*f5f0*/  SHFL.UP PT, R2, R8, 0x10, RZ ;  /* 0x0600000008027989 */ /* 0x000e2400000e00ff */
[----:B0-----:R-:W-:-:S05]  /*f600*/  SEL R3, R2, RZ, P5 ;  /* 0x000000ff02037207 */ /* 0x001fca0002800000 */
[----:B------:R-:W-:Y:S02]  /*f610*/  IMAD.IADD R2, R8, 0x1, R3 ;  /* 0x0000000108027824 */ /* 0x000fe400078e0203 */
[----:B------:R-:W0:Y:S01]  /*f620*/  LDC R3, c[0x0][0xc38] ;  /* 0x00030e00ff037b82 */ /* 0x000e220000000800 */
[----:B------:R-:W-:Y:S02]  /*f630*/  IMAD.MOV.U32 R8, RZ, RZ, RZ ;  /* 0x000000ffff087224 */ /* 0x000fe400078e00ff */
[----:B------:R-:W0:Y:S02]  /*f640*/  SHFL.IDX PT, R10, R2, 0x1f, 0x1f ;  /* 0x03e01f00020a7f89 */ /* 0x000e2400000e0000 */
[----:B0-----:R-:W-:-:S04]  /*f650*/  IMAD R10, R10, R3, RZ ;  /* 0x000000030a0a7224 */ /* 0x001fc800078e02ff */
[----:B------:R-:W-:-:S05]  /*f660*/  IMAD.IADD R7, R7, 0x1, R10 ;  /* 0x0000000107077824 */ /* 0x000fca00078e020a */
[----:B------:R-:W-:-:S13]  /*f670*/  ISETP.GT.AND P6, PT, R7, R6, PT ;  /* 0x000000060700720c */ /* 0x000fda0003fc4270 */
[----:B------:R-:W-:Y:S05]  /*f680*/  @P6 BRA `(.L_x_296) ;  /* 0x00000000009c6947 */ /* 0x000fea0003800000 */
.L_x_298:
[----:B------:R-:W-:-:S04]  /*f690*/  UIADD3 UR40, UR40, 0x1f, URZ ;  /* 0x0000001f28287890 */ /* 0x000fc8000fffe03f */
[----:B------:R-:W-:-:S06]  /*f6a0*/  UISETP.GE.AND UP0, UPT, UR40, UR4, UPT ;  /* 0x000000042800728c */ /* 0x000fcc000bf06270 */
[----:B------:R-:W-:-:S13]  /*f6b0*/  PLOP3.LUT P6, PT, PT, PT, UP0, 0x40, 0x0 ;  /* 0x000000000000781c */ /* 0x000fda0003fce808 */
[----:B------:R-:W-:Y:S05]  /*f6c0*/  @!P6 BRA `(.L_x_297) ;  /* 0x0000000400bce947 */ /* 0x000fea0003800000 */
[----:B------:R-:W0:Y:S02]  /*f6d0*/  S2R R0, SR_TID.X ;  /* 0x0000000000007919 */ /* 0x000e240000002100 */
[----:B0-----:R-:W-:-:S05]  /*f6e0*/  LOP3.LUT R0, R0, 0x1f, RZ, 0xc0, !PT ;  /* 0x0000001f00007812 */ /* 0x001fca00078ec0ff */
[----:B------:R-:W-:Y:S02]  /*f6f0*/  VIADD R9, R0, UR40 ;  /* 0x0000002800097c36 */ /* 0x000fe40008000000 */
[----:B------:R-:W-:-:S03]  /*f700*/  IMAD.MOV.U32 R0, RZ, RZ, RZ ;  /* 0x000000ffff007224 */ /* 0x000fc600078e00ff */
[----:B------:R-:W-:-:S13]  /*f710*/  ISETP.GE.OR P6, PT, R9, UR4, !P0 ;  /* 0x0000000409007c0c */ /* 0x000fda000c7c6670 */
[----:B------:R-:W0:Y:S08]  /*f720*/  @!P6 LDC.64 R2, c[0x0][0xc80] ;  /* 0x00032000ff02eb82 */ /* 0x000e300000000a00 */
[----:B------:R-:W1:Y:S01]  /*f730*/  @!P6 LDC.64 R4, c[0x0][0xc78] ;  /* 0x00031e00ff04eb82 */ /* 0x000e620000000a00 */
[----:B0-----:R-:W-:-:S05]  /*f740*/  @!P6 IMAD.WIDE R2, R9, 0x4, R2 ;  /* 0x000000040902e825 */ /* 0x001fca00078e0202 */
[----:B------:R1:W3:Y:S02]  /*f750*/  @!P6 LDG.E R0, desc[UR50][R2.64] ;  /* 0x000000320200e981 */ /* 0x0002e4000c1e1900 */
[----:B-1----:R-:W-:-:S04]  /*f760*/  @!P6 IMAD.WIDE R2, R9, 0x4, R4 ;  /* 0x000000040902e825 */ /* 0x002fc800078e0204 */
[----:B------:R-:W-:-:S06]  /*f770*/  IMAD.MOV.U32 R5, RZ, RZ, RZ ;  /* 0x000000ffff057224 */ /* 0x000fcc00078e00ff */
[----:B------:R-:W3:Y:S02]  /*f780*/  @!P6 LDG.E R5, desc[UR50][R2.64] ;  /* 0x000000320205e981 */ /* 0x000ee4000c1e1900 */
[----:B---3--:R-:W-:-:S05]  /*f790*/  IMAD R11, R5, R0, RZ ;  /* 0x00000000050b7224 */ /* 0x008fca00078e02ff */
        /* <DEDUP_REMOVED lines=21> */
[----:B------:R-:W-:-:S07]  /*f8f0*/  IMAD.MOV.U32 R10, RZ, RZ, R4 ;  /* 0x000000ffff0a7224 */ /* 0x000fce00078e0004 */
.L_x_296:
        /* <DEDUP_REMOVED lines=8> */
[----:B------:R-:W0:Y:S04]  /*f980*/  SHFL.IDX PT, R0, R0, R11, 0x1f ;  /* 0x00001f0b00007589 */ /* 0x000e2800000e0000 */
[----:B------:R1:W3:Y:S01]  /*f990*/  SHFL.IDX PT, R5, R5, R12, 0x1f ;  /* 0x00001f0c05057589 */ /* 0x0002e200000e0000 */
[----:B0-----:R-:W-:-:S04]  /*f9a0*/  IABS R4, R0 ;  /* 0x0000000000047213 */ /* 0x001fc80000000000 */
[----:B------:R-:W0:Y:S08]  /*f9b0*/  I2F.RP R10, R4 ;  /* 0x00000004000a7306 */ /* 0x000e300000209400 */
[----:B0-----:R-:W0:Y:S02]  /*f9c0*/  MUFU.RCP R10, R10 ;  /* 0x0000000a000a7308 */ /* 0x001e240000001000 */
[----:B0-----:R-:W-:-:S06]  /*f9d0*/  VIADD R7, R10, 0xffffffe ;  /* 0x0ffffffe0a077836 */ /* 0x001fcc0000000000 */
[----:B------:R-:W0:Y:S01]  /*f9e0*/  F2I.FTZ.U32.TRUNC.NTZ R7, R7 ;  /* 0x0000000700077305 */ /* 0x000e22000021f000 */
[----:B-1-3--:R-:W-:Y:S05]  /*f9f0*/  @!P0 BRA `(.L_x_299) ;  /* 0x00000000000c8947 */ /* 0x00afea0003800000 */
[----:B------:R-:W-:-:S06]  /*fa00*/  UIADD3 UR5, UR4, -0x1, URZ ;  /* 0xffffffff04057890 */ /* 0x000fcc000fffe03f */
[----:B------:R-:W-:-:S05]  /*fa10*/  IMAD.U32 R11, RZ, RZ, UR5 ;  /* 0x00000005ff0b7e24 */ /* 0x000fca000f8e00ff */
[----:B------:R1:W3:Y:S02]  /*fa20*/  SHFL.IDX PT, R8, R2, R11, 0x1f ;  /* 0x00001f0b02087589 */ /* 0x0002e400000e0000 */
.L_x_299:
[----:B---3--:R-:W-:Y:S01]  /*fa30*/  IMAD R9, R8, R3, R9 ;  /* 0x0000000308097224 */ /* 0x008fe200078e0209 */
[----:B------:R-:W-:Y:S01]  /*fa40*/  UIADD3 UR40, UR4, UR40, URZ ;  /* 0x0000002804287290 */ /* 0x000fe2000fffe03f */
[--C-:B0-----:R-:W-:Y:S02]  /*fa50*/  IMAD.MOV R3, RZ, RZ, -R7.reuse ;  /* 0x000000ffff037224 */ /* 0x101fe400078e0a07 */
[----:B-1----:R-:W-:Y:S01]  /*fa60*/  IMAD.MOV.U32 R2, RZ, RZ, RZ ;  /* 0x000000ffff027224 */ /* 0x002fe200078e00ff */
[----:B------:R0:W-:Y:S01]  /*fa70*/  STL [R1+0x10], R9 ;  /* 0x0000100901007387 */ /* 0x0001e20000100800 */
[----:B------:R-:W-:Y:S02]  /*fa80*/  IMAD R8, R3, R4, RZ ;  /* 0x0000000403087224 */ /* 0x000fe400078e02ff */
[----:B------:R-:W-:Y:S02]  /*fa90*/  IMAD.MOV.U32 R3, RZ, RZ, R7 ;  /* 0x000000ffff037224 */ /* 0x000fe400078e0007 */
[----:B------:R-:W-:Y:S01]  /*faa0*/  IMAD.HI.U32 R3, R7, R8, R2 ;  /* 0x0000000807037227 */ /* 0x000fe200078e0002 */
[----:B------:R-:W-:-:S03]  /*fab0*/  IABS R7, R5 ;  /* 0x0000000500077213 */ /* 0x000fc60000000000 */
[----:B0-----:R-:W-:Y:S01]  /*fac0*/  IMAD.IADD R9, R6, 0x1, -R9 ;  /* 0x0000000106097824 */ /* 0x001fe200078e0a09 */
[----:B------:R-:W0:Y:S01]  /*fad0*/  I2F.RP R8, R7 ;  /* 0x0000000700087306 */ /* 0x000e220000209400 */
[----:B------:R-:W-:-:S03]  /*fae0*/  IABS R6, R0 ;  /* 0x0000000000067213 */ /* 0x000fc60000000000 */
[----:B------:R-:W-:Y:S02]  /*faf0*/  IABS R11, R9 ;  /* 0x00000009000b7213 */ /* 0x000fe40000000000 */
[----:B------:R-:W-:-:S03]  /*fb00*/  IMAD.MOV R10, RZ, RZ, -R6 ;  /* 0x000000ffff0a7224 */ /* 0x000fc600078e0a06 */
[----:B------:R-:W-:-:S04]  /*fb10*/  IMAD.HI.U32 R6, R3, R11, RZ ;  /* 0x0000000b03067227 */ /* 0x000fc800078e00ff */
[----:B------:R-:W-:Y:S01]  /*fb20*/  IMAD R11, R6, R10, R11 ;  /* 0x0000000a060b7224 */ /* 0x000fe200078e020b */
[----:B0-----:R-:W0:Y:S04]  /*fb30*/  MUFU.RCP R2, R8 ;  /* 0x0000000800027308 */ /* 0x001e280000001000 */
[----:B------:R-:W-:-:S13]  /*fb40*/  ISETP.GT.U32.AND P1, PT, R4, R11, PT ;  /* 0x0000000b0400720c */ /* 0x000fda0003f24070 */
[----:B------:R-:W-:Y:S02]  /*fb50*/  @!P1 IMAD.IADD R11, R11, 0x1, -R4 ;  /* 0x000000010b0b9824 */ /* 0x000fe400078e0a04 */
[----:B0-----:R-:W-:Y:S02]  /*fb60*/  VIADD R10, R2, 0xffffffe ;  /* 0x0ffffffe020a7836 */ /* 0x001fe40000000000 */
[----:B------:R-:W-:Y:S01]  /*fb70*/  @!P1 VIADD R6, R6, 0x1 ;  /* 0x0000000106069836 */ /* 0x000fe20000000000 */
[----:B------:R-:W-:Y:S01]  /*fb80*/  ISETP.GE.U32.AND P0, PT, R11, R4, PT ;  /* 0x000000040b00720c */ /* 0x000fe20003f06070 */
[----:B------:R-:W0:Y:S01]  /*fb90*/  F2I.FTZ.U32.TRUNC.NTZ R3, R10 ;  /* 0x0000000a00037305 */ /* 0x000e22000021f000 */
[----:B------:R-:W-:Y:S02]  /*fba0*/  ISETP.NE.AND P1, PT, R0, RZ, PT ;  /* 0x000000ff0000720c */ /* 0x000fe40003f25270 */
[----:B------:R-:W-:-:S05]  /*fbb0*/  IABS R4, R5 ;  /* 0x0000000500047213 */ /* 0x000fca0000000000 */
[----:B------:R-:W-:-:S04]  /*fbc0*/  IMAD.MOV R4, RZ, RZ, -R4 ;  /* 0x000000ffff047224 */ /* 0x000fc800078e0a04 */
[----:B------:R-:W-:Y:S02]  /*fbd0*/  @P0 VIADD R6, R6, 0x1 ;  /* 0x0000000106060836 */ /* 0x000fe40000000000 */
[----:B0-----:R-:W-:-:S04]  /*fbe0*/  IMAD.MOV R2, RZ, RZ, -R3 ;  /* 0x000000ffff027224 */ /* 0x001fc800078e0a03 */
[----:B------:R-:W-:Y:S02]  /*fbf0*/  IMAD R11, R2, R7, RZ ;  /* 0x00000007020b7224 */ /* 0x000fe400078e02ff */
[----:B------:R-:W-:-:S04]  /*fc00*/  IMAD.MOV.U32 R2, RZ, RZ, RZ ;  /* 0x000000ffff027224 */ /* 0x000fc800078e00ff */
[----:B------:R-:W-:Y:S01]  /*fc10*/  IMAD.HI.U32 R2, R3, R11, R2 ;  /* 0x0000000b03027227 */ /* 0x000fe200078e0002 */
[----:B------:R-:W-:-:S04]  /*fc20*/  LOP3.LUT R3, R9, R0, RZ, 0x3c, !PT ;  /* 0x0000000009037212 */ /* 0x000fc800078e3cff */
[----:B------:R-:W-:-:S13]  /*fc30*/  ISETP.GE.AND P2, PT, R3, RZ, PT ;  /* 0x000000ff0300720c */ /* 0x000fda0003f46270 */
[----:B------:R-:W-:Y:S01]  /*fc40*/  @!P2 IMAD.MOV R6, RZ, RZ, -R6 ;  /* 0x000000ffff06a224 */ /* 0x000fe200078e0a06 */
[----:B------:R-:W-:-:S04]  /*fc50*/  @!P1 LOP3.LUT R6, RZ, R0, RZ, 0x33, !PT ;  /* 0x00000000ff069212 */ /* 0x000fc800078e33ff */
[-C--:B------:R-:W-:Y:S01]  /*fc60*/  IABS R3, R6.reuse ;  /* 0x0000000600037213 */ /* 0x080fe20000000000 */
[----:B------:R-:W-:-:S04]  /*fc70*/  IMAD R0, R0, R6, RZ ;  /* 0x0000000600007224 */ /* 0x000fc800078e02ff */
[----:B------:R-:W-:-:S04]  /*fc80*/  IMAD.HI.U32 R2, R2, R3, RZ ;  /* 0x0000000302027227 */ /* 0x000fc800078e00ff */
[----:B------:R-:W-:Y:S01]  /*fc90*/  IMAD R4, R2, R4, R3 ;  /* 0x0000000402047224 */ /* 0x000fe200078e0203 */
[----:B------:R-:W-:-:S04]  /*fca0*/  LOP3.LUT R3, R6, R5, RZ, 0x3c, !PT ;  /* 0x0000000506037212 */ /* 0x000fc800078e3cff */
[----:B------:R-:W-:Y:S02]  /*fcb0*/  ISETP.GT.U32.AND P1, PT, R7, R4, PT ;  /* 0x000000040700720c */ /* 0x000fe40003f24070 */
[----:B------:R-:W-:-:S11]  /*fcc0*/  ISETP.GE.AND P2, PT, R3, RZ, PT ;  /* 0x000000ff0300720c */ /* 0x000fd60003f46270 */
[----:B------:R-:W-:Y:S02]  /*fcd0*/  @!P1 IMAD.IADD R4, R4, 0x1, -R7 ;  /* 0x0000000104049824 */ /* 0x000fe400078e0a07 */
[----:B------:R-:W-:Y:S01]  /*fce0*/  @!P1 VIADD R2, R2, 0x1 ;  /* 0x0000000102029836 */ /* 0x000fe20000000000 */
[----:B------:R-:W-:Y:S02]  /*fcf0*/  ISETP.NE.AND P1, PT, R5, RZ, PT ;  /* 0x000000ff0500720c */ /* 0x000fe40003f25270 */
[----:B------:R-:W-:-:S13]  /*fd00*/  ISETP.GE.U32.AND P0, PT, R4, R7, PT ;  /* 0x000000070400720c */ /* 0x000fda0003f06070 */
[----:B------:R-:W-:-:S04]  /*fd10*/  @P0 VIADD R2, R2, 0x1 ;  /* 0x0000000102020836 */ /* 0x000fc80000000000 */
[----:B------:R-:W-:Y:S01]  /*fd20*/  @!P2 IMAD.MOV R2, RZ, RZ, -R2 ;  /* 0x000000ffff02a224 */ /* 0x000fe200078e0a02 */
[----:B------:R-:W-:-:S05]  /*fd30*/  @!P1 LOP3.LUT R2, RZ, R5, RZ, 0x33, !PT ;  /* 0x00000005ff029212 */ /* 0x000fca00078e33ff */
[----:B------:R-:W-:-:S04]  /*fd40*/  IMAD.MOV R3, RZ, RZ, -R2 ;  /* 0x000000ffff037224 */ /* 0x000fc800078e0a02 */
[C---:B------:R-:W-:Y:S01]  /*fd50*/  IMAD R6, R5.reuse, R3, R6 ;  /* 0x0000000305067224 */ /* 0x040fe200078e0206 */
[----:B------:R-:W-:Y:S01]  /*fd60*/  LEA R5, R5, R2, 0x18 ;  /* 0x0000000205057211 */ /* 0x000fe200078ec0ff */
[----:B------:R-:W-:-:S04]  /*fd70*/  IMAD.IADD R2, R9, 0x1, -R0 ;  /* 0x0000000109027824 */ /* 0x000fc800078e0a00 */
[----:B------:R-:W-:-:S05]  /*fd80*/  IMAD R0, R6, 0x10000, R5 ;  /* 0x0001000006007824 */ /* 0x000fca00078e0205 */
[----:B------:R1:W-:Y:S04]  /*fd90*/  STL [R1+0x18], R0 ;  /* 0x0000180001007387 */ /* 0x0003e80000100800 */
[----:B------:R1:W-:Y:S01]  /*fda0*/  STL [R1+0x14], R2 ;  /* 0x0000140201007387 */ /* 0x0003e20000100800 */
[----:B------:R-:W-:Y:S05]  /*fdb0*/  BRA `(.L_x_300) ;  /* 0x0000000000107947 */ /* 0x000fea0003800000 */
.L_x_297:
[----:B------:R0:W-:Y:S01]  /*fdc0*/  STL [R1+0x10], R6 ;  /* 0x0000100601007387 */ /* 0x0001e20000100800 */
[----:B------:R-:W-:-:S03]  /*fdd0*/  ULDC UR40, c[0x0][0xc3c] ;  /* 0x00030f0000287ab9 */ /* 0x000fc60000000800 */
[----:B------:R0:W-:Y:S04]  /*fde0*/  STL [R1+0x14], RZ ;  /* 0x000014ff01007387 */ /* 0x0001e80000100800 */
[----:B------:R0:W-:Y:S02]  /*fdf0*/  STL [R1+0x18], RZ ;  /* 0x000018ff01007387 */ /* 0x0001e40000100800 */
.L_x_300:
[----:B------:R-:W3:Y:S04]  /*fe00*/  LDL R3, [R1+0x14] ;  /* 0x0000140001037983 */ /* 0x000ee80000100800 */
[----:B-1----:R-:W4:Y:S04]  /*fe10*/  LDL R2, [R1+0x18] ;  /* 0x0000180001027983 */ /* 0x002f280000100800 */
[----:B------:R-:W2:Y:S01]  /*fe20*/  LDL R4, [R1+0x10] ;  /* 0x0000100001047983 */ /* 0x000ea20000100800 */
[----:B------:R-:W1:Y:S01]  /*fe30*/  S2R R0, SR_TID.X ;  /* 0x0000000000007919 */ /* 0x000e620000002100 */
[----:B------:R-:W-:Y:S01]  /*fe40*/  BAR.SYNC.DEFER_BLOCKING 0x4, 0x200 ;  /* 0x0108000000007b1d */ /* 0x000fe20000010000 */
[----:B---3--:R-:W-:-:S02]  /*fe50*/  IMAD.MOV.U32 R5, RZ, RZ, R3 ;  /* 0x000000ffff057224 */ /* 0x008fc400078e0003 */
[----:B----4-:R-:W-:-:S03]  /*fe60*/  IMAD.MOV.U32 R3, RZ, RZ, R2 ;  /* 0x000000ffff037224 */ /* 0x010fc600078e0002 */
[----:B------:R3:W4:Y:S01]  /*fe70*/  LDL R2, [R1+0x24] ;  /* 0x0000240001027983 */ /* 0x0007220000100800 */
[----:B-1----:R-:W-:Y:S01]  /*fe80*/  LOP3.LUT R0, R0, 0x1f, RZ, 0xc0, !PT ;  /* 0x0000001f00007812 */ /* 0x002fe200078ec0ff */
[----:B0-----:R-:W-:-:S03]  /*fe90*/  IMAD.MOV.U32 R6, RZ, RZ, R3 ;  /* 0x000000ffff067224 */ /* 0x001fc600078e0003 */
[----:B------:R-:W-:-:S13]  /*fea0*/  ISETP.NE.AND P0, PT, R0, RZ, PT ;  /* 0x000000ff0000720c */ /* 0x000fda0003f05270 */
[----:B------:R-:W-:Y:S01]  /*feb0*/  @!P0 MOV R0, 0x400 ;  /* 0x0000040000008802 */ /* 0x000fe20000000f00 */
[----:B----4-:R-:W0:Y:S03]  /*fec0*/  @!P0 S2R R2, SR_CgaCtaId ;  /* 0x0000000000028919 */ /* 0x010e260000008800 */
[----:B0-----:R-:W-:Y:S01]  /*fed0*/  @!P0 LEA R16, R2, R0, 0x18 ;  /* 0x0000000002108211 */ /* 0x001fe200078ec0ff */
[----:B------:R-:W-:Y:S01]  /*fee0*/  IMAD.U32 R0, RZ, RZ, UR40 ;  /* 0x00000028ff007e24 */ /* 0x000fe2000f8e00ff */
[----:B------:R3:W-:Y:S03]  /*fef0*/  @!P0 STL [R1+0x24], R2 ;  /* 0x0000240201008387 */ /* 0x0007e60000100800 */
[----:B------:R-:W-:-:S05]  /*ff00*/  @!P0 IMAD.MOV.U32 R7, RZ, RZ, R0 ;  /* 0x000000ffff078224 */ /* 0x000fca00078e0000 */
[----:B--2---:R3:W-:Y:S01]  /*ff10*/  @!P0 STS.128 [R16+0x132d0], R4 ;  /* 0x0132d00410008388 */ /* 0x0047e20000000c00 */
[----:B------:R-:W-:Y:S06]  /*ff20*/  BAR.ARV 0x5, 0x200 ;  /* 0x0148000000007b1d */ /* 0x000fec0000002000 */
.L_x_295:
[----:B------:R-:W-:Y:S02]  /*ff30*/  ULDC UR4, c[0x0][0xc3c] ;  /* 0x00030f0000047ab9 */ /* 0x000fe40000000800 */
[----:B------:R-:W-:-:S06]  /*ff40*/  UISETP.GE.AND UP0, UPT, UR40, UR4, UPT ;  /* 0x000000042800728c */ /* 0x000fcc000bf06270 */
[----:B------:R-:W-:-:S13]  /*ff50*/  PLOP3.LUT P0, PT, PT, PT, UP0, 0x80, 0x0 ;  /* 0x000000000000781c */ /* 0x000fda0003f0f008 */
[----:B------:R-:W-:Y:S05]  /*ff60*/  @!P0 BRA `(.L_x_301) ;  /* 0xffffffa8008c8947 */ /* 0x000fea000383ffff */
.L_x_227:
[----:B------:R-:W4:Y:S01]  /*ff70*/  LDL.LU R0, [R1+0x3c] ;  /* 0x00003c0001007983 */ /* 0x000f220000300800 */
[----:B------:R-:W-:Y:S01]  /*ff80*/  BSSY B0, `(.L_x_302) ;  /* 0x000000b000007945 */ /* 0x000fe20003800000 */
[----:B01-3--:R-:W0:Y:S01]  /*ff90*/  S2R R5, SR_CgaCtaId ;  /* 0x0000000000057919 */ /* 0x00be220000008800 */
[----:B----4-:R-:W-:-:S05]  /*ffa0*/  VIADD R0, R0, 0x1 ;  /* 0x0000000100007836 */ /* 0x010fca0000000000 */
[----:B------:R-:W-:-:S04]  /*ffb0*/  LEA.HI R2, R0, R0, RZ, 0x1 ;  /* 0x0000000000027211 */ /* 0x000fc800078f08ff */
[----:B------:R-:W-:Y:S02]  /*ffc0*/  LOP3.LUT R3, R2, 0xfffffffe, RZ, 0xc0, !PT ;  /* 0xfffffffe02037812 */ /* 0x000fe400078ec0ff */
[----:B------:R-:W-:-:S03]  /*ffd0*/  MOV R2, 0x400 ;  /* 0x0000040000027802 */ /* 0x000fc60000000f00 */
[----:B------:R-:W-:Y:S01]  /*ffe0*/  IMAD.IADD R0, R0, 0x1, -R3 ;  /* 0x0000000100007824 */ /* 0x000fe200078e0a03 */
[----:B0-----:R-:W-:-:S04]  /*fff0*/  LEA R5, R5, R2, 0x18 ;  /* 0x0000000205057211 */ /* 0x001fc800078ec0ff */
[----:B------:R-:W-:-:S04]  /*10000*/  SHF.L.U32 R0, R0, 0x1f, RZ ;  /* 0x0000001f00007819 */ /* 0x000fc800000006ff */
[----:B------:R-:W0:Y:S02]  /*10010*/  SYNCS.PHASECHK.TRANS64.TRYWAIT P0, [R5+URZ+0x13220], R0 ;  /* 0x01322000050075a7 */ /* 0x000e24000800017f */
[----:B0-----:R-:W-:Y:S05]  /*10020*/  @!P0 BRA `(.L_x_303) ;  /* 0x0000002800608947 */ /* 0x001fea0003800000 */
.L_x_392:
[----:B------:R-:W-:Y:S05]  /*10030*/  BSYNC B0 ;  /* 0x0000000000007941 */ /* 0x000fea0003800000 */
.L_x_302:
[----:B------:R-:W-:-:S03]  /*10040*/  UMOV UR4, 0xffffffff ;  /* 0xffffffff00047882 */ /* 0x000fc60000000000 */
[----:B------:R-:W-:Y:S05]  /*10050*/  BRA.DIV UR4, `(.L_x_304) ;  /* 0x0000002a04687947 */ /* 0x000fea000b800000 */
[----:B0-----:R-:W0:Y:S02]  /*10060*/  S2R R0, SR_TID.X ;  /* 0x0000000000007919 */ /* 0x001e240000002100 */
[----:B0-----:R-:W-:-:S04]  /*10070*/  SHF.R.U32.HI R0, RZ, 0x5, R0 ;  /* 0x00000005ff007819 */ /* 0x001fc80000011600 */
[----:B------:R-:W-:-:S05]  /*10080*/  LOP3.LUT R0, R0, 0x3, RZ, 0xc0, !PT ;  /* 0x0000000300007812 */ /* 0x000fca00078ec0ff */
[----:B------:R0:W1:Y:S02]  /*10090*/  SHFL.IDX PT, R14, R0, RZ, 0x1f ;  /* 0x00001fff000e7589 */ /* 0x00006400000e0000 */
.L_x_395:
[----:B-1----:R-:W-:Y:S01]  /*100a0*/  ISETP.NE.AND P0, PT, R14, RZ, PT ;  /* 0x000000ff0e00720c */ /* 0x002fe20003f05270 */
[----:B------:R-:W-:-:S12]  /*100b0*/  BSSY B0, `(.L_x_305) ;  /* 0x000002e000007945 */ /* 0x000fd80003800000 */
[----:B------:R-:W-:Y:S05]  /*100c0*/  @P0 BRA `(.L_x_306) ;  /* 0x0000000000b00947 */ /* 0x000fea0003800000 */
[----:B------:R-:W-:-:S03]  /*100d0*/  UMOV UR4, 0xffffffff ;  /* 0xffffffff00047882 */ /* 0x000fc60000000000 */
[----:B------:R-:W-:Y:S05]  /*100e0*/  BRA.DIV UR4, `(.L_x_307) ;  /* 0x0000002a04787947 */ /* 0x000fea000b800000 */
[----:B------:R-:W-:-:S13]  /*100f0*/  ELECT P6, URZ, PT ;  /* 0x00000000003f782f */ /* 0x000fda00038c0000 */
.L_x_398:
[----:B------:R-:W-:Y:S05]  /*10100*/  @!P6 BRA `(.L_x_306) ;  /* 0x0000000000a0e947 */ /* 0x000fea0003800000 */
[----:B------:R-:W-:-:S06]  /*10110*/  ULOP3.LUT UR4, UR37, 0x2, URZ, 0xfc, !UPT ;  /* 0x0000000225047892 */ /* 0x000fcc000f8efc3f */
[----:B0-----:R-:W-:-:S05]  /*10120*/  IMAD.U32 R0, RZ, RZ, UR4 ;  /* 0x00000004ff007e24 */ /* 0x001fca000f8e00ff */
[----:B------:R-:W-:-:S13]  /*10130*/  ISETP.NE.AND P0, PT, R0, 0x3, PT ;  /* 0x000000030000780c */ /* 0x000fda0003f05270 */
[----:B------:R-:W-:Y:S05]  /*10140*/  @!P0 BRA `(.L_x_308) ;  /* 0x0000000000048947 */ /* 0x000fea0003800000 */
[----:B------:R-:W-:Y:S01]  /*10150*/  BPT.TRAP 0x1 ;  /* 0x000000040000795c */ /* 0x000fe20000300000 */
.L_x_308:
[----:B------:R-:W3:Y:S01]  /*10160*/  LDL R0, [R1] ;  /* 0x0000000001007983 */ /* 0x000ee20000100800 */
[C---:B------:R-:W-:Y:S02]  /*10170*/  IMAD R3, R27.reuse, 0x8, R5 ;  /* 0x000000081b037824 */ /* 0x040fe400078e0205 */
[----:B------:R-:W-:-:S05]  /*10180*/  VIADD R27, R27, 0x1 ;  /* 0x000000011b1b7836 */ /* 0x000fca0000000000 */
[----:B------:R-:W-:Y:S02]  /*10190*/  ISETP.NE.AND P2, PT, R27, 0x2, PT ;  /* 0x000000021b00780c */ /* 0x000fe40003f45270 */
[----:B---3--:R-:W-:Y:S02]  /*101a0*/  SHF.L.U32 R2, R0, 0x1f, RZ ;  /* 0x0000001f00027819 */ /* 0x008fe400000006ff */
[----:B------:R-:W-:Y:S02]  /*101b0*/  SEL R0, RZ, 0x1, P2 ;  /* 0x00000001ff007807 */ /* 0x000fe40001000000 */
[----:B------:R-:W0:Y:S02]  /*101c0*/  SYNCS.PHASECHK.TRANS64.TRYWAIT P1, [R3+URZ+0x13240], R2 ;  /* 0x01324002030075a7 */ /* 0x000e24000802017f */
[----:B0-----:R-:W-:Y:S05]  /*101d0*/  @!P1 BRA `(.L_x_309) ;  /* 0x00000028005c9947 */ /* 0x001fea0003800000 */
.L_x_399:
[----:B------:R-:W3:Y:S01]  /*101e0*/  LDL.LU R4, [R1] ;  /* 0x0000000001047983 */ /* 0x000ee20000300800 */
[----:B------:R-:W-:Y:S02]  /*101f0*/  SEL R27, R27, RZ, P2 ;  /* 0x000000ff1b1b7207 */ /* 0x000fe40001000000 */
[----:B---3--:R-:W-:Y:S01]  /*10200*/  LOP3.LUT R0, R4, R0, RZ, 0x3c, !PT ;  /* 0x0000000004007212 */ /* 0x008fe200078e3cff */
[----:B------:R-:W-:Y:S06]  /*10210*/  @!P0 BRA `(.L_x_310) ;  /* 0x0000000000048947 */ /* 0x000fec0003800000 */
[----:B------:R-:W-:Y:S01]  /*10220*/  BPT.TRAP 0x1 ;  /* 0x000000040000795c */ /* 0x000fe20000300000 */
.L_x_310:
[----:B------:R-:W-:Y:S01]  /*10230*/  IMAD R27, R27, 0x8, R5 ;  /* 0x000000081b1b7824 */ /* 0x000fe200078e0205 */
[----:B------:R-:W-:-:S04]  /*10240*/  SHF.L.U32 R0, R0, 0x1f, RZ ;  /* 0x0000001f00007819 */ /* 0x000fc800000006ff */
[----:B------:R-:W1:Y:S02]  /*10250*/  SYNCS.PHASECHK.TRANS64.TRYWAIT P1, [R27+URZ+0x13240], R0 ;  /* 0x013240001b0075a7 */ /* 0x000e64000802017f */
[----:B-1----:R-:W-:Y:S05]  /*10260*/  @!P1 BRA `(.L_x_311) ;  /* 0x00000028004c9947 */ /* 0x002fea0003800000 */
.L_x_400:
[----:B------:R-:W-:Y:S05]  /*10270*/  @!P0 BRA `(.L_x_312) ;  /* 0x0000000000048947 */ /* 0x000fea0003800000 */
[----:B------:R-:W-:Y:S01]  /*10280*/  BPT.TRAP 0x1 ;  /* 0x000000040000795c */ /* 0x000fe20000300000 */
.L_x_312:
[----:B------:R-:W3:Y:S02]  /*10290*/  SYNCS.PHASECHK.TRANS64.TRYWAIT P1, [R3+URZ+0x13260], R2 ;  /* 0x01326002030075a7 */ /* 0x000ee4000802017f */
[----:B---3--:R-:W-:Y:S05]  /*102a0*/  @!P1 BRA `(.L_x_313) ;  /* 0x0000002800509947 */ /* 0x008fea0003800000 */
.L_x_401:
[----:B------:R-:W-:Y:S05]  /*102b0*/  @!P0 BRA `(.L_x_314) ;  /* 0x0000000000048947 */ /* 0x000fea0003800000 */
[----:B------:R-:W-:Y:S01]  /*102c0*/  BPT.TRAP 0x1 ;  /* 0x000000040000795c */ /* 0x000fe20000300000 */
.L_x_314:
[----:B------:R-:W4:Y:S02]  /*102d0*/  SYNCS.PHASECHK.TRANS64.TRYWAIT P1, [R27+URZ+0x13260], R0 ;  /* 0x013260001b0075a7 */ /* 0x000f24000802017f */
[----:B----4-:R-:W-:Y:S05]  /*102e0*/  @!P1 BRA `(.L_x_315) ;  /* 0x0000002800549947 */ /* 0x010fea0003800000 */
.L_x_402:
[----:B------:R-:W-:Y:S05]  /*102f0*/  @!P0 BRA `(.L_x_316) ;  /* 0x0000000000048947 */ /* 0x000fea0003800000 */
[----:B------:R-:W-:Y:S01]  /*10300*/  BPT.TRAP 0x1 ;  /* 0x000000040000795c */ /* 0x000fe20000300000 */
.L_x_316:
[----:B------:R-:W0:Y:S02]  /*10310*/  SYNCS.PHASECHK.TRANS64.TRYWAIT P1, [R3+URZ+0x13280], R2 ;  /* 0x01328002030075a7 */ /* 0x000e24000802017f */
[----:B0-----:R-:W-:Y:S05]  /*10320*/  @!P1 BRA `(.L_x_317) ;  /* 0x0000002800589947 */ /* 0x001fea0003800000 */
.L_x_403:
[----:B------:R-:W-:Y:S05]  /*10330*/  @!P0 BRA `(.L_x_318) ;  /* 0x0000000000048947 */ /* 0x000fea0003800000 */
[----:B------:R-:W-:Y:S01]  /*10340*/  BPT.TRAP 0x1 ;  /* 0x000000040000795c */ /* 0x000fe20000300000 */
.L_x_318:
[----:B------:R0:W0:Y:S02]  /*10350*/  SYNCS.PHASECHK.TRANS64.TRYWAIT P0, [R27+URZ+0x13280], R0 ;  /* 0x013280001b0075a7 */ /* 0x000024000800017f */
[----:B0-----:R-:W-:Y:S05]  /*10360*/  @!P0 NANOSLEEP.SYNCS 0x989680 ;  /* 0x009896800000895d */ /* 0x001fea0003900000 */
[----:B------:R-:W0:Y:S02]  /*10370*/  @!P0 SYNCS.PHASECHK.TRANS64 P0, [R27+URZ+0x13280], R0 ;  /* 0x013280001b0085a7 */ /* 0x000e24000800007f */
[----:B0-----:R-:W-:Y:S05]  /*10380*/  @!P0 BRA `(.L_x_318) ;  /* 0xfffffffc00f08947 */ /* 0x001fea000383ffff */
.L_x_306:
[----:B------:R-:W-:Y:S05]  /*10390*/  BSYNC B0 ;  /* 0x0000000000007941 */ /* 0x000fea0003800000 */
.L_x_305:
[----:B------:R-:W-:Y:S05]  /*103a0*/  EXIT ;  /* 0x000000000000794d */ /* 0x000fea0003800000 */
.L_x_187:
[----:B0-----:R0:W1:Y:S02]  /*103b0*/  SYNCS.PHASECHK.TRANS64.TRYWAIT P1, [R25+URZ+0x13200], R0 ;  /* 0x01320000190075a7 */ /* 0x001064000802017f */
[----:B-1----:R-:W-:Y:S05]  /*103c0*/  @!P1 NANOSLEEP.SYNCS 0x989680 ;  /* 0x009896800000995d */ /* 0x002fea0003900000 */
[----:B------:R-:W1:Y:S02]  /*103d0*/  @!P1 SYNCS.PHASECHK.TRANS64 P1, [R25+URZ+0x13200], R0 ;  /* 0x01320000190095a7 */ /* 0x000e64000802007f */
[----:B-1----:R-:W-:Y:S05]  /*103e0*/  @!P1 BRA `(.L_x_187) ;  /* 0xfffffffc00f09947 */ /* 0x002fea000383ffff */
[----:B------:R-:W-:Y:S05]  /*103f0*/  BRA `(.L_x_319) ;  /* 0xffffff1400c47947 */ /* 0x000fea000383ffff */
.L_x_191:
[----:B-1----:R1:W2:Y:S02]  /*10400*/  SYNCS.PHASECHK.TRANS64.TRYWAIT P1, [R5+URZ+0x13230], R4 ;  /* 0x01323004050075a7 */ /* 0x0022a4000802017f */
[----:B--2---:R-:W-:Y:S05]  /*10410*/  @!P1 NANOSLEEP.SYNCS 0x989680 ;  /* 0x009896800000995d */ /* 0x004fea0003900000 */
[----:B------:R-:W2:Y:S02]  /*10420*/  @!P1 SYNCS.PHASECHK.TRANS64 P1, [R5+URZ+0x13230], R4 ;  /* 0x01323004050095a7 */ /* 0x000ea4000802007f */
[----:B--2---:R-:W-:Y:S05]  /*10430*/  @!P1 BRA `(.L_x_191) ;  /* 0xfffffffc00f09947 */ /* 0x004fea000383ffff */
[----:B------:R-:W-:Y:S05]  /*10440*/  BRA `(.L_x_190) ;  /* 0xffffff1400f07947 */ /* 0x000fea000383ffff */
.L_x_197:
[----:B-1----:R-:W-:-:S04]  /*10450*/  IMAD.U32 R4, RZ, RZ, UR21 ;  /* 0x00000015ff047e24 */ /* 0x002fc8000f8e00ff */
[----:B------:R1:W2:Y:S03]  /*10460*/  SYNCS.PHASECHK.TRANS64.TRYWAIT P1, [R4+URZ+0x13230], R3 ;  /* 0x01323003040075a7 */ /* 0x0002a6000802017f */
[----:B--2---:R-:W-:Y:S05]  /*10470*/  @!P1 NANOSLEEP.SYNCS 0x989680 ;  /* 0x009896800000995d */ /* 0x004fea0003900000 */
[----:B------:R-:W2:Y:S02]  /*10480*/  @!P1 SYNCS.PHASECHK.TRANS64 P1, [R4+URZ+0x13230], R3 ;  /* 0x01323003040095a7 */ /* 0x000ea4000802007f */
[----:B--2---:R-:W-:Y:S05]  /*10490*/  @!P1 BRA `(.L_x_197) ;  /* 0xfffffffc00ec9947 */ /* 0x004fea000383ffff */
[----:B------:R-:W-:Y:S05]  /*104a0*/  BRA `(.L_x_196) ;  /* 0xffffff4000207947 */ /* 0x000fea000383ffff */
.L_x_201:
[----:B-1----:R-:W-:-:S04]  /*104b0*/  IMAD.U32 R4, RZ, RZ, UR11 ;  /* 0x0000000bff047e24 */ /* 0x002fc8000f8e00ff */
[----:B------:R1:W2:Y:S03]  /*104c0*/  SYNCS.PHASECHK.TRANS64.TRYWAIT P1, [R4+URZ+0x13250], R3 ;  /* 0x01325003040075a7 */ /* 0x0002a6000802017f */
[----:B--2---:R-:W-:Y:S05]  /*104d0*/  @!P1 NANOSLEEP.SYNCS 0x989680 ;  /* 0x009896800000995d */ /* 0x004fea0003900000 */
[----:B------:R-:W2:Y:S02]  /*104e0*/  @!P1 SYNCS.PHASECHK.TRANS64 P1, [R4+URZ+0x13250], R3 ;  /* 0x01325003040095a7 */ /* 0x000ea4000802007f */
[----:B--2---:R-:W-:Y:S05]  /*104f0*/  @!P1 BRA `(.L_x_201) ;  /* 0xfffffffc00ec9947 */ /* 0x004fea000383ffff */
[----:B------:R-:W-:Y:S05]  /*10500*/  BRA `(.L_x_200) ;  /* 0xffffff44002c7947 */ /* 0x000fea000383ffff */
.L_x_208:
[----:B-1----:R-:W-:-:S04]  /*10510*/  IMAD.U32 R7, RZ, RZ, UR5 ;  /* 0x00000005ff077e24 */ /* 0x002fc8000f8e00ff */
[----:B------:R1:W2:Y:S03]  /*10520*/  SYNCS.PHASECHK.TRANS64.TRYWAIT P1, [R7+URZ+0x13250], R0 ;  /* 0x01325000070075a7 */ /* 0x0002a6000802017f */
[----:B--2---:R-:W-:Y:S05]  /*10530*/  @!P1 NANOSLEEP.SYNCS 0x989680 ;  /* 0x009896800000995d */ /* 0x004fea0003900000 */
[----:B------:R-:W2:Y:S02]  /*10540*/  @!P1 SYNCS.PHASECHK.TRANS64 P1, [R7+URZ+0x13250], R0 ;  /* 0x01325000070095a7 */ /* 0x000ea4000802007f */
[----:B--2---:R-:W-:Y:S05]  /*10550*/  @!P1 BRA `(.L_x_208) ;  /* 0xfffffffc00ec9947 */ /* 0x004fea000383ffff */
[----:B------:R-:W-:Y:S05]  /*10560*/  BRA `(.L_x_207) ;  /* 0xffffff6000787947 */ /* 0x000fea000383ffff */
.L_x_243:
[----:B------:R-:W0:Y:S01]  /*10570*/  S2R R20, SR_TID.X ;  /* 0x0000000000147919 */ /* 0x000e220000002100 */
[----:B------:R-:W-:Y:S02]  /*10580*/  IMAD.MOV.U32 R12, RZ, RZ, RZ ;  /* 0x000000ffff0c7224 */ /* 0x000fe400078e00ff */
[----:B------:R-:W-:Y:S02]  /*10590*/  IMAD.MOV.U32 R11, RZ, RZ, 0x1f ;  /* 0x0000001fff0b7424 */ /* 0x000fe400078e00ff */
[----:B------:R-:W-:Y:S01]  /*105a0*/  IMAD.MOV.U32 R15, RZ, RZ, -0x1 ;  /* 0xffffffffff0f7424 */ /* 0x000fe200078e00ff */
[----:B0-----:R-:W-:-:S04]  /*105b0*/  SHF.R.U32.HI R20, RZ, 0x5, R20 ;  /* 0x00000005ff147819 */ /* 0x001fc80000011614 */
[----:B------:R-:W-:-:S05]  /*105c0*/  LOP3.LUT R20, R20, 0x3, RZ, 0xc0, !PT ;  /* 0x0000000314147812 */ /* 0x000fca00078ec0ff */
[----:B------:R-:W-:-:S07]  /*105d0*/  IMAD.MOV.U32 R13, RZ, RZ, R20 ;  /* 0x000000ffff0d7224 */ /* 0x000fce00078e0014 */
[----:B-12--5:R-:W-:Y:S05]  /*105e0*/  WARPSYNC.COLLECTIVE R15, `(.L_x_320) ;  /* 0x000000000f087348 */ /* 0x026fea0003c00000 */
[----:B------:R0:W3:Y:S02]  /*105f0*/  SHFL.IDX P6, R14, R13, R12, R11 ;  /* 0x0000000c0d0e7389 */ /* 0x0000e400000c000b */
[----:B0123-5:R-:W-:Y:S01]  /*10600*/  ENDCOLLECTIVE ;  /* 0x000000000000791b */ /* 0x02ffe20003800000 */
.L_x_320:
[----:B------:R-:W-:Y:S05]  /*10610*/  BRA `(.L_x_321) ;  /* 0xffffffb000d07947 */ /* 0x000fea000383ffff */
.L_x_246:
[----:B0-----:R0:W1:Y:S02]  /*10620*/  SYNCS.PHASECHK.TRANS64.TRYWAIT P0, [R7+URZ+0x13280], R28 ;  /* 0x0132801c070075a7 */ /* 0x001064000800017f */
[----:B-1----:R-:W-:Y:S05]  /*10630*/  @!P0 NANOSLEEP.SYNCS 0x989680 ;  /* 0x009896800000895d */ /* 0x002fea0003900000 */
[----:B------:R-:W1:Y:S02]  /*10640*/  @!P0 SYNCS.PHASECHK.TRANS64 P0, [R7+URZ+0x13280], R28 ;  /* 0x0132801c070085a7 */ /* 0x000e64000800007f */
[----:B-1----:R-:W-:Y:S05]  /*10650*/  @!P0 BRA `(.L_x_246) ;  /* 0xfffffffc00f08947 */ /* 0x002fea000383ffff */
[----:B------:R-:W-:Y:S05]  /*10660*/  BRA `(.L_x_322) ;  /* 0xffffffb400fc7947 */ /* 0x000fea000383ffff */
.L_x_247:
[----:B------:R-:W-:Y:S01]  /*10670*/  BSSY B0, `(.L_x_323) ;  /* 0x0000008000007945 */ /* 0x000fe20003800000 */
[----:B------:R-:W-:Y:S02]  /*10680*/  IMAD.MOV.U32 R13, RZ, RZ, R2 ;  /* 0x000000ffff0d7224 */ /* 0x000fe400078e0002 */
[----:B------:R-:W-:Y:S02]  /*10690*/  IMAD.MOV.U32 R12, RZ, RZ, RZ ;  /* 0x000000ffff0c7224 */ /* 0x000fe400078e00ff */
[----:B------:R-:W-:Y:S02]  /*106a0*/  IMAD.MOV.U32 R11, RZ, RZ, 0x1c1f ;  /* 0x00001c1fff0b7424 */ /* 0x000fe400078e00ff */
[----:B------:R-:W-:-:S07]  /*106b0*/  IMAD.MOV.U32 R15, RZ, RZ, -0x1 ;  /* 0xffffffffff0f7424 */ /* 0x000fce00078e00ff */
[----:B0-----:R-:W-:Y:S05]  /*106c0*/  WARPSYNC.COLLECTIVE R15, `(.L_x_324) ;  /* 0x000000000f087348 */ /* 0x001fea0003c00000 */
[----:B------:R1:W2:Y:S02]  /*106d0*/  SHFL.IDX P6, R14, R13, R12, R11 ;  /* 0x0000000c0d0e7389 */ /* 0x0002a400000c000b */
[----:B012---:R-:W-:Y:S01]  /*106e0*/  ENDCOLLECTIVE ;  /* 0x000000000000791b */ /* 0x007fe20003800000 */
.L_x_324:
[----:B------:R-:W-:Y:S05]  /*106f0*/  BSYNC B0 ;  /* 0x0000000000007941 */ /* 0x000fea0003800000 */
.L_x_323:
        /* <DEDUP_REMOVED lines=8> */
.L_x_325:
[----:B------:R-:W-:-:S05]  /*10780*/  IMAD.MOV.U32 R10, RZ, RZ, R14 ;  /* 0x000000ffff0a7224 */ /* 0x000fca00078e000e */
[----:B------:R-:W-:-:S05]  /*10790*/  IADD3 R18, P1, R19, R10, RZ ;  /* 0x0000000a13127210 */ /* 0x000fca0007f3e0ff */
[----:B------:R-:W-:Y:S02]  /*107a0*/  IMAD.X R19, RZ, RZ, R3, P1 ;  /* 0x000000ffff137224 */ /* 0x000fe400008e0603 */
[----:B------:R-:W-:Y:S02]  /*107b0*/  IMAD.IADD R3, R16, 0x1, R20 ;  /* 0x0000000110037824 */ /* 0x000fe400078e0214 */
[----:B------:R0:W5:Y:S01]  /*107c0*/  LDL.LU R20, [R1+0x8] ;  /* 0x0000080001147983 */ /* 0x0001620000300800 */
[----:B------:R-:W-:Y:S01]  /*107d0*/  IMAD.MOV.U32 R13, RZ, RZ, R2 ;  /* 0x000000ffff0d7224 */ /* 0x000fe200078e0002 */
[C---:B------:R-:W-:Y:S01]  /*107e0*/  ISETP.LT.OR P1, PT, R8.reuse, 0x1, P0 ;  /* 0x000000010800780c */ /* 0x040fe20000721670 */
[----:B------:R-:W-:Y:S01]  /*107f0*/  IMAD.MOV.U32 R12, RZ, RZ, 0x1 ;  /* 0x00000001ff0c7424 */ /* 0x000fe200078e00ff */
[C---:B------:R-:W-:Y:S02]  /*10800*/  ISETP.GE.AND P2, PT, R8.reuse, 0x81, PT ;  /* 0x000000810800780c */ /* 0x040fe40003f46270 */
[----:B------:R-:W-:-:S13]  /*10810*/  ISETP.GE.AND P4, PT, R8, 0x21, PT ;  /* 0x000000210800780c */ /* 0x000fda0003f86270 */
[----:B0----5:R-:W-:Y:S05]  /*10820*/  WARPSYNC.COLLECTIVE R15, `(.L_x_326) ;  /* 0x000000000f087348 */ /* 0x021fea0003c00000 */
[----:B------:R1:W2:Y:S02]  /*10830*/  SHFL.IDX P6, R14, R13, R12, R11 ;  /* 0x0000000c0d0e7389 */ /* 0x0002a400000c000b */
[----:B012--5:R-:W-:Y:S01]  /*10840*/  ENDCOLLECTIVE ;  /* 0x000000000000791b */ /* 0x027fe20003800000 */
.L_x_326:
[----:B------:R-:W-:Y:S01]  /*10850*/  ISETP.GE.AND P3, PT, R8, 0x41, PT ;  /* 0x000000410800780c */ /* 0x000fe20003f66270 */
[----:B------:R-:W-:Y:S01]  /*10860*/  @!PT LDS RZ, [RZ] ;  /* 0x00000000fffff984 */ /* 0x000fe20000000800 */
[----:B------:R-:W-:Y:S01]  /*10870*/  @!PT LDS RZ, [RZ] ;  /* 0x00000000fffff984 */ /* 0x000fe20000000800 */
[----:B------:R-:W-:Y:S01]  /*10880*/  @!PT LDS RZ, [RZ] ;  /* 0x00000000fffff984 */ /* 0x000fe20000000800 */
[----:B------:R0:W-:Y:S01]  /*10890*/  LDGSTS.E.BYPASS.LTC128B.128 [R3+0x6000], desc[UR50][R18.64], !P1 ;  /* 0x0600000012037fae */ /* 0x0001e2000c901d72 */
[----:B------:R-:W-:Y:S01]  /*108a0*/  IMAD.MOV.U32 R13, RZ, RZ, R0 ;  /* 0x000000ffff0d7224 */ /* 0x000fe200078e0000 */
[----:B0-----:R-:W0:Y:S01]  /*108b0*/  S2R R19, SR_TID.X ;  /* 0x0000000000137919 */ /* 0x001e220000002100 */
[----:B------:R-:W-:-:S09]  /*108c0*/  IMAD.MOV.U32 R10, RZ, RZ, R14 ;  /* 0x000000ffff0a7224 */ /* 0x000fd200078e000e */
[----:B0-----:R-:W-:Y:S05]  /*108d0*/  WARPSYNC.COLLECTIVE R15, `(.L_x_327) ;  /* 0x000000000f087348 */ /* 0x001fea0003c00000 */
[----:B------:R1:W2:Y:S02]  /*108e0*/  SHFL.IDX P6, R14, R13, R12, R11 ;  /* 0x0000000c0d0e7389 */ /* 0x0002a400000c000b */
[----:B012---:R-:W-:Y:S01]  /*108f0*/  ENDCOLLECTIVE ;  /* 0x000000000000791b */ /* 0x007fe20003800000 */
.L_x_327:
[----:B------:R-:W-:Y:S02]  /*10900*/  IMAD.MOV.U32 R13, RZ, RZ, R2 ;  /* 0x000000ffff0d7224 */ /* 0x000fe400078e0002 */
[----:B------:R-:W-:Y:S01]  /*10910*/  IMAD.MOV.U32 R12, RZ, RZ, R14 ;  /* 0x000000ffff0c7224 */ /* 0x000fe200078e000e */
[----:B------:R-:W-:-:S04]  /*10920*/  SHF.L.U32 R19, R19, 0x4, RZ ;  /* 0x0000000413137819 */ /* 0x000fc800000006ff */
[----:B------:R-:W-:-:S04]  /*10930*/  LOP3.LUT R19, R19, 0x30, RZ, 0xc0, !PT ;  /* 0x0000003013137812 */ /* 0x000fc800078ec0ff */
[----:B------:R-:W-:Y:S01]  /*10940*/  IADD3 R18, P1, R19, R12, RZ ;  /* 0x0000000c13127210 */ /* 0x000fe20007f3e0ff */
[----:B------:R-:W-:-:S04]  /*10950*/  IMAD.MOV.U32 R12, RZ, RZ, 0x2 ;  /* 0x00000002ff0c7424 */ /* 0x000fc800078e00ff */
[----:B------:R-:W-:Y:S01]  /*10960*/  IMAD.X R19, RZ, RZ, R10, P1 ;  /* 0x000000ffff137224 */ /* 0x000fe200008e060a */
[----:B------:R-:W-:-:S13]  /*10970*/  ISETP.LT.OR P1, PT, R8, 0x21, P0 ;  /* 0x000000210800780c */ /* 0x000fda0000721670 */
[----:B------:R-:W-:Y:S05]  /*10980*/  WARPSYNC.COLLECTIVE R15, `(.L_x_328) ;  /* 0x000000000f087348 */ /* 0x000fea0003c00000 */
[----:B------:R0:W1:Y:S02]  /*10990*/  SHFL.IDX P6, R14, R13, R12, R11 ;  /* 0x0000000c0d0e7389 */ /* 0x00006400000c000b */
[----:B01----:R-:W-:Y:S01]  /*109a0*/  ENDCOLLECTIVE ;  /* 0x000000000000791b */ /* 0x003fe20003800000 */
.L_x_328:
[----:B------:R-:W-:Y:S01]  /*109b0*/  @!PT LDS RZ, [RZ] ;  /* 0x00000000fffff984 */ /* 0x000fe20000000800 */
[----:B------:R-:W-:Y:S01]  /*109c0*/  @!PT LDS RZ, [RZ] ;  /* 0x00000000fffff984 */ /* 0x000fe20000000800 */
[----:B------:R-:W-:Y:S01]  /*109d0*/  @!PT LDS RZ, [RZ] ;  /* 0x00000000fffff984 */ /* 0x000fe20000000800 */
[----:B------:R0:W-:Y:S01]  /*109e0*/  LDGSTS.E.BYPASS.LTC128B.128 [R3+0x6800], desc[UR50][R18.64], !P1 ;  /* 0x0680000012037fae */ /* 0x0001e2000c901d72 */
[----:B------:R-:W-:Y:S01]  /*109f0*/  IMAD.MOV.U32 R13, RZ, RZ, R0 ;  /* 0x000000ffff0d7224 */ /* 0x000fe200078e0000 */
[----:B0-----:R-:W0:Y:S01]  /*10a00*/  S2R R19, SR_TID.X ;  /* 0x0000000000137919 */ /* 0x001e220000002100 */
[----:B------:R-:W-:-:S07]  /*10a10*/  IMAD.MOV.U32 R10, RZ, RZ, R14 ;  /* 0x000000ffff0a7224 */ /* 0x000fce00078e000e */
[----:B0-----:R-:W-:Y:S05]  /*10a20*/  WARPSYNC.COLLECTIVE R15, `(.L_x_329) ;  /* 0x000000000f087348 */ /* 0x001fea0003c00000 */
[----:B------:R1:W2:Y:S02]  /*10a30*/  SHFL.IDX P6, R14, R13, R12, R11 ;  /* 0x0000000c0d0e7389 */ /* 0x0002a400000c000b */
[----:B012---:R-:W-:Y:S01]  /*10a40*/  ENDCOLLECTIVE ;  /* 0x000000000000791b */ /* 0x007fe20003800000 */
.L_x_329:
[----:B------:R-:W-:Y:S02]  /*10a50*/  IMAD.MOV.U32 R13, RZ, RZ, R2 ;  /* 0x000000ffff0d7224 */ /* 0x000fe400078e0002 */
[----:B------:R-:W-:Y:S02]  /*10a60*/  IMAD.MOV.U32 R12, RZ, RZ, R14 ;  /* 0x000000ffff0c7224 */ /* 0x000fe400078e000e */
[----:B------:R-:W-:-:S05]  /*10a70*/  IMAD.SHL.U32 R19, R19, 0x10, RZ ;  /* 0x0000001013137824 */ /* 0x000fca00078e00ff */
[----:B------:R-:W-:-:S04]  /*10a80*/  LOP3.LUT R19, R19, 0x30, RZ, 0xc0, !PT ;  /* 0x0000003013137812 */ /* 0x000fc800078ec0ff */
[----:B------:R-:W-:Y:S01]  /*10a90*/  IADD3 R18, P1, R19, R12, RZ ;  /* 0x0000000c13127210 */ /* 0x000fe20007f3e0ff */
[----:B------:R-:W-:-:S04]  /*10aa0*/  IMAD.MOV.U32 R12, RZ, RZ, 0x3 ;  /* 0x00000003ff0c7424 */ /* 0x000fc800078e00ff */
[----:B------:R-:W-:-:S08]  /*10ab0*/  IMAD.X R19, RZ, RZ, R10, P1 ;  /* 0x000000ffff137224 */ /* 0x000fd000008e060a */
[----:B------:R-:W-:Y:S05]  /*10ac0*/  WARPSYNC.COLLECTIVE R15, `(.L_x_330) ;  /* 0x000000000f087348 */ /* 0x000fea0003c00000 */
[----:B------:R0:W1:Y:S02]  /*10ad0*/  SHFL.IDX P6, R14, R13, R12, R11 ;  /* 0x0000000c0d0e7389 */ /* 0x00006400000c000b */
[----:B01----:R-:W-:Y:S01]  /*10ae0*/  ENDCOLLECTIVE ;  /* 0x000000000000791b */ /* 0x003fe20003800000 */
.L_x_330:
[----:B------:R-:W-:Y:S01]  /*10af0*/  ISETP.LT.OR P1, PT, R8, 0x41, P0 ;  /* 0x000000410800780c */ /* 0x000fe20000721670 */
[----:B------:R-:W0:Y:S01]  /*10b00*/  S2R R10, SR_TID.X ;  /* 0x00000000000a7919 */ /* 0x000e220000002100 */
[----:B------:R-:W-:-:S11]  /*10b10*/  IMAD.MOV.U32 R13, RZ, RZ, R0 ;  /* 0x000000ffff0d7224 */ /* 0x000fd600078e0000 */
[----:B------:R-:W-:Y:S01]  /*10b20*/  @!PT LDS RZ, [RZ] ;  /* 0x00000000fffff984 */ /* 0x000fe20000000800 */
[----:B------:R-:W-:Y:S01]  /*10b30*/  @!PT LDS RZ, [RZ] ;  /* 0x00000000fffff984 */ /* 0x000fe20000000800 */
[----:B------:R-:W-:Y:S01]  /*10b40*/  @!PT LDS RZ, [RZ] ;  /* 0x00000000fffff984 */ /* 0x000fe20000000800 */
[----:B------:R1:W-:Y:S01]  /*10b50*/  LDGSTS.E.BYPASS.LTC128B.128 [R3+0x7000], desc[UR50][R18.64], !P1 ;  /* 0x0700000012037fae */ /* 0x0003e2000c901d72 */
[----:B------:R-:W-:-:S07]  /*10b60*/  IMAD.MOV.U32 R2, RZ, RZ, R14 ;  /* 0x000000ffff027224 */ /* 0x000fce00078e000e */
[----:B01----:R-:W-:Y:S05]  /*10b70*/  WARPSYNC.COLLECTIVE R15, `(.L_x_331) ;  /* 0x000000000f087348 */ /* 0x003fea0003c00000 */
[----:B------:R2:W3:Y:S02]  /*10b80*/  SHFL.IDX P6, R14, R13, R12, R11 ;  /* 0x0000000c0d0e7389 */ /* 0x0004e400000c000b */
[----:B0123--:R-:W-:Y:S01]  /*10b90*/  ENDCOLLECTIVE ;  /* 0x000000000000791b */ /* 0x00ffe20003800000 */
.L_x_331:
[----:B------:R-:W-:Y:S02]  /*10ba0*/  IMAD.SHL.U32 R10, R10, 0x10, RZ ;  /* 0x000000100a0a7824 */ /* 0x000fe400078e00ff */
[----:B------:R-:W-:-:S03]  /*10bb0*/  IMAD.MOV.U32 R13, RZ, RZ, R21 ;  /* 0x000000ffff0d7224 */ /* 0x000fc600078e0015 */
[----:B------:R-:W-:Y:S01]  /*10bc0*/  LOP3.LUT R10, R10, 0x30, RZ, 0xc0, !PT ;  /* 0x000000300a0a7812 */ /* 0x000fe200078ec0ff */
[----:B------:R-:W-:Y:S02]  /*10bd0*/  IMAD.MOV.U32 R12, RZ, RZ, RZ ;  /* 0x000000ffff0c7224 */ /* 0x000fe400078e00ff */
[----:B------:R-:W-:-:S07]  /*10be0*/  IMAD.MOV.U32 R0, RZ, RZ, R14 ;  /* 0x000000ffff007224 */ /* 0x000fce00078e000e */
[----:B------:R-:W-:Y:S05]  /*10bf0*/  WARPSYNC.COLLECTIVE R15, `(.L_x_332) ;  /* 0x000000000f087348 */ /* 0x000fea0003c00000 */
[----:B------:R0:W1:Y:S02]  /*10c00*/  SHFL.IDX P6, R14, R13, R12, R11 ;  /* 0x0000000c0d0e7389 */ /* 0x00006400000c000b */
[----:B01----:R-:W-:Y:S01]  /*10c10*/  ENDCOLLECTIVE ;  /* 0x000000000000791b */ /* 0x003fe20003800000 */
.L_x_332:
[----:B------:R-:W-:-:S05]  /*10c20*/  IADD3 R18, P1, R10, R0, RZ ;  /* 0x000000000a127210 */ /* 0x000fca0007f3e0ff */
[----:B------:R-:W-:Y:S01]  /*10c30*/  IMAD.X R19, RZ, RZ, R2, P1 ;  /* 0x000000ffff137224 */ /* 0x000fe200008e0602 */
[----:B------:R-:W-:Y:S01]  /*10c40*/  ISETP.LT.OR P1, PT, R8, 0x61, P0 ;  /* 0x000000610800780c */ /* 0x000fe20000721670 */
[----:B------:R-:W-:-:S12]  /*10c50*/  IMAD.MOV.U32 R13, RZ, RZ, R22 ;  /* 0x000000ffff0d7224 */ /* 0x000fd800078e0016 */
[----:B------:R-:W-:Y:S01]  /*10c60*/  @!PT LDS RZ, [RZ] ;  /* 0x00000000fffff984 */ /* 0x000fe20000000800 */
[----:B------:R-:W-:Y:S01]  /*10c70*/  @!PT LDS RZ, [RZ] ;  /* 0x00000000fffff984 */ /* 0x000fe20000000800 */
[----:B------:R-:W-:Y:S01]  /*10c80*/  @!PT LDS RZ, [RZ] ;  /* 0x00000000fffff984 */ /* 0x000fe20000000800 */
[----:B------:R0:W-:Y:S01]  /*10c90*/  LDGSTS.E.BYPASS.LTC128B.128 [R3+0x7800], desc[UR50][R18.64], !P1 ;  /* 0x0780000012037fae */ /* 0x0001e2000c901d72 */
[----:B------:R-:W-:Y:S01]  /*10ca0*/  ISETP.GE.AND P1, PT, R8, 0x61, PT ;  /* 0x000000610800780c */ /* 0x000fe20003f26270 */
[----:B------:R-:W-:-:S12]  /*10cb0*/  IMAD.MOV.U32 R0, RZ, RZ, R14 ;  /* 0x000000ffff007224 */ /* 0x000fd800078e000e */
[----:B0-----:R-:W-:Y:S05]  /*10cc0*/  WARPSYNC.COLLECTIVE R15, `(.L_x_333) ;  /* 0x000000000f087348 */ /* 0x001fea0003c00000 */
[----:B------:R1:W2:Y:S02]  /*10cd0*/  SHFL.IDX P6, R14, R13, R12, R11 ;  /* 0x0000000c0d0e7389 */ /* 0x0002a400000c000b */
[----:B012---:R-:W-:Y:S01]  /*10ce0*/  ENDCOLLECTIVE ;  /* 0x000000000000791b */ /* 0x007fe20003800000 */
.L_x_333:
[----:B------:R-:W-:Y:S01]  /*10cf0*/  IMAD.MOV.U32 R10, RZ, RZ, R14 ;  /* 0x000000ffff0a7224 */ /* 0x000fe200078e000e */
[----:B------:R-:W-:-:S04]  /*10d00*/  LOP3.LUT R20, R20, 0xffffffef, RZ, 0xc0, !PT ;  /* 0xffffffef14147812 */ /* 0x000fc800078ec0ff */
[----:B------:R-:W-:-:S05]  /*10d10*/  @P2 LOP3.LUT R20, R20, 0x10, RZ, 0xfc, !PT ;  /* 0x0000001014142812 */ /* 0x000fca00078efcff */
[----:B------:R2:W-:Y:S01]  /*10d20*/  STL [R1+0x8], R20 ;  /* 0x0000081401007387 */ /* 0x0005e20000100800 */
[----:B------:R-:W-:Y:S05]  /*10d30*/  BRA `(.L_x_334) ;  /* 0xffffffb400b07947 */ /* 0x000fea000383ffff */
.L_x_252:
[----:B------:R0:W0:Y:S02]  /*10d40*/  SYNCS.PHASECHK.TRANS64.TRYWAIT P0, [R7+URZ+0x13240], R28 ;  /* 0x0132401c070075a7 */ /* 0x000024000800017f */
[----:B0-----:R-:W-:Y:S05]  /*10d50*/  @!P0 NANOSLEEP.SYNCS 0x989680 ;  /* 0x009896800000895d */ /* 0x001fea0003900000 */
[----:B------:R-:W0:Y:S02]  /*10d60*/  @!P0 SYNCS.PHASECHK.TRANS64 P0, [R7+URZ+0x13240], R28 ;  /* 0x0132401c070085a7 */ /* 0x000e24000800007f */
[----:B0-----:R-:W-:Y:S05]  /*10d70*/  @!P0 BRA `(.L_x_252) ;  /* 0xfffffffc00f08947 */ /* 0x001fea000383ffff */
[----:B------:R-:W-:Y:S05]  /*10d80*/  BRA `(.L_x_335) ;  /* 0xffffffb800107947 */ /* 0x000fea000383ffff */
.L_x_253:
[----:B------:R-:W-:Y:S01]  /*10d90*/  BSSY B0, `(.L_x_336) ;  /* 0x0000008000007945 */ /* 0x000fe20003800000 */
[----:B------:R-:W-:Y:S02]  /*10da0*/  IMAD.MOV.U32 R13, RZ, RZ, R0 ;  /* 0x000000ffff0d7224 */ /* 0x000fe400078e0000 */
[----:B------:R-:W-:Y:S02]  /*10db0*/  IMAD.MOV.U32 R12, RZ, RZ, RZ ;  /* 0x000000ffff0c7224 */ /* 0x000fe400078e00ff */
[----:B------:R-:W-:Y:S02]  /*10dc0*/  IMAD.MOV.U32 R11, RZ, RZ, 0x1c1f ;  /* 0x00001c1fff0b7424 */ /* 0x000fe400078e00ff */
[----:B------:R-:W-:-:S07]  /*10dd0*/  IMAD.MOV.U32 R15, RZ, RZ, -0x1 ;  /* 0xffffffffff0f7424 */ /* 0x000fce00078e00ff */
[----:B012-4-:R-:W-:Y:S05]  /*10de0*/  WARPSYNC.COLLECTIVE R15, `(.L_x_337) ;  /* 0x000000000f087348 */ /* 0x017fea0003c00000 */
[----:B-1----:R1:W3:Y:S02]  /*10df0*/  SHFL.IDX P6, R14, R13, R12, R11 ;  /* 0x0000000c0d0e7389 */ /* 0x0022e400000c000b */
[----:B01234-:R-:W-:Y:S01]  /*10e00*/  ENDCOLLECTIVE ;  /* 0x000000000000791b */ /* 0x01ffe20003800000 */
.L_x_337:
[----:B------:R-:W-:Y:S05]  /*10e10*/  BSYNC B0 ;  /* 0x0000000000007941 */ /* 0x000fea0003800000 */
.L_x_336:
[----:B------:R-:W0:Y:S01]  /*10e20*/  S2R R18, SR_TID.X ;  /* 0x0000000000127919 */ /* 0x000e220000002100 */
[----:B------:R-:W-:Y:S01]  /*10e30*/  IMAD.MOV.U32 R13, RZ, RZ, R2 ;  /* 0x000000ffff0d7224 */ /* 0x000fe200078e0002 */
[----:B------:R-:W1:Y:S01]  /*10e40*/  LDC R19, c[0x0][0x2f4] ;  /* 0x0000bd00ff137b82 */ /* 0x000e620000000800 */
[----:B------:R-:W-:Y:S02]  /*10e50*/  IMAD.MOV.U32 R12, RZ, RZ, RZ ;  /* 0x000000ffff0c7224 */ /* 0x000fe400078e00ff */
[----:B------:R-:W-:Y:S02]  /*10e60*/  IMAD.MOV.U32 R11, RZ, RZ, 0x1c1f ;  /* 0x00001c1fff0b7424 */ /* 0x000fe400078e00ff */
[----:B------:R-:W-:Y:S02]  /*10e70*/  IMAD.MOV.U32 R15, RZ, RZ, -0x1 ;  /* 0xffffffffff0f7424 */ /* 0x000fe400078e00ff */
[----:B------:R-:W-:-:S07]  /*10e80*/  IMAD.MOV.U32 R4, RZ, RZ, R14 ;  /* 0x000000ffff047224 */ /* 0x000fce00078e000e */
[----:B01----:R-:W-:Y:S05]  /*10e90*/  WARPSYNC.COLLECTIVE R15, `(.L_x_338) ;  /* 0x000000000f087348 */ /* 0x003fea0003c00000 */
[----:B------:R2:W3:Y:S02]  /*10ea0*/  SHFL.IDX P6, R14, R13, R12, R11 ;  /* 0x0000000c0d0e7389 */ /* 0x0004e400000c000b */
[----:B0123--:R-:W-:Y:S01]  /*10eb0*/  ENDCOLLECTIVE ;  /* 0x000000000000791b */ /* 0x00ffe20003800000 */
.L_x_338:
[----:B------:R-:W-:Y:S02]  /*10ec0*/  IMAD.MOV.U32 R13, RZ, RZ, R0 ;  /* 0x000000ffff0d7224 */ /* 0x000fe400078e0000 */
[----:B------:R-:W-:Y:S02]  /*10ed0*/  IMAD.MOV.U32 R12, RZ, RZ, 0x1 ;  /* 0x00000001ff0c7424 */ /* 0x000fe400078e00ff */
[----:B------:R-:W-:Y:S02]  /*10ee0*/  IMAD.SHL.U32 R18, R18, 0x10, RZ ;  /* 0x0000001012127824 */ /* 0x000fe400078e00ff */
[----:B------:R-:W-:-:S03]  /*10ef0*/  IMAD.MOV.U32 R5, RZ, RZ, R14 ;  /* 0x000000ffff057224 */ /* 0x000fc600078e000e */
[----:B------:R-:W-:-:S07]  /*10f00*/  LOP3.LUT R18, R18, 0x30, RZ, 0xc0, !PT ;  /* 0x0000003012127812 */ /* 0x000fce00078ec0ff */
[----:B------:R-:W-:Y:S05]  /*10f10*/  WARPSYNC.COLLECTIVE R15, `(.L_x_339) ;  /* 0x000000000f087348 */ /* 0x000fea0003c00000 */
[----:B------:R0:W1:Y:S02]  /*10f20*/  SHFL.IDX P6, R14, R13, R12, R11 ;  /* 0x0000000c0d0e7389 */ /* 0x00006400000c000b */
[----:B01----:R-:W-:Y:S01]  /*10f30*/  ENDCOLLECTIVE ;  /* 0x000000000000791b */ /* 0x003fe20003800000 */
.L_x_339:
[C---:B------:R-:W-:Y:S02]  /*10f40*/  @P5 IADD3 R5, P0, R18.reuse, R5, RZ ;  /* 0x0000000512055210 */ /* 0x040fe40007f1e0ff */
[----:B------:R-:W-:-:S03]  /*10f50*/  ISETP.GE.AND P2, PT, R18, R19, PT ;  /* 0x000000131200720c */ /* 0x000fc60003f46270 */
[----:B------:R-:W-:-:S05]  /*10f60*/  @P5 IMAD.X R4, RZ, RZ, R4, P0 ;  /* 0x000000ffff045224 */ /* 0x000fca00000e0604 */
[----:B------:R-:W-:Y:S02]  /*10f70*/  @P5 LOP3.LUT R5, R5, R4, RZ, 0x3c, !PT ;  /* 0x0000000405055212 */ /* 0x000fe400078e3cff */
[----:B------:R-:W-:Y:S02]  /*10f80*/  MOV R13, R2 ;  /* 0x00000002000d7202 */ /* 0x000fe40000000f00 */
[----:B------:R-:W-:-:S04]  /*10f90*/  @P5 LOP3.LUT R4, R5, R4, RZ, 0x3c, !PT ;  /* 0x0000000405045212 */ /* 0x000fc800078e3cff */
[----:B------:R-:W-:-:S05]  /*10fa0*/  @P5 LOP3.LUT R5, R5, R4, RZ, 0x3c, !PT ;  /* 0x0000000405055212 */ /* 0x000fca00078e3cff */
[----:B------:R-:W-:Y:S01]  /*10fb0*/  @!PT LDS RZ, [RZ] ;  /* 0x00000000fffff984 */ /* 0x000fe20000000800 */
[----:B------:R-:W-:Y:S01]  /*10fc0*/  @!PT LDS RZ, [RZ] ;  /* 0x00000000fffff984 */ /* 0x000fe20000000800 */
[----:B------:R-:W-:Y:S01]  /*10fd0*/  @!PT LDS RZ, [RZ] ;  /* 0x00000000fffff984 */ /* 0x000fe20000000800 */
[----:B------:R0:W-:Y:S02]  /*10fe0*/  @P5 LDGSTS.E.BYPASS.LTC128B.128 [R3+0xe000], desc[UR50][R4.64], !P2 ;  /* 0x0e00000004035fae */ /* 0x0001e4000d101d72 */
[----:B0-----:R-:W-:-:S07]  /*10ff0*/  IMAD.MOV.U32 R4, RZ, RZ, R14 ;  /* 0x000000ffff047224 */ /* 0x001fce00078e000e */
[----:B------:R-:W-:Y:S05]  /*11000*/  WARPSYNC.COLLECTIVE R15, `(.L_x_340) ;  /* 0x000000000f087348 */ /* 0x000fea0003c00000 */
[----:B------:R0:W1:Y:S02]  /*11010*/  SHFL.IDX P6, R14, R13, R12, R11 ;  /* 0x0000000c0d0e7389 */ /* 0x00006400000c000b */
[----:B01----:R-:W-:Y:S01]  /*11020*/  ENDCOLLECTIVE ;  /* 0x000000000000791b */ /* 0x003fe20003800000 */
.L_x_340:
[----:B------:R-:W-:Y:S02]  /*11030*/  IMAD.MOV.U32 R13, RZ, RZ, R0 ;  /* 0x000000ffff0d7224 */ /* 0x000fe400078e0000 */
[----:B------:R-:W-:Y:S02]  /*11040*/  IMAD.MOV.U32 R12, RZ, RZ, 0x2 ;  /* 0x00000002ff0c7424 */ /* 0x000fe400078e00ff */
[----:B------:R-:W-:-:S07]  /*11050*/  IMAD.MOV.U32 R5, RZ, RZ, R14 ;  /* 0x000000ffff057224 */ /* 0x000fce00078e000e */
[----:B------:R-:W-:Y:S05]  /*11060*/  WARPSYNC.COLLECTIVE R15, `(.L_x_341) ;  /* 0x000000000f087348 */ /* 0x000fea0003c00000 */
[----:B------:R0:W1:Y:S02]  /*11070*/  SHFL.IDX P6, R14, R13, R12, R11 ;  /* 0x0000000c0d0e7389 */ /* 0x00006400000c000b */
[----:B01----:R-:W-:Y:S01]  /*11080*/  ENDCOLLECTIVE ;  /* 0x000000000000791b */ /* 0x003fe20003800000 */
.L_x_341:
[----:B------:R-:W-:-:S05]  /*11090*/  @P4 IADD3 R5, P0, R18, R5, RZ ;  /* 0x0000000512054210 */ /* 0x000fca0007f1e0ff */
[----:B------:R-:W-:-:S05]  /*110a0*/  @P4 IMAD.X R4, RZ, RZ, R4, P0 ;  /* 0x000000ffff044224 */ /* 0x000fca00000e0604 */
[----:B------:R-:W-:Y:S01]  /*110b0*/  @P4 LOP3.LUT R5, R5, R4, RZ, 0x3c, !PT ;  /* 0x0000000405054212 */ /* 0x000fe200078e3cff */
[----:B------:R-:W-:-:S03]  /*110c0*/  IMAD.MOV.U32 R13, RZ, RZ, R2 ;  /* 0x000000ffff0d7224 */ /* 0x000fc600078e0002 */
        /* <DEDUP_REMOVED lines=10> */
.L_x_342:
[----:B------:R-:W-:Y:S02]  /*11170*/  IMAD.MOV.U32 R13, RZ, RZ, R0 ;  /* 0x000000ffff0d7224 */ /* 0x000fe400078e0000 */
[----:B------:R-:W-:Y:S02]  /*11180*/  IMAD.MOV.U32 R12, RZ, RZ, 0x3 ;  /* 0x00000003ff0c7424 */ /* 0x000fe400078e00ff */
[----:B------:R-:W-:-:S07]  /*11190*/  IMAD.MOV.U32 R5, RZ, RZ, R14 ;  /* 0x000000ffff057224 */ /* 0x000fce00078e000e */
[----:B------:R-:W-:Y:S05]  /*111a0*/  WARPSYNC.COLLECTIVE R15, `(.L_x_343) ;  /* 0x000000000f087348 */ /* 0x000fea0003c00000 */
[----:B------:R0:W1:Y:S02]  /*111b0*/  SHFL.IDX P6, R14, R13, R12, R11 ;  /* 0x0000000c0d0e7389 */ /* 0x00006400000c000b */
[----:B01----:R-:W-:Y:S01]  /*111c0*/  ENDCOLLECTIVE ;  /* 0x000000000000791b */ /* 0x003fe20003800000 */
.L_x_343:
[----:B------:R-:W-:-:S05]  /*111d0*/  @P3 IADD3 R5, P0, R18, R5, RZ ;  /* 0x0000000512053210 */ /* 0x000fca0007f1e0ff */
[----:B------:R-:W-:-:S05]  /*111e0*/  @P3 IMAD.X R4, RZ, RZ, R4, P0 ;  /* 0x000000ffff043224 */ /* 0x000fca00000e0604 */
[----:B------:R-:W-:Y:S01]  /*111f0*/  @P3 LOP3.LUT R5, R5, R4, RZ, 0x3c, !PT ;  /* 0x0000000405053212 */ /* 0x000fe200078e3cff */
[----:B------:R-:W-:-:S03]  /*11200*/  IMAD.MOV.U32 R13, RZ, RZ, R2 ;  /* 0x000000ffff0d7224 */ /* 0x000fc600078e0002 */
[----:B------:R-:W-:-:S04]  /*11210*/  @P3 LOP3.LUT R4, R5, R4, RZ, 0x3c, !PT ;  /* 0x0000000405043212 */ /* 0x000fc800078e3cff */
[----:B------:R-:W-:Y:S01]  /*11220*/  @P3 LOP3.LUT R5, R5, R4, RZ, 0x3c, !PT ;  /* 0x0000000405053212 */ /* 0x000fe200078e3cff */
[----:B------:R-:W-:-:S07]  /*11230*/  IMAD.MOV.U32 R0, RZ, RZ, R14 ;  /* 0x000000ffff007224 */ /* 0x000fce00078e000e */
[----:B------:R-:W-:Y:S05]  /*11240*/  WARPSYNC.COLLECTIVE R15, `(.L_x_344) ;  /* 0x000000000f087348 */ /* 0x000fea0003c00000 */
[----:B------:R0:W1:Y:S02]  /*11250*/  SHFL.IDX P6, R14, R13, R12, R11 ;  /* 0x0000000c0d0e7389 */ /* 0x00006400000c000b */
[----:B01----:R-:W-:Y:S01]  /*11260*/  ENDCOLLECTIVE ;  /* 0x000000000000791b */ /* 0x003fe20003800000 */
.L_x_344:
[----:B------:R-:W-:Y:S01]  /*11270*/  @!PT LDS RZ, [RZ] ;  /* 0x00000000fffff984 */ /* 0x000fe20000000800 */
[----:B------:R-:W-:Y:S01]  /*11280*/  @!PT LDS RZ, [RZ] ;  /* 0x00000000fffff984 */ /* 0x000fe20000000800 */
[----:B------:R-:W-:Y:S01]  /*11290*/  @!PT LDS RZ, [RZ] ;  /* 0x00000000fffff984 */ /* 0x000fe20000000800 */
[----:B------:R0:W-:Y:S01]  /*112a0*/  @P3 LDGSTS.E.BYPASS.LTC128B.128 [R3+0xf000], desc[UR50][R4.64], !P2 ;  /* 0x0f00000004033fae */ /* 0x0001e2000d101d72 */
[----:B------:R-:W-:Y:S02]  /*112b0*/  IMAD.MOV.U32 R13, RZ, RZ, R6 ;  /* 0x000000ffff0d7224 */ /* 0x000fe400078e0006 */
[----:B------:R-:W-:Y:S02]  /*112c0*/  IMAD.MOV.U32 R12, RZ, RZ, RZ ;  /* 0x000000ffff0c7224 */ /* 0x000fe400078e00ff */
[----:B------:R-:W-:-:S07]  /*112d0*/  IMAD.MOV.U32 R2, RZ, RZ, R14 ;  /* 0x000000ffff027224 */ /* 0x000fce00078e000e */
[----:B0-----:R-:W-:Y:S05]  /*112e0*/  WARPSYNC.COLLECTIVE R15, `(.L_x_345) ;  /* 0x000000000f087348 */ /* 0x001fea0003c00000 */
[----:B------:R1:W2:Y:S02]  /*112f0*/  SHFL.IDX P6, R14, R13, R12, R11 ;  /* 0x0000000c0d0e7389 */ /* 0x0002a400000c000b */
[----:B012---:R-:W-:Y:S01]  /*11300*/  ENDCOLLECTIVE ;  /* 0x000000000000791b */ /* 0x007fe20003800000 */
.L_x_345:
[----:B------:R-:W-:-:S05]  /*11310*/  @P1 IADD3 R2, P0, R18, R2, RZ ;  /* 0x0000000212021210 */ /* 0x000fca0007f1e0ff */
[----:B------:R-:W-:Y:S02]  /*11320*/  @P1 IMAD.X R0, RZ, RZ, R0, P0 ;  /* 0x000000ffff001224 */ /* 0x000fe400000e0600 */
[----:B------:R-:W-:Y:S02]  /*11330*/  @P1 IMAD.MOV.U32 R4, RZ, RZ, R2 ;  /* 0x000000ffff041224 */ /* 0x000fe400078e0002 */
[----:B------:R-:W-:Y:S02]  /*11340*/  @P1 IMAD.MOV.U32 R5, RZ, RZ, R0 ;  /* 0x000000ffff051224 */ /* 0x000fe400078e0000 */
[----:B------:R-:W-:-:S03]  /*11350*/  IMAD.MOV.U32 R13, RZ, RZ, R8 ;  /* 0x000000ffff0d7224 */ /* 0x000fc600078e0008 */
[----:B------:R-:W-:Y:S01]  /*11360*/  @!PT LDS RZ, [RZ] ;  /* 0x00000000fffff984 */ /* 0x000fe20000000800 */
[----:B------:R-:W-:Y:S01]  /*11370*/  @!PT LDS RZ, [RZ] ;  /* 0x00000000fffff984 */ /* 0x000fe20000000800 */
[----:B------:R-:W-:Y:S01]  /*11380*/  @!PT LDS RZ, [RZ] ;  /* 0x00000000fffff984 */ /* 0x000fe20000000800 */
[----:B------:R0:W-:Y:S01]  /*11390*/  @P1 LDGSTS.E.BYPASS.LTC128B.128 [R3+0xf800], desc[UR50][R4.64], !P2 ;  /* 0x0f80000004031fae */ /* 0x0001e2000d101d72 */
[----:B------:R-:W-:-:S07]  /*113a0*/  IMAD.MOV.U32 R6, RZ, RZ, R14 ;  /* 0x000000ffff067224 */ /* 0x000fce00078e000e */
[----:B0-----:R-:W-:Y:S05]  /*113b0*/  WARPSYNC.COLLECTIVE R15, `(.L_x_346) ;  /* 0x000000000f087348 */ /* 0x001fea0003c00000 */
[----:B------:R1:W2:Y:S02]  /*113c0*/  SHFL.IDX P6, R14, R13, R12, R11 ;  /* 0x0000000c0d0e7389 */ /* 0x0002a400000c000b */
[----:B012---:R-:W-:Y:S01]  /*113d0*/  ENDCOLLECTIVE ;  /* 0x000000000000791b */ /* 0x007fe20003800000 */
.L_x_346:
[----:B------:R-:W-:Y:S01]  /*113e0*/  IMAD.MOV.U32 R4, RZ, RZ, R14 ;  /* 0x000000ffff047224 */ /* 0x000fe200078e000e */
[----:B------:R-:W-:Y:S06]  /*113f0*/  BRA `(.L_x_347) ;  /* 0xffffffb400847947 */ /* 0x000fec000383ffff */
.L_x_260:
[----:B------:R-:W-:Y:S02]  /*11400*/  IMAD.MOV.U32 R13, RZ, RZ, R4 ;  /* 0x000000ffff0d7224 */ /* 0x000fe400078e0004 */
[----:B------:R-:W-:Y:S02]  /*11410*/  IMAD.MOV.U32 R12, RZ, RZ, RZ ;  /* 0x000000ffff0c7224 */ /* 0x000fe400078e00ff */
[----:B------:R-:W-:Y:S02]  /*11420*/  IMAD.MOV.U32 R11, RZ, RZ, 0x1c1f ;  /* 0x00001c1fff0b7424 */ /* 0x000fe400078e00ff */
[----:B------:R-:W-:Y:S02]  /*11430*/  IMAD.MOV.U32 R15, RZ, RZ, -0x1 ;  /* 0xffffffffff0f7424 */ /* 0x000fe400078e00ff */
[----:B------:R-:W-:Y:S02]  /*11440*/  IMAD R8, R20, 0xc0, R21 ;  /* 0x000000c014087824 */ /* 0x000fe400078e0215 */
[----:B------:R-:W-:-:S07]  /*11450*/  IMAD R7, R9, UR41, RZ ;  /* 0x0000002909077c24 */ /* 0x000fce000f8e02ff */
[----:B-----5:R-:W-:Y:S05]  /*11460*/  WARPSYNC.COLLECTIVE R15, `(.L_x_348) ;  /* 0x000000000f087348 */ /* 0x020fea0003c00000 */
[----:B------:R0:W1:Y:S02]  /*11470*/  SHFL.IDX P6, R14, R13, R12, R11 ;  /* 0x0000000c0d0e7389 */ /* 0x00006400000c000b */
[----:B01---5:R-:W-:Y:S01]  /*11480*/  ENDCOLLECTIVE ;  /* 0x000000000000791b */ /* 0x023fe20003800000 */
.L_x_348:
[C---:B------:R-:W-:Y:S01]  /*11490*/  VIADD R10, R8.reuse, 0x20 ;  /* 0x00000020080a7836 */ /* 0x040fe20000000000 */
[----:B------:R-:W-:Y:S01]  /*114a0*/  ISETP.GE.AND P2, PT, R8, R7, PT ;  /* 0x000000070800720c */ /* 0x000fe20003f46270 */
[----:B------:R-:W-:Y:S02]  /*114b0*/  IMAD.MOV.U32 R13, RZ, RZ, R0 ;  /* 0x000000ffff0d7224 */ /* 0x000fe400078e0000 */
[----:B------:R-:W-:-:S10]  /*114c0*/  IMAD.MOV.U32 R2, RZ, RZ, R14 ;  /* 0x000000ffff027224 */ /* 0x000fd400078e000e */
[----:B------:R-:W-:Y:S05]  /*114d0*/  WARPSYNC.COLLECTIVE R15, `(.L_x_349) ;  /* 0x000000000f087348 */ /* 0x000fea0003c00000 */
[----:B------:R0:W1:Y:S02]  /*114e0*/  SHFL.IDX P6, R14, R13, R12, R11 ;  /* 0x0000000c0d0e7389 */ /* 0x00006400000c000b */
[----:B01----:R-:W-:Y:S01]  /*114f0*/  ENDCOLLECTIVE ;  /* 0x000000000000791b */ /* 0x003fe20003800000 */
.L_x_349:
[----:B------:R-:W-:Y:S02]  /*11500*/  IMAD.MOV.U32 R13, RZ, RZ, R4 ;  /* 0x000000ffff0d7224 */ /* 0x000fe400078e0004 */
[----:B------:R-:W-:Y:S02]  /*11510*/  IMAD.MOV.U32 R12, RZ, RZ, 0x1 ;  /* 0x00000001ff0c7424 */ /* 0x000fe400078e00ff */
[----:B------:R-:W-:-:S07]  /*11520*/  IMAD.MOV.U32 R3, RZ, RZ, R14 ;  /* 0x000000ffff037224 */ /* 0x000fce00078e000e */
[----:B------:R-:W-:Y:S05]  /*11530*/  WARPSYNC.COLLECTIVE R15, `(.L_x_350) ;  /* 0x000000000f087348 */ /* 0x000fea0003c00000 */
[----:B------:R0:W1:Y:S02]  /*11540*/  SHFL.IDX P6, R14, R13, R12, R11 ;  /* 0x0000000c0d0e7389 */ /* 0x00006400000c000b */
[----:B01----:R-:W-:Y:S01]  /*11550*/  ENDCOLLECTIVE ;  /* 0x000000000000791b */ /* 0x003fe20003800000 */
.L_x_350:
[----:B------:R-:W-:-:S05]  /*11560*/  @!P2 IADD3 R3, P1, R19, R3, RZ ;  /* 0x000000031303a210 */ /* 0x000fca0007f3e0ff */
[----:B------:R-:W-:-:S05]  /*11570*/  @!P2 IMAD.X R2, RZ, RZ, R2, P1 ;  /* 0x000000ffff02a224 */ /* 0x000fca00008e0602 */
[----:B------:R-:W-:Y:S01]  /*11580*/  @!P2 LOP3.LUT R3, R3, R2, RZ, 0x3c, !PT ;  /* 0x000000020303a212 */ /* 0x000fe200078e3cff */
[----:B------:R-:W-:-:S03]  /*11590*/  IMAD.MOV.U32 R13, RZ, RZ, R0 ;  /* 0x000000ffff0d7224 */ /* 0x000fc600078e0000 */
[----:B------:R-:W-:-:S04]  /*115a0*/  @!P2 LOP3.LUT R2, R3, R2, RZ, 0x3c, !PT ;  /* 0x000000020302a212 */ /* 0x000fc800078e3cff */
[----:B------:R-:W-:-:S05]  /*115b0*/  @!P2 LOP3.LUT R3, R3, R2, RZ, 0x3c, !PT ;  /* 0x000000020303a212 */ /* 0x000fca00078e3cff */
[----:B------:R-:W-:Y:S01]  /*115c0*/  @!PT LDS RZ, [RZ] ;  /* 0x00000000fffff984 */ /* 0x000fe20000000800 */
[----:B------:R-:W-:Y:S01]  /*115d0*/  @!PT LDS RZ, [RZ] ;  /* 0x00000000fffff984 */ /* 0x000fe20000000800 */
[----:B------:R-:W-:Y:S01]  /*115e0*/  @!PT LDS RZ, [RZ] ;  /* 0x00000000fffff984 */ /* 0x000fe20000000800 */
[----:B------:R0:W-:Y:S01]  /*115f0*/  @!P2 LDGSTS.E.BYPASS.LTC128B.128 [R18+0xb000], desc[UR50][R2.64], !P0 ;  /* 0x0b0000000212afae */ /* 0x0001e2000c101d72 */
[----:B------:R-:W-:Y:S01]  /*11600*/  ISETP.GE.AND P2, PT, R10, R7, PT ;  /* 0x000000070a00720c */ /* 0x000fe20003f46270 */
[----:B0-----:R-:W-:-:S12]  /*11610*/  IMAD.MOV.U32 R2, RZ, RZ, R14 ;  /* 0x000000ffff027224 */ /* 0x001fd800078e000e */
[----:B------:R-:W-:Y:S05]  /*11620*/  WARPSYNC.COLLECTIVE R15, `(.L_x_351) ;  /* 0x000000000f087348 */ /* 0x000fea0003c00000 */
[----:B------:R0:W1:Y:S02]  /*11630*/  SHFL.IDX P6, R14, R13, R12, R11 ;  /* 0x0000000c0d0e7389 */ /* 0x00006400000c000b */
[----:B01----:R-:W-:Y:S01]  /*11640*/  ENDCOLLECTIVE ;  /* 0x000000000000791b */ /* 0x003fe20003800000 */
.L_x_351:
[----:B------:R-:W-:Y:S02]  /*11650*/  IMAD.MOV.U32 R13, RZ, RZ, R4 ;  /* 0x000000ffff0d7224 */ /* 0x000fe400078e0004 */
[----:B------:R-:W-:Y:S02]  /*11660*/  IMAD.MOV.U32 R12, RZ, RZ, 0x2 ;  /* 0x00000002ff0c7424 */ /* 0x000fe400078e00ff */
[----:B------:R-:W-:-:S07]  /*11670*/  IMAD.MOV.U32 R3, RZ, RZ, R14 ;  /* 0x000000ffff037224 */ /* 0x000fce00078e000e */
[----:B------:R-:W-:Y:S05]  /*11680*/  WARPSYNC.COLLECTIVE R15, `(.L_x_352) ;  /* 0x000000000f087348 */ /* 0x000fea0003c00000 */
[----:B------:R0:W1:Y:S02]  /*11690*/  SHFL.IDX P6, R14, R13, R12, R11 ;  /* 0x0000000c0d0e7389 */ /* 0x00006400000c000b */
[----:B01----:R-:W-:Y:S01]  /*116a0*/  ENDCOLLECTIVE ;  /* 0x000000000000791b */ /* 0x003fe20003800000 */
.L_x_352:
        /* <DEDUP_REMOVED lines=9> */
[----:B------:R0:W-:Y:S02]  /*11740*/  @!P2 LDGSTS.E.BYPASS.LTC128B.128 [R18+0xb800], desc[UR50][R2.64], !P0 ;  /* 0x0b8000000212afae */ /* 0x0001e4000c101d72 */
[----:B0-----:R-:W-:-:S04]  /*11750*/  IADD3 R2, R8, 0x40, RZ ;  /* 0x0000004008027810 */ /* 0x001fc80007ffe0ff */
[----:B------:R-:W-:Y:S01]  /*11760*/  ISETP.GE.AND P2, PT, R2, R7, PT ;  /* 0x000000070200720c */ /* 0x000fe20003f46270 */
[----:B------:R-:W-:-:S12]  /*11770*/  IMAD.MOV.U32 R2, RZ, RZ, R14 ;  /* 0x000000ffff027224 */ /* 0x000fd800078e000e */
[----:B------:R-:W-:Y:S05]  /*11780*/  WARPSYNC.COLLECTIVE R15, `(.L_x_353) ;  /* 0x000000000f087348 */ /* 0x000fea0003c00000 */
[----:B------:R0:W1:Y:S02]  /*11790*/  SHFL.IDX P6, R14, R13, R12, R11 ;  /* 0x0000000c0d0e7389 */ /* 0x00006400000c000b */
[----:B01----:R-:W-:Y:S01]  /*117a0*/  ENDCOLLECTIVE ;  /* 0x000000000000791b */ /* 0x003fe20003800000 */
.L_x_353:
[----:B------:R-:W-:Y:S02]  /*117b0*/  IMAD.MOV.U32 R13, RZ, RZ, R4 ;  /* 0x000000ffff0d7224 */ /* 0x000fe400078e0004 */
[----:B------:R-:W-:Y:S02]  /*117c0*/  IMAD.MOV.U32 R12, RZ, RZ, 0x3 ;  /* 0x00000003ff0c7424 */ /* 0x000fe400078e00ff */
[----:B------:R-:W-:-:S07]  /*117d0*/  IMAD.MOV.U32 R3, RZ, RZ, R14 ;  /* 0x000000ffff037224 */ /* 0x000fce00078e000e */
[----:B------:R-:W-:Y:S05]  /*117e0*/  WARPSYNC.COLLECTIVE R15, `(.L_x_354) ;  /* 0x000000000f087348 */ /* 0x000fea0003c00000 */
[----:B------:R0:W1:Y:S02]  /*117f0*/  SHFL.IDX P6, R14, R13, R12, R11 ;  /* 0x0000000c0d0e7389 */ /* 0x00006400000c000b */
[----:B01----:R-:W-:Y:S01]  /*11800*/  ENDCOLLECTIVE ;  /* 0x000000000000791b */ /* 0x003fe20003800000 */
.L_x_354:
[----:B------:R-:W-:-:S05]  /*11810*/  @!P2 IADD3 R3, P1, R19, R3, RZ ;  /* 0x000000031303a210 */ /* 0x000fca0007f3e0ff */
[----:B------:R-:W-:-:S05]  /*11820*/  @!P2 IMAD.X R2, RZ, RZ, R2, P1 ;  /* 0x000000ffff02a224 */ /* 0x000fca00008e0602 */
[----:B------:R-:W-:Y:S01]  /*11830*/  @!P2 LOP3.LUT R3, R3, R2, RZ, 0x3c, !PT ;  /* 0x000000020303a212 */ /* 0x000fe200078e3cff */
[----:B------:R-:W-:-:S03]  /*11840*/  IMAD.MOV.U32 R13, RZ, RZ, R0 ;  /* 0x000000ffff0d7224 */ /* 0x000fc600078e0000 */
[----:B------:R-:W-:-:S04]  /*11850*/  @!P2 LOP3.LUT R2, R3, R2, RZ, 0x3c, !PT ;  /* 0x000000020302a212 */ /* 0x000fc800078e3cff */
[----:B------:R-:W-:Y:S01]  /*11860*/  @!P2 LOP3.LUT R3, R3, R2, RZ, 0x3c, !PT ;  /* 0x000000020303a212 */ /* 0x000fe200078e3cff */
[----:B------:R-:W-:-:S07]  /*11870*/  IMAD.MOV.U32 R4, RZ, RZ, R14 ;  /* 0x000000ffff047224 */ /* 0x000fce00078e000e */
[----:B------:R-:W-:Y:S05]  /*11880*/  WARPSYNC.COLLECTIVE R15, `(.L_x_355) ;  /* 0x000000000f087348 */ /* 0x000fea0003c00000 */
[----:B------:R0:W1:Y:S02]  /*11890*/  SHFL.IDX P6, R14, R13, R12, R11 ;  /* 0x0000000c0d0e7389 */ /* 0x00006400000c000b */
[----:B01----:R-:W-:Y:S01]  /*118a0*/  ENDCOLLECTIVE ;  /* 0x000000000000791b */ /* 0x003fe20003800000 */
.L_x_355:
[----:B------:R-:W-:Y:S01]  /*118b0*/  @!PT LDS RZ, [RZ] ;  /* 0x00000000fffff984 */ /* 0x000fe20000000800 */
[----:B------:R-:W-:Y:S01]  /*118c0*/  @!PT LDS RZ, [RZ] ;  /* 0x00000000fffff984 */ /* 0x000fe20000000800 */
[----:B------:R-:W-:Y:S01]  /*118d0*/  @!PT LDS RZ, [RZ] ;  /* 0x00000000fffff984 */ /* 0x000fe20000000800 */
[----:B------:R0:W-:Y:S01]  /*118e0*/  @!P2 LDGSTS.E.BYPASS.LTC128B.128 [R18+0xc000], desc[UR50][R2.64], !P0 ;  /* 0x0c0000000212afae */ /* 0x0001e2000c101d72 */
[----:B------:R-:W-:Y:S02]  /*118f0*/  IMAD.MOV.U32 R13, RZ, RZ, R6 ;  /* 0x000000ffff0d7224 */ /* 0x000fe400078e0006 */
[----:B0-----:R-:W-:Y:S02]  /*11900*/  VIADD R2, R8, 0x60 ;  /* 0x0000006008027836 */ /* 0x001fe40000000000 */
[----:B------:R-:W-:-:S03]  /*11910*/  IMAD.MOV.U32 R12, RZ, RZ, RZ ;  /* 0x000000ffff0c7224 */ /* 0x000fc600078e00ff */
[----:B------:R-:W-:Y:S01]  /*11920*/  ISETP.GE.AND P2, PT, R2, R7, PT ;  /* 0x000000070200720c */ /* 0x000fe20003f46270 */
[----:B------:R-:W-:-:S12]  /*11930*/  IMAD.MOV.U32 R0, RZ, RZ, R14 ;  /* 0x000000ffff007224 */ /* 0x000fd800078e000e */
[----:B------:R-:W-:Y:S05]  /*11940*/  WARPSYNC.COLLECTIVE R15, `(.L_x_356) ;  /* 0x000000000f087348 */ /* 0x000fea0003c00000 */
[----:B------:R0:W1:Y:S02]  /*11950*/  SHFL.IDX P6, R14, R13, R12, R11 ;  /* 0x0000000c0d0e7389 */ /* 0x00006400000c000b */
[----:B01----:R-:W-:Y:S01]  /*11960*/  ENDCOLLECTIVE ;  /* 0x000000000000791b */ /* 0x003fe20003800000 */
.L_x_356:
[----:B------:R-:W-:-:S05]  /*11970*/  @!P2 IADD3 R0, P1, R19, R0, RZ ;  /* 0x000000001300a210 */ /* 0x000fca0007f3e0ff */
[----:B------:R-:W-:Y:S02]  /*11980*/  @!P2 IMAD.X R2, RZ, RZ, R4, P1 ;  /* 0x000000ffff02a224 */ /* 0x000fe400008e0604 */
[----:B------:R-:W-:Y:S02]  /*11990*/  IMAD.MOV.U32 R13, RZ, RZ, R5 ;  /* 0x000000ffff0d7224 */ /* 0x000fe400078e0005 */
[----:B------:R-:W-:Y:S02]  /*119a0*/  @!P2 IMAD.MOV.U32 R3, RZ, RZ, R2 ;  /* 0x000000ffff03a224 */ /* 0x000fe400078e0002 */
[----:B------:R-:W-:Y:S02]  /*119b0*/  @!P2 IMAD.MOV.U32 R2, RZ, RZ, R0 ;  /* 0x000000ffff02a224 */ /* 0x000fe400078e0000 */
[----:B------:R-:W-:-:S03]  /*119c0*/  IMAD.MOV.U32 R0, RZ, RZ, R14 ;  /* 0x000000ffff007224 */ /* 0x000fc600078e000e */
[----:B------:R-:W-:Y:S01]  /*119d0*/  @!PT LDS RZ, [RZ] ;  /* 0x00000000fffff984 */ /* 0x000fe20000000800 */
[----:B------:R-:W-:Y:S01]  /*119e0*/  @!PT LDS RZ, [RZ] ;  /* 0x00000000fffff984 */ /* 0x000fe20000000800 */
[----:B------:R-:W-:Y:S01]  /*119f0*/  @!PT LDS RZ, [RZ] ;  /* 0x00000000fffff984 */ /* 0x000fe20000000800 */
[----:B------:R0:W-:Y:S04]  /*11a00*/  @!P2 LDGSTS.E.BYPASS.LTC128B.128 [R18+0xc800], desc[UR50][R2.64], !P0 ;  /* 0x0c8000000212afae */ /* 0x0001e8000c101d72 */
[----:B0-----:R-:W-:Y:S05]  /*11a10*/  WARPSYNC.COLLECTIVE R15, `(.L_x_357) ;  /* 0x000000000f087348 */ /* 0x001fea0003c00000 */
[----:B------:R1:W2:Y:S02]  /*11a20*/  SHFL.IDX P6, R14, R13, R12, R11 ;  /* 0x0000000c0d0e7389 */ /* 0x0002a400000c000b */
[----:B012---:R-:W-:Y:S01]  /*11a30*/  ENDCOLLECTIVE ;  /* 0x000000000000791b */ /* 0x007fe20003800000 */
.L_x_357:
[----:B------:R-:W-:-:S05]  /*11a40*/  VIADD R3, R8, 0x80 ;  /* 0x0000008008037836 */ /* 0x000fca0000000000 */
[----:B------:R-:W-:Y:S01]  /*11a50*/  ISETP.GE.AND P2, PT, R3, R7, PT ;  /* 0x000000070300720c */ /* 0x000fe20003f46270 */
[----:B------:R-:W-:Y:S02]  /*11a60*/  IMAD.MOV.U32 R13, RZ, RZ, R6 ;  /* 0x000000ffff0d7224 */ /* 0x000fe400078e0006 */
[----:B------:R-:W-:Y:S02]  /*11a70*/  IMAD.MOV.U32 R12, RZ, RZ, 0x1 ;  /* 0x00000001ff0c7424 */ /* 0x000fe400078e00ff */
[----:B------:R-:W-:-:S08]  /*11a80*/  IMAD.MOV.U32 R2, RZ, RZ, R14 ;  /* 0x000000ffff027224 */ /* 0x000fd000078e000e */
[----:B------:R-:W-:Y:S05]  /*11a90*/  WARPSYNC.COLLECTIVE R15, `(.L_x_358) ;  /* 0x000000000f087348 */ /* 0x000fea0003c00000 */
[----:B------:R0:W1:Y:S02]  /*11aa0*/  SHFL.IDX P6, R14, R13, R12, R11 ;  /* 0x0000000c0d0e7389 */ /* 0x00006400000c000b */
[----:B01----:R-:W-:Y:S01]  /*11ab0*/  ENDCOLLECTIVE ;  /* 0x000000000000791b */ /* 0x003fe20003800000 */
.L_x_358:
[----:B------:R-:W-:-:S05]  /*11ac0*/  @!P2 IADD3 R2, P1, R19, R2, RZ ;  /* 0x000000021302a210 */ /* 0x000fca0007f3e0ff */
[----:B------:R-:W-:-:S04]  /*11ad0*/  @!P2 IMAD.X R0, RZ, RZ, R0, P1 ;  /* 0x000000ffff00a224 */ /* 0x000fc800008e0600 */
        /* <DEDUP_REMOVED lines=10> */
.L_x_359:
[----:B------:R-:W-:Y:S01]  /*11b80*/  IMAD.MOV.U32 R2, RZ, RZ, R14 ;  /* 0x000000ffff027224 */ /* 0x000fe200078e000e */
[----:B------:R-:W-:Y:S06]  /*11b90*/  BRA `(.L_x_360) ;  /* 0xffffffb800807947 */ /* 0x000fec000383ffff */
.L_x_263:
[----:B-1----:R1:W2:Y:S02]  /*11ba0*/  SYNCS.PHASECHK.TRANS64.TRYWAIT P0, [R16+URZ+0x13220], R3 ;  /* 0x01322003100075a7 */ /* 0x0022a4000800017f */
[----:B--2---:R-:W-:Y:S05]  /*11bb0*/  @!P0 NANOSLEEP.SYNCS 0x989680 ;  /* 0x009896800000895d */ /* 0x004fea0003900000 */
[----:B------:R-:W2:Y:S02]  /*11bc0*/  @!P0 SYNCS.PHASECHK.TRANS64 P0, [R16+URZ+0x13220], R3 ;  /* 0x01322003100085a7 */ /* 0x000ea4000800007f */
[----:B--2---:R-:W-:Y:S05]  /*11bd0*/  @!P0 BRA `(.L_x_263) ;  /* 0xfffffffc00f08947 */ /* 0x004fea000383ffff */
[----:B------:R-:W-:Y:S05]  /*11be0*/  BRA `(.L_x_361) ;  /* 0xffffffb800dc7947 */ /* 0x000fea000383ffff */
.L_x_267:
[----:B0-----:R0:W1:Y:S02]  /*11bf0*/  SYNCS.PHASECHK.TRANS64.TRYWAIT P0, [R0+URZ+0x13280], R26 ;  /* 0x0132801a000075a7 */ /* 0x001064000800017f */
[----:B-1----:R-:W-:Y:S05]  /*11c00*/  @!P0 NANOSLEEP.SYNCS 0x989680 ;  /* 0x009896800000895d */ /* 0x002fea0003900000 */
[----:B------:R-:W1:Y:S02]  /*11c10*/  @!P0 SYNCS.PHASECHK.TRANS64 P0, [R0+URZ+0x13280], R26 ;  /* 0x0132801a000085a7 */ /* 0x000e64000800007f */
[----:B-1----:R-:W-:Y:S05]  /*11c20*/  @!P0 BRA `(.L_x_267) ;  /* 0xfffffffc00f08947 */ /* 0x002fea000383ffff */
[----:B------:R-:W-:Y:S05]  /*11c30*/  BRA `(.L_x_362) ;  /* 0xffffffc000147947 */ /* 0x000fea000383ffff */
.L_x_268:
        /* <DEDUP_REMOVED lines=8> */
.L_x_364:
[----:B------:R-:W-:Y:S05]  /*11cc0*/  BSYNC B0 ;  /* 0x0000000000007941 */ /* 0x000fea0003800000 */
.L_x_363:
[----:B------:R-:W0:Y:S01]  /*11cd0*/  S2R R2, SR_TID.X ;  /* 0x0000000000027919 */ /* 0x000e220000002100 */
[----:B------:R-:W-:Y:S01]  /*11ce0*/  IMAD.MOV.U32 R13, RZ, RZ, R4 ;  /* 0x000000ffff0d7224 */ /* 0x000fe200078e0004 */
[----:B------:R-:W-:Y:S01]  /*11cf0*/  MOV R15, 0xffffffff ;  /* 0xffffffff000f7802 */ /* 0x000fe20000000f00 */
[----:B------:R-:W-:Y:S02]  /*11d00*/  IMAD.MOV.U32 R12, RZ, RZ, RZ ;  /* 0x000000ffff0c7224 */ /* 0x000fe400078e00ff */
[----:B------:R-:W-:Y:S02]  /*11d10*/  IMAD.MOV.U32 R11, RZ, RZ, 0x1c1f ;  /* 0x00001c1fff0b7424 */ /* 0x000fe400078e00ff */
[----:B------:R-:W-:Y:S02]  /*11d20*/  IMAD.MOV.U32 R3, RZ, RZ, R14 ;  /* 0x000000ffff037224 */ /* 0x000fe400078e000e */
[----:B------:R-:W-:-:S07]  /*11d30*/  IMAD.IADD R6, R16, 0x1, R6 ;  /* 0x0000000110067824 */ /* 0x000fce00078e0206 */
[----:B0-----:R-:W-:Y:S05]  /*11d40*/  WARPSYNC.COLLECTIVE R15, `(.L_x_365) ;  /* 0x000000000f087348 */ /* 0x001fea0003c00000 */
[----:B------:R1:W2:Y:S02]  /*11d50*/  SHFL.IDX P6, R14, R13, R12, R11 ;  /* 0x0000000c0d0e7389 */ /* 0x0002a400000c000b */
[----:B012---:R-:W-:Y:S01]  /*11d60*/  ENDCOLLECTIVE ;  /* 0x000000000000791b */ /* 0x007fe20003800000 */
.L_x_365:
[----:B------:R-:W-:Y:S02]  /*11d70*/  IMAD.MOV.U32 R13, RZ, RZ, R5 ;  /* 0x000000ffff0d7224 */ /* 0x000fe400078e0005 */
[----:B------:R-:W-:Y:S02]  /*11d80*/  IMAD.MOV.U32 R12, RZ, RZ, 0x1 ;  /* 0x00000001ff0c7424 */ /* 0x000fe400078e00ff */
[----:B------:R-:W-:Y:S02]  /*11d90*/  IMAD.SHL.U32 R15, R2, 0x10, RZ ;  /* 0x00000010020f7824 */ /* 0x000fe400078e00ff */
[----:B------:R-:W-:-:S03]  /*11da0*/  IMAD.MOV.U32 R2, RZ, RZ, R14 ;  /* 0x000000ffff027224 */ /* 0x000fc600078e000e */
[----:B------:R-:W-:-:S04]  /*11db0*/  LOP3.LUT R15, R15, 0x30, RZ, 0xc0, !PT ;  /* 0x000000300f0f7812 */ /* 0x000fc800078ec0ff */
[----:B------:R-:W-:Y:S01]  /*11dc0*/  IADD3 R2, P0, R15, R2, RZ ;  /* 0x000000020f027210 */ /* 0x000fe20007f1e0ff */
[----:B------:R-:W-:-:S04]  /*11dd0*/  IMAD.MOV.U32 R15, RZ, RZ, -0x1 ;  /* 0xffffffffff0f7424 */ /* 0x000fc800078e00ff */
[----:B------:R-:W-:-:S08]  /*11de0*/  IMAD.X R3, RZ, RZ, R3, P0 ;  /* 0x000000ffff037224 */ /* 0x000fd000000e0603 */
[----:B------:R-:W-:Y:S05]  /*11df0*/  WARPSYNC.COLLECTIVE R15, `(.L_x_366) ;  /* 0x000000000f087348 */ /* 0x000fea0003c00000 */
[----:B------:R0:W1:Y:S02]  /*11e00*/  SHFL.IDX P6, R14, R13, R12, R11 ;  /* 0x0000000c0d0e7389 */ /* 0x00006400000c000b */
[----:B01----:R-:W-:Y:S01]  /*11e10*/  ENDCOLLECTIVE ;  /* 0x000000000000791b */ /* 0x003fe20003800000 */
.L_x_366:
        /* <DEDUP_REMOVED lines=10> */
.L_x_367:
        /* <DEDUP_REMOVED lines=11> */
.L_x_368:
        /* <DEDUP_REMOVED lines=10> */
.L_x_369:
        /* <DEDUP_REMOVED lines=11> */
.L_x_370:
        /* <DEDUP_REMOVED lines=10> */
.L_x_371:
[----:B------:R-:W-:Y:S02]  /*12160*/  IMAD.MOV.U32 R13, RZ, RZ, R18 ;  /* 0x000000ffff0d7224 */ /* 0x000fe400078e0012 */
[----:B------:R-:W-:Y:S02]  /*12170*/  IMAD.MOV.U32 R12, RZ, RZ, RZ ;  /* 0x000000ffff0c7224 */ /* 0x000fe400078e00ff */
[----:B------:R-:W-:Y:S02]  /*12180*/  IMAD.SHL.U32 R5, R2, 0x10, RZ ;  /* 0x0000001002057824 */ /* 0x000fe400078e00ff */
[----:B------:R-:W-:-:S07]  /*12190*/  IMAD.MOV.U32 R2, RZ, RZ, R14 ;  /* 0x000000ffff027224 */ /* 0x000fce00078e000e */
[----:B------:R-:W-:Y:S05]  /*121a0*/  WARPSYNC.COLLECTIVE R15, `(.L_x_372) ;  /* 0x000000000f087348 */ /* 0x000fea0003c00000 */
[----:B------:R0:W1:Y:S02]  /*121b0*/  SHFL.IDX P6, R14, R13, R12, R11 ;  /* 0x0000000c0d0e7389 */ /* 0x00006400000c000b */
[----:B01----:R-:W-:Y:S01]  /*121c0*/  ENDCOLLECTIVE ;  /* 0x000000000000791b */ /* 0x003fe20003800000 */
.L_x_372:
[----:B------:R-:W-:-:S04]  /*121d0*/  LOP3.LUT R5, R5, 0x30, RZ, 0xc0, !PT ;  /* 0x0000003005057812 */ /* 0x000fc800078ec0ff */
[----:B------:R-:W-:-:S05]  /*121e0*/  IADD3 R2, P0, R5, R2, RZ ;  /* 0x0000000205027210 */ /* 0x000fca0007f1e0ff */
[----:B------:R-:W-:Y:S02]  /*121f0*/  IMAD.X R3, RZ, RZ, R3, P0 ;  /* 0x000000ffff037224 */ /* 0x000fe400000e0603 */
[----:B------:R-:W-:-:S03]  /*12200*/  IMAD.MOV.U32 R13, RZ, RZ, R19 ;  /* 0x000000ffff0d7224 */ /* 0x000fc600078e0013 */
        /* <DEDUP_REMOVED lines=8> */
.L_x_373:
[----:B------:R-:W-:Y:S01]  /*12290*/  IMAD.MOV.U32 R2, RZ, RZ, R14 ;  /* 0x000000ffff027224 */ /* 0x000fe200078e000e */
[----:B------:R-:W-:Y:S06]  /*122a0*/  BRA `(.L_x_374) ;  /* 0xffffffbc00847947 */ /* 0x000fec000383ffff */
.L_x_273:
[----:B---3--:R3:W4:Y:S02]  /*122b0*/  SYNCS.PHASECHK.TRANS64.TRYWAIT P0, [R0+URZ+0x13240], R26 ;  /* 0x0132401a000075a7 */ /* 0x008724000800017f */
[----:B----4-:R-:W-:Y:S05]  /*122c0*/  @!P0 NANOSLEEP.SYNCS 0x989680 ;  /* 0x009896800000895d */ /* 0x010fea0003900000 */
[----:B------:R-:W4:Y:S02]  /*122d0*/  @!P0 SYNCS.PHASECHK.TRANS64 P0, [R0+URZ+0x13240], R26 ;  /* 0x0132401a000085a7 */ /* 0x000f24000800007f */
[----:B----4-:R-:W-:Y:S05]  /*122e0*/  @!P0 BRA `(.L_x_273) ;  /* 0xfffffffc00f08947 */ /* 0x010fea000383ffff */
[----:B------:R-:W-:Y:S05]  /*122f0*/  BRA `(.L_x_375) ;  /* 0xffffffbc00e07947 */ /* 0x000fea000383ffff */
.L_x_274:
[----:B------:R-:W-:Y:S01]  /*12300*/  BSSY B0, `(.L_x_376) ;  /* 0x0000008000007945 */ /* 0x000fe20003800000 */
[----:B------:R-:W-:Y:S01]  /*12310*/  IMAD.MOV.U32 R13, RZ, RZ, R8 ;  /* 0x000000ffff0d7224 */ /* 0x000fe200078e0008 */
[----:B------:R-:W-:Y:S01]  /*12320*/  MOV R15, 0xffffffff ;  /* 0xffffffff000f7802 */ /* 0x000fe20000000f00 */
[----:B------:R-:W-:Y:S02]  /*12330*/  IMAD.MOV.U32 R12, RZ, RZ, RZ ;  /* 0x000000ffff0c7224 */ /* 0x000fe400078e00ff */
[----:B------:R-:W-:-:S07]  /*12340*/  IMAD.MOV.U32 R11, RZ, RZ, 0x1c1f ;  /* 0x00001c1fff0b7424 */ /* 0x000fce00078e00ff */
[----:B0-23--:R-:W-:Y:S05]  /*12350*/  WARPSYNC.COLLECTIVE R15, `(.L_x_377) ;  /* 0x000000000f087348 */ /* 0x00dfea0003c00000 */
[----:B------:R1:W4:Y:S02]  /*12360*/  SHFL.IDX P6, R14, R13, R12, R11 ;  /* 0x0000000c0d0e7389 */ /* 0x00032400000c000b */
[----:B01234-:R-:W-:Y:S01]  /*12370*/  ENDCOLLECTIVE ;  /* 0x000000000000791b */ /* 0x01ffe20003800000 */
.L_x_377:
[----:B------:R-:W-:Y:S05]  /*12380*/  BSYNC B0 ;  /* 0x0000000000007941 */ /* 0x000fea0003800000 */
.L_x_376:
        /* <DEDUP_REMOVED lines=8> */
.L_x_378:
[----:B------:R-:W-:Y:S02]  /*12410*/  IMAD.MOV.U32 R13, RZ, RZ, R8 ;  /* 0x000000ffff0d7224 */ /* 0x000fe400078e0008 */
[----:B------:R-:W-:Y:S02]  /*12420*/  IMAD.MOV.U32 R12, RZ, RZ, 0x1 ;  /* 0x00000001ff0c7424 */ /* 0x000fe400078e00ff */
[----:B------:R-:W-:-:S07]  /*12430*/  IMAD.MOV.U32 R2, RZ, RZ, R14 ;  /* 0x000000ffff027224 */ /* 0x000fce00078e000e */
[----:B------:R-:W-:Y:S05]  /*12440*/  WARPSYNC.COLLECTIVE R15, `(.L_x_379) ;  /* 0x000000000f087348 */ /* 0x000fea0003c00000 */
[----:B------:R0:W1:Y:S02]  /*12450*/  SHFL.IDX P6, R14, R13, R12, R11 ;  /* 0x0000000c0d0e7389 */ /* 0x00006400000c000b */
[----:B01----:R-:W-:Y:S01]  /*12460*/  ENDCOLLECTIVE ;  /* 0x000000000000791b */ /* 0x003fe20003800000 */
.L_x_379:
[----:B------:R-:W-:-:S05]  /*12470*/  IADD3 R2, P0, R18, R2, RZ ;  /* 0x0000000212027210 */ /* 0x000fca0007f1e0ff */
        /* <DEDUP_REMOVED lines=10> */
.L_x_380:
[----:B------:R-:W-:Y:S02]  /*12520*/  IMAD.MOV.U32 R13, RZ, RZ, R8 ;  /* 0x000000ffff0d7224 */ /* 0x000fe400078e0008 */
[----:B------:R-:W-:Y:S02]  /*12530*/  IMAD.MOV.U32 R12, RZ, RZ, 0x2 ;  /* 0x00000002ff0c7424 */ /* 0x000fe400078e00ff */
[----:B------:R-:W-:-:S07]  /*12540*/  IMAD.MOV.U32 R2, RZ, RZ, R14 ;  /* 0x000000ffff027224 */ /* 0x000fce00078e000e */
[----:B------:R-:W-:Y:S05]  /*12550*/  WARPSYNC.COLLECTIVE R15, `(.L_x_381) ;  /* 0x000000000f087348 */ /* 0x000fea0003c00000 */
[----:B------:R0:W1:Y:S02]  /*12560*/  SHFL.IDX P6, R14, R13, R12, R11 ;  /* 0x0000000c0d0e7389 */ /* 0x00006400000c000b */
[----:B01----:R-:W-:Y:S01]  /*12570*/  ENDCOLLECTIVE ;  /* 0x000000000000791b */ /* 0x003fe20003800000 */
.L_x_381:
        /* <DEDUP_REMOVED lines=11> */
.L_x_382:
[----:B------:R-:W-:Y:S02]  /*12630*/  IMAD.MOV.U32 R13, RZ, RZ, R8 ;  /* 0x000000ffff0d7224 */ /* 0x000fe400078e0008 */
[----:B------:R-:W-:Y:S02]  /*12640*/  IMAD.MOV.U32 R12, RZ, RZ, 0x3 ;  /* 0x00000003ff0c7424 */ /* 0x000fe400078e00ff */
[----:B------:R-:W-:-:S07]  /*12650*/  IMAD.MOV.U32 R2, RZ, RZ, R14 ;  /* 0x000000ffff027224 */ /* 0x000fce00078e000e */
[----:B------:R-:W-:Y:S05]  /*12660*/  WARPSYNC.COLLECTIVE R15, `(.L_x_383) ;  /* 0x000000000f087348 */ /* 0x000fea0003c00000 */
[----:B------:R0:W1:Y:S02]  /*12670*/  SHFL.IDX P6, R14, R13, R12, R11 ;  /* 0x0000000c0d0e7389 */ /* 0x00006400000c000b */
[----:B01----:R-:W-:Y:S01]  /*12680*/  ENDCOLLECTIVE ;  /* 0x000000000000791b */ /* 0x003fe20003800000 */
.L_x_383:
        /* <DEDUP_REMOVED lines=11> */
.L_x_384:
[----:B------:R-:W-:Y:S02]  /*12740*/  IMAD.MOV.U32 R13, RZ, RZ, R5 ;  /* 0x000000ffff0d7224 */ /* 0x000fe400078e0005 */
[----:B------:R-:W-:Y:S02]  /*12750*/  IMAD.MOV.U32 R12, RZ, RZ, RZ ;  /* 0x000000ffff0c7224 */ /* 0x000fe400078e00ff */
[----:B------:R-:W-:-:S07]  /*12760*/  IMAD.MOV.U32 R2, RZ, RZ, R14 ;  /* 0x000000ffff027224 */ /* 0x000fce00078e000e */
[----:B------:R-:W-:Y:S05]  /*12770*/  WARPSYNC.COLLECTIVE R15, `(.L_x_385) ;  /* 0x000000000f087348 */ /* 0x000fea0003c00000 */
[----:B------:R0:W1:Y:S02]  /*12780*/  SHFL.IDX P6, R14, R13, R12, R11 ;  /* 0x0000000c0d0e7389 */ /* 0x00006400000c000b */
[----:B01----:R-:W-:Y:S01]  /*12790*/  ENDCOLLECTIVE ;  /* 0x000000000000791b */ /* 0x003fe20003800000 */
.L_x_385:
        /* <DEDUP_REMOVED lines=11> */
.L_x_386:
[----:B------:R-:W-:Y:S01]  /*12850*/  IMAD.MOV.U32 R2, RZ, RZ, R14 ;  /* 0x000000ffff027224 */ /* 0x000fe200078e000e */
[----:B------:R-:W-:Y:S06]  /*12860*/  BRA `(.L_x_387) ;  /* 0xffffffbc006c7947 */ /* 0x000fec000383ffff */
.L_x_279:
[----:B0-----:R0:W2:Y:S02]  /*12870*/  SYNCS.PHASECHK.TRANS64.TRYWAIT P2, [R2+URZ+0x13270], R0 ;  /* 0x01327000020075a7 */ /* 0x0010a4000804017f */
[----:B--2---:R-:W-:Y:S05]  /*12880*/  @!P2 NANOSLEEP.SYNCS 0x989680 ;  /* 0x009896800000a95d */ /* 0x004fea0003900000 */
[----:B------:R-:W2:Y:S02]  /*12890*/  @!P2 SYNCS.PHASECHK.TRANS64 P2, [R2+URZ+0x13270], R0 ;  /* 0x013270000200a5a7 */ /* 0x000ea4000804007f */
[----:B--2---:R-:W-:Y:S05]  /*128a0*/  @!P2 BRA `(.L_x_279) ;  /* 0xfffffffc00f0a947 */ /* 0x004fea000383ffff */
[----:B------:R-:W-:Y:S05]  /*128b0*/  BRA `(.L_x_388) ;  /* 0xffffffbc00d07947 */ /* 0x000fea000383ffff */
.L_x_281:
[----:B0-----:R0:W2:Y:S02]  /*128c0*/  SYNCS.PHASECHK.TRANS64.TRYWAIT P2, [R2+URZ+0x13260], R0 ;  /* 0x01326000020075a7 */ /* 0x0010a4000804017f */
[----:B--2---:R-:W-:Y:S05]  /*128d0*/  @!P2 NANOSLEEP.SYNCS 0x989680 ;  /* 0x009896800000a95d */ /* 0x004fea0003900000 */
[----:B------:R-:W2:Y:S02]  /*128e0*/  @!P2 SYNCS.PHASECHK.TRANS64 P2, [R2+URZ+0x13260], R0 ;  /* 0x013260000200a5a7 */ /* 0x000ea4000804007f */
[----:B--2---:R-:W-:Y:S05]  /*128f0*/  @!P2 BRA `(.L_x_281) ;  /* 0xfffffffc00f0a947 */ /* 0x004fea000383ffff */
[----:B------:R-:W-:Y:S05]  /*12900*/  BRA `(.L_x_389) ;  /* 0xffffffbc00e07947 */ /* 0x000fea000383ffff */
.L_x_289:
[----:B0-----:R0:W1:Y:S02]  /*12910*/  SYNCS.PHASECHK.TRANS64.TRYWAIT P1, [R3+URZ+0x13270], R0 ;  /* 0x01327000030075a7 */ /* 0x001064000802017f */
[----:B-1----:R-:W-:Y:S05]  /*12920*/  @!P1 NANOSLEEP.SYNCS 0x989680 ;  /* 0x009896800000995d */ /* 0x002fea0003900000 */
[----:B------:R-:W1:Y:S02]  /*12930*/  @!P1 SYNCS.PHASECHK.TRANS64 P1, [R3+URZ+0x13270], R0 ;  /* 0x01327000030095a7 */ /* 0x000e64000802007f */
[----:B-1----:R-:W-:Y:S05]  /*12940*/  @!P1 BRA `(.L_x_289) ;  /* 0xfffffffc00f09947 */ /* 0x002fea000383ffff */
[----:B------:R-:W-:Y:S05]  /*12950*/  BRA `(.L_x_390) ;  /* 0xffffffc4002c7947 */ /* 0x000fea000383ffff */
.L_x_291:
[----:B0-----:R0:W1:Y:S02]  /*12960*/  SYNCS.PHASECHK.TRANS64.TRYWAIT P1, [R3+URZ+0x13260], R0 ;  /* 0x01326000030075a7 */ /* 0x001064000802017f */
[----:B-1----:R-:W-:Y:S05]  /*12970*/  @!P1 NANOSLEEP.SYNCS 0x989680 ;  /* 0x009896800000995d */ /* 0x002fea0003900000 */
[----:B------:R-:W1:Y:S02]  /*12980*/  @!P1 SYNCS.PHASECHK.TRANS64 P1, [R3+URZ+0x13260], R0 ;  /* 0x01326000030095a7 */ /* 0x000e64000802007f */
[----:B-1----:R-:W-:Y:S05]  /*12990*/  @!P1 BRA `(.L_x_291) ;  /* 0xfffffffc00f09947 */ /* 0x002fea000383ffff */
[----:B------:R-:W-:Y:S05]  /*129a0*/  BRA `(.L_x_391) ;  /* 0xffffffc4003c7947 */ /* 0x000fea000383ffff */
.L_x_303:
[----:B0-----:R0:W1:Y:S02]  /*129b0*/  SYNCS.PHASECHK.TRANS64.TRYWAIT P0, [R5+URZ+0x13220], R0 ;  /* 0x01322000050075a7 */ /* 0x001064000800017f */
[----:B-1----:R-:W-:Y:S05]  /*129c0*/  @!P0 NANOSLEEP.SYNCS 0x989680 ;  /* 0x009896800000895d */ /* 0x002fea0003900000 */
[----:B------:R-:W1:Y:S02]  /*129d0*/  @!P0 SYNCS.PHASECHK.TRANS64 P0, [R5+URZ+0x13220], R0 ;  /* 0x01322000050085a7 */ /* 0x000e64000800007f */
[----:B-1----:R-:W-:Y:S05]  /*129e0*/  @!P0 BRA `(.L_x_303) ;  /* 0xfffffffc00f08947 */ /* 0x002fea000383ffff */
[----:B------:R-:W-:Y:S05]  /*129f0*/  BRA `(.L_x_392) ;  /* 0xffffffd4008c7947 */ /* 0x000fea000383ffff */
.L_x_304:
[----:B------:R-:W1:Y:S01]  /*12a00*/  S2R R2, SR_TID.X ;  /* 0x0000000000027919 */ /* 0x000e620000002100 */
[----:B------:R-:W-:Y:S01]  /*12a10*/  BSSY B0, `(.L_x_393) ;  /* 0x000000a000007945 */ /* 0x000fe20003800000 */
[----:B------:R-:W-:Y:S02]  /*12a20*/  IMAD.MOV.U32 R12, RZ, RZ, RZ ;  /* 0x000000ffff0c7224 */ /* 0x000fe400078e00ff */
[----:B------:R-:W-:Y:S02]  /*12a30*/  IMAD.MOV.U32 R11, RZ, RZ, 0x1f ;  /* 0x0000001fff0b7424 */ /* 0x000fe400078e00ff */
[----:B------:R-:W-:Y:S01]  /*12a40*/  IMAD.MOV.U32 R15, RZ, RZ, -0x1 ;  /* 0xffffffffff0f7424 */ /* 0x000fe200078e00ff */
[----:B-1----:R-:W-:-:S04]  /*12a50*/  SHF.R.U32.HI R2, RZ, 0x5, R2 ;  /* 0x00000005ff027819 */ /* 0x002fc80000011602 */
[----:B------:R-:W-:-:S05]  /*12a60*/  LOP3.LUT R2, R2, 0x3, RZ, 0xc0, !PT ;  /* 0x0000000302027812 */ /* 0x000fca00078ec0ff */
[----:B------:R-:W-:-:S07]  /*12a70*/  IMAD.MOV.U32 R13, RZ, RZ, R2 ;  /* 0x000000ffff0d7224 */ /* 0x000fce00078e0002 */
[----:B0-2--5:R-:W-:Y:S05]  /*12a80*/  WARPSYNC.COLLECTIVE R15, `(.L_x_394) ;  /* 0x000000000f087348 */ /* 0x025fea0003c00000 */
[----:B------:R1:W3:Y:S02]  /*12a90*/  SHFL.IDX P6, R14, R13, R12, R11 ;  /* 0x0000000c0d0e7389 */ /* 0x0002e400000c000b */
[----:B0123-5:R-:W-:Y:S01]  /*12aa0*/  ENDCOLLECTIVE ;  /* 0x000000000000791b */ /* 0x02ffe20003800000 */
.L_x_394:
[----:B------:R-:W-:Y:S05]  /*12ab0*/  BSYNC B0 ;  /* 0x0000000000007941 */ /* 0x000fea0003800000 */
.L_x_393:
[----:B------:R-:W-:Y:S05]  /*12ac0*/  BRA `(.L_x_395) ;  /* 0xffffffd400747947 */ /* 0x000fea000383ffff */
.L_x_307:
[----:B------:R-:W-:Y:S01]  /*12ad0*/  BSSY B1, `(.L_x_396) ;  /* 0x0000006000017945 */ /* 0x000fe20003800000 */
[----:B------:R-:W-:-:S07]  /*12ae0*/  IMAD.MOV.U32 R15, RZ, RZ, -0x1 ;  /* 0xffffffffff0f7424 */ /* 0x000fce00078e00ff */
[----:B0-2--5:R-:W-:Y:S05]  /*12af0*/  WARPSYNC.COLLECTIVE R15, `(.L_x_397) ;  /* 0x000000000f0c7348 */ /* 0x025fea0003c00000 */
[----:B------:R-:W-:Y:S02]  /*12b00*/  ELECT P6, UR62, PT ;  /* 0x00000000003e782f */ /* 0x000fe400038c0000 */
[----:B------:R-:W-:Y:S01]  /*12b10*/  MOV R14, UR62 ;  /* 0x0000003e000e7c02 */ /* 0x000fe20008000f00 */
[----:B0-2--5:R-:W-:Y:S10]  /*12b20*/  ENDCOLLECTIVE ;  /* 0x000000000000791b */ /* 0x025ff40003800000 */
.L_x_397:
[----:B------:R-:W-:Y:S05]  /*12b30*/  BSYNC B1 ;  /* 0x0000000000017941 */ /* 0x000fea0003800000 */
.L_x_396:
[----:B------:R-:W-:Y:S05]  /*12b40*/  BRA `(.L_x_398) ;  /* 0xffffffd4006c7947 */ /* 0x000fea000383ffff */
.L_x_309:
[----:B0-----:R0:W1:Y:S02]  /*12b50*/  SYNCS.PHASECHK.TRANS64.TRYWAIT P1, [R3+URZ+0x13240], R2 ;  /* 0x01324002030075a7 */ /* 0x001064000802017f */
[----:B-1----:R-:W-:Y:S05]  /*12b60*/  @!P1 NANOSLEEP.SYNCS 0x989680 ;  /* 0x009896800000995d */ /* 0x002fea0003900000 */
[----:B------:R-:W1:Y:S02]  /*12b70*/  @!P1 SYNCS.PHASECHK.TRANS64 P1, [R3+URZ+0x13240], R2 ;  /* 0x01324002030095a7 */ /* 0x000e64000802007f */
[----:B-1----:R-:W-:Y:S05]  /*12b80*/  @!P1 BRA `(.L_x_309) ;  /* 0xfffffffc00f09947 */ /* 0x002fea000383ffff */
[----:B------:R-:W-:Y:S05]  /*12b90*/  BRA `(.L_x_399) ;  /* 0xffffffd400907947 */ /* 0x000fea000383ffff */
.L_x_311:
[----:B-1----:R1:W3:Y:S02]  /*12ba0*/  SYNCS.PHASECHK.TRANS64.TRYWAIT P1, [R27+URZ+0x13240], R0 ;  /* 0x013240001b0075a7 */ /* 0x0022e4000802017f */
[----:B---3--:R-:W-:Y:S05]  /*12bb0*/  @!P1 NANOSLEEP.SYNCS 0x989680 ;  /* 0x009896800000995d */ /* 0x008fea0003900000 */
[----:B------:R-:W3:Y:S02]  /*12bc0*/  @!P1 SYNCS.PHASECHK.TRANS64 P1, [R27+URZ+0x13240], R0 ;  /* 0x013240001b0095a7 */ /* 0x000ee4000802007f */
[----:B---3--:R-:W-:Y:S05]  /*12bd0*/  @!P1 BRA `(.L_x_311) ;  /* 0xfffffffc00f09947 */ /* 0x008fea000383ffff */
[----:B------:R-:W-:Y:S05]  /*12be0*/  BRA `(.L_x_400) ;  /* 0xffffffd400a07947 */ /* 0x000fea000383ffff */
.L_x_313:
[----:B---3--:R3:W4:Y:S02]  /*12bf0*/  SYNCS.PHASECHK.TRANS64.TRYWAIT P1, [R3+URZ+0x13260], R2 ;  /* 0x01326002030075a7 */ /* 0x008724000802017f */
[----:B----4-:R-:W-:Y:S05]  /*12c00*/  @!P1 NANOSLEEP.SYNCS 0x989680 ;  /* 0x009896800000995d */ /* 0x010fea0003900000 */
[----:B------:R-:W4:Y:S02]  /*12c10*/  @!P1 SYNCS.PHASECHK.TRANS64 P1, [R3+URZ+0x13260], R2 ;  /* 0x01326002030095a7 */ /* 0x000f24000802007f */
[----:B----4-:R-:W-:Y:S05]  /*12c20*/  @!P1 BRA `(.L_x_313) ;  /* 0xfffffffc00f09947 */ /* 0x010fea000383ffff */
[----:B------:R-:W-:Y:S05]  /*12c30*/  BRA `(.L_x_401) ;  /* 0xffffffd4009c7947 */ /* 0x000fea000383ffff */
.L_x_315:
[----:B----4-:R4:W0:Y:S02]  /*12c40*/  SYNCS.PHASECHK.TRANS64.TRYWAIT P1, [R27+URZ+0x13260], R0 ;  /* 0x013260001b0075a7 */ /* 0x010824000802017f */
[----:B0-----:R-:W-:Y:S05]  /*12c50*/  @!P1 NANOSLEEP.SYNCS 0x989680 ;  /* 0x009896800000995d */ /* 0x001fea0003900000 */
[----:B------:R-:W0:Y:S02]  /*12c60*/  @!P1 SYNCS.PHASECHK.TRANS64 P1, [R27+URZ+0x13260], R0 ;  /* 0x013260001b0095a7 */ /* 0x000e24000802007f */
[----:B0-----:R-:W-:Y:S05]  /*12c70*/  @!P1 BRA `(.L_x_315) ;  /* 0xfffffffc00f09947 */ /* 0x001fea000383ffff */
[----:B------:R-:W-:Y:S05]  /*12c80*/  BRA `(.L_x_402) ;  /* 0xffffffd400987947 */ /* 0x000fea000383ffff */
.L_x_317:
[----:B------:R0:W0:Y:S02]  /*12c90*/  SYNCS.PHASECHK.TRANS64.TRYWAIT P1, [R3+URZ+0x13280], R2 ;  /* 0x01328002030075a7 */ /* 0x000024000802017f */
[----:B0-----:R-:W-:Y:S05]  /*12ca0*/  @!P1 NANOSLEEP.SYNCS 0x989680 ;  /* 0x009896800000995d */ /* 0x001fea0003900000 */
[----:B------:R-:W0:Y:S02]  /*12cb0*/  @!P1 SYNCS.PHASECHK.TRANS64 P1, [R3+URZ+0x13280], R2 ;  /* 0x01328002030095a7 */ /* 0x000e24000802007f */
[----:B0-----:R-:W-:Y:S05]  /*12cc0*/  @!P1 BRA `(.L_x_317) ;  /* 0xfffffffc00f09947 */ /* 0x001fea000383ffff */
[----:B------:R-:W-:Y:S05]  /*12cd0*/  BRA `(.L_x_403) ;  /* 0xffffffd400947947 */ /* 0x000fea000383ffff */
.L_x_404:
        /* <DEDUP_REMOVED lines=10> */
.L_x_2720:


//--------------------- .text._ZN7cutlass13device_kernelIN5flash11enable_sm90INS1_16FlashAttnFwdSm90INS1_25CollectiveMainloopFwdSm90ILi2EN4cute5tupleIJNS5_1CILi1EEES8_S8_EEENS6_IJNS7_ILi192EEENS7_ILi160EEENS7_ILi64EEEEEELi64ENS_12float_e4m3_tEfNS_4arch4Sm90ELb0ELb0ELb0ELb1ELb1ELb1ELb0ELb1ELb1ELb1ELb1ELb0EEENS1_21CollectiveEpilogueFwdINS6_IJSA_SC_SB_EEES9_NS_10bfloat16_tESG_Li384ELb1ELb1ELb1ELb1EEENS1_36VarlenDynamicPersistentTileSchedulerILi192ELi160ELi384ELi128ELb1ELb1ELb1ELb0ELb1ELb1EEEEEEEEEvNT_6ParamsE --------------------------
	.section	.text._ZN7cutlass13device_kernelIN5flash11enable_sm90INS1_16FlashAttnFwdSm90INS1_25CollectiveMainloopFwdSm90ILi2EN4cute5tupleIJNS5_1CILi1EEES8_S8_EEENS6_IJNS7_ILi192EEENS7_ILi160EEENS7_ILi64EEEEEELi64ENS_12float_e4m3_tEfNS_4arch4Sm90ELb0ELb0ELb0ELb1ELb1ELb1ELb0ELb1ELb1ELb1ELb1ELb0EEENS1_21CollectiveEpilogueFwdINS6_IJSA_SC_SB_EEES9_NS_10bfloat16_tESG_Li384ELb1ELb1ELb1ELb1EEENS1_36VarlenDynamicPersistentTileSchedulerILi192ELi160ELi384ELi128ELb1ELb1ELb1ELb0ELb1ELb1EEEEEEEEEvNT_6ParamsE,"ax",@progbits
	.align	128
.text._ZN7cutlass13device_kernelIN5flash11enable_sm90INS1_16FlashAttnFwdSm90INS1_25CollectiveMainloopFwdSm90ILi2EN4cute5tupleIJNS5_1CILi1EEES8_S8_EEENS6_IJNS7_ILi192EEENS7_ILi160EEENS7_ILi64EEEEEELi64ENS_12float_e4m3_tEfNS_4arch4Sm90ELb0ELb0ELb0ELb1ELb1ELb1ELb0ELb1ELb1ELb1ELb1ELb0EEENS1_21CollectiveEpilogueFwdINS6_IJSA_SC_SB_EEES9_NS_10bfloat16_tESG_Li384ELb1ELb1ELb1ELb1EEENS1_36VarlenDynamicPersistentTileSchedulerILi192ELi160ELi384ELi128ELb1ELb1ELb1ELb0ELb1ELb1EEEEEEEEEvNT_6ParamsE:
        .type           _ZN7cutlass13device_kernelIN5flash11enable_sm90INS1_16FlashAttnFwdSm90INS1_25CollectiveMainloopFwdSm90ILi2EN4cute5tupleIJNS5_1CILi1EEES8_S8_EEENS6_IJNS7_ILi192EEENS7_ILi160EEENS7_ILi64EEEEEELi64ENS_12float_e4m3_tEfNS_4arch4Sm90ELb0ELb0ELb0ELb1ELb1ELb1ELb0ELb1ELb1ELb1ELb1ELb0EEENS1_21CollectiveEpilogueFwdINS6_IJSA_SC_SB_EEES9_NS_10bfloat16_tESG_Li384ELb1ELb1ELb1ELb1EEENS1_36VarlenDynamicPersistentTileSchedulerILi192ELi160ELi384ELi128ELb1ELb1ELb1ELb0ELb1ELb1EEEEEEEEEvNT_6ParamsE,@function
        .size           _ZN7cutlass13device_kernelIN5flash11enable_sm90INS1_16FlashAttnFwdSm90INS1_25CollectiveMainloopFwdSm90ILi2EN4cute5tupleIJNS5_1CILi1EEES8_S8_EEENS6_IJNS7_ILi192EEENS7_ILi160EEENS7_ILi64EEEEEELi64ENS_12float_e4m3_tEfNS_4arch4Sm90ELb0ELb0ELb0ELb1ELb1ELb1ELb0ELb1ELb1ELb1ELb1ELb0EEENS1_21CollectiveEpilogueFwdINS6_IJSA_SC_SB_EEES9_NS_10bfloat16_tESG_Li384ELb1ELb1ELb1ELb1EEENS1_36VarlenDynamicPersistentTileSchedulerILi192ELi160ELi384ELi128ELb1ELb1ELb1ELb0ELb1ELb1EEEEEEEEEvNT_6ParamsE,(.L_x_2721 - _ZN7cutlass13device_kernelIN5flash11enable_sm90INS1_16FlashAttnFwdSm90INS1_25CollectiveMainloopFwdSm90ILi2EN4cute5tupleIJNS5_1CILi1EEES8_S8_EEENS6_IJNS7_ILi192EEENS7_ILi160EEENS7_ILi64EEEEEELi64ENS_12float_e4m3_tEfNS_4arch4Sm90ELb0ELb0ELb0ELb1ELb1ELb1ELb0ELb1ELb1ELb1ELb1ELb0EEENS1_21CollectiveEpilogueFwdINS6_IJSA_SC_SB_EEES9_NS_10bfloat16_tESG_Li384ELb1ELb1ELb1ELb1EEENS1_36VarlenDynamicPersistentTileSchedulerILi192ELi160ELi384ELi128ELb1ELb1ELb1ELb0ELb1ELb1EEEEEEEEEvNT_6ParamsE)
        .other          _ZN7cutlass13device_kernelIN5flash11enable_sm90INS1_16FlashAttnFwdSm90INS1_25CollectiveMainloopFwdSm90ILi2EN4cute5tupleIJNS5_1CILi1EEES8_S8_EEENS6_IJNS7_ILi192EEENS7_ILi160EEENS7_ILi64EEEEEELi64ENS_12float_e4m3_tEfNS_4arch4Sm90ELb0ELb0ELb0ELb1ELb1ELb1ELb0ELb1ELb1ELb1ELb1ELb0EEENS1_21CollectiveEpilogueFwdINS6_IJSA_SC_SB_EEES9_NS_10bfloat16_tESG_Li384ELb1ELb1ELb1ELb1EEENS1_36VarlenDynamicPersistentTileSchedulerILi192ELi160ELi384ELi128ELb1ELb1ELb1ELb0ELb1ELb1EEEEEEEEEvNT_6ParamsE,@"STO_CUDA_ENTRY STV_DEFAULT"
_ZN7cutlass13device_kernelIN5flash11enable_sm90INS1_16FlashAttnFwdSm90INS1_25CollectiveMainloopFwdSm90ILi2EN4cute5tupleIJNS5_1CILi1EEES8_S8_EEENS6_IJNS7_ILi192EEENS7_ILi160EEENS7_ILi64EEEEEELi64ENS_12float_e4m3_tEfNS_4arch4Sm90ELb0ELb0ELb0ELb1ELb1ELb1ELb0ELb1ELb1ELb1ELb1ELb0EEENS1_21CollectiveEpilogueFwdINS6_IJSA_SC_SB_EEES9_NS_10bfloat16_tESG_Li384ELb1ELb1ELb1ELb1EEENS1_36VarlenDynamicPersistentTileSchedulerILi192ELi160ELi384ELi128ELb1ELb1ELb1ELb0ELb1ELb1EEEEEEEEEvNT_6ParamsE:
[----:B------:R-:W0:Y:S02]  /*0000*/  LDC R1, c[0x0][0x28] ;  /* 0x00000a00ff017b82 */ /* 0x000e240000000800 */
[----:B0-----:R-:W-:Y:S01]  /*0010*/  VIADD R1, R1, 0xffffff60 ;  /* 0xffffff6001017836 */ /* 0x001fe20000000000 */
[----:B------:R-:W0:Y:S01]  /*0020*/  S2R R3, SR_TID.X ;  /* 0x0000000000037919 */ /* 0x000e220000002100 */
[----:B------:R-:W-:Y:S01]  /*0030*/  ELECT P0, URZ, PT ;  /* 0x00000000003f782f */ /* 0x000fe20003800000 */
[----:B------:R-:W-:Y:S01]  /*0040*/  BSSY B0, `(.L_x_405) ;  /* 0x000000d000007945 */ /* 0x000fe20003800000 */
[----:B0-----:R-:W-:-:S05]  /*0050*/  SHF.R.U32.HI R0, RZ, 0x5, R3 ;  /* 0x00000005ff007819 */ /* 0x001fca0000011603 */
[----:B------:R-:W0:Y:S02]  /*0060*/  SHFL.IDX PT, R2, R0, RZ, 0x1f ;  /* 0x00001fff00027589 */ /* 0x000e2400000e0000 */
[----:B0-----:R-:W-:-:S13]  /*0070*/  ISETP.EQ.AND P0, PT, R2, RZ, P0 ;  /* 0x000000ff0200720c */ /* 0x001fda0000702270 */
[----:B------:R-:W-:Y:S05]  /*0080*/  @!P0 BRA `(.L_x_406) ;  /* 0x0000000000208947 */ /* 0x000fea0003800000 */
[----:B------:R-:W-:Y:S02]  /*0090*/  ULDC.64 UR4, c[0x0][0x198] ;  /* 0x0000660000047ab9 */ /* 0x000fe40000000a00 */
[----:B------:R-:W-:Y:S02]  /*00a0*/  UIADD3 UR6, UP0, UR4, 0x570, URZ ;  /* 0x0000057004067890 */ /* 0x000fe4000ff1e03f */
[----:B------:R-:W-:Y:S02]  /*00b0*/  UIADD3 UR4, UP1, UR4, 0x670, URZ ;  /* 0x0000067004047890 */ /* 0x000fe4000ff3e03f */
[----:B------:R-:W-:Y:S02]  /*00c0*/  UIADD3.X UR7, URZ, UR5, URZ, UP0, !UPT ;  /* 0x000000053f077290 */ /* 0x000fe400087fe43f */
[----:B------:R-:W-:-:S07]  /*00d0*/  UIADD3.X UR5, URZ, UR5, URZ, UP1, !UPT ;  /* 0x000000053f057290 */ /* 0x000fce0008ffe43f */
[----:B------:R0:W-:Y:S02]  /*00e0*/  UTMACCTL.PF [UR6] ;  /* 0x00000000060079b9 */ /* 0x0001e40008040000 */
[----:B------:R0:W-:Y:S02]  /*00f0*/  UTMACCTL.PF [UR4] ;  /* 0x00000000040079b9 */ /* 0x0001e40008040000 */
[----:B0-----:R-:W-:Y:S01]  /*0100*/  NOP ;  /* 0x0000000000007918 */ /* 0x001fe20000000000 */
.L_x_406:
[----:B------:R-:W-:Y:S05]  /*0110*/  BSYNC B0 ;  /* 0x0000000000007941 */ /* 0x000fea0003800000 */
.L_x_405:
[----:B------:R-:W-:Y:S01]  /*0120*/  VOTEU.ANY UP0, P0 ;  /* 0x00000000003f7886 */ /* 0x000fe20000000100 */
[----:B------:R-:W0:Y:S01]  /*0130*/  SHFL.IDX PT, R2, R0, RZ, 0x1f ;  /* 0x00001fff00027589 */ /* 0x000e2200000e0000 */
[----:B------:R-:W-:Y:S01]  /*0140*/  UMOV UR4, 0x80 ;  /* 0x0000008000047882 */ /* 0x000fe20000000000 */
[----:B------:R-:W-:Y:S01]  /*0150*/  UMOV UR7, 0x180 ;  /* 0x0000018000077882 */ /* 0x000fe20000000000 */
[----:B------:R-:W-:Y:S01]  /*0160*/  SHF.R.U32.HI R3, RZ, 0x7, R3 ;  /* 0x00000007ff037819 */ /* 0x000fe20000011603 */
[----:B------:R-:W1:Y:S01]  /*0170*/  @UP0 S2UR UR8, SR_CgaCtaId ;  /* 0x00000000000809c3 */ /* 0x000e620000008800 */
[----:B------:R-:W-:Y:S01]  /*0180*/  @UP0 UMOV UR6, 0x400 ;  /* 0x0000040000060882 */ /* 0x000fe20000000000 */
[----:B------:R-:W-:-:S04]  /*0190*/  @UP0 UIADD3 UR4, -UR4, 0x100000, URZ ;  /* 0x0010000004040890 */ /* 0x000fc8000fffe13f */
[----:B------:R-:W-:Y:S02]  /*01a0*/  @UP0 USHF.L.U32 UR5, UR4, 0xb, URZ ;  /* 0x0000000b04050899 */ /* 0x000fe4000800063f */
[----:B------:R-:W-:Y:S01]  /*01b0*/  @UP0 USHF.L.U32 UR4, UR4, 0x1, URZ ;  /* 0x0000000104040899 */ /* 0x000fe2000800063f */
[----:B------:R-:W-:Y:S01]  /*01c0*/  VOTEU.ANY UP1, P0 ;  /* 0x00000000003f7886 */ /* 0x000fe20000020100 */
[----:B0-----:R-:W-:Y:S02]  /*01d0*/  ISETP.NE.AND P1, PT, R2, RZ, PT ;  /* 0x000000ff0200720c */ /* 0x001fe40003f25270 */
[----:B------:R0:W2:Y:S01]  /*01e0*/  SHFL.IDX PT, R2, R3, RZ, 0x1f ;  /* 0x00001fff03027589 */ /* 0x0000a200000e0000 */
[----:B-1----:R-:W-:Y:S02]  /*01f0*/  @UP0 ULEA UR8, UR8, UR6, 0x18 ;  /* 0x0000000608080291 */ /* 0x002fe4000f8ec03f */
[----:B------:R-:W-:-:S04]  /*0200*/  @UP0 UIADD3 UR6, -UR7, 0x100000, URZ ;  /* 0x0010000007060890 */ /* 0x000fc8000fffe13f */
[----:B------:R-:W-:Y:S02]  /*0210*/  @UP0 USHF.L.U32 UR7, UR6, 0xb, URZ ;  /* 0x0000000b06070899 */ /* 0x000fe4000800063f */
[----:B------:R-:W-:Y:S01]  /*0220*/  @UP0 USHF.L.U32 UR6, UR6, 0x1, URZ ;  /* 0x0000000106060899 */ /* 0x000fe2000800063f */
[----:B------:R-:W-:Y:S01]  /*0230*/  VOTEU.ANY UP0, P0 ;  /* 0x00000000003f7886 */ /* 0x000fe20000000100 */
[----:B------:R-:W1:Y:S04]  /*0240*/  FENCE.VIEW.ASYNC.S ;  /* 0x00000000000073c6 */ /* 0x000e680000000000 */
[----:B-1----:R0:W1:Y:S06]  /*0250*/  @UP0 SYNCS.EXCH.64 URZ, [UR8+0x13200], UR4 ;  /* 0x01320004083f05b2 */ /* 0x00206c0008000100 */
[----:B------:R0:W3:Y:S02]  /*0260*/  @UP1 SYNCS.EXCH.64 URZ, [UR8+0x13220], UR6 ;  /* 0x01322006083f15b2 */ /* 0x0000e40008000100 */
        /* <DEDUP_REMOVED lines=14> */
[----:B0-----:R0:W4:Y:S08]  /*0350*/  SYNCS.EXCH.64 URZ, [UR8+0x13230], UR4 ;  /* 0x01323004083f75b2 */ /* 0x0011300008000100 */
[----:B------:R0:W0:Y:S01]  /*0360*/  SYNCS.EXCH.64 URZ, [UR8+0x13240], UR6 ;  /* 0x01324006083f75b2 */ /* 0x0000220008000100 */
[----:B------:R0:W0:Y:S01]  /*0370*/  SYNCS.EXCH.64 URZ, [UR8+0x13238], UR4 ;  /* 0x01323804083f75b2 */ /* 0x0000220008000100 */
[----:B------:R0:W0:Y:S01]  /*0380*/  SYNCS.EXCH.64 URZ, [UR8+0x13248], UR6 ;  /* 0x01324806083f75b2 */ /* 0x0000220008000100 */
[----:B------:R-:W-:Y:S01]  /*0390*/  NOP ;  /* 0x0000000000007918 */ /* 0x000fe20000000000 */
.L_x_407:
        /* <DEDUP_REMOVED lines=22> */
.L_x_408:
        /* <DEDUP_REMOVED lines=18> */
.L_x_409:
        /* <DEDUP_REMOVED lines=22> */
.L_x_410:
[----:B------:R-:W5:Y:S01]  /*0780*/  SHFL.IDX PT, R4, R0, RZ, 0x1f ;  /* 0x00001fff00047589 */ /* 0x000f6200000e0000 */
        /* <DEDUP_REMOVED lines=22> */
.L_x_411:
[----:B--2---:R-:W-:Y:S01]  /*08f0*/  ISETP.NE.AND P0, PT, R2, RZ, PT ;  /* 0x000000ff0200720c */ /* 0x004fe20003f05270 */
[----:B------:R-:W-:Y:S01]  /*0900*/  IMAD.MOV.U32 R2, RZ, RZ, 0x1 ;  /* 0x00000001ff027424 */ /* 0x000fe200078e00ff */
[----:B------:R-:W-:Y:S01]  /*0910*/  NOP ;  /* 0x0000000000007918 */ /* 0x000fe20000000000 */
[----:B------:R-:W-:Y:S01]  /*0920*/  ULDC.64 UR40, c[0x0][0x208] ;  /* 0x0000820000287ab9 */ /* 0x000fe20000000a00 */
[----:B------:R-:W-:Y:S02]  /*0930*/  BSSY B8, `(.L_x_412) ;  /* 0x0001788000087945 */ /* 0x000fe40003800000 */
[----:B------:R-:W-:-:S05]  /*0940*/  SEL R2, R2, 0x2, !P0 ;  /* 0x0000000202027807 */ /* 0x000fca0004000000 */
[----:B------:R2:W-:Y:S01]  /*0950*/  STL [R1+0x2c], R2 ;  /* 0x00002c0201007387 */ /* 0x0005e20000100800 */
[----:B01-34-:R-:W-:Y:S06]  /*0960*/  BAR.SYNC.DEFER_BLOCKING 0x0 ;  /* 0x0000000000007b1d */ /* 0x01bfec0000010000 */
[----:B------:R-:W-:Y:S05]  /*0970*/  @!P0 BRA `(.L_x_413) ;  /* 0x000000fc00cc8947 */ /* 0x000fea0003800000 */
.L_x_414:
[----:B------:R-:W-:-:S08]  /*0980*/  NOP ;  /* 0x0000000000007918 */ /* 0x000fd00000000000 */
[----:B------:R-:W0:Y:S02]  /*0990*/  USETMAXREG.TRY_ALLOC.CTAPOOL UP0, 0xa0 ;  /* 0x000000a0000079c8 */ /* 0x000e240008000600 */
[----:B0-----:R-:W-:-:S13]  /*09a0*/  PLOP3.LUT P0, PT, PT, PT, UP0, 0x80, 0x0 ;  /* 0x000000000000781c */ /* 0x001fda0003f0f008 */
[----:B------:R-:W-:Y:S05]  /*09b0*/  @!P0 BRA `(.L_x_414) ;  /* 0xfffffffc00f08947 */ /* 0x000fea000383ffff */
[----:B------:R-:W0:Y:S08]  /*09c0*/  S2UR UR4, SR_CgaCtaId ;  /* 0x00000000000479c3 */ /* 0x000e300000008800 */
[----:B------:R-:W-:Y:S06]  /*09d0*/  BAR.ARV 0x8, 0x200 ;  /* 0x0208000000007b1d */ /* 0x000fec0000002000 */
[----:B------:R-:W-:-:S02]  /*09e0*/  MOV R18, 0x400 ;  /* 0x0000040000127802 */ /* 0x000fc40000000f00 */
[----:B------:R-:W-:Y:S01]  /*09f0*/  BAR.SYNC.DEFER_BLOCKING 0x5, 0x200 ;  /* 0x0148000000007b1d */ /* 0x000fe20000010000 */
[----:B0-----:R-:W-:-:S05]  /*0a00*/  IMAD.U32 R0, RZ, RZ, UR4 ;  /* 0x00000004ff007e24 */ /* 0x001fca000f8e00ff */
[----:B------:R-:W-:Y:S01]  /*0a10*/  ULDC UR4, c[0x0][0xc3c] ;  /* 0x00030f0000047ab9 */ /* 0x000fe20000000800 */
[----:B------:R-:W-:Y:S01]  /*0a20*/  LEA R18, R0, R18, 0x18 ;  /* 0x0000001200127211 */ /* 0x000fe200078ec0ff */
[----:B------:R-:W-:Y:S04]  /*0a30*/  STL [R1+0x20], R0 ;  /* 0x0000200001007387 */ /* 0x000fe80000100800 */
[----:B------:R-:W0:Y:S01]  /*0a40*/  LDS.128 R24, [R18+0x132d0] ;  /* 0x0132d00012187984 */ /* 0x000e220000000c00 */
[----:B------:R-:W-:Y:S06]  /*0a50*/  BAR.ARV 0x4, 0x200 ;  /* 0x0108000000007b1d */ /* 0x000fec0000002000 */
[----:B0-----:R-:W-:-:S13]  /*0a60*/  ISETP.GE.AND P0, PT, R27, UR4, PT ;  /* 0x000000041b007c0c */ /* 0x001fda000bf06270 */
[----:B------:R-:W-:Y:S05]  /*0a70*/  @P0 BRA `(.L_x_415) ;  /* 0x0000017400cc0947 */ /* 0x000fea0003800000 */
[----:B------:R-:W3:Y:S01]  /*0a80*/  LDL.LU R16, [R1+0x2c] ;  /* 0x00002c0001107983 */ /* 0x000ee20000300800 */
[----:B------:R-:W0:Y:S02]  /*0a90*/  S2R R0, SR_TID.X ;  /* 0x0000000000007919 */ /* 0x000e240000002100 */
[----:B0-----:R-:W-:-:S05]  /*0aa0*/  VIADD R15, R0, 0xffffff80 ;  /* 0xffffff80000f7836 */ /* 0x001fca0000000000 */
[----:B------:R-:W-:Y:S02]  /*0ab0*/  SHF.R.S32.HI R0, RZ, 0x1f, R15 ;  /* 0x0000001fff007819 */ /* 0x000fe4000001140f */
[-C--:B------:R-:W-:Y:S02]  /*0ac0*/  LEA.HI R3, R15, R15.reuse, RZ, 0x1 ;  /* 0x0000000f0f037211 */ /* 0x080fe400078f08ff */
[CC--:B--2---:R-:W-:Y:S02]  /*0ad0*/  LEA.HI R2, R0.reuse, R15.reuse, RZ, 0x7 ;  /* 0x0000000f00027211 */ /* 0x0c4fe400078f38ff */
[CC--:B------:R-:W-:Y:S02]  /*0ae0*/  LEA.HI R4, R0.reuse, R15.reuse, RZ, 0x5 ;  /* 0x0000000f00047211 */ /* 0x0c0fe400078f28ff */
[----:B------:R-:W-:Y:S02]  /*0af0*/  SHF.R.S32.HI R10, RZ, 0x1, R3 ;  /* 0x00000001ff0a7819 */ /* 0x000fe40000011403 */
[----:B------:R-:W-:Y:S01]  /*0b00*/  LEA.HI R5, R0, R15, RZ, 0x4 ;  /* 0x0000000f00057211 */ /* 0x000fe200078f20ff */
[----:B------:R-:W-:Y:S01]  /*0b10*/  IMAD.SHL.U32 R8, R4, 0x20, RZ ;  /* 0x0000002004087824 */ /* 0x000fe200078e00ff */
[----:B------:R-:W-:-:S02]  /*0b20*/  LOP3.LUT R9, R2, 0xffffff80, RZ, 0xc0, !PT ;  /* 0xffffff8002097812 */ /* 0x000fc400078ec0ff */
[----:B------:R-:W-:Y:S02]  /*0b30*/  LEA.HI R4, R3, R10, RZ, 0x1 ;  /* 0x0000000a03047211 */ /* 0x000fe400078f08ff */
[----:B------:R-:W-:Y:S01]  /*0b40*/  LOP3.LUT R7, R5, 0x3fffff0, RZ, 0xc0, !PT ;  /* 0x03fffff005077812 */ /* 0x000fe200078ec0ff */
[C---:B------:R-:W-:Y:S01]  /*0b50*/  IMAD.IADD R14, R15.reuse, 0x1, -R9 ;  /* 0x000000010f0e7824 */ /* 0x040fe200078e0a09 */
[----:B------:R-:W-:Y:S02]  /*0b60*/  LOP3.LUT R4, R4, 0x3fffffe, RZ, 0xc0, !PT ;  /* 0x03fffffe04047812 */ /* 0x000fe400078ec0ff */
[----:B------:R-:W-:Y:S01]  /*0b70*/  SHF.R.S32.HI R6, RZ, 0x4, R5 ;  /* 0x00000004ff067819 */ /* 0x000fe20000011405 */
[----:B------:R-:W-:Y:S01]  /*0b80*/  IMAD.IADD R7, R15, 0x1, -R7 ;  /* 0x000000010f077824 */ /* 0x000fe200078e0a07 */
[----:B------:R-:W-:Y:S01]  /*0b90*/  LOP3.LUT R8, R8, 0xfffffc00, RZ, 0xc0, !PT ;  /* 0xfffffc0008087812 */ /* 0x000fe200078ec0ff */
[----:B------:R-:W-:Y:S01]  /*0ba0*/  IMAD.IADD R4, R10, 0x1, -R4 ;  /* 0x000000010a047824 */ /* 0x000fe200078e0a04 */
[----:B------:R-:W-:-:S02]  /*0bb0*/  SHF.R.S32.HI R9, RZ, 0x1f, R14 ;  /* 0x0000001fff097819 */ /* 0x000fc4000001140e */
[----:B------:R-:W-:Y:S01]  /*0bc0*/  LEA.HI R5, R5, R6, RZ, 0x1 ;  /* 0x0000000605057211 */ /* 0x000fe200078f08ff */
[----:B------:R-:W-:Y:S01]  /*0bd0*/  IMAD R7, R7, 0x40, R8 ;  /* 0x0000004007077824 */ /* 0x000fe200078e0208 */
[----:B------:R-:W-:Y:S01]  /*0be0*/  LEA.HI R8, R9, R14, RZ, 0x2 ;  /* 0x0000000e09087211 */ /* 0x000fe200078f10ff */
[----:B------:R-:W-:Y:S01]  /*0bf0*/  IMAD R13, R6, 0x8, R4 ;  /* 0x00000008060d7824 */ /* 0x000fe200078e0204 */
[----:B------:R-:W-:Y:S02]  /*0c00*/  LOP3.LUT R5, R5, 0x1ffffffe, RZ, 0xc0, !PT ;  /* 0x1ffffffe05057812 */ /* 0x000fe400078ec0ff */
[----:B------:R-:W-:Y:S02]  /*0c10*/  LEA.HI R4, R0, R15, RZ, 0x2 ;  /* 0x0000000f00047211 */ /* 0x000fe400078f10ff */
[--C-:B------:R-:W-:Y:S02]  /*0c20*/  SHF.R.S32.HI R10, RZ, 0x2, R8.reuse ;  /* 0x00000002ff0a7819 */ /* 0x100fe40000011408 */
[----:B------:R-:W-:-:S02]  /*0c30*/  SHF.R.S32.HI R11, RZ, 0x1f, R8 ;  /* 0x0000001fff0b7819 */ /* 0x000fc40000011408 */
[----:B------:R-:W-:Y:S02]  /*0c40*/  IADD3 R6, R6, -R5, RZ ;  /* 0x8000000506067210 */ /* 0x000fe40007ffe0ff */
[----:B------:R-:W-:Y:S02]  /*0c50*/  SHF.R.S32.HI R19, RZ, 0x7, R2 ;  /* 0x00000007ff137819 */ /* 0x000fe40000011402 */
[--C-:B------:R-:W-:Y:S02]  /*0c60*/  SHF.R.S32.HI R2, RZ, 0x2, R4.reuse ;  /* 0x00000002ff027819 */ /* 0x100fe40000011404 */
[----:B------:R-:W-:Y:S02]  /*0c70*/  SHF.R.S32.HI R5, RZ, 0x1f, R4 ;  /* 0x0000001fff057819 */ /* 0x000fe40000011404 */
[----:B------:R-:W-:Y:S02]  /*0c80*/  LEA.HI R11, R11, R10, RZ, 0x3 ;  /* 0x0000000a0b0b7211 */ /* 0x000fe400078f18ff */
[----:B------:R-:W-:Y:S01]  /*0c90*/  LOP3.LUT R12, R4, 0xfffffffc, RZ, 0xc0, !PT ;  /* 0xfffffffc040c7812 */ /* 0x000fe200078ec0ff */
[----:B------:R-:W-:Y:S01]  /*0ca0*/  IMAD.HI R4, R19, 0x55555556, RZ ;  /* 0x5555555613047827 */ /* 0x000fe200078e02ff */
[----:B------:R-:W-:-:S02]  /*0cb0*/  LEA.HI R5, R5, R2, RZ, 0x2 ;  /* 0x0000000205057211 */ /* 0x000fc400078f10ff */
[----:B------:R-:W-:Y:S02]  /*0cc0*/  LOP3.LUT R11, R11, 0xfffffff8, RZ, 0xc0, !PT ;  /* 0xfffffff80b0b7812 */ /* 0x000fe400078ec0ff */
[----:B------:R-:W-:Y:S02]  /*0cd0*/  LEA.HI R9, R9, R14, RZ, 0x5 ;  /* 0x0000000e09097211 */ /* 0x000fe400078f28ff */
[----:B------:R-:W-:Y:S01]  /*0ce0*/  LOP3.LUT R5, R5, 0xfffffffc, RZ, 0xc0, !PT ;  /* 0xfffffffc05057812 */ /* 0x000fe200078ec0ff */
[----:B------:R-:W-:Y:S01]  /*0cf0*/  IMAD.IADD R10, R10, 0x1, -R11 ;  /* 0x000000010a0a7824 */ /* 0x000fe200078e0a0b */
[----:B------:R-:W-:Y:S02]  /*0d00*/  LEA.HI R4, R4, R4, RZ, 0x1 ;  /* 0x0000000404047211 */ /* 0x000fe400078f08ff */
[----:B------:R-:W-:Y:S01]  /*0d10*/  SHF.R.S32.HI R9, RZ, 0x5, R9 ;  /* 0x00000005ff097819 */ /* 0x000fe20000011409 */
[----:B------:R-:W-:Y:S02]  /*0d20*/  IMAD.IADD R5, R2, 0x1, -R5 ;  /* 0x0000000102057824 */ /* 0x000fe400078e0a05 */
[----:B------:R-:W-:-:S02]  /*0d30*/  IMAD R4, R4, -0x3, R19 ;  /* 0xfffffffd04047824 */ /* 0x000fc400078e0213 */
[----:B------:R-:W-:Y:S02]  /*0d40*/  IMAD R9, R9, 0x10, R10 ;  /* 0x0000001009097824 */ /* 0x000fe400078e020a */
[----:B------:R-:W-:Y:S01]  /*0d50*/  IMAD R2, R6, 0x8, R7 ;  /* 0x0000000806027824 */ /* 0x000fe200078e0207 */
[----:B------:R-:W-:Y:S01]  /*0d60*/  LOP3.LUT R3, R3, 0xfffffffe, RZ, 0xc0, !PT ;  /* 0xfffffffe03037812 */ /* 0x000fe200078ec0ff */
[----:B------:R-:W-:-:S03]  /*0d70*/  IMAD R4, R4, 0x40, R9 ;  /* 0x0000004004047824 */ /* 0x000fc600078e0209 */
[----:B------:R3:W-:Y:S01]  /*0d80*/  STL [R1+0x98], R2 ;  /* 0x0000980201007387 */ /* 0x0007e20000100800 */
[----:B------:R-:W-:Y:S01]  /*0d90*/  IMAD.IADD R3, R15, 0x1, -R3 ;  /* 0x000000010f037824 */ /* 0x000fe200078e0a03 */
[----:B------:R-:W-:Y:S02]  /*0da0*/  LEA.HI R0, R0, R15, RZ, 0x3 ;  /* 0x0000000f00007211 */ /* 0x000fe400078f18ff */
[----:B------:R-:W-:Y:S04]  /*0db0*/  STL [R1+0x74], R5 ;  /* 0x0000740501007387 */ /* 0x000fe80000100800 */
[----:B------:R-:W-:Y:S04]  /*0dc0*/  STL [R1+0x90], R4 ;  /* 0x0000900401007387 */ /* 0x000fe80000100800 */
[----:B------:R-:W-:Y:S01]  /*0dd0*/  STL [R1+0x48], RZ ;  /* 0x000048ff01007387 */ /* 0x000fe20000100800 */
[----:B------:R-:W-:Y:S01]  /*0de0*/  IMAD.SHL.U32 R156, R3, 0x8, RZ ;  /* 0x00000008039c7824 */ /* 0x000fe200078e00ff */
[----:B------:R-:W-:-:S05]  /*0df0*/  LOP3.LUT R8, R8, 0x7ffffffc, RZ, 0xc0, !PT ;  /* 0x7ffffffc08087812 */ /* 0x000fca00078ec0ff */
[----:B------:R-:W-:-:S04]  /*0e00*/  IMAD.IADD R8, R14, 0x1, -R8 ;  /* 0x000000010e087824 */ /* 0x000fc800078e0a08 */
[----:B------:R-:W-:Y:S02]  /*0e10*/  IMAD.SHL.U32 R10, R8, 0x2, RZ ;  /* 0x00000002080a7824 */ /* 0x000fe400078e00ff */
[----:B------:R-:W-:Y:S02]  /*0e20*/  IMAD.SHL.U32 R9, R13, 0x40, RZ ;  /* 0x000000400d097824 */ /* 0x000fe400078e00ff */
[C---:B------:R-:W-:Y:S01]  /*0e30*/  VIADD R8, R10.reuse, 0x18 ;  /* 0x000000180a087836 */ /* 0x040fe20000000000 */
[C---:B------:R-:W-:Y:S01]  /*0e40*/  IADD3 R6, R10.reuse, 0x28, RZ ;  /* 0x000000280a067810 */ /* 0x040fe20007ffe0ff */
[----:B------:R-:W-:Y:S02]  /*0e50*/  VIADD R7, R10, 0x20 ;  /* 0x000000200a077836 */ /* 0x000fe40000000000 */
[----:B------:R-:W-:-:S05]  /*0e60*/  IMAD.IADD R12, R15, 0x1, -R12 ;  /* 0x000000010f0c7824 */ /* 0x000fca00078e0a0c */
[----:B------:R-:W-:-:S04]  /*0e70*/  LEA.HI R11, R12, R12, RZ, 0x1 ;  /* 0x0000000c0c0b7211 */ /* 0x000fc800078f08ff */
[----:B------:R-:W-:-:S05]  /*0e80*/  LOP3.LUT R11, R11, 0x1ffffffe, RZ, 0xc0, !PT ;  /* 0x1ffffffe0b0b7812 */ /* 0x000fca00078ec0ff */
[----:B------:R-:W-:Y:S02]  /*0e90*/  IMAD.IADD R11, R12, 0x1, -R11 ;  /* 0x000000010c0b7824 */ /* 0x000fe400078e0a0b */
[----:B------:R-:W-:Y:S01]  /*0ea0*/  IMAD.MOV.U32 R19, RZ, RZ, RZ ;  /* 0x000000ffff137224 */ /* 0x000fe200078e00ff */
[----:B---3--:R-:W-:Y:S01]  /*0eb0*/  LOP3.LUT R2, R16, 0x1, RZ, 0xfc, !PT ;  /* 0x0000000110027812 */ /* 0x008fe200078efcff */
[----:B------:R-:W-:-:S04]  /*0ec0*/  IMAD.SHL.U32 R16, R3, 0x10, RZ ;  /* 0x0000001003107824 */ /* 0x000fc800078e00ff */
[----:B------:R0:W-:Y:S01]  /*0ed0*/  STL [R1+0xc], R2 ;  /* 0x00000c0201007387 */ /* 0x0001e20000100800 */
[----:B------:R-:W-:Y:S02]  /*0ee0*/  VIADD R23, R16, 0x20 ;  /* 0x0000002010177836 */ /* 0x000fe40000000000 */
[----:B------:R-:W-:Y:S01]  /*0ef0*/  VIADD R3, R156, 0x10 ;  /* 0x000000109c037836 */ /* 0x000fe20000000000 */
[----:B0-----:R-:W-:Y:S02]  /*0f00*/  LOP3.LUT R2, R0, 0xfffffff8, RZ, 0xc0, !PT ;  /* 0xfffffff800027812 */ /* 0x001fe400078ec0ff */
[----:B------:R-:W-:Y:S01]  /*0f10*/  SHF.R.S32.HI R0, RZ, 0x3, R0 ;  /* 0x00000003ff007819 */ /* 0x000fe20000011400 */
[----:B------:R-:W-:Y:S01]  /*0f20*/  IMAD.SHL.U32 R0, R5, 0x80, RZ ;  /* 0x0000008005007824 */ /* 0x000fe200078e00ff */
[----:B------:R-:W-:Y:S01]  /*0f30*/  IADD3 R2, R15, -R2, RZ ;  /* 0x800000020f027210 */ /* 0x000fe20007ffe0ff */
[----:B------:R-:W-:Y:S03]  /*0f40*/  STL [R1+0x10], RZ ;  /* 0x000010ff01007387 */ /* 0x000fe60000100800 */
[----:B------:R-:W-:Y:S01]  /*0f50*/  LOP3.LUT R2, R0, 0x180, RZ, 0xc0, !PT ;  /* 0x0000018000027812 */ /* 0x000fe200078ec0ff */
[----:B------:R-:W-:Y:S01]  /*0f60*/  STL [R1+0x8], RZ ;  /* 0x000008ff01007387 */ /* 0x000fe20000100800 */
[----:B------:R-:W-:-:S03]  /*0f70*/  SHF.R.S32.HI R0, RZ, 0x1f, R23 ;  /* 0x0000001fff007819 */ /* 0x000fc60000011417 */
[----:B------:R-:W-:Y:S04]  /*0f80*/  STL [R1], RZ ;  /* 0x000000ff01007387 */ /* 0x000fe80000100800 */
[----:B------:R0:W-:Y:S04]  /*0f90*/  STL [R1+0x18], R3 ;  /* 0x0000180301007387 */ /* 0x0001e80000100800 */
[----:B------:R-:W-:Y:S04]  /*0fa0*/  STL [R1+0x2c], R2 ;  /* 0x00002c0201007387 */ /* 0x000fe80000100800 */
[----:B------:R1:W-:Y:S01]  /*0fb0*/  STL [R1+0x14], R0 ;  /* 0x0000140001007387 */ /* 0x0003e20000100800 */
[----:B0-----:R-:W-:-:S02]  /*0fc0*/  SHF.R.U32.HI R3, RZ, 0x3, R2 ;  /* 0x00000003ff037819 */ /* 0x001fc40000011602 */
[C-C-:B-1----:R-:W-:Y:S02]  /*0fd0*/  LOP3.LUT R0, R2.reuse, 0x10, R16.reuse, 0xf8, !PT ;  /* 0x0000001002007812 */ /* 0x142fe400078ef810 */
[----:B------:R-:W-:Y:S01]  /*0fe0*/  LOP3.LUT R2, R2, 0x30, R16, 0xf8, !PT ;  /* 0x0000003002027812 */ /* 0x000fe200078ef810 */
[----:B------:R0:W-:Y:S01]  /*0ff0*/  STL [R1+0x30], R3 ;  /* 0x0000300301007387 */ /* 0x0001e20000100800 */
[----:B------:R-:W-:-:S03]  /*1000*/  LOP3.LUT R0, R0, R3, RZ, 0x3c, !PT ;  /* 0x0000000300007212 */ /* 0x000fc600078e3cff */
[----:B------:R-:W-:Y:S01]  /*1010*/  STL [R1+0x5c], R10 ;  /* 0x00005c0a01007387 */ /* 0x000fe20000100800 */
[----:B0-----:R-:W-:Y:S01]  /*1020*/  LOP3.LUT R3, R2, R3, RZ, 0x3c, !PT ;  /* 0x0000000302037212 */ /* 0x001fe200078e3cff */
[----:B------:R-:W-:Y:S02]  /*1030*/  VIADD R2, R10, 0x10 ;  /* 0x000000100a027836 */ /* 0x000fe40000000000 */
[----:B------:R-:W-:Y:S01]  /*1040*/  STL [R1+0x34], R9 ;  /* 0x0000340901007387 */ /* 0x000fe20000100800 */
[----:B------:R-:W-:-:S03]  /*1050*/  IMAD.IADD R0, R9, 0x1, R0 ;  /* 0x0000000109007824 */ /* 0x000fc600078e0200 */
[----:B------:R0:W-:Y:S01]  /*1060*/  STL [R1+0x58], R2 ;  /* 0x0000580201007387 */ /* 0x0001e20000100800 */
[----:B------:R-:W-:Y:S01]  /*1070*/  VIADD R5, R10, 0x30 ;  /* 0x000000300a057836 */ /* 0x000fe20000000000 */
[----:B------:R-:W-:Y:S02]  /*1080*/  IADD3 R3, R18, R9, R3 ;  /* 0x0000000912037210 */ /* 0x000fe40007ffe003 */
[----:B------:R-:W-:Y:S04]  /*1090*/  STL [R1+0x70], R8 ;  /* 0x0000700801007387 */ /* 0x000fe80000100800 */
[----:B------:R1:W-:Y:S01]  /*10a0*/  STL [R1+0x6c], R7 ;  /* 0x00006c0701007387 */ /* 0x0003e20000100800 */
[----:B0-----:R-:W-:-:S03]  /*10b0*/  VIADD R2, R10, 0x38 ;  /* 0x000000380a027836 */ /* 0x001fc60000000000 */
[----:B------:R-:W-:Y:S04]  /*10c0*/  STL [R1+0x68], R6 ;  /* 0x0000680601007387 */ /* 0x000fe80000100800 */
[----:B------:R0:W-:Y:S04]  /*10d0*/  STL [R1+0x1c], R0 ;  /* 0x00001c0001007387 */ /* 0x0001e80000100800 */
[----:B------:R-:W-:Y:S01]  /*10e0*/  STL [R1+0x64], R5 ;  /* 0x0000640501007387 */ /* 0x000fe20000100800 */
[----:B-1----:R-:W-:Y:S02]  /*10f0*/  SHF.R.S32.HI R7, RZ, 0x1f, R7 ;  /* 0x0000001fff077819 */ /* 0x002fe40000011407 */
[----:B0-----:R-:W-:Y:S01]  /*1100*/  SHF.R.S32.HI R0, RZ, 0x1f, R8 ;  /* 0x0000001fff007819 */ /* 0x001fe20000011408 */
[----:B------:R0:W-:Y:S04]  /*1110*/  STL [R1+0x8c], R3 ;  /* 0x00008c0301007387 */ /* 0x0001e80000100800 */
[----:B------:R-:W-:Y:S04]  /*1120*/  STL [R1+0x60], R2 ;  /* 0x0000600201007387 */ /* 0x000fe80000100800 */
[----:B------:R1:W-:Y:S01]  /*1130*/  STL [R1+0x88], R0 ;  /* 0x0000880001007387 */ /* 0x0003e20000100800 */
[----:B0-----:R-:W-:-:S03]  /*1140*/  SHF.R.S32.HI R3, RZ, 0x1f, R5 ;  /* 0x0000001fff037819 */ /* 0x001fc60000011405 */
[----:B------:R-:W-:Y:S01]  /*1150*/  STL [R1+0x84], R7 ;  /* 0x0000840701007387 */ /* 0x000fe20000100800 */
[----:B-1----:R-:W-:Y:S02]  /*1160*/  SHF.R.S32.HI R0, RZ, 0x1f, R6 ;  /* 0x0000001fff007819 */ /* 0x002fe40000011406 */
[----:B------:R-:W-:-:S03]  /*1170*/  SHF.R.S32.HI R2, RZ, 0x1f, R2 ;  /* 0x0000001fff027819 */ /* 0x000fc60000011402 */
[----:B------:R0:W-:Y:S04]  /*1180*/  STL [R1+0x80], R0 ;  /* 0x0000800001007387 */ /* 0x0001e80000100800 */
[----:B------:R1:W-:Y:S01]  /*1190*/  STL [R1+0x7c], R3 ;  /* 0x00007c0301007387 */ /* 0x0003e20000100800 */
[----:B0-----:R-:W-:-:S05]  /*11a0*/  IMAD R0, R11, 0x8, R4 ;  /* 0x000000080b007824 */ /* 0x001fca00078e0204 */
[----:B------:R1:W-:Y:S04]  /*11b0*/  STL [R1+0x94], R0 ;  /* 0x0000940001007387 */ /* 0x0003e80000100800 */
[----:B------:R1:W-:Y:S01]  /*11c0*/  STL [R1+0x78], R2 ;  /* 0x0000780201007387 */ /* 0x0003e20000100800 */
[----:B------:R-:W-:-:S07]  /*11d0*/  SHF.R.S32.HI R17, RZ, 0x1f, R16 ;  /* 0x0000001fff117819 */ /* 0x000fce0000011410 */
.L_x_524:
[----:B01234-:R-:W0:Y:S01]  /*11e0*/  LDC.64 R2, c[0x0][0xc88] ;  /* 0x00032200ff027b82 */ /* 0x01fe220000000a00 */
[----:B------:R-:W-:Y:S01]  /*11f0*/  ULDC.64 UR4, c[0x0][0xa28] ;  /* 0x00028a0000047ab9 */ /* 0x000fe20000000a00 */
[----:B------:R-:W-:Y:S01]  /*1200*/  ULDC.64 UR8, c[0x0][0xa18] ;  /* 0x0002860000087ab9 */ /* 0x000fe20000000a00 */
[----:B------:R-:W-:Y:S01]  /*1210*/  ULDC.64 UR6, c[0x0][0xa08] ;  /* 0x0002820000067ab9 */ /* 0x000fe20000000a00 */
[----:B0-----:R-:W-:-:S05]  /*1220*/  IMAD.WIDE R2, R27, 0x4, R2 ;  /* 0x000000041b027825 */ /* 0x001fca00078e0202 */
[----:B------:R-:W2:Y:S01]  /*1230*/  LDG.E R31, desc[UR40][R2.64] ;  /* 0x00000028021f7981 */ /* 0x000ea2000c1e1900 */
[----:B------:R-:W-:Y:S01]  /*1240*/  ISETP.NE.U32.AND P2, PT, RZ, UR4, PT ;  /* 0x00000004ff007c0c */ /* 0x000fe2000bf45070 */
[----:B------:R-:W-:Y:S01]  /*1250*/  IMAD.MOV.U32 R8, RZ, RZ, RZ ;  /* 0x000000ffff087224 */ /* 0x000fe200078e00ff */
[----:B------:R-:W-:Y:S01]  /*1260*/  ISETP.NE.U32.AND P1, PT, RZ, UR8, PT ;  /* 0x00000008ff007c0c */ /* 0x000fe2000bf25070 */
[----:B------:R-:W-:Y:S01]  /*1270*/  IMAD.MOV.U32 R28, RZ, RZ, RZ ;  /* 0x000000ffff1c7224 */ /* 0x000fe200078e00ff */
[----:B------:R-:W-:Y:S02]  /*1280*/  ISETP.NE.AND.EX P2, PT, RZ, UR5, PT, P2 ;  /* 0x00000005ff007c0c */ /* 0x000fe4000bf45320 */
[----:B------:R-:W-:Y:S02]  /*1290*/  ISETP.NE.AND.EX P1, PT, RZ, UR9, PT, P1 ;  /* 0x00000009ff007c0c */ /* 0x000fe4000bf25310 */
[----:B------:R-:W-:-:S04]  /*12a0*/  ISETP.NE.U32.AND P0, PT, RZ, UR6, PT ;  /* 0x00000006ff007c0c */ /* 0x000fc8000bf05070 */
[----:B------:R-:W-:Y:S02]  /*12b0*/  ISETP.NE.AND.EX P0, PT, RZ, UR7, PT, P0 ;  /* 0x00000007ff007c0c */ /* 0x000fe4000bf05300 */
[----:B--2---:R-:W-:Y:S01]  /*12c0*/  SHF.R.S32.HI R0, RZ, 0x1f, R31 ;  /* 0x0000001fff007819 */ /* 0x004fe2000001141f */
[C---:B------:R-:W-:Y:S02]  /*12d0*/  IMAD.SHL.U32 R35, R31.reuse, 0x4, RZ ;  /* 0x000000041f237824 */ /* 0x040fe400078e00ff */
[C---:B------:R-:W-:Y:S01]  /*12e0*/  @P2 LEA R2, P3, R31.reuse, UR4, 0x2 ;  /* 0x000000041f022c11 */ /* 0x040fe2000f8610ff */
[----:B------:R-:W-:Y:S01]  /*12f0*/  STL [R1+0x38], R31 ;  /* 0x0000381f01007387 */ /* 0x000fe20000100800 */
[C-C-:B------:R-:W-:Y:S02]  /*1300*/  SHF.L.U64.HI R34, R31.reuse, 0x2, R0.reuse ;  /* 0x000000021f227819 */ /* 0x140fe40000010200 */
[----:B------:R-:W-:Y:S01]  /*1310*/  @P2 LEA.HI.X R3, R31, UR5, R0, 0x2, P3 ;  /* 0x000000051f032c11 */ /* 0x000fe200098f1400 */
[----:B------:R-:W-:Y:S01]  /*1320*/  ULDC UR4, c[0x0][0x288] ;  /* 0x0000a20000047ab9 */ /* 0x000fe20000000800 */
[C---:B-----5:R-:W-:Y:S01]  /*1330*/  IADD3 R6, P4, R35.reuse, UR6, RZ ;  /* 0x0000000623067c10 */ /* 0x060fe2000ff9e0ff */
[----:B------:R0:W-:Y:S04]  /*1340*/  STL [R1+0x4c], R0 ;  /* 0x00004c0001007387 */ /* 0x0001e80000100800 */
[----:B------:R1:W5:Y:S01]  /*1350*/  @P2 LDG.E R8, desc[UR40][R2.64] ;  /* 0x0000002802082981 */ /* 0x000362000c1e1900 */
[----:B------:R-:W-:Y:S01]  /*1360*/  @P1 IADD3 R4, P2, R35, UR8, RZ ;  /* 0x0000000823041c10 */ /* 0x000fe2000ff5e0ff */
[----:B------:R-:W-:Y:S01]  /*1370*/  IMAD.U32 R27, RZ, RZ, UR4 ;  /* 0x00000004ff1b7e24 */ /* 0x000fe2000f8e00ff */
[C---:B------:R-:W-:Y:S01]  /*1380*/  IADD3.X R7, R34.reuse, UR7, RZ, P4, !PT ;  /* 0x0000000722077c10 */ /* 0x040fe2000a7fe4ff */
[----:B------:R2:W-:Y:S01]  /*1390*/  STL [R1+0x40], R35 ;  /* 0x0000402301007387 */ /* 0x0005e20000100800 */
[----:B------:R-:W-:Y:S01]  /*13a0*/  @P1 IADD3.X R5, R34, UR9, RZ, P2, !PT ;  /* 0x0000000922051c10 */ /* 0x000fe200097fe4ff */
[----:B------:R-:W-:Y:S01]  /*13b0*/  ULDC.64 UR4, c[0x0][0x418] ;  /* 0x0001060000047ab9 */ /* 0x000fe20000000a00 */
[----:B------:R-:W-:Y:S01]  /*13c0*/  ULDC.64 UR8, c[0x0][0xa20] ;  /* 0x0002880000087ab9 */ /* 0x000fe20000000a00 */
[----:B------:R2:W5:Y:S04]  /*13d0*/  @P0 LDG.E R28, desc[UR40][R6.64] ;  /* 0x00000028061c0981 */ /* 0x000568000c1e1900 */
[----:B------:R2:W5:Y:S04]  /*13e0*/  @P1 LDG.E R27, desc[UR40][R4.64] ;  /* 0x00000028041b1981 */ /* 0x000568000c1e1900 */
[----:B------:R2:W-:Y:S04]  /*13f0*/  STL [R1+0x44], R34 ;  /* 0x0000442201007387 */ /* 0x0005e80000100800 */
[----:B------:R2:W-:Y:S01]  /*1400*/  STL [R1+0x50], R25 ;  /* 0x0000501901007387 */ /* 0x0005e20000100800 */
[----:B------:R-:W-:Y:S01]  /*1410*/  UISETP.NE.U32.AND UP0, UPT, UR4, URZ, UPT ;  /* 0x0000003f0400728c */ /* 0x000fe2000bf05070 */
[----:B-1----:R-:W-:-:S02]  /*1420*/  LOP3.LUT R2, R26, 0xff000000, RZ, 0xc0, !PT ;  /* 0xff0000001a027812 */ /* 0x002fc400078ec0ff */
[----:B------:R-:W-:Y:S01]  /*1430*/  ULDC UR4, c[0x0][0x424] ;  /* 0x0001090000047ab9 */ /* 0x000fe20000000800 */
[----:B------:R-:W-:Y:S01]  /*1440*/  UISETP.NE.AND.EX UP0, UPT, UR5, URZ, UPT, UP0 ;  /* 0x0000003f0500728c */ /* 0x000fe2000bf05300 */
[----:B------:R-:W-:Y:S02]  /*1450*/  ISETP.NE.U32.AND P2, PT, RZ, UR8, PT ;  /* 0x00000008ff007c0c */ /* 0x000fe4000bf45070 */
[----:B------:R-:W-:Y:S01]  /*1460*/  ULDC UR5, c[0x0][0x2f0] ;  /* 0x0000bc0000057ab9 */ /* 0x000fe20000000800 */
[----:B------:R-:W-:Y:S01]  /*1470*/  USEL UR4, UR4, 0x1, UP0 ;  /* 0x0000000104047887 */ /* 0x000fe20008000000 */
[----:B0-----:R-:W-:Y:S02]  /*1480*/  LOP3.LUT R0, R26, 0xff0000, RZ, 0xc0, !PT ;  /* 0x00ff00001a007812 */ /* 0x001fe400078ec0ff */
[----:B------:R-:W-:Y:S01]  /*1490*/  SHF.R.U32.HI R3, RZ, 0x8, R2 ;  /* 0x00000008ff037819 */ /* 0x000fe20000011602 */
[----:B------:R-:W-:Y:S01]  /*14a0*/  UIMAD UR4, UR4, UR5, URZ ;  /* 0x00000005040472a4 */ /* 0x000fe2000f8e023f */
[----:B------:R-:W-:-:S02]  /*14b0*/  ISETP.NE.AND.EX P2, PT, RZ, UR9, PT, P2 ;  /* 0x00000009ff007c0c */ /* 0x000fc4000bf45320 */
[----:B------:R-:W-:Y:S01]  /*14c0*/  ULDC UR5, c[0x0][0x348] ;  /* 0x0000d20000057ab9 */ /* 0x000fe20000000800 */
[----:B------:R-:W-:Y:S02]  /*14d0*/  LEA.HI R9, R0, R3, RZ, 0x10 ;  /* 0x0000000300097211 */ /* 0x000fe400078f80ff */
[----:B------:R-:W-:Y:S01]  /*14e0*/  LOP3.LUT R22, R26, 0xffff, RZ, 0xc0, !PT ;  /* 0x0000ffff1a167812 */ /* 0x000fe200078ec0ff */
[----:B--2---:R-:W-:Y:S07]  /*14f0*/  @P1 BRA `(.L_x_416) ;  /* 0x0000000000241947 */ /* 0x004fee0003800000 */
[----:B------:R-:W-:Y:S02]  /*1500*/  ULDC.64 UR6, c[0x0][0xa00] ;  /* 0x0002800000067ab9 */ /* 0x000fe40000000a00 */
[----:B------:R-:W-:-:S04]  /*1510*/  ISETP.NE.U32.AND P1, PT, RZ, UR6, PT ;  /* 0x00000006ff007c0c */ /* 0x000fc8000bf25070 */
[----:B------:R-:W-:-:S13]  /*1520*/  ISETP.NE.AND.EX P1, PT, RZ, UR7, PT, P1 ;  /* 0x00000007ff007c0c */ /* 0x000fda000bf25310 */
[----:B------:R-:W-:Y:S05]  /*1530*/  @!P1 BRA `(.L_x_416) ;  /* 0x0000000000149947 */ /* 0x000fea0003800000 */
[----:B------:R-:W0:Y:S02]  /*1540*/  LDC.64 R2, c[0x0][0xa00] ;  /* 0x00028000ff027b82 */ /* 0x000e240000000a00 */
[----:B0-----:R-:W-:-:S05]  /*1550*/  IMAD.WIDE R2, R31, 0x4, R2 ;  /* 0x000000041f027825 */ /* 0x001fca00078e0202 */
[----:B-----5:R-:W2:Y:S04]  /*1560*/  LDG.E R27, desc[UR40][R2.64] ;  /* 0x00000028021b7981 */ /* 0x020ea8000c1e1900 */
[----:B------:R-:W2:Y:S02]  /*1570*/  LDG.E R0, desc[UR40][R2.64+0x4] ;  /* 0x0000042802007981 */ /* 0x000ea4000c1e1900 */
[----:B--2---:R-:W-:-:S07]  /*1580*/  IMAD.IADD R27, R0, 0x1, -R27 ;  /* 0x00000001001b7824 */ /* 0x004fce00078e0a1b */
.L_x_416:
[----:B------:R-:W-:Y:S01]  /*1590*/  IMAD.U32 R44, RZ, RZ, UR5 ;  /* 0x00000005ff2c7e24 */ /* 0x000fe2000f8e00ff */
[----:B------:R-:W-:Y:S01]  /*15a0*/  MOV R29, UR4 ;  /* 0x00000004001d7c02 */ /* 0x000fe20008000f00 */
[----:B------:R-:W-:Y:S06]  /*15b0*/  @!P2 BRA `(.L_x_417) ;  /* 0x000000000010a947 */ /* 0x000fec0003800000 */
[----:B------:R-:W-:-:S04]  /*15c0*/  IADD3 R2, P0, R35, UR8, RZ ;  /* 0x0000000823027c10 */ /* 0x000fc8000ff1e0ff */
[----:B------:R-:W-:-:S05]  /*15d0*/  IADD3.X R3, R34, UR9, RZ, P0, !PT ;  /* 0x0000000922037c10 */ /* 0x000fca00087fe4ff */
[----:B------:R0:W5:Y:S01]  /*15e0*/  LDG.E R29, desc[UR40][R2.64] ;  /* 0x00000028021d7981 */ /* 0x000162000c1e1900 */
[----:B------:R-:W-:Y:S05]  /*15f0*/  BRA `(.L_x_418) ;  /* 0x0000000000107947 */ /* 0x000fea0003800000 */
.L_x_417:
[----:B------:R-:W-:Y:S05]  /*1600*/  @!P0 BRA `(.L_x_418) ;  /* 0x00000000000c8947 */ /* 0x000fea0003800000 */
[----:B------:R-:W2:Y:S04]  /*1610*/  LDG.E R0, desc[UR40][R6.64] ;  /* 0x0000002806007981 */ /* 0x000ea8000c1e1900 */
[----:B------:R-:W2:Y:S02]  /*1620*/  LDG.E R29, desc[UR40][R6.64+0x4] ;  /* 0x00000428061d7981 */ /* 0x000ea4000c1e1900 */
[----:B--2---:R-:W-:-:S07]  /*1630*/  IMAD.IADD R29, R29, 0x1, -R0 ;  /* 0x000000011d1d7824 */ /* 0x004fce00078e0a00 */
.L_x_418:
[----:B------:R-:W-:Y:S01]  /*1640*/  ULDC.64 UR4, c[0x0][0xa10] ;  /* 0x0002840000047ab9 */ /* 0x000fe20000000a00 */
[----:B------:R-:W2:Y:S01]  /*1650*/  LDL.LU R30, [R1+0x24] ;  /* 0x00002400011e7983 */ /* 0x000ea20000300800 */
[----:B------:R-:W-:-:S04]  /*1660*/  ISETP.NE.U32.AND P0, PT, RZ, UR4, PT ;  /* 0x00000004ff007c0c */ /* 0x000fc8000bf05070 */
[----:B------:R-:W-:Y:S01]  /*1670*/  ISETP.NE.AND.EX P0, PT, RZ, UR5, PT, P0 ;  /* 0x00000005ff007c0c */ /* 0x000fe2000bf05300 */
[----:B------:R-:W-:-:S12]  /*1680*/  ULDC.64 UR4, c[0x0][0xa30] ;  /* 0x00028c0000047ab9 */ /* 0x000fd80000000a00 */
[----:B0-----:R-:W0:Y:S02]  /*1690*/  @P0 LDC.64 R2, c[0x0][0xa10] ;  /* 0x00028400ff020b82 */ /* 0x001e240000000a00 */
[----:B0-----:R-:W-:-:S05]  /*16a0*/  @P0 IMAD.WIDE R2, R31, 0x4, R2 ;  /* 0x000000041f020825 */ /* 0x001fca00078e0202 */
[----:B------:R-:W3:Y:S04]  /*16b0*/  @P0 LDG.E R0, desc[UR40][R2.64] ;  /* 0x0000002802000981 */ /* 0x000ee8000c1e1900 */
[----:B------:R-:W3:Y:S01]  /*16c0*/  @P0 LDG.E R7, desc[UR40][R2.64+0x4] ;  /* 0x0000042802070981 */ /* 0x000ee2000c1e1900 */
[----:B------:R-:W-:Y:S01]  /*16d0*/  ISETP.NE.U32.AND P1, PT, RZ, UR4, PT ;  /* 0x00000004ff007c0c */ /* 0x000fe2000bf25070 */
[----:B-----5:R-:W-:-:S03]  /*16e0*/  IMAD.MOV.U32 R32, RZ, RZ, R29 ;  /* 0x000000ffff207224 */ /* 0x020fc600078e001d */
[----:B------:R-:W-:-:S13]  /*16f0*/  ISETP.NE.AND.EX P1, PT, RZ, UR5, PT, P1 ;  /* 0x00000005ff007c0c */ /* 0x000fda000bf25310 */
[----:B------:R-:W-:-:S04]  /*1700*/  @P1 IADD3 R4, P2, R35, UR4, RZ ;  /* 0x0000000423041c10 */ /* 0x000fc8000ff5e0ff */
[----:B------:R-:W-:-:S05]  /*1710*/  @P1 IADD3.X R5, R34, UR5, RZ, P2, !PT ;  /* 0x0000000522051c10 */ /* 0x000fca00097fe4ff */
[----:B------:R0:W5:Y:S01]  /*1720*/  @P1 LDG.E R32, desc[UR40][R4.64] ;  /* 0x0000002804201981 */ /* 0x000162000c1e1900 */
[----:B------:R-:W-:Y:S01]  /*1730*/  IMAD.IADD R11, R29, 0x1, -R8 ;  /* 0x000000011d0b7824 */ /* 0x000fe200078e0a08 */
[----:B------:R-:W-:Y:S01]  /*1740*/  LOP3.LUT R10, R9, 0xff, RZ, 0xc0, !PT ;  /* 0x000000ff090a7812 */ /* 0x000fe200078ec0ff */
[----:B------:R-:W-:Y:S01]  /*1750*/  BSSY B0, `(.L_x_419) ;  /* 0x000002d000007945 */ /* 0x000fe20003800000 */
[----:B------:R-:W-:-:S03]  /*1760*/  SHF.R.U32.HI R6, RZ, 0x10, R9 ;  /* 0x00000010ff067819 */ /* 0x000fc60000011609 */
[----:B------:R0:W-:Y:S01]  /*1770*/  STL [R1+0x54], R10 ;  /* 0x0000540a01007387 */ /* 0x0001e20000100800 */
[----:B--2---:R-:W-:Y:S01]  /*1780*/  LOP3.LUT R30, R30, 0xfffffffb, RZ, 0xc0, !PT ;  /* 0xfffffffb1e1e7812 */ /* 0x004fe200078ec0ff */
[----:B---3--:R-:W-:-:S04]  /*1790*/  @P0 IMAD.IADD R44, R7, 0x1, -R0 ;  /* 0x00000001072c0824 */ /* 0x008fc800078e0a00 */
[----:B------:R-:W-:-:S04]  /*17a0*/  IMAD.IADD R26, R11, 0x1, R44 ;  /* 0x000000010b1a7824 */ /* 0x000fc800078e022c */
[C---:B------:R-:W-:Y:S01]  /*17b0*/  VIADD R0, R26.reuse, 0x9f ;  /* 0x0000009f1a007836 */ /* 0x040fe20000000000 */
[----:B------:R-:W-:-:S03]  /*17c0*/  ISETP.GE.AND P3, PT, R26, 0x1, PT ;  /* 0x000000011a00780c */ /* 0x000fc60003f66270 */
[----:B------:R-:W-:-:S05]  /*17d0*/  IMAD.HI R0, R0, 0x66666667, RZ ;  /* 0x6666666700007827 */ /* 0x000fca00078e02ff */
[----:B------:R-:W-:-:S04]  /*17e0*/  SHF.R.U32.HI R3, RZ, 0x1f, R0 ;  /* 0x0000001fff037819 */ /* 0x000fc80000011600 */
[----:B------:R-:W-:Y:S01]  /*17f0*/  LEA.HI.SX32 R24, R0, R3, 0x1a ;  /* 0x0000000300187211 */ /* 0x000fe200078fd2ff */
[----:B------:R-:W-:Y:S01]  /*1800*/  IMAD.MOV.U32 R3, RZ, RZ, RZ ;  /* 0x000000ffff037224 */ /* 0x000fe200078e00ff */
[----:B------:R-:W-:-:S05]  /*1810*/  @P3 LOP3.LUT R30, R30, 0x4, RZ, 0xfc, !PT ;  /* 0x000000041e1e3812 */ /* 0x000fca00078efcff */
[----:B------:R0:W-:Y:S04]  /*1820*/  STL [R1+0x24], R30 ;  /* 0x0000241e01007387 */ /* 0x0001e80000100800 */
[----:B------:R0:W-:Y:S01]  /*1830*/  STL [R1+0x3c], R6 ;  /* 0x00003c0601007387 */ /* 0x0001e20000100800 */
[----:B------:R-:W-:Y:S05]  /*1840*/  @!P3 BRA `(.L_x_420) ;  /* 0x000000000074b947 */ /* 0x000fea0003800000 */
[----:B------:R-:W-:Y:S01]  /*1850*/  ISETP.NE.AND P0, PT, R6, RZ, PT ;  /* 0x000000ff0600720c */ /* 0x000fe20003f05270 */
[----:B------:R-:W-:-:S03]  /*1860*/  ULDC UR4, c[0x0][0x9f0] ;  /* 0x00027c0000047ab9 */ /* 0x000fc60000000800 */
[----:B------:R-:W-:-:S04]  /*1870*/  SEL R9, R6, UR4, P0 ;  /* 0x0000000406097c07 */ /* 0x000fc80008000000 */
[-C--:B0-----:R-:W-:Y:S02]  /*1880*/  IABS R5, R9.reuse ;  /* 0x0000000900057213 */ /* 0x081fe40000000000 */
[----:B------:R-:W-:Y:S02]  /*1890*/  IADD3 R0, R24, -0x1, R9 ;  /* 0xffffffff18007810 */ /* 0x000fe40007ffe009 */
[----:B------:R-:W0:Y:S01]  /*18a0*/  I2F.RP R4, R5 ;  /* 0x0000000500047306 */ /* 0x000e220000209400 */
[----:B------:R-:W-:-:S05]  /*18b0*/  IABS R8, R9 ;  /* 0x0000000900087213 */ /* 0x000fca0000000000 */
[----:B------:R-:W-:Y:S02]  /*18c0*/  IMAD.MOV R8, RZ, RZ, -R8 ;  /* 0x000000ffff087224 */ /* 0x000fe400078e0a08 */
[----:B0-----:R-:W0:Y:S02]  /*18d0*/  MUFU.RCP R4, R4 ;  /* 0x0000000400047308 */ /* 0x001e240000001000 */
[----:B0-----:R-:W-:Y:S01]  /*18e0*/  VIADD R2, R4, 0xffffffe ;  /* 0x0ffffffe04027836 */ /* 0x001fe20000000000 */
[----:B------:R-:W-:Y:S02]  /*18f0*/  IABS R4, R0 ;  /* 0x0000000000047213 */ /* 0x000fe40000000000 */
[----:B------:R-:W-:-:S03]  /*1900*/  LOP3.LUT R0, R0, R9, RZ, 0x3c, !PT ;  /* 0x0000000900007212 */ /* 0x000fc600078e3cff */
[----:B------:R0:W1:Y:S01]  /*1910*/  F2I.FTZ.U32.TRUNC.NTZ R3, R2 ;  /* 0x0000000200037305 */ /* 0x000062000021f000 */
[----:B------:R-:W-:Y:S02]  /*1920*/  ISETP.GE.AND P2, PT, R0, RZ, PT ;  /* 0x000000ff0000720c */ /* 0x000fe40003f46270 */
[----:B0-----:R-:W-:Y:S01]  /*1930*/  MOV R2, RZ ;  /* 0x000000ff00027202 */ /* 0x001fe20000000f00 */
[----:B-1----:R-:W-:-:S04]  /*1940*/  IMAD.MOV R6, RZ, RZ, -R3 ;  /* 0x000000ffff067224 */ /* 0x002fc800078e0a03 */
[----:B------:R-:W-:-:S04]  /*1950*/  IMAD R7, R6, R5, RZ ;  /* 0x0000000506077224 */ /* 0x000fc800078e02ff */
[----:B------:R-:W-:-:S04]  /*1960*/  IMAD.HI.U32 R3, R3, R7, R2 ;  /* 0x0000000703037227 */ /* 0x000fc800078e0002 */
[----:B------:R-:W-:Y:S02]  /*1970*/  IMAD.MOV.U32 R2, RZ, RZ, R8 ;  /* 0x000000ffff027224 */ /* 0x000fe400078e0008 */
[----:B------:R-:W-:-:S04]  /*1980*/  IMAD.HI.U32 R3, R3, R4, RZ ;  /* 0x0000000403037227 */ /* 0x000fc800078e00ff */
[----:B------:R-:W-:-:S05]  /*1990*/  IMAD R2, R3, R2, R4 ;  /* 0x0000000203027224 */ /* 0x000fca00078e0204 */
[----:B------:R-:W-:-:S13]  /*19a0*/  ISETP.GT.U32.AND P1, PT, R5, R2, PT ;  /* 0x000000020500720c */ /* 0x000fda0003f24070 */
[----:B------:R-:W-:Y:S02]  /*19b0*/  @!P1 IMAD.IADD R2, R2, 0x1, -R5 ;  /* 0x0000000102029824 */ /* 0x000fe400078e0a05 */
[----:B------:R-:W-:Y:S01]  /*19c0*/  @!P1 VIADD R3, R3, 0x1 ;  /* 0x0000000103039836 */ /* 0x000fe20000000000 */
[----:B------:R-:W-:Y:S02]  /*19d0*/  ISETP.NE.AND P1, PT, R9, RZ, PT ;  /* 0x000000ff0900720c */ /* 0x000fe40003f25270 */
[----:B------:R-:W-:-:S13]  /*19e0*/  ISETP.GE.U32.AND P0, PT, R2, R5, PT ;  /* 0x000000050200720c */ /* 0x000fda0003f06070 */
[----:B------:R-:W-:-:S04]  /*19f0*/  @P0 VIADD R3, R3, 0x1 ;  /* 0x0000000103030836 */ /* 0x000fc80000000000 */
[----:B------:R-:W-:Y:S01]  /*1a00*/  @!P2 IMAD.MOV R3, RZ, RZ, -R3 ;  /* 0x000000ffff03a224 */ /* 0x000fe200078e0a03 */
[----:B------:R-:W-:-:S07]  /*1a10*/  @!P1 LOP3.LUT R3, RZ, R9, RZ, 0x33, !PT ;  /* 0x00000009ff039212 */ /* 0x000fce00078e33ff */
.L_x_420:
[----:B------:R-:W-:Y:S05]  /*1a20*/  BSYNC B0 ;  /* 0x0000000000007941 */ /* 0x000fea0003800000 */
.L_x_419:
[----:B------:R-:W-:Y:S01]  /*1a30*/  IMAD R0, R10, R3, RZ ;  /* 0x000000030a007224 */ /* 0x000fe200078e02ff */
[----:B------:R-:W-:-:S04]  /*1a40*/  PLOP3.LUT P3, PT, PT, PT, PT, 0x80, 0x0 ;  /* 0x000000000000781c */ /* 0x000fc80003f6f070 */
[C---:B------:R-:W-:Y:S01]  /*1a50*/  VIADDMNMX R3, R0.reuse, R3, R24, PT ;  /* 0x0000000300037246 */ /* 0x040fe20003800118 */
[----:B------:R-:W-:-:S04]  /*1a60*/  IMAD R0, R0, 0xa0, -R11 ;  /* 0x000000a000007824 */ /* 0x000fc800078e0a0b */
[----:B------:R-:W-:Y:S01]  /*1a70*/  IMAD R3, R3, 0xa0, -R11 ;  /* 0x000000a003037824 */ /* 0x000fe200078e0a0b */
[----:B------:R-:W-:-:S04]  /*1a80*/  VIMNMX R0, RZ, R0, !PT ;  /* 0x00000000ff007248 */ /* 0x000fc80007fe0100 */
[----:B0-----:R-:W-:Y:S01]  /*1a90*/  VIMNMX R5, R3, R44, PT ;  /* 0x0000002c03057248 */ /* 0x001fe20003fe0100 */
[----:B------:R-:W-:-:S03]  /*1aa0*/  IMAD.WIDE.U32 R2, R0, -0x33333333, RZ ;  /* 0xcccccccd00027825 */ /* 0x000fc600078e00ff */
[----:B------:R-:W-:Y:S02]  /*1ab0*/  ISETP.GT.AND P0, PT, R5, R0, PT ;  /* 0x000000000500720c */ /* 0x000fe40003f04270 */
[----:B------:R-:W-:-:S05]  /*1ac0*/  SHF.R.U32.HI R33, RZ, 0x7, R3 ;  /* 0x00000007ff217819 */ /* 0x000fca0000011603 */
[----:B------:R-:W-:-:S06]  /*1ad0*/  IMAD.MOV.U32 R2, RZ, RZ, R33 ;  /* 0x000000ffff027224 */ /* 0x000fcc00078e0021 */
[----:B------:R-:W-:-:S04]  /*1ae0*/  @P0 VIADD R0, R5, 0x9f ;  /* 0x0000009f05000836 */ /* 0x000fc80000000000 */
[----:B------:R-:W-:-:S05]  /*1af0*/  @P0 IMAD.HI R0, R0, 0x66666667, RZ ;  /* 0x6666666700000827 */ /* 0x000fca00078e02ff */
[----:B------:R-:W-:-:S04]  /*1b00*/  @P0 SHF.R.U32.HI R3, RZ, 0x1f, R0 ;  /* 0x0000001fff030819 */ /* 0x000fc80000011600 */
[----:B------:R-:W-:-:S04]  /*1b10*/  @P0 LEA.HI.SX32 R2, R0, R3, 0x1a ;  /* 0x0000000300020211 */ /* 0x000fc800078fd2ff */
[----:B------:R-:W-:-:S13]  /*1b20*/  ISETP.GT.AND P0, PT, R2, R33, PT ;  /* 0x000000210200720c */ /* 0x000fda0003f04270 */
[----:B------:R-:W-:Y:S05]  /*1b30*/  @!P0 BRA `(.L_x_421) ;  /* 0x0000003400dc8947 */ /* 0x000fea0003800000 */
[----:B------:R-:W-:Y:S01]  /*1b40*/  VIADD R0, R18, 0xe000 ;  /* 0x0000e00012007836 */ /* 0x000fe20000000000 */
[----:B------:R-:W-:Y:S04]  /*1b50*/  BSSY B6, `(.L_x_422) ;  /* 0x0000013000067945 */ /* 0x000fe80003800000 */
[----:B------:R-:W-:-:S13]  /*1b60*/  LOP3.LUT P0, RZ, R0, 0x1bf, RZ, 0xc0, !PT ;  /* 0x000001bf00ff7812 */ /* 0x000fda000780c0ff */
        /* <DEDUP_REMOVED lines=8> */
[----:B------:R-:W-:Y:S01]  /*1bf0*/  IMAD.U32 R10, RZ, RZ, UR6 ;  /* 0x00000006ff0a7e24 */ /* 0x000fe2000f8e00ff */
[----:B------:R-:W-:Y:S01]  /*1c00*/  MOV R6, UR4 ;  /* 0x0000000400067c02 */ /* 0x000fe20008000f00 */
[----:B------:R-:W-:Y:S02]  /*1c10*/  IMAD.U32 R7, RZ, RZ, UR5 ;  /* 0x00000005ff077e24 */ /* 0x000fe4000f8e00ff */
[----:B------:R-:W-:-:S02]  /*1c20*/  IMAD.U32 R11, RZ, RZ, UR7 ;  /* 0x00000007ff0b7e24 */ /* 0x000fc4000f8e00ff */
[----:B------:R-:W-:Y:S02]  /*1c30*/  IMAD.MOV.U32 R8, RZ, RZ, 0x70 ;  /* 0x00000070ff087424 */ /* 0x000fe400078e00ff */
[----:B------:R-:W-:Y:S02]  /*1c40*/  IMAD.MOV.U32 R12, RZ, RZ, 0x1 ;  /* 0x00000001ff0c7424 */ /* 0x000fe400078e00ff */
[----:B0-----:R-:W-:-:S07]  /*1c50*/  IMAD.MOV.U32 R13, RZ, RZ, RZ ;  /* 0x000000ffff0d7224 */ /* 0x001fce00078e00ff */
[----:B------:R-:W-:-:S07]  /*1c60*/  LEPC R20, `(.L_x_423) ;  /* 0x000000001014794e */ /* 0x000fce0000000000 */
[----:B-1---5:R-:W-:Y:S05]  /*1c70*/  CALL.ABS.NOINC R14 ;  /* 0x000000000e007343 */ /* 0x022fea0003c00000 */
.L_x_423:
[----:B------:R-:W-:Y:S05]  /*1c80*/  BSYNC B6 ;  /* 0x0000000000067941 */ /* 0x000fea0003800000 */
.L_x_422:
        /* <DEDUP_REMOVED lines=20> */
.L_x_425:
[----:B------:R-:W-:Y:S05]  /*1dd0*/  BSYNC B6 ;  /* 0x0000000000067941 */ /* 0x000fea0003800000 */
.L_x_424:
[----:B------:R-:W-:Y:S01]  /*1de0*/  ULDC.64 UR4, c[0x0][0x9f8] ;  /* 0x00027e0000047ab9 */ /* 0x000fe20000000a00 */
[----:B------:R-:W2:Y:S01]  /*1df0*/  LDL R12, [R1+0x2c] ;  /* 0x00002c00010c7983 */ /* 0x000ea20000100800 */
[----:B------:R-:W-:Y:S01]  /*1e00*/  ISETP.NE.U32.AND P0, PT, RZ, UR4, PT ;  /* 0x00000004ff007c0c */ /* 0x000fe2000bf05070 */
[----:B------:R-:W-:Y:S01]  /*1e10*/  IMAD.MOV.U32 R0, RZ, RZ, R31 ;  /* 0x000000ffff007224 */ /* 0x000fe200078e001f */
[----:B------:R-:W0:Y:S01]  /*1e20*/  LDC R13, c[0x0][0x3f4] ;  /* 0x0000fd00ff0d7b82 */ /* 0x000e220000000800 */
[----:B------:R-:W3:Y:S01]  /*1e30*/  LDL R10, [R1+0x30] ;  /* 0x00003000010a7983 */ /* 0x000ee20000100800 */
[----:B------:R-:W-:-:S03]  /*1e40*/  ISETP.NE.AND.EX P0, PT, RZ, UR5, PT, P0 ;  /* 0x00000005ff007c0c */ /* 0x000fc6000bf05300 */
[----:B------:R-:W4:Y:S03]  /*1e50*/  LDL R46, [R1+0x74] ;  /* 0x00007400012e7983 */ /* 0x000f260000100800 */
[----:B------:R-:W1:Y:S01]  /*1e60*/  LDC.64 R42, c[0x0][0x408] ;  /* 0x00010200ff2a7b82 */ /* 0x000e620000000a00 */
[----:B------:R-:W4:Y:S01]  /*1e70*/  LDL R8, [R1+0x34] ;  /* 0x0000340001087983 */ /* 0x000f220000100800 */
[----:B------:R-:W0:Y:S05]  /*1e80*/  S2R R48, SR_TID.X ;  /* 0x0000000000307919 */ /* 0x000e2a0000002100 */
[----:B------:R-:W-:Y:S01]  /*1e90*/  @P0 IADD3 R4, P1, R35, UR4, RZ ;  /* 0x0000000423040c10 */ /* 0x000fe2000ff3e0ff */
[----:B------:R-:W-:Y:S01]  /*1ea0*/  ULDC UR4, c[0x0][0x2f4] ;  /* 0x0000bd0000047ab9 */ /* 0x000fe20000000800 */
[----:B------:R-:W1:Y:S02]  /*1eb0*/  LDC.64 R36, c[0x0][0x3f8] ;  /* 0x0000fe00ff247b82 */ /* 0x000e640000000a00 */
[----:B------:R-:W-:-:S05]  /*1ec0*/  @P0 IADD3.X R5, R34, UR5, RZ, P1, !PT ;  /* 0x0000000522050c10 */ /* 0x000fca0008ffe4ff */
[----:B------:R0:W4:Y:S01]  /*1ed0*/  @P0 LDG.E R0, desc[UR40][R4.64] ;  /* 0x0000002804000981 */ /* 0x000122000c1e1900 */
[----:B------:R-:W-:Y:S02]  /*1ee0*/  ISETP.GE.AND P3, PT, R16, UR4, PT ;  /* 0x0000000410007c0c */ /* 0x000fe4000bf66270 */
[----:B------:R-:W-:Y:S02]  /*1ef0*/  ISETP.GE.AND P2, PT, R23, UR4, PT ;  /* 0x0000000417007c0c */ /* 0x000fe4000bf46270 */
[----:B------:R-:W-:Y:S02]  /*1f00*/  LOP3.LUT R30, R30, 0xfffffffd, RZ, 0xc0, !PT ;  /* 0xfffffffd1e1e7812 */ /* 0x000fe400078ec0ff */
[----:B0-----:R-:W-:-:S07]  /*1f10*/  ISETP.GE.AND P0, PT, R16, R13, PT ;  /* 0x0000000d1000720c */ /* 0x001fce0003f06270 */
[----:B------:R-:W-:Y:S01]  /*1f20*/  @P3 LOP3.LUT R30, R30, 0x2, RZ, 0xfc, !PT ;  /* 0x000000021e1e3812 */ /* 0x000fe200078efcff */
[----:B------:R-:W-:-:S05]  /*1f30*/  VIADD R47, R48, 0xffffff80 ;  /* 0xffffff80302f7836 */ /* 0x000fca0000000000 */
[----:B------:R-:W-:Y:S02]  /*1f40*/  LEA.HI R31, R47, R47, RZ, 0x1 ;  /* 0x0000002f2f1f7211 */ /* 0x000fe400078f08ff */
[----:B------:R-:W-:Y:S02]  /*1f50*/  LOP3.LUT R30, R30, 0xfffffffe, RZ, 0xc0, !PT ;  /* 0xfffffffe1e1e7812 */ /* 0x000fe400078ec0ff */
[----:B------:R-:W-:Y:S02]  /*1f60*/  SHF.R.S32.HI R31, RZ, 0x1, R31 ;  /* 0x00000001ff1f7819 */ /* 0x000fe4000001141f */
[----:B------:R-:W-:Y:S02]  /*1f70*/  SEL R5, R13, RZ, P0 ;  /* 0x000000ff0d057207 */ /* 0x000fe40000000000 */
[----:B------:R-:W-:Y:S02]  /*1f80*/  SHF.R.S32.HI R7, RZ, 0x1f, R31 ;  /* 0x0000001fff077819 */ /* 0x000fe4000001141f */
[----:B------:R-:W-:-:S02]  /*1f90*/  @P2 LOP3.LUT R30, R30, 0x1, RZ, 0xfc, !PT ;  /* 0x000000011e1e2812 */ /* 0x000fc400078efcff */
[----:B------:R-:W-:Y:S01]  /*1fa0*/  IADD3 R5, R16, R5, RZ ;  /* 0x0000000510057210 */ /* 0x000fe20007ffe0ff */
[----:B-1----:R-:W-:Y:S02]  /*1fb0*/  IMAD R4, R7, R42, RZ ;  /* 0x0000002a07047224 */ /* 0x002fe400078e02ff */
[----:B------:R0:W-:Y:S01]  /*1fc0*/  STL [R1+0x24], R30 ;  /* 0x0000241e01007387 */ /* 0x0001e20000100800 */
[----:B------:R-:W-:Y:S01]  /*1fd0*/  SHF.R.S32.HI R157, RZ, 0x1f, R156 ;  /* 0x0000001fff9d7819 */ /* 0x000fe2000001149c */
[----:B------:R-:W-:Y:S01]  /*1fe0*/  IMAD R11, R31, R43, R4 ;  /* 0x0000002b1f0b7224 */ /* 0x000fe200078e0204 */
[----:B------:R-:W-:Y:S01]  /*1ff0*/  SHF.R.S32.HI R4, RZ, 0x1f, R5 ;  /* 0x0000001fff047819 */ /* 0x000fe20000011405 */
[-C--:B------:R-:W-:Y:S01]  /*2000*/  IMAD R6, R7, R36.reuse, RZ ;  /* 0x0000002407067224 */ /* 0x080fe200078e02ff */
[----:B-----5:R-:W-:Y:S01]  /*2010*/  SHF.R.S32.HI R7, RZ, 0x1f, R32 ;  /* 0x0000001fff077819 */ /* 0x020fe20000011420 */
[----:B------:R-:W-:Y:S01]  /*2020*/  IMAD.WIDE.U32 R20, R31, R36, R156 ;  /* 0x000000241f147225 */ /* 0x000fe200078e009c */
[----:B------:R-:W-:-:S02]  /*2030*/  LEA.HI R45, R4, R5, RZ, 0x4 ;  /* 0x00000005042d7211 */ /* 0x000fc400078f20ff */
[----:B------:R-:W-:Y:S01]  /*2040*/  LEA.HI R14, R47, R47, RZ, 0x1 ;  /* 0x0000002f2f0e7211 */ /* 0x000fe200078f08ff */
[C---:B------:R-:W-:Y:S02]  /*2050*/  IMAD R9, R31.reuse, R37, R6 ;  /* 0x000000251f097224 */ /* 0x040fe400078e0206 */
[----:B------:R-:W-:-:S04]  /*2060*/  IMAD.WIDE.U32 R34, R31, R36, R16 ;  /* 0x000000241f227225 */ /* 0x000fc800078e0010 */
[----:B------:R-:W-:-:S04]  /*2070*/  IMAD.WIDE.U32 R38, R31, R42, R156 ;  /* 0x0000002a1f267225 */ /* 0x000fc800078e009c */
[----:B------:R-:W-:Y:S01]  /*2080*/  IMAD.WIDE.U32 R40, R31, R42, R16 ;  /* 0x0000002a1f287225 */ /* 0x000fe200078e0010 */
[----:B------:R-:W-:-:S03]  /*2090*/  LOP3.LUT R14, R14, 0xfffffffe, RZ, 0xc0, !PT ;  /* 0xfffffffe0e0e7812 */ /* 0x000fc600078ec0ff */
[----:B------:R-:W-:Y:S02]  /*20a0*/  IMAD R6, R7, R36, RZ ;  /* 0x0000002407067224 */ /* 0x000fe400078e02ff */
[----:B------:R-:W-:Y:S02]  /*20b0*/  IMAD.IADD R21, R21, 0x1, R9 ;  /* 0x0000000115157824 */ /* 0x000fe400078e0209 */
[----:B------:R-:W-:Y:S02]  /*20c0*/  IMAD.IADD R35, R9, 0x1, R35 ;  /* 0x0000000109237824 */ /* 0x000fe400078e0223 */
[----:B------:R-:W-:Y:S02]  /*20d0*/  IMAD.IADD R39, R39, 0x1, R11 ;  /* 0x0000000127277824 */ /* 0x000fe400078e020b */
[----:B------:R-:W-:Y:S02]  /*20e0*/  IMAD.IADD R41, R11, 0x1, R41 ;  /* 0x000000010b297824 */ /* 0x000fe400078e0229 */
[----:B------:R-:W-:Y:S01]  /*20f0*/  IMAD R7, R7, R42, RZ ;  /* 0x0000002a07077224 */ /* 0x000fe200078e02ff */
[----:B------:R-:W-:Y:S01]  /*2100*/  SHF.R.U32.HI R15, RZ, 0x7, R48 ;  /* 0x00000007ff0f7819 */ /* 0x000fe20000011630 */
[----:B------:R-:W-:-:S02]  /*2110*/  IMAD R9, R32, R37, R6 ;  /* 0x0000002520097224 */ /* 0x000fc400078e0206 */
[----:B------:R-:W-:Y:S02]  /*2120*/  IMAD R49, R37, 0xa0, RZ ;  /* 0x000000a025317824 */ /* 0x000fe400078e02ff */
[----:B------:R-:W-:-:S04]  /*2130*/  IMAD.WIDE.U32 R20, R32, R36, R20 ;  /* 0x0000002420147225 */ /* 0x000fc800078e0014 */
[----:B------:R-:W-:-:S04]  /*2140*/  IMAD.WIDE.U32 R34, R32, R36, R34 ;  /* 0x0000002420227225 */ /* 0x000fc800078e0022 */
[C---:B------:R-:W-:Y:S02]  /*2150*/  IMAD R7, R32.reuse, R43, R7 ;  /* 0x0000002b20077224 */ /* 0x040fe400078e0207 */
[----:B------:R-:W-:Y:S02]  /*2160*/  IMAD R5, R43, 0xa0, RZ ;  /* 0x000000a02b057824 */ /* 0x000fe400078e02ff */
[----:B------:R-:W-:-:S04]  /*2170*/  IMAD.WIDE.U32 R38, R32, R42, R38 ;  /* 0x0000002a20267225 */ /* 0x000fc800078e0026 */
[----:B------:R-:W-:-:S04]  /*2180*/  IMAD.WIDE.U32 R40, R32, R42, R40 ;  /* 0x0000002a20287225 */ /* 0x000fc800078e0028 */
[----:B------:R-:W-:-:S04]  /*2190*/  IMAD.WIDE.U32 R36, R36, 0xa0, RZ ;  /* 0x000000a024247825 */ /* 0x000fc800078e00ff */
[----:B------:R-:W-:-:S04]  /*21a0*/  IMAD.WIDE.U32 R42, R42, 0xa0, RZ ;  /* 0x000000a02a2a7825 */ /* 0x000fc800078e00ff */
[----:B------:R-:W-:Y:S01]  /*21b0*/  IMAD.IADD R14, R47, 0x1, -R14 ;  /* 0x000000012f0e7824 */ /* 0x000fe200078e0a0e */
[----:B------:R-:W-:Y:S01]  /*21c0*/  IADD3 R54, R7, R41, RZ ;  /* 0x0000002907367210 */ /* 0x000fe20007ffe0ff */
[----:B------:R-:W-:Y:S01]  /*21d0*/  IMAD.IADD R3, R28, 0x1, R29 ;  /* 0x000000011c037824 */ /* 0x000fe200078e021d */
[----:B------:R-:W-:Y:S01]  /*21e0*/  LOP3.LUT R55, R45, 0xfffffff0, RZ, 0xc0, !PT ;  /* 0xfffffff02d377812 */ /* 0x000fe200078ec0ff */
[----:B------:R-:W-:Y:S02]  /*21f0*/  IMAD R47, R14, 0xc0, R31 ;  /* 0x000000c00e2f7824 */ /* 0x000fe400078e021f */
[----:B------:R-:W-:Y:S02]  /*2200*/  IMAD.SHL.U32 R48, R13, 0x2, RZ ;  /* 0x000000020d307824 */ /* 0x000fe400078e00ff */
[----:B------:R-:W-:Y:S02]  /*2210*/  IMAD.IADD R49, R37, 0x1, R49 ;  /* 0x0000000125317824 */ /* 0x000fe400078e0231 */
[----:B------:R-:W-:-:S02]  /*2220*/  IMAD.IADD R50, R43, 0x1, R5 ;  /* 0x000000012b327824 */ /* 0x000fc400078e0205 */
[----:B------:R-:W-:Y:S02]  /*2230*/  IMAD.IADD R51, R21, 0x1, R9 ;  /* 0x0000000115337824 */ /* 0x000fe400078e0209 */
[----:B------:R-:W-:Y:S02]  /*2240*/  IMAD.IADD R52, R9, 0x1, R35 ;  /* 0x0000000109347824 */ /* 0x000fe400078e0223 */
[----:B------:R-:W-:Y:S01]  /*2250*/  IMAD.IADD R53, R39, 0x1, R7 ;  /* 0x0000000127357824 */ /* 0x000fe200078e0207 */
[----:B--2---:R-:W-:-:S04]  /*2260*/  LOP3.LUT R4, R12, 0x30, R45, 0xf8, !PT ;  /* 0x000000300c047812 */ /* 0x004fc800078ef82d */
[----:B---3--:R-:W-:Y:S02]  /*2270*/  LOP3.LUT R4, R4, R10, RZ, 0x3c, !PT ;  /* 0x0000000a04047212 */ /* 0x008fe400078e3cff */
[----:B----4-:R-:W-:Y:S01]  /*2280*/  LOP3.LUT P1, RZ, R46, 0x2, RZ, 0xc0, !PT ;  /* 0x000000022eff7812 */ /* 0x010fe2000782c0ff */
[----:B------:R-:W-:Y:S02]  /*2290*/  VIADD R46, R15, 0x8 ;  /* 0x000000080f2e7836 */ /* 0x000fe40000000000 */
[----:B------:R-:W-:Y:S01]  /*22a0*/  IMAD.IADD R59, R8, 0x1, R4 ;  /* 0x00000001083b7824 */ /* 0x000fe200078e0204 */
[----:B0-----:R-:W-:-:S09]  /*22b0*/  SHF.R.S32.HI R58, RZ, 0x1f, R0 ;  /* 0x0000001fff3a7819 */ /* 0x001fd20000011400 */
.L_x_458:
[----:B------:R-:W2:Y:S01]  /*22c0*/  LDL R13, [R1+0x1c] ;  /* 0x00001c00010d7983 */ /* 0x000ea20000100800 */
[----:B0-----:R-:W0:Y:S01]  /*22d0*/  LDC R62, c[0x0][0x430] ;  /* 0x00010c00ff3e7b82 */ /* 0x001e220000000800 */
[----:B------:R-:W-:Y:S02]  /*22e0*/  VIADD R2, R2, 0xffffffff ;  /* 0xffffffff02027836 */ /* 0x000fe40000000000 */
[----:B------:R-:W-:Y:S02]  /*22f0*/  IMAD.MOV.U32 R61, RZ, RZ, RZ ;  /* 0x000000ffff3d7224 */ /* 0x000fe400078e00ff */
[----:B------:R-:W-:-:S03]  /*2300*/  IMAD R4, R2, 0xa0, R47 ;  /* 0x000000a002047824 */ /* 0x000fc600078e022f */
[----:B------:R-:W1:Y:S01]  /*2310*/  LDC R69, c[0x0][0x3f4] ;  /* 0x0000fd00ff457b82 */ /* 0x000e620000000800 */
[----:B------:R-:W-:Y:S01]  /*2320*/  IMAD.IADD R12, R3, 0x1, R4 ;  /* 0x00000001030c7824 */ /* 0x000fe200078e0204 */
[----:B------:R-:W-:-:S03]  /*2330*/  ISETP.GE.AND P2, PT, R4, R44, PT ;  /* 0x0000002c0400720c */ /* 0x000fc60003f46270 */
[----:B------:R-:W-:Y:S01]  /*2340*/  IMAD.MOV.U32 R8, RZ, RZ, R12 ;  /* 0x000000ffff087224 */ /* 0x000fe200078e000c */
[----:B------:R-:W-:Y:S02]  /*2350*/  ISETP.GT.OR P2, PT, R47, 0x9f, P2 ;  /* 0x0000009f2f00780c */ /* 0x000fe40001744670 */
[----:B0-----:R-:W-:-:S11]  /*2360*/  ISETP.NE.AND P3, PT, R62, 0x1, PT ;  /* 0x000000013e00780c */ /* 0x001fd60003f65270 */
[----:B------:R-:W0:Y:S08]  /*2370*/  @!P2 LDC.64 R6, c[0x0][0x428] ;  /* 0x00010a00ff06ab82 */ /* 0x000e300000000a00 */
[----:B---3--:R-:W3:Y:S08]  /*2380*/  @!P2 LDC.64 R4, c[0x0][0x418] ;  /* 0x00010600ff04ab82 */ /* 0x008ef00000000a00 */
[----:B------:R-:W4:Y:S08]  /*2390*/  @P3 LDC R9, c[0x0][0x434] ;  /* 0x00010d00ff093b82 */ /* 0x000f300000000800 */
[----:B------:R-:W1:Y:S01]  /*23a0*/  @P3 LDC R10, c[0x0][0x438] ;  /* 0x00010e00ff0a3b82 */ /* 0x000e620000000800 */
[----:B----4-:R-:W-:-:S05]  /*23b0*/  @P3 IMAD.HI.U32 R9, R12, R9, RZ ;  /* 0x000000090c093227 */ /* 0x010fca00078e00ff */
[----:B-1----:R-:W-:Y:S01]  /*23c0*/  @P3 SHF.R.U32.HI R8, RZ, R10, R9 ;  /* 0x0000000aff083219 */ /* 0x002fe20000011609 */
[----:B0-----:R-:W-:-:S03]  /*23d0*/  @!P2 IMAD R10, R58, R6, RZ ;  /* 0x000000063a0aa224 */ /* 0x001fc600078e02ff */
[----:B------:R-:W-:Y:S01]  /*23e0*/  @!P2 SHF.R.S32.HI R9, RZ, 0x1f, R8 ;  /* 0x0000001fff09a819 */ /* 0x000fe20000011408 */
[C---:B------:R-:W-:Y:S02]  /*23f0*/  @!P2 IMAD R11, R0.reuse, R7, R10 ;  /* 0x00000007000ba224 */ /* 0x040fe400078e020a */
[----:B------:R-:W-:-:S04]  /*2400*/  @!P2 IMAD.WIDE.U32 R6, R0, R6, R8 ;  /* 0x000000060006a225 */ /* 0x000fc800078e0008 */
[----:B------:R-:W-:Y:S01]  /*2410*/  @!P2 IMAD.IADD R7, R7, 0x1, R11 ;  /* 0x000000010707a824 */ /* 0x000fe200078e020b */
[----:B---3--:R-:W-:-:S04]  /*2420*/  @!P2 LEA R4, P3, R6, R4, 0x2 ;  /* 0x000000040604a211 */ /* 0x008fc800078610ff */
[----:B------:R-:W-:Y:S02]  /*2430*/  @!P2 LEA.HI.X R5, R6, R5, R7, 0x2, P3 ;  /* 0x000000050605a211 */ /* 0x000fe400018f1407 */
[----:B------:R-:W-:Y:S01]  /*2440*/  ISETP.GE.AND P3, PT, R69, 0x1, PT ;  /* 0x000000014500780c */ /* 0x000fe20003f66270 */
[----:B------:R-:W-:Y:S01]  /*2450*/  IMAD.MOV R9, RZ, RZ, -R8 ;  /* 0x000000ffff097224 */ /* 0x000fe200078e0a08 */
[----:B------:R-:W-:Y:S05]  /*2460*/  YIELD ;  /* 0x0000000000007946 */ /* 0x000fea0003800000 */
[----:B------:R-:W-:Y:S01]  /*2470*/  BSSY B0, `(.L_x_426) ;  /* 0x0000295000007945 */ /* 0x000fe20003800000 */
[----:B------:R0:W5:Y:S01]  /*2480*/  @!P2 LDG.E R61, desc[UR40][R4.64] ;  /* 0x00000028043da981 */ /* 0x000162000c1e1900 */
[----:B------:R-:W-:Y:S01]  /*2490*/  IMAD R62, R62, R9, R12 ;  /* 0x000000093e3e7224 */ /* 0x000fe200078e020c */
[----:B------:R-:W-:Y:S01]  /*24a0*/  ISETP.GT.AND P2, PT, R2, R33, PT ;  /* 0x000000210200720c */ /* 0x000fe20003f44270 */
[----:B--2---:R-:W-:-:S04]  /*24b0*/  IMAD R63, R19, 0x2800, R13 ;  /* 0x00002800133f7824 */ /* 0x004fc800078e020d */
[C---:B------:R-:W-:Y:S02]  /*24c0*/  VIADD R7, R63.reuse, 0x20 ;  /* 0x000000203f077836 */ /* 0x040fe40000000000 */
[----:B------:R-:W-:Y:S02]  /*24d0*/  @P1 VIADD R7, R63, 0xffffffe0 ;  /* 0xffffffe03f071836 */ /* 0x000fe40000000000 */
[----:B------:R-:W-:-:S03]  /*24e0*/  IMAD.IADD R63, R18, 0x1, R63 ;  /* 0x00000001123f7824 */ /* 0x000fc600078e023f */
[----:B------:R-:W-:Y:S01]  /*24f0*/  IADD3 R60, R18, R7, RZ ;  /* 0x00000007123c7210 */ /* 0x000fe20007ffe0ff */
[----:B0-----:R-:W-:Y:S06]  /*2500*/  @!P3 BRA `(.L_x_427) ;  /* 0x000000240058b947 */ /* 0x001fec0003800000 */
[----:B------:R-:W-:Y:S01]  /*2510*/  SHF.R.S32.HI R64, RZ, 0x1f, R62 ;  /* 0x0000001fff407819 */ /* 0x000fe2000001143e */
[----:B------:R-:W-:Y:S01]  /*2520*/  ULDC.64 UR4, c[0x0][0x300] ;  /* 0x0000c00000047ab9 */ /* 0x000fe20000000a00 */
[----:B-----5:R-:W-:Y:S01]  /*2530*/  SHF.R.S32.HI R65, RZ, 0x1f, R61 ;  /* 0x0000001fff417819 */ /* 0x020fe2000001143d */
[----:B------:R-:W-:-:S04]  /*2540*/  IMAD.WIDE.U32 R4, R62, UR4, RZ ;  /* 0x000000043e047c25 */ /* 0x000fc8000f8e00ff */
[----:B------:R-:W-:-:S04]  /*2550*/  IMAD R7, R64, UR4, RZ ;  /* 0x0000000440077c24 */ /* 0x000fc8000f8e02ff */
[----:B------:R-:W-:Y:S01]  /*2560*/  IMAD R7, R62, UR5, R7 ;  /* 0x000000053e077c24 */ /* 0x000fe2000f8e0207 */
[----:B------:R-:W-:Y:S02]  /*2570*/  ULDC.64 UR4, c[0x0][0x310] ;  /* 0x0000c40000047ab9 */ /* 0x000fe40000000a00 */
[----:B------:R-:W-:Y:S02]  /*2580*/  IMAD R6, R65, UR4, RZ ;  /* 0x0000000441067c24 */ /* 0x000fe4000f8e02ff */
[----:B------:R-:W-:Y:S02]  /*2590*/  IMAD.IADD R5, R5, 0x1, R7 ;  /* 0x0000000105057824 */ /* 0x000fe400078e0207 */
[C---:B------:R-:W-:Y:S02]  /*25a0*/  IMAD R7, R61.reuse, UR5, R6 ;  /* 0x000000053d077c24 */ /* 0x040fe4000f8e0206 */
[----:B------:R-:W-:Y:S01]  /*25b0*/  IMAD.WIDE.U32 R4, R61, UR4, R4 ;  /* 0x000000043d047c25 */ /* 0x000fe2000f8e0004 */
[----:B------:R-:W-:-:S03]  /*25c0*/  ULDC.64 UR4, c[0x0][0x308] ;  /* 0x0000c20000047ab9 */ /* 0x000fc60000000a00 */
[----:B------:R-:W-:Y:S01]  /*25d0*/  IMAD.IADD R5, R5, 0x1, R7 ;  /* 0x0000000105057824 */ /* 0x000fe200078e0207 */
[----:B------:R-:W-:Y:S01]  /*25e0*/  SHF.R.S32.HI R7, RZ, 0x1f, R2 ;  /* 0x0000001fff077819 */ /* 0x000fe20000011402 */
[----:B------:R-:W-:Y:S02]  /*25f0*/  IMAD R6, R49, R2, RZ ;  /* 0x0000000231067224 */ /* 0x000fe400078e02ff */
[----:B------:R-:W-:-:S04]  /*2600*/  IMAD.WIDE.U32 R4, R22, UR4, R4 ;  /* 0x0000000416047c25 */ /* 0x000fc8000f8e0004 */
[----:B------:R-:W-:Y:S01]  /*2610*/  IMAD R13, R22, UR5, R5 ;  /* 0x00000005160d7c24 */ /* 0x000fe2000f8e0205 */
[----:B------:R-:W-:Y:S01]  /*2620*/  ULDC.64 UR4, c[0x0][0x2e8] ;  /* 0x0000ba0000047ab9 */ /* 0x000fe20000000a00 */
[----:B------:R-:W-:Y:S01]  /*2630*/  IMAD R5, R50, R2, RZ ;  /* 0x0000000232057224 */ /* 0x000fe200078e02ff */
[----:B------:R-:W-:Y:S01]  /*2640*/  IADD3 R72, P3, R4, UR4, RZ ;  /* 0x0000000404487c10 */ /* 0x000fe2000ff7e0ff */
[----:B------:R-:W-:Y:S01]  /*2650*/  ULDC.U8 UR4, c[0x0][0x410] ;  /* 0x0001040000047ab9 */ /* 0x000fe20000000000 */
[----:B------:R-:W-:Y:S02]  /*2660*/  IMAD R9, R7, R36, R6 ;  /* 0x0000002407097224 */ /* 0x000fe400078e0206 */
[----:B------:R-:W-:Y:S01]  /*2670*/  IADD3.X R13, R13, UR5, RZ, P3, !PT ;  /* 0x000000050d0d7c10 */ /* 0x000fe20009ffe4ff */
[----:B------:R-:W-:Y:S01]  /*2680*/  IMAD R11, R7, R42, R5 ;  /* 0x0000002a070b7224 */ /* 0x000fe200078e0205 */
[----:B------:R-:W-:Y:S01]  /*2690*/  ISETP.NE.AND P3, PT, RZ, UR4, PT ;  /* 0x00000004ff007c0c */ /* 0x000fe2000bf65270 */
[----:B------:R-:W-:-:S04]  /*26a0*/  IMAD.WIDE.U32 R6, R36, R2, RZ ;  /* 0x0000000224067225 */ /* 0x000fc800078e00ff */
[----:B------:R-:W-:-:S04]  /*26b0*/  IMAD.WIDE.U32 R4, R42, R2, RZ ;  /* 0x000000022a047225 */ /* 0x000fc800078e00ff */
[----:B------:R-:W-:Y:S02]  /*26c0*/  IMAD.IADD R10, R7, 0x1, R9 ;  /* 0x00000001070a7824 */ /* 0x000fe400078e0209 */
[----:B------:R-:W-:Y:S02]  /*26d0*/  IMAD.IADD R12, R5, 0x1, R11 ;  /* 0x00000001050c7824 */ /* 0x000fe400078e020b */
[----:B------:R-:W-:Y:S05]  /*26e0*/  @!P3 BRA `(.L_x_428) ;  /* 0x000000100080b947 */ /* 0x000fea0003800000 */
[----:B------:R-:W0:Y:S01]  /*26f0*/  S2R R14, SR_TID.X ;  /* 0x00000000000e7919 */ /* 0x000e220000002100 */
[----:B------:R-:W-:Y:S01]  /*2700*/  IMAD R66, R2, -0xa0, R44 ;  /* 0xffffff6002427824 */ /* 0x000fe200078e022c */
[----:B------:R-:W-:Y:S01]  /*2710*/  BSSY B1, `(.L_x_429) ;  /* 0x000001a000017945 */ /* 0x000fe20003800000 */
[----:B------:R-:W-:Y:S02]  /*2720*/  CS2R R8, SRZ ;  /* 0x0000000000087805 */ /* 0x000fe4000001ff00 */
[----:B------:R-:W-:Y:S02]  /*2730*/  CS2R R30, SRZ ;  /* 0x00000000001e7805 */ /* 0x000fe4000001ff00 */
[----:B------:R-:W-:Y:S02]  /*2740*/  CS2R R28, SRZ ;  /* 0x00000000001c7805 */ /* 0x000fe4000001ff00 */
[----:B------:R-:W-:Y:S02]  /*2750*/  VIMNMX R66, R66, 0xa0, PT ;  /* 0x000000a042427848 */ /* 0x000fe40003fe0100 */
[----:B------:R-:W-:Y:S01]  /*2760*/  CS2R R56, SRZ ;  /* 0x0000000000387805 */ /* 0x000fe2000001ff00 */
[----:B0-----:R-:W-:-:S05]  /*2770*/  VIADD R14, R14, 0xffffff80 ;  /* 0xffffff800e0e7836 */ /* 0x001fca0000000000 */
[----:B------:R-:W-:-:S04]  /*2780*/  LEA.HI R14, R14, R14, RZ, 0x1 ;  /* 0x0000000e0e0e7211 */ /* 0x000fc800078f08ff */
[----:B------:R-:W-:-:S04]  /*2790*/  SHF.R.S32.HI R14, RZ, 0x1, R14 ;  /* 0x00000001ff0e7819 */ /* 0x000fc8000001140e */
[----:B------:R-:W-:-:S13]  /*27a0*/  ISETP.GE.AND P3, PT, R14, R66, PT ;  /* 0x000000420e00720c */ /* 0x000fda0003f66270 */
[----:B------:R-:W-:Y:S05]  /*27b0*/  @P3 BRA `(.L_x_430) ;  /* 0x00000000003c3947 */ /* 0x000fea0003800000 */
[----:B------:R-:W2:Y:S01]  /*27c0*/  LDL R14, [R1+0x18] ;  /* 0x00001800010e7983 */ /* 0x000ea20000100800 */
[----:B------:R-:W-:Y:S02]  /*27d0*/  ULDC.64 UR4, c[0x0][0x3e8] ;  /* 0x0000fa0000047ab9 */ /* 0x000fe40000000a00 */
[----:B------:R-:W-:-:S04]  /*27e0*/  IADD3 R6, P4, P5, R20, UR4, R6 ;  /* 0x0000000414067c10 */ /* 0x000fc8000fd9e006 */
[----:B------:R-:W-:Y:S01]  /*27f0*/  IADD3.X R7, R51, UR5, R10, P4, P5 ;  /* 0x0000000533077c10 */ /* 0x000fe2000a7ea40a */
[----:B------:R-:W-:Y:S02]  /*2800*/  ULDC.64 UR4, c[0x0][0x400] ;  /* 0x0001000000047ab9 */ /* 0x000fe40000000a00 */
[----:B------:R-:W-:-:S04]  /*2810*/  IADD3 R4, P4, P5, R38, UR4, R4 ;  /* 0x0000000426047c10 */ /* 0x000fc8000fd9e004 */
[----:B------:R-:W-:Y:S02]  /*2820*/  IADD3.X R5, R53, UR5, R12, P4, P5 ;  /* 0x0000000535057c10 */ /* 0x000fe4000a7ea40c */
[----:B------:R-:W-:Y:S02]  /*2830*/  ISETP.GE.AND P4, PT, R156, R69, PT ;  /* 0x000000459c00720c */ /* 0x000fe40003f86270 */
[----:B------:R-:W-:Y:S02]  /*2840*/  CS2R R8, SRZ ;  /* 0x0000000000087805 */ /* 0x000fe4000001ff00 */
[----:B------:R-:W-:-:S09]  /*2850*/  CS2R R28, SRZ ;  /* 0x00000000001c7805 */ /* 0x000fd2000001ff00 */
[----:B------:R0:W5:Y:S04]  /*2860*/  @!P4 LDG.E.64 R30, desc[UR40][R6.64] ;  /* 0x00000028061ec981 */ /* 0x000168000c1e1b00 */
[----:B------:R0:W5:Y:S01]  /*2870*/  @!P4 LDG.E.64 R56, desc[UR40][R4.64] ;  /* 0x000000280438c981 */ /* 0x000162000c1e1b00 */
[----:B--2---:R-:W-:-:S13]  /*2880*/  ISETP.GE.AND P4, PT, R14, R69, PT ;  /* 0x000000450e00720c */ /* 0x004fda0003f86270 */
[----:B------:R0:W5:Y:S04]  /*2890*/  @!P4 LDG.E.64 R8, desc[UR40][R6.64+0x10] ;  /* 0x000010280608c981 */ /* 0x000168000c1e1b00 */
[----:B------:R0:W5:Y:S02]  /*28a0*/  @!P4 LDG.E.64 R28, desc[UR40][R4.64+0x10] ;  /* 0x00001028041cc981 */ /* 0x000164000c1e1b00 */
.L_x_430:
[----:B------:R-:W-:Y:S05]  /*28b0*/  BSYNC B1 ;  /* 0x0000000000017941 */ /* 0x000fea0003800000 */
.L_x_429:
[----:B0-----:R-:W2:Y:S01]  /*28c0*/  LDL R4, [R1+0xc] ;  /* 0x00000c0001047983 */ /* 0x001ea20000100800 */
[----:B-----5:R-:W-:Y:S02]  /*28d0*/  IMAD.MOV.U32 R70, RZ, RZ, R8 ;  /* 0x000000ffff467224 */ /* 0x020fe400078e0008 */
[----:B------:R-:W-:Y:S02]  /*28e0*/  IMAD.MOV.U32 R74, RZ, RZ, R30 ;  /* 0x000000ffff4a7224 */ /* 0x000fe400078e001e */
[----:B------:R-:W-:Y:S02]  /*28f0*/  IMAD.MOV.U32 R73, RZ, RZ, R28 ;  /* 0x000000ffff497224 */ /* 0x000fe400078e001c */
[----:B------:R-:W-:Y:S01]  /*2900*/  IMAD.MOV.U32 R75, RZ, RZ, R56 ;  /* 0x000000ffff4b7224 */ /* 0x000fe200078e0038 */
[----:B--2---:R-:W-:-:S13]  /*2910*/  ISETP.NE.AND P4, PT, R4, 0x3, PT ;  /* 0x000000030400780c */ /* 0x004fda0003f85270 */
[----:B------:R-:W-:Y:S05]  /*2920*/  @!P4 BRA `(.L_x_431) ;  /* 0x000000000004c947 */ /* 0x000fea0003800000 */
[----:B------:R-:W-:Y:S01]  /*2930*/  BPT.TRAP 0x1 ;  /* 0x000000040000795c */ /* 0x000fe20000300000 */
.L_x_431:
[----:B------:R-:W2:Y:S01]  /*2940*/  LDL R4, [R1] ;  /* 0x0000000001047983 */ /* 0x000ea20000100800 */
[----:B------:R-:W-:Y:S01]  /*2950*/  IMAD R67, R19, 0x8, R18 ;  /* 0x0000000813437824 */ /* 0x000fe200078e0212 */
[----:B------:R-:W-:Y:S01]  /*2960*/  BSSY B1, `(.L_x_432) ;  /* 0x0000004000017945 */ /* 0x000fe20003800000 */
[----:B--2---:R-:W-:-:S04]  /*2970*/  SHF.L.U32 R68, R4, 0x1f, RZ ;  /* 0x0000001f04447819 */ /* 0x004fc800000006ff */
[----:B------:R-:W0:Y:S02]  /*2980*/  SYNCS.PHASECHK.TRANS64.TRYWAIT P5, [R67+URZ+0x13290], R68 ;  /* 0x01329044430075a7 */ /* 0x000e2400080a017f */
[----:B0-----:R-:W-:Y:S05]  /*2990*/  @!P5 BRA `(.L_x_433) ;  /* 0x00000158000cd947 */ /* 0x001fea0003800000 */
.L_x_659:
[----:B------:R-:W-:Y:S05]  /*29a0*/  BSYNC B1 ;  /* 0x0000000000017941 */ /* 0x000fea0003800000 */
.L_x_432:
[----:B------:R-:W-:-:S03]  /*29b0*/  UMOV UR4, 0xffffffff ;  /* 0xffffffff00047882 */ /* 0x000fc60000000000 */
[----:B------:R-:W-:Y:S05]  /*29c0*/  BRA.DIV UR4, `(.L_x_434) ;  /* 0x0000015a04147947 */ /* 0x000fea000b800000 */
[----:B------:R1:W2:Y:S04]  /*29d0*/  SHFL.IDX PT, R71, R13, RZ, 0x1e1f ;  /* 0x001e1fff0d477589 */ /* 0x0002a800000e0000 */
[----:B------:R1:W3:Y:S02]  /*29e0*/  SHFL.IDX PT, R14, R72, RZ, 0x1e1f ;  /* 0x001e1fff480e7589 */ /* 0x0002e400000e0000 */
.L_x_663:
[----:B------:R-:W-:Y:S05]  /*29f0*/  @P3 BRA `(.L_x_435) ;  /* 0x0000002000f03947 */ /* 0x000fea0003800000 */
[----:B------:R-:W4:Y:S01]  /*2a00*/  LDL R84, [R1+0x24] ;  /* 0x0000240001547983 */ /* 0x000f220000100800 */
[----:B------:R-:W-:Y:S01]  /*2a10*/  BSSY B1, `(.L_x_436) ;  /* 0x0000072000017945 */ /* 0x000fe20003800000 */
[----:B----4-:R-:W-:-:S13]  /*2a20*/  LOP3.LUT P5, RZ, R84, 0x2, RZ, 0xc0, !PT ;  /* 0x0000000254ff7812 */ /* 0x010fda00078ac0ff */
[----:B------:R-:W-:Y:S05]  /*2a30*/  @P5 BRA `(.L_x_437) ;  /* 0x0000000400bc5947 */ /* 0x000fea0003800000 */
[----:B------:R4:W0:Y:S01]  /*2a40*/  LDS.128 R4, [R63+0xe000] ;  /* 0x00e000003f047984 */ /* 0x0008220000000c00 */
[----:B---3--:R-:W-:Y:S01]  /*2a50*/  IADD3 R10, P3, R16, R14, RZ ;  /* 0x0000000e100a7210 */ /* 0x008fe20007f7e0ff */
[----:B------:R-:W-:Y:S03]  /*2a60*/  BSSY B2, `(.L_x_438) ;  /* 0x000006b000027945 */ /* 0x000fe60003800000 */
[----:B--2---:R-:W-:Y:S02]  /*2a70*/  IADD3.X R11, R71, R17, RZ, P3, !PT ;  /* 0x00000011470b7210 */ /* 0x004fe40001ffe4ff */
[----:B------:R-:W-:-:S13]  /*2a80*/  ISETP.GE.AND P3, PT, R156, R69, PT ;  /* 0x000000459c00720c */ /* 0x000fda0003f66270 */
[----:B----4-:R-:W-:Y:S05]  /*2a90*/  @P3 BRA `(.L_x_439) ;  /* 0x00000004009c3947 */ /* 0x010fea0003800000 */
[----:B------:R-:W-:Y:S01]  /*2aa0*/  SHF.R.U32.HI R12, RZ, 0x8, R31 ;  /* 0x00000008ff0c7819 */ /* 0x000fe2000001161f */
[----:B0-----:R-:W-:Y:S01]  /*2ab0*/  IMAD.MOV.U32 R15, RZ, RZ, R4 ;  /* 0x000000ffff0f7224 */ /* 0x001fe200078e0004 */
[----:B------:R-:W-:Y:S02]  /*2ac0*/  SHF.R.U32.HI R30, RZ, 0x8, R57 ;  /* 0x00000008ff1e7819 */ /* 0x000fe40000011639 */
[----:B-1----:R-:W-:Y:S01]  /*2ad0*/  SHF.R.U32.HI R72, RZ, 0x10, R31 ;  /* 0x00000010ff487819 */ /* 0x002fe2000001161f */
[----:B------:R-:W-:Y:S01]  /*2ae0*/  IMAD.SHL.U32 R12, R12, 0x100, RZ ;  /* 0x000001000c0c7824 */ /* 0x000fe200078e00ff */
[----:B------:R-:W-:Y:S01]  /*2af0*/  LOP3.LUT R13, R31, 0xff0000ff, RZ, 0xc0, !PT ;  /* 0xff0000ff1f0d7812 */ /* 0x000fe200078ec0ff */
[----:B------:R-:W-:Y:S01]  /*2b00*/  IMAD.SHL.U32 R30, R30, 0x100, RZ ;  /* 0x000001001e1e7824 */ /* 0x000fe200078e00ff */
[----:B------:R-:W-:Y:S02]  /*2b10*/  SHF.R.U32.HI R56, RZ, 0x10, R57 ;  /* 0x00000010ff387819 */ /* 0x000fe40000011639 */
[----:B------:R-:W-:-:S02]  /*2b20*/  LOP3.LUT R31, R57, 0xff0000ff, RZ, 0xc0, !PT ;  /* 0xff0000ff391f7812 */ /* 0x000fc400078ec0ff */
[----:B------:R-:W-:Y:S01]  /*2b30*/  LOP3.LUT R13, R13, 0xff00, R12, 0xf8, !PT ;  /* 0x0000ff000d0d7812 */ /* 0x000fe200078ef80c */
[----:B------:R-:W-:Y:S01]  /*2b40*/  IMAD.U32 R12, R72, 0x10000, RZ ;  /* 0x00010000480c7824 */ /* 0x000fe200078e00ff */
[----:B------:R-:W-:Y:S01]  /*2b50*/  LOP3.LUT R57, R31, 0xff00, R30, 0xf8, !PT ;  /* 0x0000ff001f397812 */ /* 0x000fe200078ef81e */
[----:B------:R-:W-:Y:S01]  /*2b60*/  IMAD.U32 R30, R56, 0x10000, RZ ;  /* 0x00010000381e7824 */ /* 0x000fe200078e00ff */
[----:B------:R-:W-:Y:S02]  /*2b70*/  F2FP.F16.E4M3.UNPACK_B R4, R5 ;  /* 0x00000005ff04723e */ /* 0x000fe400020006ff */
[----:B------:R-:W-:Y:S02]  /*2b80*/  F2FP.F16.E4M3.UNPACK_B R31, R75.H1 ;  /* 0x0000004bff1f723e */ /* 0x000fe400030006ff */
[----:B------:R-:W-:Y:S02]  /*2b90*/  LOP3.LUT R12, R13, 0xff0000, R12, 0xf8, !PT ;  /* 0x00ff00000d0c7812 */ /* 0x000fe400078ef80c */
[----:B------:R-:W-:Y:S01]  /*2ba0*/  LOP3.LUT R13, R57, 0xff0000, R30, 0xf8, !PT ;  /* 0x00ff0000390d7812 */ /* 0x000fe200078ef81e */
[--C-:B------:R-:W-:Y:S01]  /*2bb0*/  HADD2.F32 R30, -RZ, R4.reuse.H1_H1 ;  /* 0x30000004ff1e7230 */ /* 0x100fe20000004100 */
[----:B------:R-:W-:Y:S01]  /*2bc0*/  F2FP.F16.E4M3.UNPACK_B R57, R74.H1 ;  /* 0x0000004aff39723e */ /* 0x000fe200030006ff */
[--C-:B------:R-:W-:Y:S01]  /*2bd0*/  HADD2.F32 R79, -RZ, R31.reuse.H0_H0 ;  /* 0x2000001fff4f7230 */ /* 0x100fe20000004100 */
[----:B------:R-:W-:Y:S01]  /*2be0*/  F2FP.F16.E4M3.UNPACK_B R5, R5.H1 ;  /* 0x00000005ff05723e */ /* 0x000fe200030006ff */
[----:B------:R-:W-:Y:S01]  /*2bf0*/  HADD2.F32 R4, -RZ, R4.H0_H0 ;  /* 0x20000004ff047230 */ /* 0x000fe20000004100 */
[----:B------:R-:W-:Y:S01]  /*2c00*/  F2FP.F16.E4M3.UNPACK_B R75, R75 ;  /* 0x0000004bff4b723e */ /* 0x000fe200020006ff */
[----:B------:R-:W-:-:S02]  /*2c10*/  HADD2.F32 R72, -RZ, R31.H1_H1 ;  /* 0x3000001fff487230 */ /* 0x000fc40000004100 */
[-C--:B------:R-:W-:Y:S01]  /*2c20*/  FMUL.FTZ R81, R30, R79.reuse ;  /* 0x0000004f1e517220 */ /* 0x080fe20000410000 */
[----:B------:R-:W-:Y:S01]  /*2c30*/  HADD2.F32 R77, -RZ, R57.H0_H0 ;  /* 0x20000039ff4d7230 */ /* 0x000fe20000004100 */
[----:B------:R-:W-:Y:S01]  /*2c40*/  F2FP.F16.E4M3.UNPACK_B R74, R74 ;  /* 0x0000004aff4a723e */ /* 0x000fe200020006ff */
[--C-:B------:R-:W-:Y:S02]  /*2c50*/  HADD2.F32 R56, -RZ, R5.reuse.H1_H1 ;  /* 0x30000005ff387230 */ /* 0x100fe40000004100 */
[----:B------:R-:W-:Y:S02]  /*2c60*/  HADD2.F32 R31, -RZ, R5.H0_H0 ;  /* 0x20000005ff1f7230 */ /* 0x000fe40000004100 */
[----:B------:R-:W-:Y:S01]  /*2c70*/  FMUL.FTZ R5, R4, R79 ;  /* 0x0000004f04057220 */ /* 0x000fe20000410000 */
[----:B------:R-:W-:Y:S02]  /*2c80*/  HADD2.F32 R57, -RZ, R57.H1_H1 ;  /* 0x30000039ff397230 */ /* 0x000fe40000004100 */
[-C--:B------:R-:W-:Y:S01]  /*2c90*/  FMUL.FTZ R76, R56, R72.reuse ;  /* 0x00000048384c7220 */ /* 0x080fe20000410000 */
[-C--:B------:R-:W-:Y:S01]  /*2ca0*/  FFMA.FTZ R4, R4, R77.reuse, -R81 ;  /* 0x0000004d04047223 */ /* 0x080fe20000010851 */
[----:B------:R-:W-:Y:S01]  /*2cb0*/  FFMA.FTZ R5, R30, R77, R5 ;  /* 0x0000004d1e057223 */ /* 0x000fe20000010005 */
[C---:B------:R-:W-:Y:S01]  /*2cc0*/  FMUL.FTZ R79, R31.reuse, R72 ;  /* 0x000000481f4f7220 */ /* 0x040fe20000410000 */
[----:B------:R-:W-:Y:S01]  /*2cd0*/  F2FP.F16.E4M3.UNPACK_B R30, R15.H1 ;  /* 0x0000000fff1e723e */ /* 0x000fe200030006ff */
[----:B------:R-:W-:Y:S01]  /*2ce0*/  FFMA.FTZ R78, R31, R57, -R76 ;  /* 0x000000391f4e7223 */ /* 0x000fe2000001084c */
[----:B------:R-:W-:Y:S01]  /*2cf0*/  F2FP.F16.E4M3.UNPACK_B R15, R15 ;  /* 0x0000000fff0f723e */ /* 0x000fe200020006ff */
[----:B------:R-:W-:Y:S01]  /*2d00*/  FFMA.FTZ R81, R56, R57, R79 ;  /* 0x0000003938517223 */ /* 0x000fe2000001004f */
[----:B------:R-:W-:-:S02]  /*2d10*/  HADD2.F32 R72, -RZ, R75.H1_H1 ;  /* 0x3000004bff487230 */ /* 0x000fc40000004100 */
[--C-:B------:R-:W-:Y:S02]  /*2d20*/  HADD2.F32 R56, -RZ, R30.reuse.H0_H0 ;  /* 0x2000001eff387230 */ /* 0x100fe40000004100 */
[----:B------:R-:W-:Y:S02]  /*2d30*/  HADD2.F32 R57, -RZ, R30.H1_H1 ;  /* 0x3000001eff397230 */ /* 0x000fe40000004100 */
[----:B------:R-:W-:Y:S02]  /*2d40*/  HADD2.F32 R75, -RZ, R75.H0_H0 ;  /* 0x2000004bff4b7230 */ /* 0x000fe40000004100 */
[-C--:B------:R-:W-:Y:S01]  /*2d50*/  FMUL.FTZ R76, R56, R72.reuse ;  /* 0x00000048384c7220 */ /* 0x080fe20000410000 */
[--C-:B------:R-:W-:Y:S02]  /*2d60*/  HADD2.F32 R31, -RZ, R15.reuse.H1_H1 ;  /* 0x3000000fff1f7230 */ /* 0x100fe40000004100 */
[----:B------:R-:W-:Y:S01]  /*2d70*/  FMUL.FTZ R79, R57, R72 ;  /* 0x00000048394f7220 */ /* 0x000fe20000410000 */
[----:B------:R-:W-:-:S02]  /*2d80*/  HADD2.F32 R30, -RZ, R15.H0_H0 ;  /* 0x2000000fff1e7230 */ /* 0x000fc40000004100 */
[--C-:B------:R-:W-:Y:S02]  /*2d90*/  HADD2.F32 R15, -RZ, R74.reuse.H1_H1 ;  /* 0x3000004aff0f7230 */ /* 0x100fe40000004100 */
[-C--:B------:R-:W-:Y:S01]  /*2da0*/  FMUL.FTZ R77, R31, R75.reuse ;  /* 0x0000004b1f4d7220 */ /* 0x080fe20000410000 */
[----:B------:R-:W-:Y:S02]  /*2db0*/  HADD2.F32 R74, -RZ, R74.H0_H0 ;  /* 0x2000004aff4a7230 */ /* 0x000fe40000004100 */
[----:B------:R-:W-:Y:S01]  /*2dc0*/  FMUL.FTZ R72, R30, R75 ;  /* 0x0000004b1e487220 */ /* 0x000fe20000410000 */
[----:B------:R-:W-:Y:S01]  /*2dd0*/  F2FP.F16.E4M3.UNPACK_B R75, R12 ;  /* 0x0000000cff4b723e */ /* 0x000fe200020006ff */
[-C--:B------:R-:W-:Y:S01]  /*2de0*/  FFMA.FTZ R56, R56, R15.reuse, -R79 ;  /* 0x0000000f38387223 */ /* 0x080fe2000001084f */
[----:B------:R-:W-:Y:S01]  /*2df0*/  FFMA.FTZ R57, R57, R15, R76 ;  /* 0x0000000f39397223 */ /* 0x000fe2000001004c */
[-C--:B------:R-:W-:Y:S01]  /*2e00*/  FFMA.FTZ R15, R30, R74.reuse, -R77 ;  /* 0x0000004a1e0f7223 */ /* 0x080fe2000001084d */
[----:B------:R-:W-:Y:S01]  /*2e10*/  FFMA.FTZ R30, R31, R74, R72 ;  /* 0x0000004a1f1e7223 */ /* 0x000fe20000010048 */
[----:B------:R-:W-:-:S02]  /*2e20*/  F2FP.F16.E4M3.UNPACK_B R72, R7.H1 ;  /* 0x00000007ff48723e */ /* 0x000fc400030006ff */
[-C--:B------:R-:W-:Y:S02]  /*2e30*/  F2FP.F16.E4M3.UNPACK_B R79, R13.reuse.H1 ;  /* 0x0000000dff4f723e */ /* 0x080fe400030006ff */
[----:B------:R-:W-:Y:S01]  /*2e40*/  F2FP.SATFINITE.E4M3.F32.PACK_AB_MERGE_C R31, R81, R78, RZ ;  /* 0x0000004e511f723e */ /* 0x000fe200048070ff */
[--C-:B------:R-:W-:Y:S01]  /*2e50*/  HADD2.F32 R74, -RZ, R72.reuse.H0_H0 ;  /* 0x20000048ff4a7230 */ /* 0x100fe20000004100 */
[----:B------:R-:W-:Y:S01]  /*2e60*/  F2FP.SATFINITE.E4M3.F32.PACK_AB_MERGE_C R56, R57, R56, RZ ;  /* 0x000000383938723e */ /* 0x000fe200048070ff */
[----:B------:R-:W-:Y:S01]  /*2e70*/  HADD2.F32 R72, -RZ, R72.H1_H1 ;  /* 0x30000048ff487230 */ /* 0x000fe20000004100 */
[----:B------:R-:W-:Y:S01]  /*2e80*/  F2FP.F16.E4M3.UNPACK_B R76, R12.H1 ;  /* 0x0000000cff4c723e */ /* 0x000fe200030006ff */
[----:B------:R-:W-:Y:S01]  /*2e90*/  HADD2.F32 R81, -RZ, R79.H1_H1 ;  /* 0x3000004fff517230 */ /* 0x000fe20000004100 */
[----:B------:R-:W-:Y:S01]  /*2ea0*/  F2FP.F16.E4M3.UNPACK_B R57, R6.H1 ;  /* 0x00000006ff39723e */ /* 0x000fe200030006ff */
[----:B------:R-:W-:Y:S01]  /*2eb0*/  HADD2.F32 R12, -RZ, R75.H1_H1 ;  /* 0x3000004bff0c7230 */ /* 0x000fe20000004100 */
[----:B------:R-:W-:Y:S01]  /*2ec0*/  F2FP.F16.E4M3.UNPACK_B R78, R13 ;  /* 0x0000000dff4e723e */ /* 0x000fe200020006ff */
[----:B------:R-:W-:-:S02]  /*2ed0*/  HADD2.F32 R77, -RZ, R76.H1_H1 ;  /* 0x3000004cff4d7230 */ /* 0x000fc40000004100 */
[-C--:B------:R-:W-:Y:S01]  /*2ee0*/  FMUL.FTZ R83, R72, R81.reuse ;  /* 0x0000005148537220 */ /* 0x080fe20000410000 */
[--C-:B------:R-:W-:Y:S02]  /*2ef0*/  HADD2.F32 R13, -RZ, R57.reuse.H1_H1 ;  /* 0x30000039ff0d7230 */ /* 0x100fe40000004100 */
[C---:B------:R-:W-:Y:S01]  /*2f00*/  FMUL.FTZ R81, R74.reuse, R81 ;  /* 0x000000514a517220 */ /* 0x040fe20000410000 */
[----:B------:R-:W-:Y:S02]  /*2f10*/  HADD2.F32 R80, -RZ, R78.H1_H1 ;  /* 0x3000004eff507230 */ /* 0x000fe40000004100 */
[----:B------:R-:W-:Y:S01]  /*2f20*/  FFMA.FTZ R83, R74, R77, -R83 ;  /* 0x0000004d4a537223 */ /* 0x000fe20000010853 */
[----:B------:R-:W-:Y:S01]  /*2f30*/  HADD2.F32 R57, -RZ, R57.H0_H0 ;  /* 0x20000039ff397230 */ /* 0x000fe20000004100 */
[----:B------:R-:W-:Y:S01]  /*2f40*/  F2FP.F16.E4M3.UNPACK_B R7, R7 ;  /* 0x00000007ff07723e */ /* 0x000fe200020006ff */
[----:B------:R-:W-:Y:S01]  /*2f50*/  FFMA.FTZ R82, R72, R77, R81 ;  /* 0x0000004d48527223 */ /* 0x000fe20000010051 */
[----:B------:R-:W-:Y:S01]  /*2f60*/  FMUL.FTZ R74, R13, R80 ;  /* 0x000000500d4a7220 */ /* 0x000fe20000410000 */
[----:B------:R-:W-:Y:S01]  /*2f70*/  F2FP.F16.E4M3.UNPACK_B R6, R6 ;  /* 0x00000006ff06723e */ /* 0x000fe200020006ff */
[----:B------:R-:W-:Y:S01]  /*2f80*/  FMUL.FTZ R80, R57, R80 ;  /* 0x0000005039507220 */ /* 0x000fe20000410000 */
[----:B------:R-:W-:-:S02]  /*2f90*/  HADD2.F32 R79, -RZ, R79.H0_H0 ;  /* 0x2000004fff4f7230 */ /* 0x000fc40000004100 */
[-C--:B------:R-:W-:Y:S01]  /*2fa0*/  FFMA.FTZ R74, R57, R12.reuse, -R74 ;  /* 0x0000000c394a7223 */ /* 0x080fe2000001084a */
[----:B------:R-:W-:Y:S02]  /*2fb0*/  HADD2.F32 R78, -RZ, R78.H0_H0 ;  /* 0x2000004eff4e7230 */ /* 0x000fe40000004100 */
[----:B------:R-:W-:Y:S01]  /*2fc0*/  FFMA.FTZ R77, R13, R12, R80 ;  /* 0x0000000c0d4d7223 */ /* 0x000fe20000010050 */
[--C-:B------:R-:W-:Y:S01]  /*2fd0*/  HADD2.F32 R12, -RZ, R7.reuse.H0_H0 ;  /* 0x20000007ff0c7230 */ /* 0x100fe20000004100 */
[----:B------:R-:W-:Y:S01]  /*2fe0*/  F2FP.SATFINITE.E4M3.F32.PACK_AB_MERGE_C R82, R82, R83, RZ ;  /* 0x000000535252723e */ /* 0x000fe200048070ff */
[----:B------:R-:W-:Y:S01]  /*2ff0*/  HADD2.F32 R13, -RZ, R7.H1_H1 ;  /* 0x30000007ff0d7230 */ /* 0x000fe20000004100 */
[----:B------:R-:W-:Y:S01]  /*3000*/  F2FP.SATFINITE.E4M3.F32.PACK_AB_MERGE_C R5, R5, R4, R31 ;  /* 0x000000040505723e */ /* 0x000fe2000480701f */
[--C-:B------:R-:W-:Y:S02]  /*3010*/  HADD2.F32 R7, -RZ, R6.reuse.H0_H0 ;  /* 0x20000006ff077230 */ /* 0x100fe40000004100 */
[----:B------:R-:W-:Y:S01]  /*3020*/  FMUL.FTZ R80, R12, R79 ;  /* 0x0000004f0c507220 */ /* 0x000fe20000410000 */
[----:B------:R-:W-:-:S02]  /*3030*/  HADD2.F32 R6, -RZ, R6.H1_H1 ;  /* 0x30000006ff067230 */ /* 0x000fc40000004100 */
[----:B------:R-:W-:Y:S01]  /*3040*/  FMUL.FTZ R81, R13, R79 ;  /* 0x0000004f0d517220 */ /* 0x000fe20000410000 */
[----:B------:R-:W-:Y:S02]  /*3050*/  HADD2.F32 R76, -RZ, R76.H0_H0 ;  /* 0x2000004cff4c7230 */ /* 0x000fe40000004100 */
[-C--:B------:R-:W-:Y:S01]  /*3060*/  FMUL.FTZ R57, R7, R78.reuse ;  /* 0x0000004e07397220 */ /* 0x080fe20000410000 */
[----:B------:R-:W-:Y:S02]  /*3070*/  HADD2.F32 R75, -RZ, R75.H0_H0 ;  /* 0x2000004bff4b7230 */ /* 0x000fe40000004100 */
[----:B------:R-:W-:Y:S01]  /*3080*/  FMUL.FTZ R72, R6, R78 ;  /* 0x0000004e06487220 */ /* 0x000fe20000410000 */
[----:B------:R-:W-:Y:S01]  /*3090*/  F2FP.SATFINITE.E4M3.F32.PACK_AB_MERGE_C R74, R77, R74, RZ ;  /* 0x0000004a4d4a723e */ /* 0x000fe200048070ff */
[-C--:B------:R-:W-:Y:S01]  /*30a0*/  FFMA.FTZ R81, R12, R76.reuse, -R81 ;  /* 0x0000004c0c517223 */ /* 0x080fe20000010851 */
[----:B------:R-:W-:Y:S01]  /*30b0*/  FFMA.FTZ R80, R13, R76, R80 ;  /* 0x0000004c0d507223 */ /* 0x000fe20000010050 */
[-C--:B------:R-:W-:Y:S01]  /*30c0*/  FFMA.FTZ R72, R7, R75.reuse, -R72 ;  /* 0x0000004b07487223 */ /* 0x080fe20000010848 */
[----:B------:R-:W-:Y:S01]  /*30d0*/  FFMA.FTZ R57, R6, R75, R57 ;  /* 0x0000004b06397223 */ /* 0x000fe20000010039 */
[----:B------:R-:W-:-:S02]  /*30e0*/  F2FP.SATFINITE.E4M3.F32.PACK_AB_MERGE_C R4, R30, R15, R56 ;  /* 0x0000000f1e04723e */ /* 0x000fc40004807038 */
[----:B------:R-:W-:Y:S02]  /*30f0*/  F2FP.SATFINITE.E4M3.F32.PACK_AB_MERGE_C R7, R80, R81, R82 ;  /* 0x000000515007723e */ /* 0x000fe40004807052 */
[----:B------:R-:W-:-:S07]  /*3100*/  F2FP.SATFINITE.E4M3.F32.PACK_AB_MERGE_C R6, R57, R72, R74 ;  /* 0x000000483906723e */ /* 0x000fce000480704a */
.L_x_439:
[----:B------:R-:W-:Y:S05]  /*3110*/  BSYNC B2 ;  /* 0x0000000000027941 */ /* 0x000fea0003800000 */
.L_x_438:
[----:B0-----:R4:W-:Y:S02]  /*3120*/  ST.E.128 desc[UR40][R10.64], R4 ;  /* 0x000000040a007985 */ /* 0x0019e4000c101d28 */
.L_x_437:
[----:B------:R-:W-:Y:S05]  /*3130*/  BSYNC B1 ;  /* 0x0000000000017941 */ /* 0x000fea0003800000 */
.L_x_436:
[----:B------:R-:W-:-:S13]  /*3140*/  LOP3.LUT P3, RZ, R84, 0x1, RZ, 0xc0, !PT ;  /* 0x0000000154ff7812 */ /* 0x000fda000786c0ff */
[----:B------:R-:W-:Y:S05]  /*3150*/  @P3 BRA `(.L_x_435) ;  /* 0x0000001c00183947 */ /* 0x000fea0003800000 */
[----:B----4-:R-:W2:Y:S04]  /*3160*/  LDL R4, [R1+0x14] ;  /* 0x0000140001047983 */ /* 0x010ea80000100800 */
[----:B------:R-:W4:Y:S04]  /*3170*/  LDL R6, [R1+0x1c] ;  /* 0x00001c0001067983 */ /* 0x000f280000100800 */
[----:B------:R-:W5:Y:S01]  /*3180*/  LDL R12, [R1+0x18] ;  /* 0x00001800010c7983 */ /* 0x000f620000100800 */
[----:B---3--:R-:W-:Y:S01]  /*3190*/  IADD3 R10, P3, R23, R14, RZ ;  /* 0x0000000e170a7210 */ /* 0x008fe20007f7e0ff */
[----:B------:R-:W-:Y:S01]  /*31a0*/  IMAD.MOV.U32 R5, RZ, RZ, 0x20 ;  /* 0x00000020ff057424 */ /* 0x000fe200078e00ff */
[----:B------:R-:W-:Y:S04]  /*31b0*/  BSSY B1, `(.L_x_440) ;  /* 0x0000071000017945 */ /* 0x000fe80003800000 */
[----:B------:R-:W-:Y:S01]  /*31c0*/  SEL R5, R5, 0xffffffe0, !P1 ;  /* 0xffffffe005057807 */ /* 0x000fe20004800000 */
[----:B--2---:R-:W-:-:S02]  /*31d0*/  IMAD.X R11, R71, 0x1, R4, P3 ;  /* 0x00000001470b7824 */ /* 0x004fc400018e0604 */
[----:B------:R-:W-:-:S05]  /*31e0*/  IMAD R4, R19, 0x2800, RZ ;  /* 0x0000280013047824 */ /* 0x000fca00078e02ff */
[----:B----4-:R-:W-:Y:S02]  /*31f0*/  IADD3 R5, R5, R6, R4 ;  /* 0x0000000605057210 */ /* 0x010fe40007ffe004 */
[----:B-----5:R-:W-:-:S03]  /*3200*/  ISETP.GE.AND P3, PT, R12, R69, PT ;  /* 0x000000450c00720c */ /* 0x020fc60003f66270 */
[----:B------:R-:W-:-:S06]  /*3210*/  IMAD.IADD R4, R18, 0x1, R5 ;  /* 0x0000000112047824 */ /* 0x000fcc00078e0205 */
[----:B------:R-:W2:Y:S04]  /*3220*/  LDS.128 R4, [R4+0xe000] ;  /* 0x00e0000004047984 */ /* 0x000ea80000000c00 */
[----:B------:R-:W-:Y:S05]  /*3230*/  @P3 BRA `(.L_x_441) ;  /* 0x0000000400a03947 */ /* 0x000fea0003800000 */
[----:B-1----:R-:W-:Y:S01]  /*3240*/  SHF.R.U32.HI R13, RZ, 0x8, R9 ;  /* 0x00000008ff0d7819 */ /* 0x002fe20000011609 */
[----:B--2---:R-:W-:Y:S01]  /*3250*/  IMAD.MOV.U32 R8, RZ, RZ, R4 ;  /* 0x000000ffff087224 */ /* 0x004fe200078e0004 */
[----:B------:R-:W-:Y:S02]  /*3260*/  SHF.R.U32.HI R15, RZ, 0x8, R29 ;  /* 0x00000008ff0f7819 */ /* 0x000fe4000001161d */
[----:B------:R-:W-:Y:S01]  /*3270*/  LOP3.LUT R12, R9, 0xff0000ff, RZ, 0xc0, !PT ;  /* 0xff0000ff090c7812 */ /* 0x000fe200078ec0ff */
[----:B------:R-:W-:Y:S01]  /*3280*/  IMAD.SHL.U32 R13, R13, 0x100, RZ ;  /* 0x000001000d0d7824 */ /* 0x000fe200078e00ff */
[----:B------:R-:W-:Y:S01]  /*3290*/  SHF.R.U32.HI R30, RZ, 0x10, R9 ;  /* 0x00000010ff1e7819 */ /* 0x000fe20000011609 */
[----:B------:R-:W-:Y:S01]  /*32a0*/  IMAD.SHL.U32 R15, R15, 0x100, RZ ;  /* 0x000001000f0f7824 */ /* 0x000fe200078e00ff */
[----:B------:R-:W-:Y:S02]  /*32b0*/  LOP3.LUT R14, R29, 0xff0000ff, RZ, 0xc0, !PT ;  /* 0xff0000ff1d0e7812 */ /* 0x000fe400078ec0ff */
[----:B------:R-:W-:-:S02]  /*32c0*/  SHF.R.U32.HI R28, RZ, 0x10, R29 ;  /* 0x00000010ff1c7819 */ /* 0x000fc4000001161d */
[----:B------:R-:W-:Y:S02]  /*32d0*/  MOV R9, R5 ;  /* 0x0000000500097202 */ /* 0x000fe40000000f00 */
[----:B------:R-:W-:Y:S01]  /*32e0*/  LOP3.LUT R5, R12, 0xff00, R13, 0xf8, !PT ;  /* 0x0000ff000c057812 */ /* 0x000fe200078ef80d */
[----:B------:R-:W-:Y:S01]  /*32f0*/  IMAD.U32 R12, R30, 0x10000, RZ ;  /* 0x000100001e0c7824 */ /* 0x000fe200078e00ff */
[----:B------:R-:W-:Y:S01]  /*3300*/  LOP3.LUT R14, R14, 0xff00, R15, 0xf8, !PT ;  /* 0x0000ff000e0e7812 */ /* 0x000fe200078ef80f */
[----:B------:R-:W-:Y:S01]  /*3310*/  IMAD.U32 R15, R28, 0x10000, RZ ;  /* 0x000100001c0f7824 */ /* 0x000fe200078e00ff */
[----:B------:R-:W-:Y:S02]  /*3320*/  F2FP.F16.E4M3.UNPACK_B R4, R9 ;  /* 0x00000009ff04723e */ /* 0x000fe400020006ff */
[----:B------:R-:W-:Y:S02]  /*3330*/  F2FP.F16.E4M3.UNPACK_B R13, R73.H1 ;  /* 0x00000049ff0d723e */ /* 0x000fe400030006ff */
[----:B------:R-:W-:Y:S01]  /*3340*/  LOP3.LUT R5, R5, 0xff0000, R12, 0xf8, !PT ;  /* 0x00ff000005057812 */ /* 0x000fe200078ef80c */
[--C-:B------:R-:W-:Y:S01]  /*3350*/  HADD2.F32 R12, -RZ, R4.reuse.H1_H1 ;  /* 0x30000004ff0c7230 */ /* 0x100fe20000004100 */
[----:B------:R-:W-:Y:S01]  /*3360*/  LOP3.LUT R30, R14, 0xff0000, R15, 0xf8, !PT ;  /* 0x00ff00000e1e7812 */ /* 0x000fe200078ef80f */
[--C-:B------:R-:W-:Y:S01]  /*3370*/  HADD2.F32 R31, -RZ, R13.reuse.H0_H0 ;  /* 0x2000000dff1f7230 */ /* 0x100fe20000004100 */
[----:B------:R-:W-:Y:S01]  /*3380*/  F2FP.F16.E4M3.UNPACK_B R15, R70.H1 ;  /* 0x00000046ff0f723e */ /* 0x000fe200030006ff */
[----:B------:R-:W-:Y:S01]  /*3390*/  HADD2.F32 R4, -RZ, R4.H0_H0 ;  /* 0x20000004ff047230 */ /* 0x000fe20000004100 */
[----:B------:R-:W-:Y:S01]  /*33a0*/  F2FP.F16.E4M3.UNPACK_B R9, R9.H1 ;  /* 0x00000009ff09723e */ /* 0x000fe200030006ff */
[----:B------:R-:W-:-:S02]  /*33b0*/  HADD2.F32 R28, -RZ, R13.H1_H1 ;  /* 0x3000000dff1c7230 */ /* 0x000fc40000004100 */
[----:B------:R-:W-:Y:S01]  /*33c0*/  FMUL.FTZ R57, R12, R31 ;  /* 0x0000001f0c397220 */ /* 0x000fe20000410000 */
[----:B------:R-:W-:Y:S01]  /*33d0*/  HADD2.F32 R29, -RZ, R15.H0_H0 ;  /* 0x2000000fff1d7230 */ /* 0x000fe20000004100 */
[----:B------:R-:W-:Y:S01]  /*33e0*/  F2FP.F16.E4M3.UNPACK_B R73, R73 ;  /* 0x00000049ff49723e */ /* 0x000fe200020006ff */
[--C-:B------:R-:W-:Y:S01]  /*33f0*/  HADD2.F32 R14, -RZ, R9.reuse.H1_H1 ;  /* 0x30000009ff0e7230 */ /* 0x100fe20000004100 */
[----:B------:R-:W-:Y:S01]  /*3400*/  F2FP.F16.E4M3.UNPACK_B R70, R70 ;  /* 0x00000046ff46723e */ /* 0x000fe200020006ff */
[----:B------:R-:W-:Y:S02]  /*3410*/  HADD2.F32 R13, -RZ, R9.H0_H0 ;  /* 0x20000009ff0d7230 */ /* 0x000fe40000004100 */
[----:B------:R-:W-:Y:S01]  /*3420*/  FMUL.FTZ R9, R4, R31 ;  /* 0x0000001f04097220 */ /* 0x000fe20000410000 */
[----:B------:R-:W-:Y:S02]  /*3430*/  HADD2.F32 R15, -RZ, R15.H1_H1 ;  /* 0x3000000fff0f7230 */ /* 0x000fe40000004100 */
[-C--:B------:R-:W-:Y:S01]  /*3440*/  FMUL.FTZ R56, R14, R28.reuse ;  /* 0x0000001c0e387220 */ /* 0x080fe20000410000 */
[-C--:B------:R-:W-:Y:S01]  /*3450*/  FFMA.FTZ R4, R4, R29.reuse, -R57 ;  /* 0x0000001d04047223 */ /* 0x080fe20000010839 */
[----:B------:R-:W-:Y:S01]  /*3460*/  FFMA.FTZ R9, R12, R29, R9 ;  /* 0x0000001d0c097223 */ /* 0x000fe20000010009 */
[C---:B------:R-:W-:Y:S01]  /*3470*/  FMUL.FTZ R31, R13.reuse, R28 ;  /* 0x0000001c0d1f7220 */ /* 0x040fe20000410000 */
[-C--:B------:R-:W-:Y:S01]  /*3480*/  F2FP.F16.E4M3.UNPACK_B R12, R8.reuse.H1 ;  /* 0x00000008ff0c723e */ /* 0x080fe200030006ff */
[-C--:B------:R-:W-:Y:S01]  /*3490*/  FFMA.FTZ R57, R13, R15.reuse, -R56 ;  /* 0x0000000f0d397223 */ /* 0x080fe20000010838 */
[----:B------:R-:W-:Y:S01]  /*34a0*/  F2FP.F16.E4M3.UNPACK_B R8, R8 ;  /* 0x00000008ff08723e */ /* 0x000fe200020006ff */
[----:B------:R-:W-:Y:S01]  /*34b0*/  FFMA.FTZ R72, R14, R15, R31 ;  /* 0x0000000f0e487223 */ /* 0x000fe2000001001f */
[----:B------:R-:W-:-:S02]  /*34c0*/  HADD2.F32 R28, -RZ, R73.H1_H1 ;  /* 0x30000049ff1c7230 */ /* 0x000fc40000004100 */
[--C-:B------:R-:W-:Y:S02]  /*34d0*/  HADD2.F32 R14, -RZ, R12.reuse.H0_H0 ;  /* 0x2000000cff0e7230 */ /* 0x100fe40000004100 */
[----:B------:R-:W-:Y:S01]  /*34e0*/  HADD2.F32 R15, -RZ, R12.H1_H1 ;  /* 0x3000000cff0f7230 */ /* 0x000fe20000004100 */
[----:B------:R-:W-:Y:S01]  /*34f0*/  F2FP.SATFINITE.E4M3.F32.PACK_AB_MERGE_C R74, R72, R57, RZ ;  /* 0x00000039484a723e */ /* 0x000fe200048070ff */
[--C-:B------:R-:W-:Y:S02]  /*3500*/  HADD2.F32 R12, -RZ, R8.reuse.H0_H0 ;  /* 0x20000008ff0c7230 */ /* 0x100fe40000004100 */
[-C--:B------:R-:W-:Y:S01]  /*3510*/  FMUL.FTZ R56, R14, R28.reuse ;  /* 0x0000001c0e387220 */ /* 0x080fe20000410000 */
[----:B------:R-:W-:Y:S02]  /*3520*/  HADD2.F32 R13, -RZ, R8.H1_H1 ;  /* 0x30000008ff0d7230 */ /* 0x000fe40000004100 */
[----:B------:R-:W-:Y:S01]  /*3530*/  FMUL.FTZ R31, R15, R28 ;  /* 0x0000001c0f1f7220 */ /* 0x000fe20000410000 */
[----:B------:R-:W-:-:S02]  /*3540*/  HADD2.F32 R8, -RZ, R70.H1_H1 ;  /* 0x30000046ff087230 */ /* 0x000fc40000004100 */
[----:B------:R-:W-:Y:S02]  /*3550*/  HADD2.F32 R73, -RZ, R73.H0_H0 ;  /* 0x20000049ff497230 */ /* 0x000fe40000004100 */
[----:B------:R-:W-:Y:S02]  /*3560*/  HADD2.F32 R70, -RZ, R70.H0_H0 ;  /* 0x20000046ff467230 */ /* 0x000fe40000004100 */
[-C--:B------:R-:W-:Y:S01]  /*3570*/  FFMA.FTZ R31, R14, R8.reuse, -R31 ;  /* 0x000000080e1f7223 */ /* 0x080fe2000001081f */
[----:B------:R-:W-:Y:S01]  /*3580*/  FFMA.FTZ R56, R15, R8, R56 ;  /* 0x000000080f387223 */ /* 0x000fe20000010038 */
[-C--:B------:R-:W-:Y:S01]  /*3590*/  FMUL.FTZ R28, R12, R73.reuse ;  /* 0x000000490c1c7220 */ /* 0x080fe20000410000 */
[----:B------:R-:W-:-:S03]  /*35a0*/  FMUL.FTZ R29, R13, R73 ;  /* 0x000000490d1d7220 */ /* 0x000fc60000410000 */
[-C--:B------:R-:W-:Y:S01]  /*35b0*/  FFMA.FTZ R71, R13, R70.reuse, R28 ;  /* 0x000000460d477223 */ /* 0x080fe2000001001c */
[----:B------:R-:W-:Y:S01]  /*35c0*/  F2FP.SATFINITE.E4M3.F32.PACK_AB_MERGE_C R73, R56, R31, RZ ;  /* 0x0000001f3849723e */ /* 0x000fe200048070ff */
[----:B------:R-:W-:Y:S01]  /*35d0*/  FFMA.FTZ R8, R12, R70, -R29 ;  /* 0x000000460c087223 */ /* 0x000fe2000001081d */
[----:B------:R-:W-:Y:S02]  /*35e0*/  F2FP.F16.E4M3.UNPACK_B R13, R7.H1 ;  /* 0x00000007ff0d723e */ /* 0x000fe400030006ff */
[----:B------:R-:W-:Y:S02]  /*35f0*/  F2FP.F16.E4M3.UNPACK_B R56, R30.H1 ;  /* 0x0000001eff38723e */ /* 0x000fe400030006ff */
[-C--:B------:R-:W-:Y:S01]  /*3600*/  F2FP.F16.E4M3.UNPACK_B R29, R5.reuse.H1 ;  /* 0x00000005ff1d723e */ /* 0x080fe200030006ff */
[--C-:B------:R-:W-:Y:S01]  /*3610*/  HADD2.F32 R15, -RZ, R13.reuse.H1_H1 ;  /* 0x3000000dff0f7230 */ /* 0x100fe20000004100 */
[----:B------:R-:W-:Y:S01]  /*3620*/  F2FP.F16.E4M3.UNPACK_B R12, R6.H1 ;  /* 0x00000006ff0c723e */ /* 0x000fe200030006ff */
[----:B------:R-:W-:Y:S01]  /*3630*/  HADD2.F32 R69, -RZ, R56.H1_H1 ;  /* 0x30000038ff457230 */ /* 0x000fe20000004100 */
[----:B------:R-:W-:Y:S01]  /*3640*/  F2FP.F16.E4M3.UNPACK_B R31, R30 ;  /* 0x0000001eff1f723e */ /* 0x000fe200020006ff */
[----:B------:R-:W-:Y:S01]  /*3650*/  HADD2.F32 R14, -RZ, R13.H0_H0 ;  /* 0x2000000dff0e7230 */ /* 0x000fe20000004100 */
        /* <DEDUP_REMOVED lines=9> */
[----:B------:R-:W-:Y:S02]  /*36f0*/  HADD2.F32 R5, -RZ, R28.H1_H1 ;  /* 0x3000001cff057230 */ /* 0x000fe40000004100 */
[-C--:B------:R-:W-:Y:S01]  /*3700*/  FMUL.FTZ R69, R13, R57.reuse ;  /* 0x000000390d457220 */ /* 0x080fe20000410000 */
[----:B------:R-:W-:Y:S01]  /*3710*/  F2FP.F16.E4M3.UNPACK_B R6, R6 ;  /* 0x00000006ff06723e */ /* 0x000fe200020006ff */
[C---:B------:R-:W-:Y:S01]  /*3720*/  FMUL.FTZ R14, R12.reuse, R57 ;  /* 0x000000390c0e7220 */ /* 0x040fe20000410000 */
[----:B------:R-:W-:Y:S01]  /*3730*/  FFMA.FTZ R15, R15, R30, R72 ;  /* 0x0000001e0f0f7223 */ /* 0x000fe20000010048 */
[----:B------:R-:W-:Y:S01]  /*3740*/  FFMA.FTZ R69, R12, R5, -R69 ;  /* 0x000000050c457223 */ /* 0x000fe20000010845 */
[----:B------:R-:W-:-:S02]  /*3750*/  HADD2.F32 R12, -RZ, R7.H0_H0 ;  /* 0x20000007ff0c7230 */ /* 0x000fc40000004100 */
[----:B------:R-:W-:Y:S01]  /*3760*/  FFMA.FTZ R30, R13, R5, R14 ;  /* 0x000000050d1e7223 */ /* 0x000fe2000001000e */
[----:B------:R-:W-:Y:S01]  /*3770*/  HADD2.F32 R5, -RZ, R6.H0_H0 ;  /* 0x20000006ff057230 */ /* 0x000fe20000004100 */
[----:B------:R-:W-:Y:S01]  /*3780*/  F2FP.SATFINITE.E4M3.F32.PACK_AB_MERGE_C R15, R15, R70, RZ ;  /* 0x000000460f0f723e */ /* 0x000fe200048070ff */
[----:B------:R-:W-:Y:S02]  /*3790*/  HADD2.F32 R7, -RZ, R7.H1_H1 ;  /* 0x30000007ff077230 */ /* 0x000fe40000004100 */
[----:B------:R-:W-:Y:S01]  /*37a0*/  HADD2.F32 R56, -RZ, R56.H0_H0 ;  /* 0x20000038ff387230 */ /* 0x000fe20000004100 */
[----:B------:R-:W-:Y:S01]  /*37b0*/  F2FP.SATFINITE.E4M3.F32.PACK_AB_MERGE_C R30, R30, R69, RZ ;  /* 0x000000451e1e723e */ /* 0x000fe200048070ff */
[----:B------:R-:W-:Y:S02]  /*37c0*/  HADD2.F32 R6, -RZ, R6.H1_H1 ;  /* 0x30000006ff067230 */ /* 0x000fe40000004100 */
[----:B------:R-:W-:Y:S02]  /*37d0*/  HADD2.F32 R31, -RZ, R31.H0_H0 ;  /* 0x2000001fff1f7230 */ /* 0x000fe40000004100 */
[----:B------:R-:W-:Y:S01]  /*37e0*/  FMUL.FTZ R13, R7, R56 ;  /* 0x00000038070d7220 */ /* 0x000fe20000410000 */
[----:B------:R-:W-:-:S02]  /*37f0*/  HADD2.F32 R29, -RZ, R29.H0_H0 ;  /* 0x2000001dff1d7230 */ /* 0x000fc40000004100 */
[----:B------:R-:W-:Y:S01]  /*3800*/  FMUL.FTZ R56, R12, R56 ;  /* 0x000000380c387220 */ /* 0x000fe20000410000 */
[----:B------:R-:W-:Y:S02]  /*3810*/  HADD2.F32 R28, -RZ, R28.H0_H0 ;  /* 0x2000001cff1c7230 */ /* 0x000fe40000004100 */
[-C--:B------:R-:W-:Y:S01]  /*3820*/  FMUL.FTZ R14, R6, R31.reuse ;  /* 0x0000001f060e7220 */ /* 0x080fe20000410000 */
[----:B------:R-:W-:Y:S01]  /*3830*/  FMUL.FTZ R31, R5, R31 ;  /* 0x0000001f051f7220 */ /* 0x000fe20000410000 */
[-C--:B------:R-:W-:Y:S01]  /*3840*/  FFMA.FTZ R13, R12, R29.reuse, -R13 ;  /* 0x0000001d0c0d7223 */ /* 0x080fe2000001080d */
[----:B------:R-:W-:Y:S01]  /*3850*/  FFMA.FTZ R56, R7, R29, R56 ;  /* 0x0000001d07387223 */ /* 0x000fe20000010038 */
[-C--:B------:R-:W-:Y:S01]  /*3860*/  FFMA.FTZ R14, R5, R28.reuse, -R14 ;  /* 0x0000001c050e7223 */ /* 0x080fe2000001080e */
[----:B------:R-:W-:Y:S01]  /*3870*/  FFMA.FTZ R31, R6, R28, R31 ;  /* 0x0000001c061f7223 */ /* 0x000fe2000001001f */
[----:B------:R-:W-:Y:S02]  /*3880*/  F2FP.SATFINITE.E4M3.F32.PACK_AB_MERGE_C R5, R9, R4, R74 ;  /* 0x000000040905723e */ /* 0x000fe4000480704a */
[----:B------:R-:W-:-:S02]  /*3890*/  F2FP.SATFINITE.E4M3.F32.PACK_AB_MERGE_C R4, R71, R8, R73 ;  /* 0x000000084704723e */ /* 0x000fc40004807049 */
[----:B------:R-:W-:Y:S02]  /*38a0*/  F2FP.SATFINITE.E4M3.F32.PACK_AB_MERGE_C R6, R31, R14, R30 ;  /* 0x0000000e1f06723e */ /* 0x000fe4000480701e */
[----:B------:R-:W-:-:S07]  /*38b0*/  F2FP.SATFINITE.E4M3.F32.PACK_AB_MERGE_C R7, R56, R13, R15 ;  /* 0x0000000d3807723e */ /* 0x000fce000480700f */
.L_x_441:
[----:B------:R-:W-:Y:S05]  /*38c0*/  BSYNC B1 ;  /* 0x0000000000017941 */ /* 0x000fea0003800000 */
.L_x_440:
[----:B--2---:R2:W-:Y:S01]  /*38d0*/  ST.E.128 desc[UR40][R10.64], R4 ;  /* 0x000000040a007985 */ /* 0x0045e2000c101d28 */
[----:B------:R-:W-:Y:S05]  /*38e0*/  BRA `(.L_x_435) ;  /* 0x0000001400347947 */ /* 0x000fea0003800000 */
.L_x_428:
[----:B------:R-:W0:Y:S01]  /*38f0*/  S2R R8, SR_TID.X ;  /* 0x0000000000087919 */ /* 0x000e220000002100 */
[----:B------:R-:W-:Y:S01]  /*3900*/  IMAD R66, R2, -0xa0, R44 ;  /* 0xffffff6002427824 */ /* 0x000fe200078e022c */
[----:B------:R-:W2:Y:S04]  /*3910*/  LDL R14, [R1+0xc] ;  /* 0x00000c00010e7983 */ /* 0x000ea80000100800 */
[----:B------:R-:W-:Y:S01]  /*3920*/  VIMNMX R66, R66, 0xa0, PT ;  /* 0x000000a042427848 */ /* 0x000fe20003fe0100 */
[----:B0-----:R-:W-:-:S05]  /*3930*/  VIADD R8, R8, 0xffffff80 ;  /* 0xffffff8008087836 */ /* 0x001fca0000000000 */
[----:B------:R-:W-:-:S04]  /*3940*/  LEA.HI R8, R8, R8, RZ, 0x1 ;  /* 0x0000000808087211 */ /* 0x000fc800078f08ff */
[----:B------:R-:W-:-:S04]  /*3950*/  SHF.R.S32.HI R8, RZ, 0x1, R8 ;  /* 0x00000001ff087819 */ /* 0x000fc80000011408 */
[----:B------:R-:W-:-:S04]  /*3960*/  ISETP.GE.AND P3, PT, R8, R66, PT ;  /* 0x000000420800720c */ /* 0x000fc80003f66270 */
[----:B------:R-:W-:-:S13]  /*3970*/  ISETP.GE.OR P4, PT, R16, R69, P3 ;  /* 0x000000451000720c */ /* 0x000fda0001f86670 */
[----:B------:R-:W0:Y:S02]  /*3980*/  @!P4 LDC.64 R8, c[0x0][0x3e8] ;  /* 0x0000fa00ff08cb82 */ /* 0x000e240000000a00 */
[----:B0-----:R-:W-:-:S04]  /*3990*/  @!P4 IADD3 R8, P5, P6, R34, R8, R6 ;  /* 0x000000082208c210 */ /* 0x001fc80007ebe006 */
[----:B------:R-:W-:Y:S02]  /*39a0*/  @!P4 IADD3.X R9, R52, R9, R10, P5, P6 ;  /* 0x000000093409c210 */ /* 0x000fe40002fec40a */
[----:B------:R-:W0:Y:S01]  /*39b0*/  @!P4 LDC.64 R10, c[0x0][0x400] ;  /* 0x00010000ff0acb82 */ /* 0x000e220000000a00 */
[----:B------:R-:W-:Y:S02]  /*39c0*/  CS2R R6, SRZ ;  /* 0x0000000000067805 */ /* 0x000fe4000001ff00 */
[----:B------:R-:W-:Y:S02]  /*39d0*/  CS2R R30, SRZ ;  /* 0x00000000001e7805 */ /* 0x000fe4000001ff00 */
[----:B------:R-:W-:Y:S02]  /*39e0*/  CS2R R28, SRZ ;  /* 0x00000000001c7805 */ /* 0x000fe4000001ff00 */
[----:B0-----:R-:W-:Y:S02]  /*39f0*/  @!P4 IADD3 R10, P5, P6, R40, R10, R4 ;  /* 0x0000000a280ac210 */ /* 0x001fe40007ebe004 */
[----:B------:R-:W-:-:S02]  /*3a00*/  CS2R R4, SRZ ;  /* 0x0000000000047805 */ /* 0x000fc4000001ff00 */
[----:B------:R-:W-:-:S04]  /*3a10*/  @!P4 IADD3.X R11, R54, R11, R12, P5, P6 ;  /* 0x0000000b360bc210 */ /* 0x000fc80002fec40c */
[----:B------:R-:W3:Y:S04]  /*3a20*/  @!P4 LDG.E.128 R4, desc[UR40][R8.64] ;  /* 0x000000280804c981 */ /* 0x000ee8000c1e1d00 */
[----:B------:R-:W4:Y:S01]  /*3a30*/  @!P4 LDG.E.128 R28, desc[UR40][R10.64] ;  /* 0x000000280a1cc981 */ /* 0x000f22000c1e1d00 */
[----:B------:R-:W-:Y:S02]  /*3a40*/  ISETP.GE.AND P5, PT, R16, R69, PT ;  /* 0x000000451000720c */ /* 0x000fe40003fa6270 */
[----:B--2---:R-:W-:Y:S01]  /*3a50*/  ISETP.NE.AND P4, PT, R14, 0x3, PT ;  /* 0x000000030e00780c */ /* 0x004fe20003f85270 */
[----:B---3--:R-:W-:Y:S02]  /*3a60*/  IMAD.MOV.U32 R73, RZ, RZ, R6 ;  /* 0x000000ffff497224 */ /* 0x008fe400078e0006 */
[----:B------:R-:W-:-:S02]  /*3a70*/  IMAD.MOV.U32 R75, RZ, RZ, R4 ;  /* 0x000000ffff4b7224 */ /* 0x000fc400078e0004 */
[----:B----4-:R-:W-:Y:S02]  /*3a80*/  IMAD.MOV.U32 R74, RZ, RZ, R30 ;  /* 0x000000ffff4a7224 */ /* 0x010fe400078e001e */
[----:B------:R-:W-:-:S06]  /*3a90*/  IMAD.MOV.U32 R76, RZ, RZ, R28 ;  /* 0x000000ffff4c7224 */ /* 0x000fcc00078e001c */
[----:B------:R-:W-:Y:S05]  /*3aa0*/  @!P4 BRA `(.L_x_442) ;  /* 0x000000000004c947 */ /* 0x000fea0003800000 */
[----:B------:R-:W-:Y:S01]  /*3ab0*/  BPT.TRAP 0x1 ;  /* 0x000000040000795c */ /* 0x000fe20000300000 */
.L_x_442:
[----:B------:R-:W2:Y:S01]  /*3ac0*/  LDL R8, [R1] ;  /* 0x0000000001087983 */ /* 0x000ea20000100800 */
[----:B------:R-:W-:Y:S01]  /*3ad0*/  IMAD R67, R19, 0x8, R18 ;  /* 0x0000000813437824 */ /* 0x000fe200078e0212 */
[----:B------:R-:W-:Y:S01]  /*3ae0*/  BSSY B1, `(.L_x_443) ;  /* 0x0000004000017945 */ /* 0x000fe20003800000 */
[----:B--2---:R-:W-:-:S04]  /*3af0*/  SHF.L.U32 R68, R8, 0x1f, RZ ;  /* 0x0000001f08447819 */ /* 0x004fc800000006ff */
[----:B------:R-:W0:Y:S02]  /*3b00*/  SYNCS.PHASECHK.TRANS64.TRYWAIT P6, [R67+URZ+0x13290], R68 ;  /* 0x01329044430075a7 */ /* 0x000e2400080c017f */
[----:B0-----:R-:W-:Y:S05]  /*3b10*/  @!P6 BRA `(.L_x_444) ;  /* 0x000001480004e947 */ /* 0x001fea0003800000 */
.L_x_664:
[----:B------:R-:W-:Y:S05]  /*3b20*/  BSYNC B1 ;  /* 0x0000000000017941 */ /* 0x000fea0003800000 */
.L_x_443:
[----:B------:R-:W-:-:S03]  /*3b30*/  UMOV UR4, 0xffffffff ;  /* 0xffffffff00047882 */ /* 0x000fc60000000000 */
[----:B------:R-:W-:Y:S05]  /*3b40*/  BRA.DIV UR4, `(.L_x_445) ;  /* 0x0000014a040c7947 */ /* 0x000fea000b800000 */
[----:B------:R1:W2:Y:S04]  /*3b50*/  SHFL.IDX PT, R70, R13, RZ, 0x1e1f ;  /* 0x001e1fff0d467589 */ /* 0x0002a800000e0000 */
[----:B------:R-:W3:Y:S02]  /*3b60*/  SHFL.IDX PT, R72, R72, RZ, 0x1e1f ;  /* 0x001e1fff48487589 */ /* 0x000ee400000e0000 */
.L_x_668:
[----:B------:R-:W4:Y:S02]  /*3b70*/  LDC R71, c[0x0][0x2f4] ;  /* 0x0000bd00ff477b82 */ /* 0x000f240000000800 */
[----:B----4-:R-:W-:-:S13]  /*3b80*/  ISETP.GE.OR P3, PT, R16, R71, P3 ;  /* 0x000000471000720c */ /* 0x010fda0001f66670 */
[----:B------:R-:W-:Y:S05]  /*3b90*/  @P3 BRA `(.L_x_435) ;  /* 0x0000001000883947 */ /* 0x000fea0003800000 */
[----:B------:R-:W4:Y:S04]  /*3ba0*/  LDL R12, [R1+0x2c] ;  /* 0x00002c00010c7983 */ /* 0x000f280000100800 */
[----:B------:R-:W5:Y:S04]  /*3bb0*/  LDL R11, [R1+0x30] ;  /* 0x00003000010b7983 */ /* 0x000f680000100800 */
[----:B------:R-:W5:Y:S01]  /*3bc0*/  LDL R10, [R1+0x34] ;  /* 0x00003400010a7983 */ /* 0x000f620000100800 */
[----:B------:R-:W-:Y:S01]  /*3bd0*/  IMAD.IADD R9, R71, 0x1, -R48 ;  /* 0x0000000147097824 */ /* 0x000fe200078e0a30 */
[----:B---3--:R-:W-:Y:S01]  /*3be0*/  IADD3 R56, P3, R55, R72, RZ ;  /* 0x0000004837387210 */ /* 0x008fe20007f7e0ff */
[----:B------:R-:W-:Y:S03]  /*3bf0*/  BSSY B1, `(.L_x_446) ;  /* 0x00000e0000017945 */ /* 0x000fe60003800000 */
[----:B------:R-:W-:-:S02]  /*3c00*/  SEL R9, R48, R9, !P0 ;  /* 0x0000000930097207 */ /* 0x000fc40004000000 */
[----:B--2---:R-:W-:Y:S02]  /*3c10*/  LEA.HI.X.SX32 R57, R55, R70, 0x1, P3 ;  /* 0x0000004637397211 */ /* 0x004fe400018f0eff */
[----:B------:R-:W-:-:S04]  /*3c20*/  SHF.R.S32.HI R8, RZ, 0x1f, R9 ;  /* 0x0000001fff087819 */ /* 0x000fc80000011409 */
[----:B------:R-:W-:Y:S01]  /*3c30*/  LEA.HI R8, R8, R9, RZ, 0x5 ;  /* 0x0000000908087211 */ /* 0x000fe200078f28ff */
[----:B------:R-:W-:-:S03]  /*3c40*/  IMAD R9, R19, 0x2800, R59 ;  /* 0x0000280013097824 */ /* 0x000fc600078e023b */
[----:B------:R-:W-:Y:S01]  /*3c50*/  SHF.R.S32.HI R8, RZ, 0x5, R8 ;  /* 0x00000005ff087819 */ /* 0x000fe20000011408 */
[----:B------:R-:W-:-:S03]  /*3c60*/  IMAD.IADD R9, R18, 0x1, R9 ;  /* 0x0000000112097824 */ /* 0x000fc600078e0209 */
[----:B------:R-:W-:-:S04]  /*3c70*/  LEA.HI.SX32 R8, R45, R8, 0x1c ;  /* 0x000000082d087211 */ /* 0x000fc800078fe2ff */
[----:B------:R-:W-:-:S04]  /*3c80*/  SHF.L.U32 R69, R8, 0x4, RZ ;  /* 0x0000000408457819 */ /* 0x000fc800000006ff */
[----:B----4-:R-:W-:-:S04]  /*3c90*/  LOP3.LUT R8, R12, 0x30, R69, 0xf8, !PT ;  /* 0x000000300c087812 */ /* 0x010fc800078ef845 */
[----:B-----5:R-:W-:-:S05]  /*3ca0*/  LOP3.LUT R8, R8, R11, RZ, 0x3c, !PT ;  /* 0x0000000b08087212 */ /* 0x020fca00078e3cff */
[----:B------:R-:W-:-:S04]  /*3cb0*/  IMAD.IADD R8, R10, 0x1, R8 ;  /* 0x000000010a087824 */ /* 0x000fc800078e0208 */
[----:B------:R-:W-:-:S04]  /*3cc0*/  IMAD R11, R19, 0x2800, R8 ;  /* 0x00002800130b7824 */ /* 0x000fc800078e0208 */
[----:B------:R-:W-:Y:S02]  /*3cd0*/  IMAD.IADD R12, R18, 0x1, R11 ;  /* 0x00000001120c7824 */ /* 0x000fe400078e020b */
[----:B------:R-:W2:Y:S04]  /*3ce0*/  LDS.128 R8, [R9+0xe000] ;  /* 0x00e0000009087984 */ /* 0x000ea80000000c00 */
[----:B-1----:R-:W1:Y:S01]  /*3cf0*/  LDS.128 R12, [R12+0xe000] ;  /* 0x00e000000c0c7984 */ /* 0x002e620000000c00 */
[----:B------:R-:W-:Y:S05]  /*3d00*/  @P5 BRA `(.L_x_447) ;  /* 0x0000000c00385947 */ /* 0x000fea0003800000 */
[--C-:B------:R-:W-:Y:S01]  /*3d10*/  SHF.R.U32.HI R85, RZ, 0x8, R5.reuse ;  /* 0x00000008ff557819 */ /* 0x100fe20000011605 */
[----:B--2---:R-:W-:Y:S01]  /*3d20*/  IMAD.MOV.U32 R28, RZ, RZ, R8 ;  /* 0x000000ffff1c7224 */ /* 0x004fe200078e0008 */
[----:B------:R-:W-:Y:S02]  /*3d30*/  LOP3.LUT R4, R5, 0xff0000ff, RZ, 0xc0, !PT ;  /* 0xff0000ff05047812 */ /* 0x000fe400078ec0ff */
[----:B------:R-:W-:Y:S01]  /*3d40*/  SHF.R.U32.HI R84, RZ, 0x10, R5 ;  /* 0x00000010ff547819 */ /* 0x000fe20000011605 */
[----:B------:R-:W-:Y:S01]  /*3d50*/  IMAD.SHL.U32 R5, R85, 0x100, RZ ;  /* 0x0000010055057824 */ /* 0x000fe200078e00ff */
[----:B------:R-:W-:Y:S02]  /*3d60*/  SHF.R.U32.HI R81, RZ, 0x8, R7 ;  /* 0x00000008ff517819 */ /* 0x000fe40000011607 */
[----:B------:R-:W-:Y:S02]  /*3d70*/  SHF.R.U32.HI R80, RZ, 0x8, R29 ;  /* 0x00000008ff507819 */ /* 0x000fe4000001161d */
[----:B------:R-:W-:-:S02]  /*3d80*/  SHF.R.U32.HI R78, RZ, 0x8, R31 ;  /* 0x00000008ff4e7819 */ /* 0x000fc4000001161f */
[----:B------:R-:W-:Y:S02]  /*3d90*/  LOP3.LUT R6, R7, 0xff0000ff, RZ, 0xc0, !PT ;  /* 0xff0000ff07067812 */ /* 0x000fe400078ec0ff */
[----:B------:R-:W-:Y:S01]  /*3da0*/  SHF.R.U32.HI R83, RZ, 0x10, R7 ;  /* 0x00000010ff537819 */ /* 0x000fe20000011607 */
[----:B------:R-:W-:Y:S01]  /*3db0*/  IMAD.SHL.U32 R7, R81, 0x100, RZ ;  /* 0x0000010051077824 */ /* 0x000fe200078e00ff */
[----:B------:R-:W-:Y:S01]  /*3dc0*/  LOP3.LUT R77, R31, 0xff0000ff, RZ, 0xc0, !PT ;  /* 0xff0000ff1f4d7812 */ /* 0x000fe200078ec0ff */
[----:B------:R-:W-:Y:S01]  /*3dd0*/  IMAD.SHL.U32 R8, R78, 0x100, RZ ;  /* 0x000001004e087824 */ /* 0x000fe200078e00ff */
[----:B------:R-:W-:Y:S01]  /*3de0*/  SHF.R.U32.HI R82, RZ, 0x10, R31 ;  /* 0x00000010ff527819 */ /* 0x000fe2000001161f */
[----:B------:R-:W-:Y:S01]  /*3df0*/  IMAD.SHL.U32 R31, R80, 0x100, RZ ;  /* 0x00000100501f7824 */ /* 0x000fe200078e00ff */
[----:B------:R-:W-:Y:S02]  /*3e00*/  LOP3.LUT R30, R29, 0xff0000ff, RZ, 0xc0, !PT ;  /* 0xff0000ff1d1e7812 */ /* 0x000fe400078ec0ff */
[----:B------:R-:W-:Y:S01]  /*3e10*/  SHF.R.U32.HI R79, RZ, 0x10, R29 ;  /* 0x00000010ff4f7819 */ /* 0x000fe2000001161d */
[----:B-1----:R-:W-:Y:S01]  /*3e20*/  IMAD.MOV.U32 R29, RZ, RZ, R12 ;  /* 0x000000ffff1d7224 */ /* 0x002fe200078e000c */
[----:B------:R-:W-:Y:S01]  /*3e30*/  LOP3.LUT R4, R4, 0xff00, R5, 0xf8, !PT ;  /* 0x0000ff0004047812 */ /* 0x000fe200078ef805 */
[----:B------:R-:W-:Y:S01]  /*3e40*/  IMAD.U32 R5, R84, 0x10000, RZ ;  /* 0x0001000054057824 */ /* 0x000fe200078e00ff */
[----:B------:R-:W-:Y:S01]  /*3e50*/  LOP3.LUT R7, R6, 0xff00, R7, 0xf8, !PT ;  /* 0x0000ff0006077812 */ /* 0x000fe200078ef807 */
[----:B------:R-:W-:Y:S01]  /*3e60*/  IMAD.U32 R82, R82, 0x10000, RZ ;  /* 0x0001000052527824 */ /* 0x000fe200078e00ff */
[----:B------:R-:W-:-:S02]  /*3e70*/  LOP3.LUT R80, R30, 0xff00, R31, 0xf8, !PT ;  /* 0x0000ff001e507812 */ /* 0x000fc400078ef81f */
[----:B------:R-:W-:Y:S02]  /*3e80*/  LOP3.LUT R81, R77, 0xff00, R8, 0xf8, !PT ;  /* 0x0000ff004d517812 */ /* 0x000fe400078ef808 */
[----:B------:R-:W-:Y:S02]  /*3e90*/  LOP3.LUT R6, R4, 0xff0000, R5, 0xf8, !PT ;  /* 0x00ff000004067812 */ /* 0x000fe400078ef805 */
[----:B------:R-:W-:Y:S02]  /*3ea0*/  F2FP.F16.E4M3.UNPACK_B R78, R76.H1 ;  /* 0x0000004cff4e723e */ /* 0x000fe400030006ff */
[----:B------:R-:W-:Y:S02]  /*3eb0*/  F2FP.F16.E4M3.UNPACK_B R77, R29.H1 ;  /* 0x0000001dff4d723e */ /* 0x000fe400030006ff */
[----:B------:R-:W-:Y:S01]  /*3ec0*/  F2FP.F16.E4M3.UNPACK_B R30, R28.H1 ;  /* 0x0000001cff1e723e */ /* 0x000fe200030006ff */
[----:B------:R-:W-:Y:S01]  /*3ed0*/  HADD2.F32 R5, -RZ, R78.H0_H0 ;  /* 0x2000004eff057230 */ /* 0x000fe20000004100 */
[----:B------:R-:W-:Y:S01]  /*3ee0*/  SHF.L.U32 R4, R83, 0x10, RZ ;  /* 0x0000001053047819 */ /* 0x000fe200000006ff */
[----:B------:R-:W-:Y:S01]  /*3ef0*/  HADD2.F32 R12, -RZ, R77.H0_H0 ;  /* 0x2000004dff0c7230 */ /* 0x000fe20000004100 */
[----:B------:R-:W-:Y:S01]  /*3f00*/  F2FP.F16.E4M3.UNPACK_B R31, R75.H1 ;  /* 0x0000004bff1f723e */ /* 0x000fe200030006ff */
[----:B------:R-:W-:Y:S01]  /*3f10*/  HADD2.F32 R8, -RZ, R30.H0_H0 ;  /* 0x2000001eff087230 */ /* 0x000fe20000004100 */
[----:B------:R-:W-:Y:S01]  /*3f20*/  LOP3.LUT R4, R7, 0xff0000, R4, 0xf8, !PT ;  /* 0x00ff000007047812 */ /* 0x000fe200078ef804 */
[----:B------:R-:W-:-:S02]  /*3f30*/  IMAD.U32 R7, R79, 0x10000, RZ ;  /* 0x000100004f077824 */ /* 0x000fc400078e00ff */
[-C--:B------:R-:W-:Y:S01]  /*3f40*/  FMUL.FTZ R83, R12, R5.reuse ;  /* 0x000000050c537220 */ /* 0x080fe20000410000 */
[--C-:B------:R-:W-:Y:S02]  /*3f50*/  HADD2.F32 R79, -RZ, R31.reuse.H0_H0 ;  /* 0x2000001fff4f7230 */ /* 0x100fe40000004100 */
[----:B------:R-:W-:Y:S01]  /*3f60*/  FMUL.FTZ R85, R8, R5 ;  /* 0x0000000508557220 */ /* 0x000fe20000410000 */
[----:B------:R-:W-:Y:S01]  /*3f70*/  LOP3.LUT R5, R81, 0xff0000, R82, 0xf8, !PT ;  /* 0x00ff000051057812 */ /* 0x000fe200078ef852 */
[----:B------:R-:W-:Y:S01]  /*3f80*/  HADD2.F32 R82, -RZ, R78.H1_H1 ;  /* 0x3000004eff527230 */ /* 0x000fe20000004100 */
[----:B------:R-:W-:Y:S01]  /*3f90*/  LOP3.LUT R7, R80, 0xff0000, R7, 0xf8, !PT ;  /* 0x00ff000050077812 */ /* 0x000fe200078ef807 */
[----:B------:R-:W-:Y:S01]  /*3fa0*/  HADD2.F32 R80, -RZ, R31.H1_H1 ;  /* 0x3000001fff507230 */ /* 0x000fe20000004100 */
[----:B------:R-:W-:Y:S01]  /*3fb0*/  F2FP.F16.E4M3.UNPACK_B R81, R76 ;  /* 0x0000004cff51723e */ /* 0x000fe200020006ff */
[----:B------:R-:W-:Y:S01]  /*3fc0*/  HADD2.F32 R77, -RZ, R77.H1_H1 ;  /* 0x3000004dff4d7230 */ /* 0x000fe20000004100 */
[----:B------:R-:W-:Y:S01]  /*3fd0*/  F2FP.F16.E4M3.UNPACK_B R78, R75 ;  /* 0x0000004bff4e723e */ /* 0x000fe200020006ff */
[----:B------:R-:W-:Y:S01]  /*3fe0*/  HADD2.F32 R31, -RZ, R30.H1_H1 ;  /* 0x3000001eff1f7230 */ /* 0x000fe20000004100 */
[----:B------:R-:W-:Y:S01]  /*3ff0*/  F2FP.F16.E4M3.UNPACK_B R76, R29 ;  /* 0x0000001dff4c723e */ /* 0x000fe200020006ff */
[----:B------:R-:W-:Y:S01]  /*4000*/  FFMA.FTZ R8, R8, R79, -R83 ;  /* 0x0000004f08087223 */ /* 0x000fe20000010853 */
[----:B------:R-:W-:Y:S01]  /*4010*/  F2FP.F16.E4M3.UNPACK_B R75, R28 ;  /* 0x0000001cff4b723e */ /* 0x000fe200020006ff */
[----:B------:R-:W-:Y:S01]  /*4020*/  FMUL.FTZ R84, R77, R82 ;  /* 0x000000524d547220 */ /* 0x000fe20000410000 */
[----:B------:R-:W-:-:S02]  /*4030*/  HADD2.F32 R83, -RZ, R81.H0_H0 ;  /* 0x20000051ff537230 */ /* 0x000fc40000004100 */
[C---:B------:R-:W-:Y:S01]  /*4040*/  FMUL.FTZ R82, R31.reuse, R82 ;  /* 0x000000521f527220 */ /* 0x040fe20000410000 */
[----:B------:R-:W-:Y:S02]  /*4050*/  HADD2.F32 R28, -RZ, R76.H0_H0 ;  /* 0x2000004cff1c7230 */ /* 0x000fe40000004100 */
[-C--:B------:R-:W-:Y:S01]  /*4060*/  FFMA.FTZ R29, R31, R80.reuse, -R84 ;  /* 0x000000501f1d7223 */ /* 0x080fe20000010854 */
[----:B------:R-:W-:Y:S02]  /*4070*/  HADD2.F32 R30, -RZ, R75.H0_H0 ;  /* 0x2000004bff1e7230 */ /* 0x000fe40000004100 */
[----:B------:R-:W-:Y:S01]  /*4080*/  FFMA.FTZ R12, R12, R79, R85 ;  /* 0x0000004f0c0c7223 */ /* 0x000fe20000010055 */
[----:B------:R-:W-:Y:S01]  /*4090*/  FFMA.FTZ R31, R77, R80, R82 ;  /* 0x000000504d1f7223 */ /* 0x000fe20000010052 */
[----:B------:R-:W-:Y:S02]  /*40a0*/  HADD2.F32 R79, -RZ, R78.H0_H0 ;  /* 0x2000004eff4f7230 */ /* 0x000fe40000004100 */
[----:B------:R-:W-:Y:S01]  /*40b0*/  FMUL.FTZ R85, R28, R83 ;  /* 0x000000531c557220 */ /* 0x000fe20000410000 */
[----:B------:R-:W-:-:S02]  /*40c0*/  HADD2.F32 R80, -RZ, R81.H1_H1 ;  /* 0x30000051ff507230 */ /* 0x000fc40000004100 */
[C---:B------:R-:W-:Y:S01]  /*40d0*/  FMUL.FTZ R83, R30.reuse, R83 ;  /* 0x000000531e537220 */ /* 0x040fe20000410000 */
[----:B------:R-:W-:Y:S02]  /*40e0*/  HADD2.F32 R77, -RZ, R76.H1_H1 ;  /* 0x3000004cff4d7230 */ /* 0x000fe40000004100 */
[-C--:B------:R-:W-:Y:S01]  /*40f0*/  FFMA.FTZ R30, R30, R79.reuse, -R85 ;  /* 0x0000004f1e1e7223 */ /* 0x080fe20000010855 */
[----:B------:R-:W-:Y:S02]  /*4100*/  HADD2.F32 R75, -RZ, R75.H1_H1 ;  /* 0x3000004bff4b7230 */ /* 0x000fe40000004100 */
[----:B------:R-:W-:Y:S01]  /*4110*/  FFMA.FTZ R28, R28, R79, R83 ;  /* 0x0000004f1c1c7223 */ /* 0x000fe20000010053 */
[----:B------:R-:W-:Y:S02]  /*4120*/  HADD2.F32 R78, -RZ, R78.H1_H1 ;  /* 0x3000004eff4e7230 */ /* 0x000fe40000004100 */
[----:B------:R-:W-:Y:S01]  /*4130*/  FMUL.FTZ R76, R77, R80 ;  /* 0x000000504d4c7220 */ /* 0x000fe20000410000 */
[----:B------:R-:W-:Y:S01]  /*4140*/  F2FP.F16.E4M3.UNPACK_B R81, R74.H1 ;  /* 0x0000004aff51723e */ /* 0x000fe200030006ff */
[C---:B------:R-:W-:Y:S01]  /*4150*/  FMUL.FTZ R84, R75.reuse, R80 ;  /* 0x000000504b547220 */ /* 0x040fe20000410000 */
[----:B------:R-:W-:Y:S01]  /*4160*/  F2FP.F16.E4M3.UNPACK_B R79, R14.H1 ;  /* 0x0000000eff4f723e */ /* 0x000fe200030006ff */
[----:B------:R-:W-:Y:S01]  /*4170*/  FFMA.FTZ R75, R75, R78, -R76 ;  /* 0x0000004e4b4b7223 */ /* 0x000fe2000001084c */
[----:B------:R-:W-:Y:S01]  /*4180*/  F2FP.F16.E4M3.UNPACK_B R82, R73.H1 ;  /* 0x00000049ff52723e */ /* 0x000fe200030006ff */
[----:B------:R-:W-:Y:S01]  /*4190*/  HADD2.F32 R85, -RZ, R81.H0_H0 ;  /* 0x20000051ff557230 */ /* 0x000fe20000004100 */
[----:B------:R-:W-:Y:S01]  /*41a0*/  F2FP.F16.E4M3.UNPACK_B R76, R10.H1 ;  /* 0x0000000aff4c723e */ /* 0x000fe200030006ff */
[----:B------:R-:W-:-:S02]  /*41b0*/  HADD2.F32 R80, -RZ, R79.H0_H0 ;  /* 0x2000004fff507230 */ /* 0x000fc40000004100 */
[----:B------:R-:W-:Y:S01]  /*41c0*/  FFMA.FTZ R77, R77, R78, R84 ;  /* 0x0000004e4d4d7223 */ /* 0x000fe20000010054 */
[----:B------:R-:W-:Y:S01]  /*41d0*/  HADD2.F32 R83, -RZ, R82.H0_H0 ;  /* 0x20000052ff537230 */ /* 0x000fe20000004100 */
[----:B------:R-:W-:Y:S01]  /*41e0*/  F2FP.F16.E4M3.UNPACK_B R10, R10 ;  /* 0x0000000aff0a723e */ /* 0x000fe200020006ff */
[--C-:B------:R-:W-:Y:S02]  /*41f0*/  HADD2.F32 R78, -RZ, R76.reuse.H0_H0 ;  /* 0x2000004cff4e7230 */ /* 0x100fe40000004100 */
[-C--:B------:R-:W-:Y:S01]  /*4200*/  FMUL.FTZ R87, R80, R85.reuse ;  /* 0x0000005550577220 */ /* 0x080fe20000410000 */
[----:B------:R-:W-:Y:S01]  /*4210*/  HADD2.F32 R84, -RZ, R81.H1_H1 ;  /* 0x30000051ff547230 */ /* 0x000fe20000004100 */
[----:B------:R-:W-:Y:S01]  /*4220*/  F2FP.SATFINITE.E4M3.F32.PACK_AB_MERGE_C R8, R29, R8, RZ ;  /* 0x000000081d08723e */ /* 0x000fe200048070ff */
[----:B------:R-:W-:Y:S02]  /*4230*/  HADD2.F32 R81, -RZ, R79.H1_H1 ;  /* 0x3000004fff517230 */ /* 0x000fe40000004100 */
[----:B------:R-:W-:Y:S01]  /*4240*/  FMUL.FTZ R85, R78, R85 ;  /* 0x000000554e557220 */ /* 0x000fe20000410000 */
[----:B------:R-:W-:-:S02]  /*4250*/  HADD2.F32 R79, -RZ, R76.H1_H1 ;  /* 0x3000004cff4f7230 */ /* 0x000fc40000004100 */
[-C--:B------:R-:W-:Y:S01]  /*4260*/  FFMA.FTZ R76, R78, R83.reuse, -R87 ;  /* 0x000000534e4c7223 */ /* 0x080fe20000010857 */
[----:B------:R-:W-:Y:S01]  /*4270*/  F2FP.F16.E4M3.UNPACK_B R78, R74 ;  /* 0x0000004aff4e723e */ /* 0x000fe200020006ff */
[----:B------:R-:W-:Y:S01]  /*4280*/  FMUL.FTZ R86, R81, R84 ;  /* 0x0000005451567220 */ /* 0x000fe20000410000 */
[----:B------:R-:W-:Y:S01]  /*4290*/  F2FP.F16.E4M3.UNPACK_B R74, R14 ;  /* 0x0000000eff4a723e */ /* 0x000fe200020006ff */
[----:B------:R-:W-:Y:S01]  /*42a0*/  FMUL.FTZ R88, R79, R84 ;  /* 0x000000544f587220 */ /* 0x000fe20000410000 */
[----:B------:R-:W-:Y:S01]  /*42b0*/  FFMA.FTZ R84, R80, R83, R85 ;  /* 0x0000005350547223 */ /* 0x000fe20000010055 */
[----:B------:R-:W-:Y:S01]  /*42c0*/  HADD2.F32 R82, -RZ, R82.H1_H1 ;  /* 0x30000052ff527230 */ /* 0x000fe20000004100 */
[----:B------:R-:W-:Y:S01]  /*42d0*/  F2FP.SATFINITE.E4M3.F32.PACK_AB_MERGE_C R12, R31, R12, RZ ;  /* 0x0000000c1f0c723e */ /* 0x000fe200048070ff */
[--C-:B------:R-:W-:Y:S01]  /*42e0*/  HADD2.F32 R80, -RZ, R78.reuse.H0_H0 ;  /* 0x2000004eff507230 */ /* 0x100fe20000004100 */
[----:B------:R-:W-:Y:S01]  /*42f0*/  F2FP.SATFINITE.E4M3.F32.PACK_AB_MERGE_C R8, R75, R30, R8 ;  /* 0x0000001e4b08723e */ /* 0x000fe20004807008 */
[----:B------:R-:W-:Y:S01]  /*4300*/  HADD2.F32 R83, -RZ, R78.H1_H1 ;  /* 0x3000004eff537230 */ /* 0x000fe20000004100 */
[----:B------:R-:W-:Y:S01]  /*4310*/  F2FP.F16.E4M3.UNPACK_B R78, R73 ;  /* 0x00000049ff4e723e */ /* 0x000fe200020006ff */
[----:B------:R-:W-:-:S02]  /*4320*/  HADD2.F32 R73, -RZ, R74.H0_H0 ;  /* 0x2000004aff497230 */ /* 0x000fc40000004100 */
[-C--:B------:R-:W-:Y:S01]  /*4330*/  FFMA.FTZ R89, R79, R82.reuse, -R86 ;  /* 0x000000524f597223 */ /* 0x080fe20000010856 */
[----:B------:R-:W-:Y:S02]  /*4340*/  HADD2.F32 R14, -RZ, R10.H0_H0 ;  /* 0x2000000aff0e7230 */ /* 0x000fe40000004100 */
[----:B------:R-:W-:Y:S01]  /*4350*/  FFMA.FTZ R91, R81, R82, R88 ;  /* 0x00000052515b7223 */ /* 0x000fe20000010058 */
[----:B------:R-:W-:Y:S02]  /*4360*/  HADD2.F32 R74, -RZ, R74.H1_H1 ;  /* 0x3000004aff4a7230 */ /* 0x000fe40000004100 */
[-C--:B------:R-:W-:Y:S01]  /*4370*/  FMUL.FTZ R85, R73, R80.reuse ;  /* 0x0000005049557220 */ /* 0x080fe20000410000 */
[----:B------:R-:W-:Y:S02]  /*4380*/  HADD2.F32 R10, -RZ, R10.H1_H1 ;  /* 0x3000000aff0a7230 */ /* 0x000fe40000004100 */
[----:B------:R-:W-:Y:S01]  /*4390*/  FMUL.FTZ R80, R14, R80 ;  /* 0x000000500e507220 */ /* 0x000fe20000410000 */
[----:B------:R-:W-:-:S02]  /*43a0*/  HADD2.F32 R79, -RZ, R78.H0_H0 ;  /* 0x2000004eff4f7230 */ /* 0x000fc40000004100 */
[----:B------:R-:W-:Y:S01]  /*43b0*/  FMUL.FTZ R87, R74, R83 ;  /* 0x000000534a577220 */ /* 0x000fe20000410000 */
[----:B------:R-:W-:Y:S01]  /*43c0*/  HADD2.F32 R81, -RZ, R78.H1_H1 ;  /* 0x3000004eff517230 */ /* 0x000fe20000004100 */
[----:B------:R-:W-:Y:S01]  /*43d0*/  F2FP.F16.E4M3.UNPACK_B R31, R13 ;  /* 0x0000000dff1f723e */ /* 0x000fe200020006ff */
[----:B------:R-:W-:Y:S01]  /*43e0*/  FMUL.FTZ R83, R10, R83 ;  /* 0x000000530a537220 */ /* 0x000fe20000410000 */
[----:B------:R-:W-:Y:S01]  /*43f0*/  F2FP.F16.E4M3.UNPACK_B R30, R7 ;  /* 0x00000007ff1e723e */ /* 0x000fe200020006ff */
[----:B------:R-:W-:Y:S01]  /*4400*/  FFMA.FTZ R85, R14, R79, -R85 ;  /* 0x0000004f0e557223 */ /* 0x000fe20000010855 */
[----:B------:R-:W-:Y:S01]  /*4410*/  F2FP.F16.E4M3.UNPACK_B R29, R9 ;  /* 0x00000009ff1d723e */ /* 0x000fe200020006ff */
[----:B------:R-:W-:Y:S01]  /*4420*/  FFMA.FTZ R14, R73, R79, R80 ;  /* 0x0000004f490e7223 */ /* 0x000fe20000010050 */
[----:B------:R-:W-:Y:S01]  /*4430*/  FFMA.FTZ R10, R10, R81, -R87 ;  /* 0x000000510a0a7223 */ /* 0x000fe20000010857 */
[----:B------:R-:W-:Y:S01]  /*4440*/  F2FP.SATFINITE.E4M3.F32.PACK_AB_MERGE_C R12, R77, R28, R12 ;  /* 0x0000001c4d0c723e */ /* 0x000fe2000480700c */
[----:B------:R-:W-:Y:S01]  /*4450*/  HADD2.F32 R73, -RZ, R31.H0_H0 ;  /* 0x2000001fff497230 */ /* 0x000fe20000004100 */
[----:B------:R-:W-:Y:S01]  /*4460*/  F2FP.SATFINITE.E4M3.F32.PACK_AB_MERGE_C R76, R89, R76, RZ ;  /* 0x0000004c594c723e */ /* 0x000fe200048070ff */
[----:B------:R-:W-:Y:S01]  /*4470*/  HADD2.F32 R77, -RZ, R30.H0_H0 ;  /* 0x2000001eff4d7230 */ /* 0x000fe20000004100 */
[----:B------:R-:W-:Y:S01]  /*4480*/  F2FP.F16.E4M3.UNPACK_B R75, R6 ;  /* 0x00000006ff4b723e */ /* 0x000fe200020006ff */
[----:B------:R-:W-:Y:S01]  /*4490*/  HADD2.F32 R28, -RZ, R29.H0_H0 ;  /* 0x2000001dff1c7230 */ /* 0x000fe20000004100 */
[----:B------:R-:W-:Y:S01]  /*44a0*/  F2FP.SATFINITE.E4M3.F32.PACK_AB_MERGE_C R10, R10, R85, R76 ;  /* 0x000000550a0a723e */ /* 0x000fe2000480704c */
[----:B------:R-:W-:Y:S01]  /*44b0*/  FFMA.FTZ R83, R74, R81, R83 ;  /* 0x000000514a537223 */ /* 0x000fe20000010053 */
[----:B------:R-:W-:Y:S01]  /*44c0*/  FMUL.FTZ R79, R73, R77 ;  /* 0x0000004d494f7220 */ /* 0x000fe20000410000 */
[----:B------:R-:W-:-:S02]  /*44d0*/  HADD2.F32 R76, -RZ, R75.H0_H0 ;  /* 0x2000004bff4c7230 */ /* 0x000fc40000004100 */
[C---:B------:R-:W-:Y:S01]  /*44e0*/  FMUL.FTZ R78, R28.reuse, R77 ;  /* 0x0000004d1c4e7220 */ /* 0x040fe20000410000 */
[----:B------:R-:W-:Y:S01]  /*44f0*/  HADD2.F32 R74, -RZ, R31.H1_H1 ;  /* 0x3000001fff4a7230 */ /* 0x000fe20000004100 */
[----:B------:R-:W-:Y:S01]  /*4500*/  F2FP.F16.E4M3.UNPACK_B R13, R13.H1 ;  /* 0x0000000dff0d723e */ /* 0x000fe200030006ff */
        /* <DEDUP_REMOVED lines=11> */
[----:B------:R-:W-:-:S02]  /*45c0*/  HADD2.F32 R73, -RZ, R13.H0_H0 ;  /* 0x2000000dff497230 */ /* 0x000fc40000004100 */
[----:B------:R-:W-:Y:S01]  /*45d0*/  FFMA.FTZ R30, R74, R75, R77 ;  /* 0x0000004b4a1e7223 */ /* 0x000fe2000001004d */
[--C-:B------:R-:W-:Y:S01]  /*45e0*/  HADD2.F32 R78, -RZ, R76.reuse.H0_H0 ;  /* 0x2000004cff4e7230 */ /* 0x100fe20000004100 */
[----:B------:R-:W-:Y:S01]  /*45f0*/  F2FP.SATFINITE.E4M3.F32.PACK_AB_MERGE_C R84, R91, R84, RZ ;  /* 0x000000545b54723e */ /* 0x000fe200048070ff */
[----:B------:R-:W-:Y:S01]  /*4600*/  HADD2.F32 R7, -RZ, R31.H0_H0 ;  /* 0x2000001fff077230 */ /* 0x000fe20000004100 */
[----:B------:R-:W-:Y:S01]  /*4610*/  F2FP.F16.E4M3.UNPACK_B R75, R15 ;  /* 0x0000000fff4b723e */ /* 0x000fe200020006ff */
[----:B------:R-:W-:Y:S02]  /*4620*/  HADD2.F32 R74, -RZ, R13.H1_H1 ;  /* 0x3000000dff4a7230 */ /* 0x000fe40000004100 */
[-C--:B------:R-:W-:Y:S01]  /*4630*/  FMUL.FTZ R80, R73, R78.reuse ;  /* 0x0000004e49507220 */ /* 0x080fe20000410000 */
[----:B------:R-:W-:Y:S02]  /*4640*/  HADD2.F32 R13, -RZ, R76.H1_H1 ;  /* 0x3000004cff0d7230 */ /* 0x000fe40000004100 */
[----:B------:R-:W-:Y:S01]  /*4650*/  FMUL.FTZ R78, R7, R78 ;  /* 0x0000004e074e7220 */ /* 0x000fe20000410000 */
[----:B------:R-:W-:Y:S01]  /*4660*/  HADD2.F32 R76, -RZ, R6.H0_H0 ;  /* 0x20000006ff4c7230 */ /* 0x000fe20000004100 */
[----:B------:R-:W-:Y:S01]  /*4670*/  F2FP.F16.E4M3.UNPACK_B R81, R5 ;  /* 0x00000005ff51723e */ /* 0x000fe200020006ff */
[----:B------:R-:W-:-:S02]  /*4680*/  HADD2.F32 R31, -RZ, R31.H1_H1 ;  /* 0x3000001fff1f7230 */ /* 0x000fc40000004100 */
[CC--:B------:R-:W-:Y:S01]  /*4690*/  FMUL.FTZ R82, R74.reuse, R13.reuse ;  /* 0x0000000d4a527220 */ /* 0x0c0fe20000410000 */
[----:B------:R-:W-:Y:S02]  /*46a0*/  HADD2.F32 R77, -RZ, R6.H1_H1 ;  /* 0x30000006ff4d7230 */ /* 0x000fe40000004100 */
[-C--:B------:R-:W-:Y:S01]  /*46b0*/  FFMA.FTZ R6, R7, R76.reuse, -R80 ;  /* 0x0000004c07067223 */ /* 0x080fe20000010850 */
[----:B------:R-:W-:Y:S01]  /*46c0*/  FFMA.FTZ R7, R73, R76, R78 ;  /* 0x0000004c49077223 */ /* 0x000fe2000001004e */
[C---:B------:R-:W-:Y:S01]  /*46d0*/  FMUL.FTZ R73, R31.reuse, R13 ;  /* 0x0000000d1f497220 */ /* 0x040fe20000410000 */
[----:B------:R-:W-:Y:S01]  /*46e0*/  F2FP.F16.E4M3.UNPACK_B R76, R15.H1 ;  /* 0x0000000fff4c723e */ /* 0x000fe200030006ff */
[----:B------:R-:W-:Y:S01]  /*46f0*/  FFMA.FTZ R13, R31, R77, -R82 ;  /* 0x0000004d1f0d7223 */ /* 0x000fe20000010852 */
[----:B------:R-:W-:Y:S01]  /*4700*/  F2FP.F16.E4M3.UNPACK_B R31, R11 ;  /* 0x0000000bff1f723e */ /* 0x000fe200020006ff */
[----:B------:R-:W-:Y:S01]  /*4710*/  FFMA.FTZ R74, R74, R77, R73 ;  /* 0x0000004d4a4a7223 */ /* 0x000fe20000010049 */
[----:B------:R-:W-:Y:S01]  /*4720*/  F2FP.F16.E4M3.UNPACK_B R82, R5.H1 ;  /* 0x00000005ff52723e */ /* 0x000fe200030006ff */
[----:B------:R-:W-:Y:S01]  /*4730*/  HADD2.F32 R77, -RZ, R75.H0_H0 ;  /* 0x2000004bff4d7230 */ /* 0x000fe20000004100 */
[----:B------:R-:W-:Y:S01]  /*4740*/  F2FP.F16.E4M3.UNPACK_B R11, R11.H1 ;  /* 0x0000000bff0b723e */ /* 0x000fe200030006ff */
[----:B------:R-:W-:Y:S01]  /*4750*/  HADD2.F32 R15, -RZ, R31.H0_H0 ;  /* 0x2000001fff0f7230 */ /* 0x000fe20000004100 */
[----:B------:R-:W-:Y:S01]  /*4760*/  F2FP.SATFINITE.E4M3.F32.PACK_AB_MERGE_C R14, R83, R14, R84 ;  /* 0x0000000e530e723e */ /* 0x000fe20004807054 */
[----:B------:R-:W-:Y:S01]  /*4770*/  HADD2.F32 R84, -RZ, R81.H0_H0 ;  /* 0x20000051ff547230 */ /* 0x000fe20000004100 */
[-C--:B------:R-:W-:Y:S01]  /*4780*/  F2FP.F16.E4M3.UNPACK_B R5, R4.reuse ;  /* 0x00000004ff05723e */ /* 0x080fe200020006ff */
[----:B------:R-:W-:Y:S01]  /*4790*/  HADD2.F32 R83, -RZ, R82.H0_H0 ;  /* 0x20000052ff537230 */ /* 0x000fe20000004100 */
[----:B------:R-:W-:Y:S01]  /*47a0*/  F2FP.F16.E4M3.UNPACK_B R78, R4.H1 ;  /* 0x00000004ff4e723e */ /* 0x000fe200030006ff */
[----:B------:R-:W-:-:S02]  /*47b0*/  HADD2.F32 R4, -RZ, R76.H0_H0 ;  /* 0x2000004cff047230 */ /* 0x000fc40000004100 */
[-C--:B------:R-:W-:Y:S01]  /*47c0*/  FMUL.FTZ R86, R77, R84.reuse ;  /* 0x000000544d567220 */ /* 0x080fe20000410000 */
[----:B------:R-:W-:Y:S02]  /*47d0*/  HADD2.F32 R73, -RZ, R11.H0_H0 ;  /* 0x2000000bff497230 */ /* 0x000fe40000004100 */
[----:B------:R-:W-:Y:S01]  /*47e0*/  FMUL.FTZ R84, R15, R84 ;  /* 0x000000540f547220 */ /* 0x000fe20000410000 */
[----:B------:R-:W-:Y:S02]  /*47f0*/  HADD2.F32 R80, -RZ, R5.H0_H0 ;  /* 0x20000005ff507230 */ /* 0x000fe40000004100 */
[-C--:B------:R-:W-:Y:S01]  /*4800*/  FMUL.FTZ R88, R4, R83.reuse ;  /* 0x0000005304587220 */ /* 0x080fe20000410000 */
[----:B------:R-:W-:Y:S02]  /*4810*/  HADD2.F32 R79, -RZ, R78.H0_H0 ;  /* 0x2000004eff4f7230 */ /* 0x000fe40000004100 */
[----:B------:R-:W-:Y:S01]  /*4820*/  FMUL.FTZ R83, R73, R83 ;  /* 0x0000005349537220 */ /* 0x000fe20000410000 */
[----:B------:R-:W-:-:S02]  /*4830*/  HADD2.F32 R76, -RZ, R76.H1_H1 ;  /* 0x3000004cff4c7230 */ /* 0x000fc40000004100 */
[-C--:B------:R-:W-:Y:S01]  /*4840*/  FFMA.FTZ R86, R15, R80.reuse, -R86 ;  /* 0x000000500f567223 */ /* 0x080fe20000010856 */
[----:B------:R-:W-:Y:S02]  /*4850*/  HADD2.F32 R82, -RZ, R82.H1_H1 ;  /* 0x30000052ff527230 */ /* 0x000fe40000004100 */
[----:B------:R-:W-:Y:S01]  /*4860*/  FFMA.FTZ R84, R77, R80, R84 ;  /* 0x000000504d547223 */ /* 0x000fe20000010054 */
[----:B------:R-:W-:Y:S02]  /*4870*/  HADD2.F32 R11, -RZ, R11.H1_H1 ;  /* 0x3000000bff0b7230 */ /* 0x000fe40000004100 */
[----:B------:R-:W-:Y:S01]  /*4880*/  FFMA.FTZ R83, R4, R79, R83 ;  /* 0x0000004f04537223 */ /* 0x000fe20000010053 */
[----:B------:R-:W-:Y:S02]  /*4890*/  HADD2.F32 R75, -RZ, R75.H1_H1 ;  /* 0x3000004bff4b7230 */ /* 0x000fe40000004100 */
[----:B------:R-:W-:Y:S01]  /*48a0*/  FMUL.FTZ R90, R76, R82 ;  /* 0x000000524c5a7220 */ /* 0x000fe20000410000 */
[----:B------:R-:W-:-:S02]  /*48b0*/  HADD2.F32 R80, -RZ, R81.H1_H1 ;  /* 0x30000051ff507230 */ /* 0x000fc40000004100 */
[----:B------:R-:W-:Y:S01]  /*48c0*/  FFMA.FTZ R88, R73, R79, -R88 ;  /* 0x0000004f49587223 */ /* 0x000fe20000010858 */
[----:B------:R-:W-:Y:S01]  /*48d0*/  HADD2.F32 R31, -RZ, R31.H1_H1 ;  /* 0x3000001fff1f7230 */ /* 0x000fe20000004100 */
[----:B------:R-:W-:Y:S01]  /*48e0*/  F2FP.SATFINITE.E4M3.F32.PACK_AB_MERGE_C R6, R13, R6, RZ ;  /* 0x000000060d06723e */ /* 0x000fe200048070ff */
[----:B------:R-:W-:Y:S02]  /*48f0*/  HADD2.F32 R4, -RZ, R5.H1_H1 ;  /* 0x30000005ff047230 */ /* 0x000fe40000004100 */
[----:B------:R-:W-:Y:S01]  /*4900*/  FMUL.FTZ R5, R11, R82 ;  /* 0x000000520b057220 */ /* 0x000fe20000410000 */
[----:B------:R-:W-:Y:S02]  /*4910*/  HADD2.F32 R78, -RZ, R78.H1_H1 ;  /* 0x3000004eff4e7230 */ /* 0x000fe40000004100 */
[-C--:B------:R-:W-:Y:S01]  /*4920*/  FMUL.FTZ R82, R75, R80.reuse ;  /* 0x000000504b527220 */ /* 0x080fe20000410000 */
[----:B------:R-:W-:Y:S01]  /*4930*/  FMUL.FTZ R80, R31, R80 ;  /* 0x000000501f507220 */ /* 0x000fe20000410000 */
[----:B------:R-:W-:Y:S01]  /*4940*/  F2FP.SATFINITE.E4M3.F32.PACK_AB_MERGE_C R7, R74, R7, RZ ;  /* 0x000000074a07723e */ /* 0x000fe200048070ff */
[-C--:B------:R-:W-:Y:S01]  /*4950*/  FFMA.FTZ R11, R11, R78.reuse, -R90 ;  /* 0x0000004e0b0b7223 */ /* 0x080fe2000001085a */
[----:B------:R-:W-:Y:S01]  /*4960*/  FFMA.FTZ R76, R76, R78, R5 ;  /* 0x0000004e4c4c7223 */ /* 0x000fe20000010005 */
[-C--:B------:R-:W-:Y:S01]  /*4970*/  FFMA.FTZ R31, R31, R4.reuse, -R82 ;  /* 0x000000041f1f7223 */ /* 0x080fe20000010852 */
[----:B------:R-:W-:Y:S01]  /*4980*/  FFMA.FTZ R75, R75, R4, R80 ;  /* 0x000000044b4b7223 */ /* 0x000fe20000010050 */
[----:B------:R-:W-:-:S02]  /*4990*/  F2FP.SATFINITE.E4M3.F32.PACK_AB_MERGE_C R9, R9, R28, R6 ;  /* 0x0000001c0909723e */ /* 0x000fc40004807006 */
[----:B------:R-:W-:Y:S02]  /*49a0*/  F2FP.SATFINITE.E4M3.F32.PACK_AB_MERGE_C R11, R11, R88, RZ ;  /* 0x000000580b0b723e */ /* 0x000fe400048070ff */
[----:B------:R-:W-:Y:S02]  /*49b0*/  F2FP.SATFINITE.E4M3.F32.PACK_AB_MERGE_C R76, R76, R83, RZ ;  /* 0x000000534c4c723e */ /* 0x000fe400048070ff */
[----:B------:R-:W-:Y:S02]  /*49c0*/  F2FP.SATFINITE.E4M3.F32.PACK_AB_MERGE_C R11, R31, R86, R11 ;  /* 0x000000561f0b723e */ /* 0x000fe4000480700b */
[----:B------:R-:W-:Y:S02]  /*49d0*/  F2FP.SATFINITE.E4M3.F32.PACK_AB_MERGE_C R13, R30, R29, R7 ;  /* 0x0000001d1e0d723e */ /* 0x000fe40004807007 */
[----:B------:R-:W-:-:S07]  /*49e0*/  F2FP.SATFINITE.E4M3.F32.PACK_AB_MERGE_C R15, R75, R84, R76 ;  /* 0x000000544b0f723e */ /* 0x000fce000480704c */
.L_x_447:
[----:B------:R-:W-:Y:S05]  /*49f0*/  BSYNC B1 ;  /* 0x0000000000017941 */ /* 0x000fea0003800000 */
.L_x_446:
[----:B--2---:R2:W-:Y:S01]  /*4a00*/  ST.E.128 desc[UR40][R56.64], R8 ;  /* 0x0000000838007985 */ /* 0x0045e2000c101d28 */
[----:B------:R-:W-:-:S13]  /*4a10*/  ISETP.GE.AND P3, PT, R69, R71, PT ;  /* 0x000000474500720c */ /* 0x000fda0003f66270 */
[----:B------:R-:W-:Y:S05]  /*4a20*/  @P3 BRA `(.L_x_435) ;  /* 0x0000000000e43947 */ /* 0x000fea0003800000 */
[----:B------:R-:W-:-:S04]  /*4a30*/  IADD3 R4, P3, R72, R69, RZ ;  /* 0x0000004548047210 */ /* 0x000fc80007f7e0ff */
[----:B------:R-:W-:-:S05]  /*4a40*/  LEA.HI.X.SX32 R5, R69, R70, 0x1, P3 ;  /* 0x0000004645057211 */ /* 0x000fca00018f0eff */
[----:B-1----:R1:W-:Y:S01]  /*4a50*/  ST.E.128 desc[UR40][R4.64], R12 ;  /* 0x0000000c04007985 */ /* 0x0023e2000c101d28 */
[----:B------:R-:W-:Y:S05]  /*4a60*/  BRA `(.L_x_435) ;  /* 0x0000000000d47947 */ /* 0x000fea0003800000 */
.L_x_427:
[----:B------:R-:W2:Y:S02]  /*4a70*/  LDL R4, [R1+0xc] ;  /* 0x00000c0001047983 */ /* 0x000ea40000100800 */
[----:B--2---:R-:W-:-:S13]  /*4a80*/  ISETP.NE.AND P4, PT, R4, 0x3, PT ;  /* 0x000000030400780c */ /* 0x004fda0003f85270 */
[----:B------:R-:W-:Y:S05]  /*4a90*/  @!P4 BRA `(.L_x_448) ;  /* 0x000000000004c947 */ /* 0x000fea0003800000 */
[----:B------:R-:W-:Y:S01]  /*4aa0*/  BPT.TRAP 0x1 ;  /* 0x000000040000795c */ /* 0x000fe20000300000 */
.L_x_448:
[----:B------:R-:W2:Y:S01]  /*4ab0*/  LDL R4, [R1] ;  /* 0x0000000001047983 */ /* 0x000ea20000100800 */
[----:B------:R-:W-:Y:S01]  /*4ac0*/  IMAD R67, R19, 0x8, R18 ;  /* 0x0000000813437824 */ /* 0x000fe200078e0212 */
[----:B------:R-:W-:Y:S01]  /*4ad0*/  BSSY B1, `(.L_x_449) ;  /* 0x0000005000017945 */ /* 0x000fe20003800000 */
[----:B------:R-:W-:Y:S02]  /*4ae0*/  SHF.R.S32.HI R64, RZ, 0x1f, R62 ;  /* 0x0000001fff407819 */ /* 0x000fe4000001143e */
[----:B--2---:R-:W-:-:S04]  /*4af0*/  SHF.L.U32 R68, R4, 0x1f, RZ ;  /* 0x0000001f04447819 */ /* 0x004fc800000006ff */
[----:B------:R-:W0:Y:S02]  /*4b00*/  SYNCS.PHASECHK.TRANS64.TRYWAIT P3, [R67+URZ+0x13290], R68 ;  /* 0x01329044430075a7 */ /* 0x000e24000806017f */
[----:B0-----:R-:W-:Y:S05]  /*4b10*/  @!P3 BRA `(.L_x_450) ;  /* 0x000001380060b947 */ /* 0x001fea0003800000 */
.L_x_669:
[----:B------:R-:W-:Y:S05]  /*4b20*/  BSYNC B1 ;  /* 0x0000000000017941 */ /* 0x000fea0003800000 */
.L_x_449:
[----:B------:R-:W1:Y:S01]  /*4b30*/  S2R R8, SR_TID.X ;  /* 0x0000000000087919 */ /* 0x000e620000002100 */
[----:B------:R-:W-:Y:S01]  /*4b40*/  ULDC.64 UR4, c[0x0][0x300] ;  /* 0x0000c00000047ab9 */ /* 0x000fe20000000a00 */
[----:B-----5:R-:W-:Y:S01]  /*4b50*/  SHF.R.S32.HI R65, RZ, 0x1f, R61 ;  /* 0x0000001fff417819 */ /* 0x020fe2000001143d */
[----:B------:R-:W-:Y:S01]  /*4b60*/  IMAD R7, R64, UR4, RZ ;  /* 0x0000000440077c24 */ /* 0x000fe2000f8e02ff */
[----:B------:R-:W-:Y:S01]  /*4b70*/  ULDC.64 UR6, c[0x0][0x2e8] ;  /* 0x0000ba0000067ab9 */ /* 0x000fe20000000a00 */
[----:B------:R-:W-:-:S04]  /*4b80*/  IMAD.WIDE.U32 R4, R62, UR4, RZ ;  /* 0x000000043e047c25 */ /* 0x000fc8000f8e00ff */
[----:B------:R-:W-:Y:S01]  /*4b90*/  IMAD R7, R62, UR5, R7 ;  /* 0x000000053e077c24 */ /* 0x000fe2000f8e0207 */
[----:B------:R-:W-:Y:S01]  /*4ba0*/  ULDC.64 UR4, c[0x0][0x310] ;  /* 0x0000c40000047ab9 */ /* 0x000fe20000000a00 */
[----:B------:R-:W-:Y:S02]  /*4bb0*/  IMAD R66, R2, -0xa0, R44 ;  /* 0xffffff6002427824 */ /* 0x000fe400078e022c */
[----:B------:R-:W-:Y:S02]  /*4bc0*/  IMAD R6, R65, UR4, RZ ;  /* 0x0000000441067c24 */ /* 0x000fe4000f8e02ff */
[----:B------:R-:W-:Y:S01]  /*4bd0*/  IMAD.IADD R5, R5, 0x1, R7 ;  /* 0x0000000105057824 */ /* 0x000fe200078e0207 */
[----:B------:R-:W-:Y:S01]  /*4be0*/  VIMNMX R66, R66, 0xa0, PT ;  /* 0x000000a042427848 */ /* 0x000fe20003fe0100 */
[C---:B------:R-:W-:Y:S02]  /*4bf0*/  IMAD R7, R61.reuse, UR5, R6 ;  /* 0x000000053d077c24 */ /* 0x040fe4000f8e0206 */
[----:B------:R-:W-:Y:S01]  /*4c00*/  IMAD.WIDE.U32 R4, R61, UR4, R4 ;  /* 0x000000043d047c25 */ /* 0x000fe2000f8e0004 */
[----:B------:R-:W-:-:S03]  /*4c10*/  ULDC.64 UR4, c[0x0][0x308] ;  /* 0x0000c20000047ab9 */ /* 0x000fc60000000a00 */
[----:B------:R-:W-:Y:S02]  /*4c20*/  IMAD.IADD R5, R5, 0x1, R7 ;  /* 0x0000000105057824 */ /* 0x000fe400078e0207 */
[----:B------:R-:W-:Y:S01]  /*4c30*/  IMAD.WIDE.U32 R4, R22, UR4, R4 ;  /* 0x0000000416047c25 */ /* 0x000fe2000f8e0004 */
[----:B------:R-:W-:-:S03]  /*4c40*/  UMOV UR4, 0xffffffff ;  /* 0xffffffff00047882 */ /* 0x000fc60000000000 */
[----:B------:R-:W-:Y:S01]  /*4c50*/  IMAD R13, R22, UR5, R5 ;  /* 0x00000005160d7c24 */ /* 0x000fe2000f8e0205 */
[----:B------:R-:W-:Y:S01]  /*4c60*/  IADD3 R4, P3, R4, UR6, RZ ;  /* 0x0000000604047c10 */ /* 0x000fe2000ff7e0ff */
[----:B-1----:R-:W-:-:S03]  /*4c70*/  VIADD R8, R8, 0xffffff80 ;  /* 0xffffff8008087836 */ /* 0x002fc60000000000 */
[----:B------:R-:W-:Y:S02]  /*4c80*/  IADD3.X R13, R13, UR7, RZ, P3, !PT ;  /* 0x000000070d0d7c10 */ /* 0x000fe40009ffe4ff */
[----:B------:R-:W-:-:S04]  /*4c90*/  LEA.HI R8, R8, R8, RZ, 0x1 ;  /* 0x0000000808087211 */ /* 0x000fc800078f08ff */
[----:B------:R-:W-:-:S04]  /*4ca0*/  SHF.R.S32.HI R8, RZ, 0x1, R8 ;  /* 0x00000001ff087819 */ /* 0x000fc80000011408 */
[----:B------:R-:W-:Y:S01]  /*4cb0*/  ISETP.GT.AND P3, PT, R66, R8, PT ;  /* 0x000000084200720c */ /* 0x000fe20003f64270 */
[----:B------:R-:W-:-:S12]  /*4cc0*/  BRA.DIV UR4, `(.L_x_451) ;  /* 0x0000013a04087947 */ /* 0x000fd8000b800000 */
[----:B------:R1:W2:Y:S04]  /*4cd0*/  SHFL.IDX PT, R5, R13, RZ, 0x1e1f ;  /* 0x001e1fff0d057589 */ /* 0x0002a800000e0000 */
[----:B------:R1:W3:Y:S02]  /*4ce0*/  SHFL.IDX PT, R14, R4, RZ, 0x1e1f ;  /* 0x001e1fff040e7589 */ /* 0x0002e400000e0000 */
.L_x_673:
[----:B------:R-:W-:Y:S05]  /*4cf0*/  @!P3 BRA `(.L_x_435) ;  /* 0x000000000030b947 */ /* 0x000fea0003800000 */
[----:B-1----:R-:W4:Y:S01]  /*4d00*/  LDL R4, [R1+0x14] ;  /* 0x0000140001047983 */ /* 0x002f220000100800 */
[----:B------:R-:W-:Y:S02]  /*4d10*/  ULDC UR4, c[0x0][0x2f4] ;  /* 0x0000bd0000047ab9 */ /* 0x000fe40000000800 */
[----:B------:R-:W-:-:S13]  /*4d20*/  ISETP.GE.AND P3, PT, R16, UR4, PT ;  /* 0x0000000410007c0c */ /* 0x000fda000bf66270 */
[----:B---3--:R-:W-:-:S05]  /*4d30*/  @!P3 IADD3 R10, P5, R16, R14, RZ ;  /* 0x0000000e100ab210 */ /* 0x008fca0007fbe0ff */
[----:B--2---:R-:W-:Y:S01]  /*4d40*/  @!P3 IMAD.X R11, R5, 0x1, R17, P5 ;  /* 0x00000001050bb824 */ /* 0x004fe200028e0611 */
[----:B------:R-:W-:-:S13]  /*4d50*/  ISETP.GE.AND P5, PT, R23, UR4, PT ;  /* 0x0000000417007c0c */ /* 0x000fda000bfa6270 */
[----:B------:R-:W-:-:S05]  /*4d60*/  @!P5 IADD3 R8, P6, R23, R14, RZ ;  /* 0x0000000e1708d210 */ /* 0x000fca0007fde0ff */
[----:B----4-:R-:W-:Y:S02]  /*4d70*/  @!P5 IMAD.X R9, R5, 0x1, R4, P6 ;  /* 0x000000010509d824 */ /* 0x010fe400030e0604 */
[----:B------:R-:W1:Y:S04]  /*4d80*/  @!P3 LDS.128 R4, [R63+0xe000] ;  /* 0x00e000003f04b984 */ /* 0x000e680000000c00 */
[----:B-1----:R-:W-:Y:S04]  /*4d90*/  @!P3 ST.E.128 desc[UR40][R10.64], R4 ;  /* 0x000000040a00b985 */ /* 0x002fe8000c101d28 */
[----:B------:R-:W1:Y:S04]  /*4da0*/  @!P5 LDS.128 R4, [R60+0xe000] ;  /* 0x00e000003c04d984 */ /* 0x000e680000000c00 */
[----:B-1----:R4:W-:Y:S02]  /*4db0*/  @!P5 ST.E.128 desc[UR40][R8.64], R4 ;  /* 0x000000040800d985 */ /* 0x0029e4000c101d28 */
.L_x_435:
[----:B------:R-:W-:Y:S05]  /*4dc0*/  BSYNC B0 ;  /* 0x0000000000007941 */ /* 0x000fea0003800000 */
.L_x_426:
[----:B-12-4-:R-:W1:Y:S01]  /*4dd0*/  S2R R4, SR_TID.X ;  /* 0x0000000000047919 */ /* 0x016e620000002100 */
[----:B------:R-:W-:Y:S01]  /*4de0*/  @!PT LDS RZ, [RZ] ;  /* 0x00000000fffff984 */ /* 0x000fe20000000800 */
[----:B------:R-:W-:Y:S01]  /*4df0*/  @!PT LDS RZ, [RZ] ;  /* 0x00000000fffff984 */ /* 0x000fe20000000800 */
[----:B------:R-:W-:Y:S01]  /*4e00*/  @!PT LDS RZ, [RZ] ;  /* 0x00000000fffff984 */ /* 0x000fe20000000800 */
[----:B------:R-:W-:Y:S01]  /*4e10*/  @!PT LDS RZ, [RZ] ;  /* 0x00000000fffff984 */ /* 0x000fe20000000800 */
[----:B------:R2:W-:Y:S06]  /*4e20*/  MEMBAR.ALL.CTA ;  /* 0x0000000000007992 */ /* 0x0005ec0000008000 */
[----:B--2---:R-:W2:Y:S01]  /*4e30*/  FENCE.VIEW.ASYNC.S ;  /* 0x00000000000073c6 */ /* 0x004ea20000000000 */
[----:B------:R-:W-:Y:S05]  /*4e40*/  WARPSYNC.ALL ;  /* 0x0000000000007948 */ /* 0x000fea0003800000 */
[----:B------:R-:W-:Y:S01]  /*4e50*/  BSSY B0, `(.L_x_452) ;  /* 0x0000008000007945 */ /* 0x000fe20003800000 */
[----:B--2---:R2:W-:Y:S01]  /*4e60*/  BAR.SYNC.DEFER_BLOCKING R46, 0x80 ;  /* 0x0002002e0000751d */ /* 0x0045e20000010000 */
[----:B-1----:R-:W-:-:S13]  /*4e70*/  LOP3.LUT P3, RZ, R4, 0x7f, RZ, 0xc0, !PT ;  /* 0x0000007f04ff7812 */ /* 0x002fda000786c0ff */
[----:B------:R-:W-:-:S05]  /*4e80*/  @!P3 VIADD R4, R67, 0x132a0 ;  /* 0x000132a04304b836 */ /* 0x000fca0000000000 */
[----:B------:R-:W-:-:S04]  /*4e90*/  @!P3 PRMT R4, RZ, 0x654, R4 ;  /* 0x00000654ff04b816 */ /* 0x000fc80000000004 */
[----:B------:R2:W-:Y:S01]  /*4ea0*/  @!P3 SYNCS.ARRIVE.TRANS64.RED.A1T0 RZ, [R4+URZ], RZ ;  /* 0x000000ff04ffb9a7 */ /* 0x0005e2000810043f */
[----:B------:R-:W-:Y:S05]  /*4eb0*/  @!P4 BRA `(.L_x_453) ;  /* 0x000000000004c947 */ /* 0x000fea0003800000 */
[----:B------:R-:W-:Y:S01]  /*4ec0*/  BPT.TRAP 0x1 ;  /* 0x000000040000795c */ /* 0x000fe20000300000 */
.L_x_453:
[----:B------:R-:W-:Y:S05]  /*4ed0*/  BSYNC B0 ;  /* 0x0000000000007941 */ /* 0x000fea0003800000 */
.L_x_452:
[----:B------:R-:W1:Y:S01]  /*4ee0*/  SYNCS.PHASECHK.TRANS64.TRYWAIT P4, [R67+URZ+0x132b0], R68 ;  /* 0x0132b044430075a7 */ /* 0x000e62000808017f */
[----:B------:R-:W-:Y:S04]  /*4ef0*/  BSSY B0, `(.L_x_454) ;  /* 0x0000002000007945 */ /* 0x000fe80003800000 */
[----:B-1----:R-:W-:Y:S05]  /*4f00*/  @!P4 BRA `(.L_x_455) ;  /* 0x0000013400bcc947 */ /* 0x002fea0003800000 */
.L_x_674:
[----:B------:R-:W-:Y:S05]  /*4f10*/  BSYNC B0 ;  /* 0x0000000000007941 */ /* 0x000fea0003800000 */
.L_x_454:
[----:B------:R-:W4:Y:S01]  /*4f20*/  S2R R8, SR_TID.X ;  /* 0x0000000000087919 */ /* 0x000f220000002100 */
[----:B------:R-:W-:Y:S01]  /*4f30*/  ULDC.64 UR4, c[0x0][0x328] ;  /* 0x0000ca0000047ab9 */ /* 0x000fe20000000a00 */
[----:B------:R-:W-:Y:S01]  /*4f40*/  ULDC.64 UR6, c[0x0][0x318] ;  /* 0x0000c60000067ab9 */ /* 0x000fe20000000a00 */
[----:B------:R-:W-:Y:S01]  /*4f50*/  IMAD R7, R64, UR4, RZ ;  /* 0x0000000440077c24 */ /* 0x000fe2000f8e02ff */
[----:B------:R-:W-:Y:S01]  /*4f60*/  BSSY B0, `(.L_x_456) ;  /* 0x0000021000007945 */ /* 0x000fe20003800000 */
[----:B--2---:R-:W-:-:S04]  /*4f70*/  IMAD.WIDE.U32 R4, R62, UR4, RZ ;  /* 0x000000043e047c25 */ /* 0x004fc8000f8e00ff */
[----:B------:R-:W-:Y:S01]  /*4f80*/  IMAD R7, R62, UR5, R7 ;  /* 0x000000053e077c24 */ /* 0x000fe2000f8e0207 */
[----:B------:R-:W-:Y:S02]  /*4f90*/  ULDC.64 UR4, c[0x0][0x338] ;  /* 0x0000ce0000047ab9 */ /* 0x000fe40000000a00 */
[----:B------:R-:W-:Y:S02]  /*4fa0*/  IMAD R6, R65, UR4, RZ ;  /* 0x0000000441067c24 */ /* 0x000fe4000f8e02ff */
[----:B------:R-:W-:Y:S02]  /*4fb0*/  IMAD.IADD R5, R5, 0x1, R7 ;  /* 0x0000000105057824 */ /* 0x000fe400078e0207 */
[C---:B------:R-:W-:Y:S02]  /*4fc0*/  IMAD R7, R61.reuse, UR5, R6 ;  /* 0x000000053d077c24 */ /* 0x040fe4000f8e0206 */
[----:B------:R-:W-:Y:S01]  /*4fd0*/  IMAD.WIDE.U32 R4, R61, UR4, R4 ;  /* 0x000000043d047c25 */ /* 0x000fe2000f8e0004 */
[----:B------:R-:W-:-:S04]  /*4fe0*/  ULDC.64 UR4, c[0x0][0x330] ;  /* 0x0000cc0000047ab9 */ /* 0x000fc80000000a00 */
[----:B------:R-:W-:-:S03]  /*4ff0*/  IADD3 R5, R5, R7, RZ ;  /* 0x0000000705057210 */ /* 0x000fc60007ffe0ff */
[----:B------:R-:W-:-:S04]  /*5000*/  IMAD.WIDE.U32 R4, R22, UR4, R4 ;  /* 0x0000000416047c25 */ /* 0x000fc8000f8e0004 */
[----:B----4-:R-:W-:Y:S01]  /*5010*/  VIADD R8, R8, 0xffffff80 ;  /* 0xffffff8008087836 */ /* 0x010fe20000000000 */
[----:B------:R-:W-:Y:S01]  /*5020*/  IADD3 R4, P4, R4, UR6, RZ ;  /* 0x0000000604047c10 */ /* 0x000fe2000ff9e0ff */
[----:B------:R-:W-:-:S03]  /*5030*/  IMAD R5, R22, UR5, R5 ;  /* 0x0000000516057c24 */ /* 0x000fc6000f8e0205 */
[----:B------:R-:W-:Y:S02]  /*5040*/  LEA.HI R8, R8, R8, RZ, 0x1 ;  /* 0x0000000808087211 */ /* 0x000fe400078f08ff */
[----:B------:R-:W-:Y:S01]  /*5050*/  IADD3.X R5, R5, UR7, RZ, P4, !PT ;  /* 0x0000000705057c10 */ /* 0x000fe2000a7fe4ff */
[----:B------:R-:W2:Y:S01]  /*5060*/  SHFL.IDX PT, R4, R4, RZ, 0x1e1f ;  /* 0x001e1fff04047589 */ /* 0x000ea200000e0000 */
[----:B------:R-:W-:-:S04]  /*5070*/  SHF.R.S32.HI R8, RZ, 0x1, R8 ;  /* 0x00000001ff087819 */ /* 0x000fc80000011408 */
[----:B------:R-:W-:Y:S01]  /*5080*/  ISETP.GT.AND P4, PT, R66, R8, PT ;  /* 0x000000084200720c */ /* 0x000fe20003f84270 */
[----:B------:R-:W4:-:S12]  /*5090*/  SHFL.IDX PT, R5, R5, RZ, 0x1e1f ;  /* 0x001e1fff05057589 */ /* 0x000f1800000e0000 */
[----:B------:R-:W-:Y:S05]  /*50a0*/  @!P4 BRA `(.L_x_457) ;  /* 0x000000000030c947 */ /* 0x000fea0003800000 */
[----:B------:R-:W5:Y:S01]  /*50b0*/  LDL R12, [R1+0x14] ;  /* 0x00001400010c7983 */ /* 0x000f620000100800 */
[----:B------:R-:W-:Y:S02]  /*50c0*/  ULDC UR4, c[0x0][0x2f4] ;  /* 0x0000bd0000047ab9 */ /* 0x000fe40000000800 */
[----:B------:R-:W-:-:S13]  /*50d0*/  ISETP.GE.AND P4, PT, R16, UR4, PT ;  /* 0x0000000410007c0c */ /* 0x000fda000bf86270 */
[----:B--2---:R-:W-:-:S05]  /*50e0*/  @!P4 IADD3 R10, P5, R16, R4, RZ ;  /* 0x00000004100ac210 */ /* 0x004fca0007fbe0ff */
[----:B----4-:R-:W-:Y:S01]  /*50f0*/  @!P4 IMAD.X R11, R5, 0x1, R17, P5 ;  /* 0x00000001050bc824 */ /* 0x010fe200028e0611 */
[----:B------:R-:W-:-:S13]  /*5100*/  ISETP.GE.AND P5, PT, R23, UR4, PT ;  /* 0x0000000417007c0c */ /* 0x000fda000bfa6270 */
[----:B------:R-:W-:-:S05]  /*5110*/  @!P5 IADD3 R8, P6, R23, R4, RZ ;  /* 0x000000041708d210 */ /* 0x000fca0007fde0ff */
[----:B-----5:R-:W-:Y:S02]  /*5120*/  @!P5 IMAD.X R9, R5, 0x1, R12, P6 ;  /* 0x000000010509d824 */ /* 0x020fe400030e060c */
[----:B------:R-:W2:Y:S04]  /*5130*/  @!P4 LDS.128 R4, [R63+0x6000] ;  /* 0x006000003f04c984 */ /* 0x000ea80000000c00 */
[----:B--2---:R-:W-:Y:S04]  /*5140*/  @!P4 ST.E.128 desc[UR40][R10.64], R4 ;  /* 0x000000040a00c985 */ /* 0x004fe8000c101d28 */
[----:B------:R-:W2:Y:S04]  /*5150*/  @!P5 LDS.128 R4, [R60+0x6000] ;  /* 0x006000003c04d984 */ /* 0x000ea80000000c00 */
[----:B--2---:R2:W-:Y:S02]  /*5160*/  @!P5 ST.E.128 desc[UR40][R8.64], R4 ;  /* 0x000000040800d985 */ /* 0x0045e4000c101d28 */
.L_x_457:
[----:B------:R-:W-:Y:S05]  /*5170*/  BSYNC B0 ;  /* 0x0000000000007941 */ /* 0x000fea0003800000 */
.L_x_456:
[----:B--2-4-:R-:W2:Y:S01]  /*5180*/  LDL.LU R5, [R1] ;  /* 0x0000000001057983 */ /* 0x014ea20000300800 */
[----:B01----:R-:W-:Y:S02]  /*5190*/  @!P3 VIADD R67, R67, 0x132c0 ;  /* 0x000132c04343b836 */ /* 0x003fe40000000000 */
[----:B------:R-:W-:Y:S01]  /*51a0*/  VIADD R19, R19, 0x1 ;  /* 0x0000000113137836 */ /* 0x000fe20000000000 */
[----:B------:R-:W-:Y:S01]  /*51b0*/  @!PT LDS RZ, [RZ] ;  /* 0x00000000fffff984 */ /* 0x000fe20000000800 */
[----:B------:R-:W-:Y:S01]  /*51c0*/  @!PT LDS RZ, [RZ] ;  /* 0x00000000fffff984 */ /* 0x000fe20000000800 */
[----:B------:R-:W-:Y:S01]  /*51d0*/  @!PT LDS RZ, [RZ] ;  /* 0x00000000fffff984 */ /* 0x000fe20000000800 */
[----:B------:R-:W-:Y:S01]  /*51e0*/  @!PT LDS RZ, [RZ] ;  /* 0x00000000fffff984 */ /* 0x000fe20000000800 */
[----:B------:R0:W-:Y:S06]  /*51f0*/  MEMBAR.ALL.CTA ;  /* 0x0000000000007992 */ /* 0x0001ec0000008000 */
[----:B0-----:R-:W0:Y:S01]  /*5200*/  FENCE.VIEW.ASYNC.S ;  /* 0x00000000000073c6 */ /* 0x001e220000000000 */
[----:B------:R-:W-:Y:S01]  /*5210*/  @!P3 PRMT R67, RZ, 0x654, R67 ;  /* 0x00000654ff43b816 */ /* 0x000fe20000000043 */
[----:B0-----:R0:W-:Y:S06]  /*5220*/  BAR.SYNC.DEFER_BLOCKING R46, 0x80 ;  /* 0x0002002e0000751d */ /* 0x0011ec0000010000 */
[----:B------:R0:W-:Y:S01]  /*5230*/  @!P3 SYNCS.ARRIVE.TRANS64.RED.A1T0 RZ, [R67+URZ], RZ ;  /* 0x000000ff43ffb9a7 */ /* 0x0001e2000810043f */
[----:B------:R-:W-:-:S04]  /*5240*/  ISETP.NE.AND P3, PT, R19, 0x2, PT ;  /* 0x000000021300780c */ /* 0x000fc80003f65270 */
[----:B------:R-:W-:Y:S02]  /*5250*/  SEL R4, RZ, 0x1, P3 ;  /* 0x00000001ff047807 */ /* 0x000fe40001800000 */
[----:B------:R-:W-:Y:S02]  /*5260*/  SEL R19, R19, RZ, P3 ;  /* 0x000000ff13137207 */ /* 0x000fe40001800000 */
[----:B------:R-:W-:Y:S02]  /*5270*/  PLOP3.LUT P3, PT, PT, PT, PT, 0x8, 0x0 ;  /* 0x000000000000781c */ /* 0x000fe40003f6e170 */
[----:B--2---:R-:W-:-:S05]  /*5280*/  LOP3.LUT R5, R5, R4, RZ, 0x3c, !PT ;  /* 0x0000000405057212 */ /* 0x004fca00078e3cff */
[----:B------:R0:W-:Y:S01]  /*5290*/  STL [R1], R5 ;  /* 0x0000000501007387 */ /* 0x0001e20000100800 */
[----:B------:R-:W-:Y:S05]  /*52a0*/  @P2 BRA `(.L_x_458) ;  /* 0xffffffd000042947 */ /* 0x000fea000383ffff */
.L_x_421:
[----:B------:R-:W-:Y:S04]  /*52b0*/  BSSY B0, `(.L_x_459) ;  /* 0x0000004000007945 */ /* 0x000fe80003800000 */
[----:B------:R-:W-:Y:S05]  /*52c0*/  @P3 BRA `(.L_x_460) ;  /* 0x0000000000083947 */ /* 0x000fea0003800000 */
[----:B------:R-:W1:Y:S02]  /*52d0*/  FENCE.VIEW.ASYNC.G ;  /* 0x00000000000073c6 */ /* 0x000e640000000100 */
[----:B-1----:R-:W-:Y:S06]  /*52e0*/  BAR.ARV 0xc, 0x200 ;  /* 0x0308000000007b1d */ /* 0x002fec0000002000 */
.L_x_460:
[----:B------:R-:W-:Y:S05]  /*52f0*/  BSYNC B0 ;  /* 0x0000000000007941 */ /* 0x000fea0003800000 */
.L_x_459:
[----:B------:R-:W2:Y:S01]  /*5300*/  LDL R0, [R1+0x24] ;  /* 0x0000240001007983 */ /* 0x000ea20000100800 */
[----:B------:R-:W-:Y:S01]  /*5310*/  ULDC.64 UR4, c[0x0][0x990] ;  /* 0x0002640000047ab9 */ /* 0x000fe20000000a00 */
[----:B------:R-:W-:Y:S02]  /*5320*/  ULDC.64 UR6, c[0x0][0x998] ;  /* 0x0002660000067ab9 */ /* 0x000fe40000000a00 */
[----:B------:R-:W4:Y:S04]  /*5330*/  LDL R2, [R1+0x4c] ;  /* 0x00004c0001027983 */ /* 0x000f280000100800 */
[----:B------:R-:W3:Y:S01]  /*5340*/  LDL R4, [R1+0x38] ;  /* 0x0000380001047983 */ /* 0x000ee20000100800 */
[----:B------:R-:W-:Y:S02]  /*5350*/  ISETP.NE.U32.AND P0, PT, RZ, UR4, PT ;  /* 0x00000004ff007c0c */ /* 0x000fe4000bf05070 */
[----:B------:R-:W-:-:S02]  /*5360*/  ISETP.NE.U32.AND P1, PT, RZ, UR6, PT ;  /* 0x00000006ff007c0c */ /* 0x000fc4000bf25070 */
[----:B------:R-:W-:Y:S02]  /*5370*/  ISETP.NE.AND.EX P0, PT, RZ, UR5, PT, P0 ;  /* 0x00000005ff007c0c */ /* 0x000fe4000bf05300 */
[----:B------:R-:W-:-:S11]  /*5380*/  ISETP.NE.AND.EX P1, PT, RZ, UR7, PT, P1 ;  /* 0x00000007ff007c0c */ /* 0x000fd6000bf25310 */
[----:B------:R-:W4:Y:S08]  /*5390*/  @P0 LDC.64 R6, c[0x0][0x9a8] ;  /* 0x00026a00ff060b82 */ /* 0x000f300000000a00 */
[----:B------:R-:W1:Y:S08]  /*53a0*/  @P1 LDC.64 R8, c[0x0][0x9b8] ;  /* 0x00026e00ff081b82 */ /* 0x000e700000000a00 */
[----:B------:R-:W0:Y:S08]  /*53b0*/  @P0 LDC.64 R10, c[0x0][0x9b0] ;  /* 0x00026c00ff0a0b82 */ /* 0x000e300000000a00 */
[----:B------:R-:W0:Y:S01]  /*53c0*/  @P1 LDC.64 R12, c[0x0][0x9c0] ;  /* 0x00027000ff0c1b82 */ /* 0x000e220000000a00 */
[----:B--2---:R-:W-:Y:S01]  /*53d0*/  LOP3.LUT P4, RZ, R0, 0x4, RZ, 0xc0, !PT ;  /* 0x0000000400ff7812 */ /* 0x004fe2000788c0ff */
[----:B----4-:R-:W-:-:S02]  /*53e0*/  @P0 IMAD R0, R2, R6, RZ ;  /* 0x0000000602000224 */ /* 0x010fc400078e02ff */
[----:B-1----:R-:W-:Y:S02]  /*53f0*/  @P1 IMAD R2, R2, R8, RZ ;  /* 0x0000000802021224 */ /* 0x002fe400078e02ff */
[C---:B---3--:R-:W-:Y:S02]  /*5400*/  @P0 IMAD R7, R4.reuse, R7, R0 ;  /* 0x0000000704070224 */ /* 0x048fe400078e0200 */
[C---:B------:R-:W-:Y:S02]  /*5410*/  @P1 IMAD R9, R4.reuse, R9, R2 ;  /* 0x0000000904091224 */ /* 0x040fe400078e0202 */
[----:B------:R-:W-:-:S04]  /*5420*/  @P0 IMAD.WIDE.U32 R2, R4, R6, RZ ;  /* 0x0000000604020225 */ /* 0x000fc800078e00ff */
[----:B0-----:R-:W-:-:S04]  /*5430*/  @P1 IMAD.WIDE.U32 R4, R4, R8, RZ ;  /* 0x0000000804041225 */ /* 0x001fc800078e00ff */
[----:B------:R-:W-:Y:S02]  /*5440*/  @P0 IMAD.IADD R3, R3, 0x1, R7 ;  /* 0x0000000103030824 */ /* 0x000fe400078e0207 */
[----:B------:R-:W-:Y:S02]  /*5450*/  @P1 IMAD.IADD R5, R5, 0x1, R9 ;  /* 0x0000000105051824 */ /* 0x000fe400078e0209 */
[----:B------:R-:W-:-:S04]  /*5460*/  @P0 IMAD.WIDE.U32 R2, R22, R10, R2 ;  /* 0x0000000a16020225 */ /* 0x000fc800078e0002 */
[----:B------:R-:W-:Y:S01]  /*5470*/  @P1 IMAD.WIDE.U32 R6, R22, R12, R4 ;  /* 0x0000000c16061225 */ /* 0x000fe200078e0004 */
[----:B------:R-:W-:Y:S01]  /*5480*/  @P0 LEA R4, P2, R2, UR4, 0x2 ;  /* 0x0000000402040c11 */ /* 0x000fe2000f8410ff */
[----:B------:R-:W-:Y:S02]  /*5490*/  ULDC UR4, c[0x0][0x988] ;  /* 0x0002620000047ab9 */ /* 0x000fe40000000800 */
[----:B------:R-:W-:Y:S01]  /*54a0*/  @P0 IMAD R5, R22, R11, R3 ;  /* 0x0000000b16050224 */ /* 0x000fe200078e0203 */
[----:B------:R-:W-:Y:S01]  /*54b0*/  @P1 LEA R8, P3, R6, UR6, 0x2 ;  /* 0x0000000606081c11 */ /* 0x000fe2000f8610ff */
[----:B------:R-:W-:Y:S02]  /*54c0*/  @P1 IMAD R3, R22, R13, R7 ;  /* 0x0000000d16031224 */ /* 0x000fe400078e0207 */
[----:B------:R-:W-:Y:S01]  /*54d0*/  IMAD.MOV.U32 R0, RZ, RZ, 0x3f800000 ;  /* 0x3f800000ff007424 */ /* 0x000fe200078e00ff */
[----:B------:R-:W-:Y:S02]  /*54e0*/  @P0 LEA.HI.X R5, R2, UR5, R5, 0x2, P2 ;  /* 0x0000000502050c11 */ /* 0x000fe400090f1405 */
[----:B------:R-:W-:Y:S01]  /*54f0*/  @P1 LEA.HI.X R9, R6, UR7, R3, 0x2, P3 ;  /* 0x0000000706091c11 */ /* 0x000fe200098f1403 */
[----:B------:R-:W-:-:S04]  /*5500*/  IMAD.MOV.U32 R3, RZ, RZ, 0x3f800000 ;  /* 0x3f800000ff037424 */ /* 0x000fc800078e00ff */
[----:B------:R-:W2:Y:S04]  /*5510*/  @P1 LDG.E R0, desc[UR40][R8.64] ;  /* 0x0000002808001981 */ /* 0x000ea8000c1e1900 */
[----:B------:R-:W2:Y:S01]  /*5520*/  @P0 LDG.E R3, desc[UR40][R4.64] ;  /* 0x0000002804030981 */ /* 0x000ea2000c1e1900 */
[----:B------:R-:W-:Y:S01]  /*5530*/  BSSY B0, `(.L_x_461) ;  /* 0x0000023000007945 */ /* 0x000fe20003800000 */
[----:B--2---:R-:W-:Y:S01]  /*5540*/  FMUL.FTZ R0, R3, R0 ;  /* 0x0000000003007220 */ /* 0x004fe20000410000 */
[----:B------:R-:W-:-:S03]  /*5550*/  IMAD.MOV.U32 R3, RZ, RZ, RZ ;  /* 0x000000ffff037224 */ /* 0x000fc600078e00ff */
[----:B------:R-:W-:Y:S01]  /*5560*/  FMUL.FTZ R2, R0, UR4 ;  /* 0x0000000400027c20 */ /* 0x000fe20008410000 */
[----:B------:R-:W-:Y:S06]  /*5570*/  @!P4 BRA `(.L_x_462) ;  /* 0x000000000078c947 */ /* 0x000fec0003800000 */
[----:B------:R-:W2:Y:S01]  /*5580*/  LDL R14, [R1+0x3c] ;  /* 0x00003c00010e7983 */ /* 0x000ea20000100800 */
[----:B------:R-:W-:Y:S01]  /*5590*/  ULDC UR4, c[0x0][0x9f0] ;  /* 0x00027c0000047ab9 */ /* 0x000fe20000000800 */
[----:B--2---:R-:W-:-:S04]  /*55a0*/  ISETP.NE.AND P0, PT, R14, RZ, PT ;  /* 0x000000ff0e00720c */ /* 0x004fc80003f05270 */
[----:B------:R-:W-:-:S04]  /*55b0*/  SEL R9, R14, UR4, P0 ;  /* 0x000000040e097c07 */ /* 0x000fc80008000000 */
[-C--:B------:R-:W-:Y:S02]  /*55c0*/  IABS R6, R9.reuse ;  /* 0x0000000900067213 */ /* 0x080fe40000000000 */
[----:B------:R-:W-:Y:S02]  /*55d0*/  IADD3 R0, R24, -0x1, R9 ;  /* 0xffffffff18007810 */ /* 0x000fe40007ffe009 */
[----:B------:R-:W0:Y:S01]  /*55e0*/  I2F.RP R3, R6 ;  /* 0x0000000600037306 */ /* 0x000e220000209400 */
[-C--:B------:R-:W-:Y:S02]  /*55f0*/  IABS R10, R9.reuse ;  /* 0x00000009000a7213 */ /* 0x080fe40000000000 */
[----:B------:R-:W-:Y:S02]  /*5600*/  IABS R8, R0 ;  /* 0x0000000000087213 */ /* 0x000fe40000000000 */
[----:B------:R-:W-:-:S04]  /*5610*/  LOP3.LUT R0, R0, R9, RZ, 0x3c, !PT ;  /* 0x0000000900007212 */ /* 0x000fc800078e3cff */
[----:B------:R-:W-:Y:S01]  /*5620*/  ISETP.GE.AND P2, PT, R0, RZ, PT ;  /* 0x000000ff0000720c */ /* 0x000fe20003f46270 */
[----:B0-----:R-:W0:Y:S02]  /*5630*/  MUFU.RCP R3, R3 ;  /* 0x0000000300037308 */ /* 0x001e240000001000 */
[----:B0-----:R-:W-:Y:S01]  /*5640*/  IADD3 R4, R3, 0xffffffe, RZ ;  /* 0x0ffffffe03047810 */ /* 0x001fe20007ffe0ff */
[----:B------:R-:W-:-:S05]  /*5650*/  IMAD.MOV R3, RZ, RZ, -R10 ;  /* 0x000000ffff037224 */ /* 0x000fca00078e0a0a */
[----:B------:R0:W1:Y:S02]  /*5660*/  F2I.FTZ.U32.TRUNC.NTZ R5, R4 ;  /* 0x0000000400057305 */ /* 0x000064000021f000 */
[----:B0-----:R-:W-:Y:S02]  /*5670*/  IMAD.MOV.U32 R4, RZ, RZ, RZ ;  /* 0x000000ffff047224 */ /* 0x001fe400078e00ff */
[----:B-1----:R-:W-:-:S04]  /*5680*/  IMAD.MOV R7, RZ, RZ, -R5 ;  /* 0x000000ffff077224 */ /* 0x002fc800078e0a05 */
[----:B------:R-:W-:-:S04]  /*5690*/  IMAD R7, R7, R6, RZ ;  /* 0x0000000607077224 */ /* 0x000fc800078e02ff */
[----:B------:R-:W-:-:S06]  /*56a0*/  IMAD.HI.U32 R5, R5, R7, R4 ;  /* 0x0000000705057227 */ /* 0x000fcc00078e0004 */
        /* <DEDUP_REMOVED lines=11> */
.L_x_462:
[----:B------:R-:W-:Y:S05]  /*5760*/  BSYNC B0 ;  /* 0x0000000000007941 */ /* 0x000fea0003800000 */
.L_x_461:
[----:B------:R-:W2:Y:S01]  /*5770*/  LDL R0, [R1+0x54] ;  /* 0x0000540001007983 */ /* 0x000ea20000100800 */
[----:B------:R-:W-:Y:S02]  /*5780*/  PLOP3.LUT P0, PT, PT, PT, PT, 0x80, 0x0 ;  /* 0x000000000000781c */ /* 0x000fe40003f0f070 */
[----:B------:R-:W-:Y:S02]  /*5790*/  CS2R R14, SRZ ;  /* 0x00000000000e7805 */ /* 0x000fe4000001ff00 */
[----:B------:R-:W-:Y:S01]  /*57a0*/  CS2R R60, SRZ ;  /* 0x00000000003c7805 */ /* 0x000fe2000001ff00 */
[----:B------:R-:W-:Y:S01]  /*57b0*/  IMAD.MOV.U32 R13, RZ, RZ, RZ ;  /* 0x000000ffff0d7224 */ /* 0x000fe200078e00ff */
[----:B------:R-:W-:Y:S02]  /*57c0*/  CS2R R4, SRZ ;  /* 0x0000000000047805 */ /* 0x000fe4000001ff00 */
[----:B------:R-:W-:Y:S02]  /*57d0*/  CS2R R6, SRZ ;  /* 0x0000000000067805 */ /* 0x000fe4000001ff00 */
[----:B------:R-:W-:Y:S01]  /*57e0*/  CS2R R8, SRZ ;  /* 0x0000000000087805 */ /* 0x000fe2000001ff00 */
[----:B------:R-:W-:Y:S01]  /*57f0*/  IMAD.MOV.U32 R30, RZ, RZ, RZ ;  /* 0x000000ffff1e7224 */ /* 0x000fe200078e00ff */
[----:B------:R-:W-:-:S02]  /*5800*/  CS2R R20, SRZ ;  /* 0x0000000000147805 */ /* 0x000fc4000001ff00 */
[----:B------:R-:W-:Y:S02]  /*5810*/  CS2R R38, SRZ ;  /* 0x0000000000267805 */ /* 0x000fe4000001ff00 */
[----:B------:R-:W-:Y:S02]  /*5820*/  CS2R R34, SRZ ;  /* 0x0000000000227805 */ /* 0x000fe4000001ff00 */
[----:B------:R-:W-:Y:S02]  /*5830*/  CS2R R10, SRZ ;  /* 0x00000000000a7805 */ /* 0x000fe4000001ff00 */
[----:B------:R-:W-:Y:S02]  /*5840*/  CS2R R28, SRZ ;  /* 0x00000000001c7805 */ /* 0x000fe4000001ff00 */
[----:B------:R-:W-:Y:S02]  /*5850*/  CS2R R46, SRZ ;  /* 0x00000000002e7805 */ /* 0x000fe4000001ff00 */
[----:B------:R-:W-:-:S02]  /*5860*/  CS2R R42, SRZ ;  /* 0x00000000002a7805 */ /* 0x000fc4000001ff00 */
[----:B------:R-:W-:Y:S02]  /*5870*/  MOV R52, RZ ;  /* 0x000000ff00347202 */ /* 0x000fe40000000f00 */
[----:B------:R-:W-:Y:S02]  /*5880*/  CS2R R36, SRZ ;  /* 0x0000000000247805 */ /* 0x000fe4000001ff00 */
[----:B------:R-:W-:Y:S02]  /*5890*/  CS2R R54, SRZ ;  /* 0x0000000000367805 */ /* 0x000fe4000001ff00 */
[----:B------:R-:W-:Y:S01]  /*58a0*/  CS2R R50, SRZ ;  /* 0x0000000000327805 */ /* 0x000fe2000001ff00 */
[----:B------:R-:W-:Y:S02]  /*58b0*/  IMAD.MOV.U32 R45, RZ, RZ, RZ ;  /* 0x000000ffff2d7224 */ /* 0x000fe400078e00ff */
[----:B--2---:R-:W-:-:S05]  /*58c0*/  IMAD R0, R0, R3, RZ ;  /* 0x0000000300007224 */ /* 0x004fca00078e02ff */
[----:B------:R0:W-:Y:S01]  /*58d0*/  STL [R1+0x28], R0 ;  /* 0x0000280001007387 */ /* 0x0001e20000100800 */
[----:B------:R-:W-:-:S04]  /*58e0*/  VIADDMNMX R24, R0, R3, R24, PT ;  /* 0x0000000300187246 */ /* 0x000fc80003800118 */
[----:B------:R-:W-:-:S13]  /*58f0*/  ISETP.GT.AND P1, PT, R24, R0, PT ;  /* 0x000000001800720c */ /* 0x000fda0003f24270 */
[----:B0-----:R-:W-:Y:S05]  /*5900*/  @!P1 BRA `(.L_x_463) ;  /* 0x0000008400509947 */ /* 0x001fea0003800000 */
[----:B------:R-:W0:Y:S01]  /*5910*/  S2R R0, SR_TID.X ;  /* 0x0000000000007919 */ /* 0x000e220000002100 */
[----:B------:R-:W-:Y:S01]  /*5920*/  VIADD R30, R18, 0xb000 ;  /* 0x0000b000121e7836 */ /* 0x000fe20000000000 */
[----:B------:R-:W-:Y:S04]  /*5930*/  BSSY B6, `(.L_x_464) ;  /* 0x000001e000067945 */ /* 0x000fe80003800000 */
[----:B------:R-:W-:Y:S01]  /*5940*/  LOP3.LUT P0, RZ, R30, 0x9f, RZ, 0xc0, !PT ;  /* 0x0000009f1eff7812 */ /* 0x000fe2000780c0ff */
[----:B0-----:R-:W-:-:S05]  /*5950*/  VIADD R12, R0, 0xffffff80 ;  /* 0xffffff80000c7836 */ /* 0x001fca0000000000 */
[----:B------:R-:W-:-:S04]  /*5960*/  SHF.R.S32.HI R0, RZ, 0x1f, R12 ;  /* 0x0000001fff007819 */ /* 0x000fc8000001140c */
[----:B------:R-:W-:-:S04]  /*5970*/  LEA.HI R0, R0, R12, RZ, 0x7 ;  /* 0x0000000c00007211 */ /* 0x000fc800078f38ff */
[----:B------:R-:W-:-:S06]  /*5980*/  SHF.R.S32.HI R0, RZ, 0x7, R0 ;  /* 0x00000007ff007819 */ /* 0x000fcc0000011400 */
[----:B------:R-:W0:Y:S02]  /*5990*/  SHFL.IDX PT, R0, R0, RZ, 0x1f ;  /* 0x00001fff00007589 */ /* 0x000e2400000e0000 */
[----:B0-----:R-:W-:-:S05]  /*59a0*/  IMAD.HI R3, R0, 0x55555556, RZ ;  /* 0x5555555600037827 */ /* 0x001fca00078e02ff */
[----:B------:R-:W-:-:S05]  /*59b0*/  LEA.HI R3, R3, R3, RZ, 0x1 ;  /* 0x0000000303037211 */ /* 0x000fca00078f08ff */
[----:B------:R-:W-:-:S04]  /*59c0*/  IMAD R3, R3, -0x3, R0 ;  /* 0xfffffffd03037824 */ /* 0x000fc800078e0200 */
[----:B------:R-:W-:-:S05]  /*59d0*/  IMAD R3, R3, 0x1000, R30 ;  /* 0x0000100003037824 */ /* 0x000fca00078e021e */
[----:B------:R-:W-:-:S04]  /*59e0*/  SHF.R.U32.HI R3, RZ, 0x4, R3 ;  /* 0x00000004ff037819 */ /* 0x000fc80000011603 */
[----:B------:R-:W-:Y:S01]  /*59f0*/  LOP3.LUT R34, R3, 0x3fff, RZ, 0xc0, !PT ;  /* 0x00003fff03227812 */ /* 0x000fe200078ec0ff */
[----:B------:R-:W-:Y:S06]  /*5a00*/  @!P0 BRA `(.L_x_465) ;  /* 0x0000000000408947 */ /* 0x000fec0003800000 */
        /* <DEDUP_REMOVED lines=8> */
[----:B------:R-:W-:Y:S01]  /*5a90*/  MOV R8, 0x70 ;  /* 0x0000007000087802 */ /* 0x000fe20000000f00 */
[----:B------:R-:W-:Y:S02]  /*5aa0*/  IMAD.U32 R7, RZ, RZ, UR7 ;  /* 0x00000007ff077e24 */ /* 0x000fe4000f8e00ff */
[----:B------:R-:W-:-:S02]  /*5ab0*/  IMAD.U32 R10, RZ, RZ, UR4 ;  /* 0x00000004ff0a7e24 */ /* 0x000fc4000f8e00ff */
[----:B------:R-:W-:Y:S02]  /*5ac0*/  IMAD.U32 R11, RZ, RZ, UR5 ;  /* 0x00000005ff0b7e24 */ /* 0x000fe4000f8e00ff */
[----:B------:R-:W-:Y:S02]  /*5ad0*/  IMAD.MOV.U32 R12, RZ, RZ, 0x1 ;  /* 0x00000001ff0c7424 */ /* 0x000fe400078e00ff */
[----:B0-----:R-:W-:-:S07]  /*5ae0*/  IMAD.MOV.U32 R13, RZ, RZ, RZ ;  /* 0x000000ffff0d7224 */ /* 0x001fce00078e00ff */
[----:B------:R-:W-:-:S07]  /*5af0*/  LEPC R20, `(.L_x_465) ;  /* 0x000000001014794e */ /* 0x000fce0000000000 */
[----:B-1---5:R-:W-:Y:S05]  /*5b00*/  CALL.ABS.NOINC R14 ;  /* 0x000000000e007343 */ /* 0x022fea0003c00000 */
.L_x_465:
[----:B------:R-:W-:Y:S05]  /*5b10*/  BSYNC B6 ;  /* 0x0000000000067941 */ /* 0x000fea0003800000 */
.L_x_464:
[----:B------:R-:W-:Y:S02]  /*5b20*/  ULDC UR4, c[0x0][0x3f4] ;  /* 0x0000fd0000047ab9 */ /* 0x000fe40000000800 */
[----:B------:R-:W-:-:S13]  /*5b30*/  ISETP.LT.AND P0, PT, RZ, UR4, PT ;  /* 0x00000004ff007c0c */ /* 0x000fda000bf01270 */
[----:B------:R-:W-:Y:S05]  /*5b40*/  @P0 BRA `(.L_x_466) ;  /* 0x0000000000400947 */ /* 0x000fea0003800000 */
[----:B------:R-:W2:Y:S02]  /*5b50*/  LDL R20, [R1+0x48] ;  /* 0x0000480001147983 */ /* 0x000ea40000100800 */
[----:B--2---:R-:W-:-:S04]  /*5b60*/  LEA.HI R0, R20, R20, RZ, 0x1 ;  /* 0x0000001414007211 */ /* 0x004fc800078f08ff */
[----:B------:R-:W-:-:S05]  /*5b70*/  LOP3.LUT R0, R0, 0xfffffffe, RZ, 0xc0, !PT ;  /* 0xfffffffe00007812 */ /* 0x000fca00078ec0ff */
[----:B------:R-:W-:-:S05]  /*5b80*/  IMAD.IADD R0, R20, 0x1, -R0 ;  /* 0x0000000114007824 */ /* 0x000fca00078e0a00 */
[----:B------:R-:W-:-:S04]  /*5b90*/  SHF.L.U32 R3, R0, 0x1f, RZ ;  /* 0x0000001f00037819 */ /* 0x000fc800000006ff */
[----:B------:R0:W1:Y:S03]  /*5ba0*/  SYNCS.PHASECHK.TRANS64.TRYWAIT P0, [R18+URZ+0x13200], R3 ;  /* 0x01320003120075a7 */ /* 0x000066000800017f */
[----:B-1----:R-:W-:Y:S05]  /*5bb0*/  @!P0 NANOSLEEP.SYNCS 0x989680 ;  /* 0x009896800000895d */ /* 0x002fea0003900000 */
[----:B------:R-:W1:Y:S01]  /*5bc0*/  @!P0 SYNCS.PHASECHK.TRANS64 P0, [R18+URZ+0x13200], R3 ;  /* 0x01320003120085a7 */ /* 0x000e62000800007f */
[----:B------:R-:W-:Y:S04]  /*5bd0*/  BSSY B0, `(.L_x_467) ;  /* 0x0000006000007945 */ /* 0x000fe80003800000 */
[----:B-1----:R-:W-:Y:S05]  /*5be0*/  @P0 BRA `(.L_x_468) ;  /* 0x0000000000100947 */ /* 0x002fea0003800000 */
.L_x_469:
[----:B-1----:R1:W2:Y:S02]  /*5bf0*/  SYNCS.PHASECHK.TRANS64.TRYWAIT P0, [R18+URZ+0x13200], R3 ;  /* 0x01320003120075a7 */ /* 0x0022a4000800017f */
[----:B--2---:R-:W-:Y:S05]  /*5c00*/  @!P0 NANOSLEEP.SYNCS 0x989680 ;  /* 0x009896800000895d */ /* 0x004fea0003900000 */
[----:B------:R-:W2:Y:S02]  /*5c10*/  @!P0 SYNCS.PHASECHK.TRANS64 P0, [R18+URZ+0x13200], R3 ;  /* 0x01320003120085a7 */ /* 0x000ea4000800007f */
[----:B--2---:R-:W-:Y:S05]  /*5c20*/  @!P0 BRA `(.L_x_469) ;  /* 0xfffffffc00f08947 */ /* 0x004fea000383ffff */
.L_x_468:
[----:B------:R-:W-:Y:S05]  /*5c30*/  BSYNC B0 ;  /* 0x0000000000007941 */ /* 0x000fea0003800000 */
.L_x_467:
[----:B------:R-:W-:Y:S05]  /*5c40*/  BRA `(.L_x_470) ;  /* 0x0000002800347947 */ /* 0x000fea0003800000 */
.L_x_466:
[----:B------:R-:W0:Y:S01]  /*5c50*/  LDC.64 R28, c[0x0][0x3e8] ;  /* 0x0000fa00ff1c7b82 */ /* 0x000e220000000a00 */
[----:B------:R-:W-:Y:S01]  /*5c60*/  LOP3.LUT P0, RZ, R30, 0x1bf, RZ, 0xc0, !PT ;  /* 0x000001bf1eff7812 */ /* 0x000fe2000780c0ff */
[----:B------:R-:W-:Y:S01]  /*5c70*/  ULDC.64 UR4, c[0x0][0x3f8] ;  /* 0x0000fe0000047ab9 */ /* 0x000fe20000000a00 */
[----:B-----5:R-:W-:Y:S01]  /*5c80*/  SHF.R.S32.HI R0, RZ, 0x1f, R32 ;  /* 0x0000001fff007819 */ /* 0x020fe20000011420 */
[----:B------:R-:W-:Y:S01]  /*5c90*/  ULDC.64 UR6, c[0x0][0x408] ;  /* 0x0001020000067ab9 */ /* 0x000fe20000000a00 */
[----:B------:R-:W-:Y:S03]  /*5ca0*/  BSSY B6, `(.L_x_471) ;  /* 0x000001b000067945 */ /* 0x000fe60003800000 */
[----:B------:R-:W1:Y:S01]  /*5cb0*/  LDC.64 R4, c[0x0][0x400] ;  /* 0x00010000ff047b82 */ /* 0x000e620000000a00 */
[C---:B------:R-:W-:Y:S02]  /*5cc0*/  IMAD R3, R0.reuse, UR4, RZ ;  /* 0x0000000400037c24 */ /* 0x040fe4000f8e02ff */
[----:B------:R-:W-:-:S02]  /*5cd0*/  IMAD R7, R0, UR6, RZ ;  /* 0x0000000600077c24 */ /* 0x000fc4000f8e02ff */
[C---:B------:R-:W-:Y:S02]  /*5ce0*/  IMAD R3, R32.reuse, UR5, R3 ;  /* 0x0000000520037c24 */ /* 0x040fe4000f8e0203 */
[C---:B------:R-:W-:Y:S02]  /*5cf0*/  IMAD R7, R32.reuse, UR7, R7 ;  /* 0x0000000720077c24 */ /* 0x040fe4000f8e0207 */
[----:B0-----:R-:W-:-:S04]  /*5d00*/  IMAD.WIDE.U32 R28, R32, UR4, R28 ;  /* 0x00000004201c7c25 */ /* 0x001fc8000f8e001c */
[----:B------:R-:W-:Y:S02]  /*5d10*/  IMAD.IADD R30, R3, 0x1, R29 ;  /* 0x00000001031e7824 */ /* 0x000fe400078e021d */
[----:B-1----:R-:W-:-:S04]  /*5d20*/  IMAD.WIDE.U32 R32, R32, UR6, R4 ;  /* 0x0000000620207c25 */ /* 0x002fc8000f8e0004 */
[----:B------:R-:W-:Y:S01]  /*5d30*/  IMAD.IADD R31, R7, 0x1, R33 ;  /* 0x00000001071f7824 */ /* 0x000fe200078e0221 */
        /* <DEDUP_REMOVED lines=16> */
[----:B-1----:R-:W-:Y:S05]  /*5e40*/  CALL.ABS.NOINC R14 ;  /* 0x000000000e007343 */ /* 0x002fea0003c00000 */
.L_x_472:
[----:B------:R-:W-:Y:S05]  /*5e50*/  BSYNC B6 ;  /* 0x0000000000067941 */ /* 0x000fea0003800000 */
.L_x_471:
[----:B------:R-:W0:Y:S01]  /*5e60*/  S2R R20, SR_TID.X ;  /* 0x0000000000147919 */ /* 0x000e220000002100 */
[----:B------:R-:W-:Y:S01]  /*5e70*/  ULDC.U8 UR4, c[0x0][0x410] ;  /* 0x0001040000047ab9 */ /* 0x000fe20000000000 */
[----:B------:R-:W-:Y:S01]  /*5e80*/  BSSY B0, `(.L_x_473) ;  /* 0x0000261000007945 */ /* 0x000fe20003800000 */
[----:B------:R-:W-:Y:S01]  /*5e90*/  ISETP.NE.AND P0, PT, RZ, UR4, PT ;  /* 0x00000004ff007c0c */ /* 0x000fe2000bf05270 */
[----:B0-----:R-:W-:-:S05]  /*5ea0*/  VIADD R20, R20, 0xffffff80 ;  /* 0xffffff8014147836 */ /* 0x001fca0000000000 */
[----:B------:R-:W-:-:S04]  /*5eb0*/  LEA.HI R35, R20, R20, RZ, 0x1 ;  /* 0x0000001414237211 */ /* 0x000fc800078f08ff */
[----:B------:R-:W-:-:S05]  /*5ec0*/  SHF.R.S32.HI R35, RZ, 0x1, R35 ;  /* 0x00000001ff237819 */ /* 0x000fca0000011423 */
[----:B------:R-:W-:Y:S01]  /*5ed0*/  IMAD R4, R25, 0xc0, R35 ;  /* 0x000000c019047824 */ /* 0x000fe200078e0223 */
[----:B------:R-:W-:Y:S06]  /*5ee0*/  @!P0 BRA `(.L_x_474) ;  /* 0x0000001000c48947 */ /* 0x000fec0003800000 */
[----:B------:R-:W-:-:S03]  /*5ef0*/  UMOV UR4, 0xffffffff ;  /* 0xffffffff00047882 */ /* 0x000fc60000000000 */
[----:B------:R-:W-:Y:S05]  /*5f00*/  BRA.DIV UR4, `(.L_x_475) ;  /* 0x0000012604d07947 */ /* 0x000fea000b800000 */
[----:B------:R0:W1:Y:S04]  /*5f10*/  SHFL.IDX PT, R29, R28, RZ, 0x1e1f ;  /* 0x001e1fff1c1d7589 */ /* 0x00006800000e0000 */
[----:B------:R0:W2:Y:S04]  /*5f20*/  SHFL.IDX PT, R14, R32, RZ, 0x1e1f ;  /* 0x001e1fff200e7589 */ /* 0x0000a800000e0000 */
[----:B------:R0:W3:Y:S04]  /*5f30*/  SHFL.IDX PT, R0, R30, RZ, 0x1e1f ;  /* 0x001e1fff1e007589 */ /* 0x0000e800000e0000 */
[----:B------:R0:W4:Y:S02]  /*5f40*/  SHFL.IDX PT, R3, R31, RZ, 0x1e1f ;  /* 0x001e1fff1f037589 */ /* 0x00012400000e0000 */
.L_x_680:
[----:B------:R-:W5:Y:S01]  /*5f50*/  LDL R6, [R1+0x48] ;  /* 0x0000480001067983 */ /* 0x000f620000100800 */
[----:B------:R-:W-:Y:S01]  /*5f60*/  ULDC UR4, c[0x0][0x448] ;  /* 0x0001120000047ab9 */ /* 0x000fe20000000800 */
[----:B------:R-:W-:Y:S01]  /*5f70*/  BSSY B1, `(.L_x_476) ;  /* 0x0000020000017945 */ /* 0x000fe20003800000 */
[----:B0-----:R-:W-:Y:S01]  /*5f80*/  IMAD R30, R27, UR4, RZ ;  /* 0x000000041b1e7c24 */ /* 0x001fe2000f8e02ff */
[----:B------:R-:W-:Y:S02]  /*5f90*/  CS2R R8, SRZ ;  /* 0x0000000000087805 */ /* 0x000fe4000001ff00 */
[----:B------:R-:W-:Y:S02]  /*5fa0*/  CS2R R20, SRZ ;  /* 0x0000000000147805 */ /* 0x000fe4000001ff00 */
[----:B------:R-:W-:Y:S02]  /*5fb0*/  CS2R R10, SRZ ;  /* 0x00000000000a7805 */ /* 0x000fe4000001ff00 */
[----:B------:R-:W-:-:S02]  /*5fc0*/  CS2R R12, SRZ ;  /* 0x00000000000c7805 */ /* 0x000fc4000001ff00 */
[----:B------:R-:W-:Y:S02]  /*5fd0*/  ISETP.GE.AND P0, PT, R4, R30, PT ;  /* 0x0000001e0400720c */ /* 0x000fe40003f06270 */
[----:B-----5:R-:W-:-:S04]  /*5fe0*/  LEA.HI R5, R6, R6, RZ, 0x1 ;  /* 0x0000000606057211 */ /* 0x020fc800078f08ff */
[----:B------:R-:W-:-:S05]  /*5ff0*/  LOP3.LUT R5, R5, 0xfffffffe, RZ, 0xc0, !PT ;  /* 0xfffffffe05057812 */ /* 0x000fca00078ec0ff */
[----:B------:R-:W-:-:S05]  /*6000*/  IMAD.IADD R5, R6, 0x1, -R5 ;  /* 0x0000000106057824 */ /* 0x000fca00078e0a05 */
[----:B------:R-:W-:Y:S01]  /*6010*/  SHF.L.U32 R27, R5, 0x1f, RZ ;  /* 0x0000001f051b7819 */ /* 0x000fe200000006ff */
[----:B------:R-:W-:Y:S06]  /*6020*/  @P0 BRA `(.L_x_477) ;  /* 0x0000000000500947 */ /* 0x000fec0003800000 */
[----:B------:R-:W4:Y:S01]  /*6030*/  LDL R15, [R1+0x18] ;  /* 0x00001800010f7983 */ /* 0x000f220000100800 */
[----:B------:R-:W-:Y:S02]  /*6040*/  ULDC UR4, c[0x0][0x3f4] ;  /* 0x0000fd0000047ab9 */ /* 0x000fe40000000800 */
[----:B------:R-:W-:Y:S02]  /*6050*/  ISETP.GE.AND P4, PT, R156, UR4, PT ;  /* 0x000000049c007c0c */ /* 0x000fe4000bf86270 */
[----:B------:R-:W-:-:S11]  /*6060*/  CS2R R10, SRZ ;  /* 0x00000000000a7805 */ /* 0x000fd6000001ff00 */
[C---:B--2---:R-:W-:Y:S02]  /*6070*/  @!P4 IADD3 R6, P1, R156.reuse, R14, RZ ;  /* 0x0000000e9c06c210 */ /* 0x044fe40007f3e0ff */
[----:B------:R-:W-:Y:S02]  /*6080*/  @!P4 SHF.R.S32.HI R7, RZ, 0x1f, R156 ;  /* 0x0000001fff07c819 */ /* 0x000fe4000001149c */
[----:B-1----:R-:W-:-:S05]  /*6090*/  @!P4 IADD3 R4, P0, R156, R29, RZ ;  /* 0x0000001d9c04c210 */ /* 0x002fca0007f1e0ff */
[--C-:B---3--:R-:W-:Y:S02]  /*60a0*/  @!P4 IMAD.X R5, R0, 0x1, R7.reuse, P0 ;  /* 0x000000010005c824 */ /* 0x108fe400000e0607 */
[----:B----4-:R-:W-:-:S03]  /*60b0*/  @!P4 IMAD.X R7, R3, 0x1, R7, P1 ;  /* 0x000000010307c824 */ /* 0x010fc600008e0607 */
[----:B------:R0:W5:Y:S04]  /*60c0*/  @!P4 LD.E.64 R20, desc[UR40][R4.64] ;  /* 0x000000280414c980 */ /* 0x000168000c101b00 */
[----:B------:R0:W5:Y:S01]  /*60d0*/  @!P4 LD.E.64 R12, desc[UR40][R6.64] ;  /* 0x00000028060cc980 */ /* 0x000162000c101b00 */
[----:B------:R-:W-:Y:S02]  /*60e0*/  ISETP.GE.AND P5, PT, R15, UR4, PT ;  /* 0x000000040f007c0c */ /* 0x000fe4000bfa6270 */
[----:B------:R-:W-:-:S11]  /*60f0*/  SHF.R.S32.HI R8, RZ, 0x1f, R15 ;  /* 0x0000001fff087819 */ /* 0x000fd6000001140f */
[C---:B------:R-:W-:Y:S02]  /*6100*/  @!P5 IADD3 R28, P2, R15.reuse, R29, RZ ;  /* 0x0000001d0f1cd210 */ /* 0x040fe40007f5e0ff */
[----:B------:R-:W-:-:S03]  /*6110*/  @!P5 IADD3 R14, P3, R15, R14, RZ ;  /* 0x0000000e0f0ed210 */ /* 0x000fc60007f7e0ff */
[--C-:B------:R-:W-:Y:S02]  /*6120*/  @!P5 IMAD.X R29, R0, 0x1, R8.reuse, P2 ;  /* 0x00000001001dd824 */ /* 0x100fe400010e0608 */
[----:B------:R-:W-:Y:S01]  /*6130*/  @!P5 IMAD.X R15, R3, 0x1, R8, P3 ;  /* 0x00000001030fd824 */ /* 0x000fe200018e0608 */
[----:B------:R-:W-:-:S04]  /*6140*/  CS2R R8, SRZ ;  /* 0x0000000000087805 */ /* 0x000fc8000001ff00 */
[----:B------:R0:W5:Y:S04]  /*6150*/  @!P5 LD.E.64 R10, desc[UR40][R14.64] ;  /* 0x000000280e0ad980 */ /* 0x000168000c101b00 */
[----:B------:R0:W5:Y:S02]  /*6160*/  @!P5 LD.E.64 R8, desc[UR40][R28.64] ;  /* 0x000000281c08d980 */ /* 0x000164000c101b00 */
.L_x_477:
[----:B------:R-:W-:Y:S05]  /*6170*/  BSYNC B1 ;  /* 0x0000000000017941 */ /* 0x000fea0003800000 */
.L_x_476:
[----:B------:R-:W1:Y:S01]  /*6180*/  SYNCS.PHASECHK.TRANS64.TRYWAIT P0, [R18+URZ+0x13200], R27 ;  /* 0x0132001b120075a7 */ /* 0x000e62000800017f */
[----:B---3--:R-:W-:Y:S01]  /*6190*/  IMAD R0, R25, -0xc0, R30 ;  /* 0xffffff4019007824 */ /* 0x008fe200078e021e */
[----:B------:R-:W-:Y:S04]  /*61a0*/  BSSY B1, `(.L_x_478) ;  /* 0x0000004000017945 */ /* 0x000fe80003800000 */
[----:B------:R-:W-:-:S04]  /*61b0*/  VIMNMX R0, R0, 0xc0, PT ;  /* 0x000000c000007848 */ /* 0x000fc80003fe0100 */
[----:B------:R-:W-:Y:S01]  /*61c0*/  ISETP.GE.AND P1, PT, R35, R0, PT ;  /* 0x000000002300720c */ /* 0x000fe20003f26270 */
[----:B-1----:R-:W-:-:S12]  /*61d0*/  @!P0 BRA `(.L_x_479) ;  /* 0x00000124008c8947 */ /* 0x002fd80003800000 */
.L_x_681:
[----:B------:R-:W-:Y:S05]  /*61e0*/  BSYNC B1 ;  /* 0x0000000000017941 */ /* 0x000fea0003800000 */
.L_x_478:
[----:B------:R-:W-:Y:S05]  /*61f0*/  @P1 BRA `(.L_x_480) ;  /* 0x0000002000a41947 */ /* 0x000fea0003800000 */
[----:B------:R-:W3:Y:S01]  /*6200*/  LDL R0, [R1+0x18] ;  /* 0x0000180001007983 */ /* 0x000ee20000100800 */
[----:B----4-:R-:W4:Y:S03]  /*6210*/  LDC R3, c[0x0][0x3f4] ;  /* 0x0000fd00ff037b82 */ /* 0x010f260000000800 */
[----:B------:R0:W5:Y:S01]  /*6220*/  LDL R37, [R1+0x1c] ;  /* 0x00001c0001257983 */ /* 0x0001620000100800 */
[----:B------:R-:W-:Y:S01]  /*6230*/  BSSY B1, `(.L_x_481) ;  /* 0x000007b000017945 */ /* 0x000fe20003800000 */
[-C--:B----4-:R-:W-:Y:S02]  /*6240*/  ISETP.GE.AND P0, PT, R156, R3.reuse, PT ;  /* 0x000000039c00720c */ /* 0x090fe40003f06270 */
[----:B---3--:R-:W-:-:S11]  /*6250*/  ISETP.GE.AND P1, PT, R0, R3, PT ;  /* 0x000000030000720c */ /* 0x008fd60003f26270 */
[----:B0-----:R-:W-:Y:S05]  /*6260*/  @P0 BRA `(.L_x_482) ;  /* 0x0000000400dc0947 */ /* 0x001fea0003800000 */
[----:B-----5:R-:W-:Y:S01]  /*6270*/  IMAD.IADD R0, R18, 0x1, R37 ;  /* 0x0000000112007824 */ /* 0x020fe200078e0225 */
[----:B--2---:R-:W-:Y:S02]  /*6280*/  SHF.R.U32.HI R14, RZ, 0x8, R20 ;  /* 0x00000008ff0e7819 */ /* 0x004fe40000011614 */
[----:B------:R-:W-:Y:S02]  /*6290*/  SHF.R.U32.HI R28, RZ, 0x8, R21 ;  /* 0x00000008ff1c7819 */ /* 0x000fe40000011615 */
[----:B------:R-:W0:Y:S01]  /*62a0*/  LDS.128 R4, [R0+0xb000] ;  /* 0x00b0000000047984 */ /* 0x000e220000000c00 */
[----:B------:R-:W-:Y:S02]  /*62b0*/  LOP3.LUT R3, R20, 0xff, RZ, 0xc0, !PT ;  /* 0x000000ff14037812 */ /* 0x000fe400078ec0ff */
[----:B------:R-:W-:Y:S02]  /*62c0*/  LOP3.LUT R14, R14, 0xff, RZ, 0xc0, !PT ;  /* 0x000000ff0e0e7812 */ /* 0x000fe400078ec0ff */
[----:B------:R-:W-:-:S02]  /*62d0*/  SHF.R.U32.HI R30, RZ, 0x8, R13 ;  /* 0x00000008ff1e7819 */ /* 0x000fc4000001160d */
[----:B------:R-:W-:Y:S02]  /*62e0*/  LOP3.LUT R15, R21, 0xff, RZ, 0xc0, !PT ;  /* 0x000000ff150f7812 */ /* 0x000fe400078ec0ff */
[----:B------:R-:W-:Y:S02]  /*62f0*/  LOP3.LUT R28, R28, 0xff, RZ, 0xc0, !PT ;  /* 0x000000ff1c1c7812 */ /* 0x000fe400078ec0ff */
[----:B------:R-:W-:Y:S02]  /*6300*/  PRMT R3, R14, 0x7604, R3 ;  /* 0x000076040e037816 */ /* 0x000fe40000000003 */
[----:B------:R-:W-:Y:S02]  /*6310*/  SHF.R.U32.HI R29, RZ, 0x10, R13 ;  /* 0x00000010ff1d7819 */ /* 0x000fe4000001160d */
[----:B------:R-:W-:Y:S02]  /*6320*/  SHF.R.U32.HI R14, RZ, 0x8, R12 ;  /* 0x00000008ff0e7819 */ /* 0x000fe4000001160c */
[----:B------:R-:W-:Y:S01]  /*6330*/  SHF.R.U32.HI R31, RZ, 0x10, R21 ;  /* 0x00000010ff1f7819 */ /* 0x000fe20000011615 */
[----:B------:R-:W-:Y:S01]  /*6340*/  IMAD.U32 R29, R29, 0x10000, RZ ;  /* 0x000100001d1d7824 */ /* 0x000fe200078e00ff */
[----:B-1----:R-:W-:-:S02]  /*6350*/  LOP3.LUT R27, R13, 0xff, RZ, 0xc0, !PT ;  /* 0x000000ff0d1b7812 */ /* 0x002fc400078ec0ff */
[----:B------:R-:W-:Y:S02]  /*6360*/  LOP3.LUT R30, R30, 0xff, RZ, 0xc0, !PT ;  /* 0x000000ff1e1e7812 */ /* 0x000fe400078ec0ff */
[----:B------:R-:W-:Y:S02]  /*6370*/  PRMT R15, R28, 0x7604, R15 ;  /* 0x000076041c0f7816 */ /* 0x000fe4000000000f */
[----:B------:R-:W-:Y:S02]  /*6380*/  LOP3.LUT R25, R12, 0xff, RZ, 0xc0, !PT ;  /* 0x000000ff0c197812 */ /* 0x000fe400078ec0ff */
[----:B------:R-:W-:Y:S02]  /*6390*/  LOP3.LUT R28, R14, 0xff, RZ, 0xc0, !PT ;  /* 0x000000ff0e1c7812 */ /* 0x000fe400078ec0ff */
[----:B------:R-:W-:Y:S02]  /*63a0*/  SHF.L.U32 R14, R31, 0x10, RZ ;  /* 0x000000101f0e7819 */ /* 0x000fe400000006ff */
[----:B------:R-:W-:-:S02]  /*63b0*/  PRMT R30, R30, 0x7604, R27 ;  /* 0x000076041e1e7816 */ /* 0x000fc4000000001b */
[----:B------:R-:W-:Y:S02]  /*63c0*/  PRMT R27, R28, 0x7604, R25 ;  /* 0x000076041c1b7816 */ /* 0x000fe40000000019 */
[----:B------:R-:W-:Y:S02]  /*63d0*/  LOP3.LUT R25, R15, 0xff0000, R14, 0xf8, !PT ;  /* 0x00ff00000f197812 */ /* 0x000fe400078ef80e */
[----:B------:R-:W-:Y:S02]  /*63e0*/  LOP3.LUT R29, R30, 0xff0000, R29, 0xf8, !PT ;  /* 0x00ff00001e1d7812 */ /* 0x000fe400078ef81d */
[----:B------:R-:W-:Y:S02]  /*63f0*/  LOP3.LUT R25, R25, 0xff000000, R21, 0xf8, !PT ;  /* 0xff00000019197812 */ /* 0x000fe400078ef815 */
[----:B------:R-:W-:Y:S02]  /*6400*/  LOP3.LUT R29, R29, 0xff000000, R13, 0xf8, !PT ;  /* 0xff0000001d1d7812 */ /* 0x000fe400078ef80d */
[----:B------:R-:W-:-:S02]  /*6410*/  LOP3.LUT R15, R3, 0xff0000, R20, 0xf8, !PT ;  /* 0x00ff0000030f7812 */ /* 0x000fc400078ef814 */
[-C--:B0-----:R-:W-:Y:S02]  /*6420*/  F2FP.F16.E4M3.UNPACK_B R3, R6.reuse.H1 ;  /* 0x00000006ff03723e */ /* 0x081fe400030006ff */
[--C-:B------:R-:W-:Y:S02]  /*6430*/  LOP3.LUT R27, R27, 0xff0000, R12.reuse, 0xf8, !PT ;  /* 0x00ff00001b1b7812 */ /* 0x100fe400078ef80c */
[----:B------:R-:W-:Y:S01]  /*6440*/  F2FP.F16.E4M3.UNPACK_B R30, R29 ;  /* 0x0000001dff1e723e */ /* 0x000fe200020006ff */
[--C-:B------:R-:W-:Y:S01]  /*6450*/  HADD2.F32 R13, -RZ, R3.reuse.H0_H0 ;  /* 0x20000003ff0d7230 */ /* 0x100fe20000004100 */
[----:B------:R-:W-:Y:S02]  /*6460*/  F2FP.F16.E4M3.UNPACK_B R21, R25 ;  /* 0x00000019ff15723e */ /* 0x000fe400020006ff */
[----:B------:R-:W-:Y:S01]  /*6470*/  LOP3.LUT R28, R27, 0xff000000, R12, 0xf8, !PT ;  /* 0xff0000001b1c7812 */ /* 0x000fe200078ef80c */
[----:B------:R-:W-:Y:S01]  /*6480*/  HADD2.F32 R12, -RZ, R3.H1_H1 ;  /* 0x30000003ff0c7230 */ /* 0x000fe20000004100 */
[----:B------:R-:W-:Y:S01]  /*6490*/  F2FP.F16.E4M3.UNPACK_B R6, R6 ;  /* 0x00000006ff06723e */ /* 0x000fe200020006ff */
[--C-:B------:R-:W-:Y:S01]  /*64a0*/  HADD2.F32 R31, -RZ, R30.reuse.H1_H1 ;  /* 0x3000001eff1f7230 */ /* 0x100fe20000004100 */
[----:B------:R-:W-:Y:S01]  /*64b0*/  LOP3.LUT R20, R15, 0xff000000, R20, 0xf8, !PT ;  /* 0xff0000000f147812 */ /* 0x000fe200078ef814 */
[--C-:B------:R-:W-:Y:S01]  /*64c0*/  HADD2.F32 R27, -RZ, R21.reuse.H1_H1 ;  /* 0x30000015ff1b7230 */ /* 0x100fe20000004100 */
[-C--:B------:R-:W-:Y:S01]  /*64d0*/  F2FP.F16.E4M3.UNPACK_B R14, R7.reuse ;  /* 0x00000007ff0e723e */ /* 0x080fe200020006ff */
[----:B------:R-:W-:Y:S01]  /*64e0*/  HADD2.F32 R30, -RZ, R30.H0_H0 ;  /* 0x2000001eff1e7230 */ /* 0x000fe20000004100 */
[----:B------:R-:W-:Y:S01]  /*64f0*/  F2FP.F16.E4M3.UNPACK_B R15, R7.H1 ;  /* 0x00000007ff0f723e */ /* 0x000fe200030006ff */
[C---:B------:R-:W-:Y:S01]  /*6500*/  FMUL.FTZ R32, R12.reuse, R31 ;  /* 0x0000001f0c207220 */ /* 0x040fe20000410000 */
[----:B------:R-:W-:Y:S01]  /*6510*/  FMUL.FTZ R36, R12, R27 ;  /* 0x0000001b0c247220 */ /* 0x000fe20000410000 */
[-C--:B------:R-:W-:Y:S01]  /*6520*/  F2FP.F16.E4M3.UNPACK_B R7, R5.reuse ;  /* 0x00000005ff07723e */ /* 0x080fe200020006ff */
[----:B------:R-:W-:Y:S01]  /*6530*/  HADD2.F32 R21, -RZ, R21.H0_H0 ;  /* 0x20000015ff157230 */ /* 0x000fe20000004100 */
[----:B------:R-:W-:Y:S01]  /*6540*/  F2FP.F16.E4M3.UNPACK_B R12, R5.H1 ;  /* 0x00000005ff0c723e */ /* 0x000fe200030006ff */
[----:B------:R-:W-:-:S02]  /*6550*/  HADD2.F32 R5, -RZ, R6.H1_H1 ;  /* 0x30000006ff057230 */ /* 0x000fc40000004100 */
[C---:B------:R-:W-:Y:S01]  /*6560*/  FFMA.FTZ R35, R13.reuse, R27, -R32 ;  /* 0x0000001b0d237223 */ /* 0x040fe20000010820 */
[----:B------:R-:W-:Y:S01]  /*6570*/  FFMA.FTZ R38, R13, R31, R36 ;  /* 0x0000001f0d267223 */ /* 0x000fe20000010024 */
[----:B------:R-:W-:Y:S01]  /*6580*/  HADD2.F32 R6, -RZ, R6.H0_H0 ;  /* 0x20000006ff067230 */ /* 0x000fe20000004100 */
[----:B------:R-:W-:Y:S01]  /*6590*/  F2FP.F16.E4M3.UNPACK_B R29, R29.H1 ;  /* 0x0000001dff1d723e */ /* 0x000fe200030006ff */
[C---:B------:R-:W-:Y:S01]  /*65a0*/  FMUL.FTZ R13, R5.reuse, R30 ;  /* 0x0000001e050d7220 */ /* 0x040fe20000410000 */
[----:B------:R-:W-:Y:S01]  /*65b0*/  F2FP.F16.E4M3.UNPACK_B R25, R25.H1 ;  /* 0x00000019ff19723e */ /* 0x000fe200030006ff */
[-C--:B------:R-:W-:Y:S01]  /*65c0*/  FMUL.FTZ R33, R5, R21.reuse ;  /* 0x0000001505217220 */ /* 0x080fe20000410000 */
[----:B------:R-:W-:Y:S02]  /*65d0*/  HADD2.F32 R5, -RZ, R14.H1_H1 ;  /* 0x3000000eff057230 */ /* 0x000fe40000004100 */
[----:B------:R-:W-:Y:S01]  /*65e0*/  FFMA.FTZ R31, R6, R21, -R13 ;  /* 0x00000015061f7223 */ /* 0x000fe2000001080d */
[----:B------:R-:W-:-:S02]  /*65f0*/  HADD2.F32 R27, -RZ, R29.H0_H0 ;  /* 0x2000001dff1b7230 */ /* 0x000fc40000004100 */
[----:B------:R-:W-:Y:S01]  /*6600*/  FFMA.FTZ R36, R6, R30, R33 ;  /* 0x0000001e06247223 */ /* 0x000fe20000010021 */
[----:B------:R-:W-:Y:S01]  /*6610*/  HADD2.F32 R13, -RZ, R25.H0_H0 ;  /* 0x20000019ff0d7230 */ /* 0x000fe20000004100 */
[----:B------:R-:W-:Y:S01]  /*6620*/  F2FP.F16.E4M3.UNPACK_B R3, R4 ;  /* 0x00000004ff03723e */ /* 0x000fe200020006ff */
[----:B------:R-:W-:Y:S02]  /*6630*/  HADD2.F32 R14, -RZ, R14.H0_H0 ;  /* 0x2000000eff0e7230 */ /* 0x000fe40000004100 */
[C---:B------:R-:W-:Y:S01]  /*6640*/  FMUL.FTZ R21, R5.reuse, R27 ;  /* 0x0000001b05157220 */ /* 0x040fe20000410000 */
[----:B------:R-:W-:Y:S02]  /*6650*/  HADD2.F32 R29, -RZ, R29.H1_H1 ;  /* 0x3000001dff1d7230 */ /* 0x000fe40000004100 */
[-C--:B------:R-:W-:Y:S01]  /*6660*/  FMUL.FTZ R5, R5, R13.reuse ;  /* 0x0000000d05057220 */ /* 0x080fe20000410000 */
[----:B------:R-:W-:Y:S02]  /*6670*/  HADD2.F32 R6, -RZ, R15.H1_H1 ;  /* 0x3000000fff067230 */ /* 0x000fe40000004100 */
[----:B------:R-:W-:Y:S01]  /*6680*/  FFMA.FTZ R33, R14, R13, -R21 ;  /* 0x0000000d0e217223 */ /* 0x000fe20000010815 */
[----:B------:R-:W-:-:S02]  /*6690*/  HADD2.F32 R25, -RZ, R25.H1_H1 ;  /* 0x30000019ff197230 */ /* 0x000fc40000004100 */
[----:B------:R-:W-:Y:S01]  /*66a0*/  FFMA.FTZ R40, R14, R27, R5 ;  /* 0x0000001b0e287223 */ /* 0x000fe20000010005 */
[----:B------:R-:W-:Y:S02]  /*66b0*/  HADD2.F32 R15, -RZ, R15.H0_H0 ;  /* 0x2000000fff0f7230 */ /* 0x000fe40000004100 */
[C---:B------:R-:W-:Y:S01]  /*66c0*/  FMUL.FTZ R30, R6.reuse, R29 ;  /* 0x0000001d061e7220 */ /* 0x040fe20000410000 */
[----:B------:R-:W-:Y:S01]  /*66d0*/  F2FP.F16.E4M3.UNPACK_B R5, R28 ;  /* 0x0000001cff05723e */ /* 0x000fe200020006ff */
[-C--:B------:R-:W-:Y:S01]  /*66e0*/  FMUL.FTZ R14, R6, R25.reuse ;  /* 0x00000019060e7220 */ /* 0x080fe20000410000 */
[----:B------:R-:W-:Y:S01]  /*66f0*/  F2FP.F16.E4M3.UNPACK_B R4, R4.H1 ;  /* 0x00000004ff04723e */ /* 0x000fe200030006ff */
[C---:B------:R-:W-:Y:S01]  /*6700*/  FFMA.FTZ R27, R15.reuse, R25, -R30 ;  /* 0x000000190f1b7223 */ /* 0x040fe2000001081e */
[-C--:B------:R-:W-:Y:S01]  /*6710*/  F2FP.F16.E4M3.UNPACK_B R13, R20.reuse ;  /* 0x00000014ff0d723e */ /* 0x080fe200020006ff */
[----:B------:R-:W-:Y:S01]  /*6720*/  FFMA.FTZ R42, R15, R29, R14 ;  /* 0x0000001d0f2a7223 */ /* 0x000fe2000001000e */
[--C-:B------:R-:W-:Y:S01]  /*6730*/  HADD2.F32 R21, -RZ, R5.reuse.H1_H1 ;  /* 0x30000005ff157230 */ /* 0x100fe20000004100 */
[----:B------:R-:W-:Y:S01]  /*6740*/  F2FP.F16.E4M3.UNPACK_B R20, R20.H1 ;  /* 0x00000014ff14723e */ /* 0x000fe200030006ff */
[----:B------:R-:W-:Y:S01]  /*6750*/  HADD2.F32 R15, -RZ, R5.H0_H0 ;  /* 0x20000005ff0f7230 */ /* 0x000fe20000004100 */
[----:B------:R-:W-:Y:S01]  /*6760*/  F2FP.F16.E4M3.UNPACK_B R28, R28.H1 ;  /* 0x0000001cff1c723e */ /* 0x000fe200030006ff */
[----:B------:R-:W-:Y:S01]  /*6770*/  HADD2.F32 R6, -RZ, R4.H1_H1 ;  /* 0x30000004ff067230 */ /* 0x000fe20000004100 */
[----:B------:R-:W-:Y:S01]  /*6780*/  F2FP.SATFINITE.E4M3.F32.PACK_AB_MERGE_C R35, R38, R35, RZ ;  /* 0x000000232623723e */ /* 0x000fe200048070ff */
[----:B------:R-:W-:-:S02]  /*6790*/  HADD2.F32 R14, -RZ, R13.H1_H1 ;  /* 0x3000000dff0e7230 */ /* 0x000fc40000004100 */
[----:B------:R-:W-:Y:S02]  /*67a0*/  HADD2.F32 R5, -RZ, R4.H0_H0 ;  /* 0x20000004ff057230 */ /* 0x000fe40000004100 */
[C---:B------:R-:W-:Y:S01]  /*67b0*/  FMUL.FTZ R30, R6.reuse, R21 ;  /* 0x00000015061e7220 */ /* 0x040fe20000410000 */
[----:B------:R-:W-:Y:S02]  /*67c0*/  HADD2.F32 R4, -RZ, R3.H1_H1 ;  /* 0x30000003ff047230 */ /* 0x000fe40000004100 */
[-C--:B------:R-:W-:Y:S01]  /*67d0*/  FMUL.FTZ R32, R6, R14.reuse ;  /* 0x0000000e06207220 */ /* 0x080fe20000410000 */
[----:B------:R-:W-:Y:S02]  /*67e0*/  HADD2.F32 R13, -RZ, R13.H0_H0 ;  /* 0x2000000dff0d7230 */ /* 0x000fe40000004100 */
[C---:B------:R-:W-:Y:S01]  /*67f0*/  FFMA.FTZ R30, R5.reuse, R14, -R30 ;  /* 0x0000000e051e7223 */ /* 0x040fe2000001081e */
[----:B------:R-:W-:Y:S02]  /*6800*/  HADD2.F32 R3, -RZ, R3.H0_H0 ;  /* 0x20000003ff037230 */ /* 0x000fe40000004100 */
[C---:B------:R-:W-:Y:S01]  /*6810*/  FMUL.FTZ R6, R4.reuse, R15 ;  /* 0x0000000f04067220 */ /* 0x040fe20000410000 */
[----:B------:R-:W-:Y:S01]  /*6820*/  FFMA.FTZ R21, R5, R21, R32 ;  /* 0x0000001505157223 */ /* 0x000fe20000010020 */
[----:B------:R-:W-:Y:S01]  /*6830*/  FMUL.FTZ R4, R4, R13 ;  /* 0x0000000d04047220 */ /* 0x000fe20000410000 */
[----:B------:R-:W-:-:S02]  /*6840*/  HADD2.F32 R5, -RZ, R20.H1_H1 ;  /* 0x30000014ff057230 */ /* 0x000fc40000004100 */
[C---:B------:R-:W-:Y:S01]  /*6850*/  FFMA.FTZ R14, R3.reuse, R13, -R6 ;  /* 0x0000000d030e7223 */ /* 0x040fe20000010806 */
[----:B------:R-:W-:Y:S02]  /*6860*/  HADD2.F32 R13, -RZ, R28.H1_H1 ;  /* 0x3000001cff0d7230 */ /* 0x000fe40000004100 */
[----:B------:R-:W-:Y:S01]  /*6870*/  FFMA.FTZ R15, R3, R15, R4 ;  /* 0x0000000f030f7223 */ /* 0x000fe20000010004 */
[----:B------:R-:W-:Y:S02]  /*6880*/  HADD2.F32 R4, -RZ, R12.H1_H1 ;  /* 0x3000000cff047230 */ /* 0x000fe40000004100 */
[----:B------:R-:W-:Y:S02]  /*6890*/  HADD2.F32 R28, -RZ, R28.H0_H0 ;  /* 0x2000001cff1c7230 */ /* 0x000fe40000004100 */
[----:B------:R-:W-:Y:S02]  /*68a0*/  HADD2.F32 R3, -RZ, R7.H1_H1 ;  /* 0x30000007ff037230 */ /* 0x000fe40000004100 */
[----:B------:R-:W-:Y:S01]  /*68b0*/  FMUL.FTZ R25, R4, R13 ;  /* 0x0000000d04197220 */ /* 0x000fe20000410000 */
[----:B------:R-:W-:-:S02]  /*68c0*/  HADD2.F32 R20, -RZ, R20.H0_H0 ;  /* 0x20000014ff147230 */ /* 0x000fc40000004100 */
[-C--:B------:R-:W-:Y:S01]  /*68d0*/  FMUL.FTZ R6, R4, R5.reuse ;  /* 0x0000000504067220 */ /* 0x080fe20000410000 */
[----:B------:R-:W-:Y:S02]  /*68e0*/  HADD2.F32 R12, -RZ, R12.H0_H0 ;  /* 0x2000000cff0c7230 */ /* 0x000fe40000004100 */
[C---:B------:R-:W-:Y:S01]  /*68f0*/  FMUL.FTZ R4, R3.reuse, R28 ;  /* 0x0000001c03047220 */ /* 0x040fe20000410000 */
[----:B------:R-:W-:Y:S02]  /*6900*/  HADD2.F32 R7, -RZ, R7.H0_H0 ;  /* 0x20000007ff077230 */ /* 0x000fe40000004100 */
[-C--:B------:R-:W-:Y:S01]  /*6910*/  FMUL.FTZ R3, R3, R20.reuse ;  /* 0x0000001403037220 */ /* 0x080fe20000410000 */
[C---:B------:R-:W-:Y:S01]  /*6920*/  FFMA.FTZ R25, R12.reuse, R5, -R25 ;  /* 0x000000050c197223 */ /* 0x040fe20000010819 */
[----:B------:R-:W-:Y:S01]  /*6930*/  FFMA.FTZ R6, R12, R13, R6 ;  /* 0x0000000d0c067223 */ /* 0x000fe20000010006 */
[C---:B------:R-:W-:Y:S01]  /*6940*/  FFMA.FTZ R5, R7.reuse, R20, -R4 ;  /* 0x0000001407057223 */ /* 0x040fe20000010804 */
[----:B------:R-:W-:Y:S01]  /*6950*/  FFMA.FTZ R28, R7, R28, R3 ;  /* 0x0000001c071c7223 */ /* 0x000fe20000010003 */
[----:B------:R-:W-:-:S02]  /*6960*/  F2FP.SATFINITE.E4M3.F32.PACK_AB_MERGE_C R7, R42, R27, RZ ;  /* 0x0000001b2a07723e */ /* 0x000fc400048070ff */
[----:B------:R-:W-:Y:S02]  /*6970*/  F2FP.SATFINITE.E4M3.F32.PACK_AB_MERGE_C R4, R21, R30, RZ ;  /* 0x0000001e1504723e */ /* 0x000fe400048070ff */
[----:B------:R-:W-:Y:S02]  /*6980*/  F2FP.SATFINITE.E4M3.F32.PACK_AB_MERGE_C R25, R6, R25, RZ ;  /* 0x000000190619723e */ /* 0x000fe400048070ff */
[----:B------:R-:W-:Y:S02]  /*6990*/  F2FP.SATFINITE.E4M3.F32.PACK_AB_MERGE_C R6, R36, R31, R35 ;  /* 0x0000001f2406723e */ /* 0x000fe40004807023 */
[----:B------:R-:W-:Y:S02]  /*69a0*/  F2FP.SATFINITE.E4M3.F32.PACK_AB_MERGE_C R7, R40, R33, R7 ;  /* 0x000000212807723e */ /* 0x000fe40004807007 */
[----:B------:R-:W-:Y:S02]  /*69b0*/  F2FP.SATFINITE.E4M3.F32.PACK_AB_MERGE_C R4, R15, R14, R4 ;  /* 0x0000000e0f04723e */ /* 0x000fe40004807004 */
[----:B------:R-:W-:-:S05]  /*69c0*/  F2FP.SATFINITE.E4M3.F32.PACK_AB_MERGE_C R5, R28, R5, R25 ;  /* 0x000000051c05723e */ /* 0x000fca0004807019 */
[----:B------:R0:W-:Y:S02]  /*69d0*/  STS.128 [R0+0xb000], R4 ;  /* 0x00b0000400007388 */ /* 0x0001e40000000c00 */
.L_x_482:
[----:B------:R-:W-:Y:S05]  /*69e0*/  BSYNC B1 ;  /* 0x0000000000017941 */ /* 0x000fea0003800000 */
.L_x_481:
[----:B------:R-:W-:Y:S05]  /*69f0*/  @P1 BRA `(.L_x_480) ;  /* 0x0000001800a41947 */ /* 0x000fea0003800000 */
[----:B0-----:R-:W3:Y:S01]  /*6a00*/  LDL R0, [R1+0x74] ;  /* 0x0000740001007983 */ /* 0x001ee20000100800 */
[----:B-----5:R-:W-:Y:S01]  /*6a10*/  IMAD.IADD R3, R18, 0x1, R37 ;  /* 0x0000000112037824 */ /* 0x020fe200078e0225 */
[----:B------:R-:W-:Y:S02]  /*6a20*/  SHF.R.U32.HI R13, RZ, 0x8, R9 ;  /* 0x00000008ff0d7819 */ /* 0x000fe40000011609 */
[----:B------:R-:W-:Y:S02]  /*6a30*/  SHF.R.U32.HI R25, RZ, 0x8, R11 ;  /* 0x00000008ff197819 */ /* 0x000fe4000001160b */
[----:B------:R-:W-:Y:S02]  /*6a40*/  SHF.R.U32.HI R15, RZ, 0x8, R10 ;  /* 0x00000008ff0f7819 */ /* 0x000fe4000001160a */
[----:B--2---:R-:W-:Y:S02]  /*6a50*/  LOP3.LUT R14, R9, 0xff, RZ, 0xc0, !PT ;  /* 0x000000ff090e7812 */ /* 0x004fe400078ec0ff */
[----:B------:R-:W-:-:S02]  /*6a60*/  LOP3.LUT R28, R11, 0xff, RZ, 0xc0, !PT ;  /* 0x000000ff0b1c7812 */ /* 0x000fc400078ec0ff */
[----:B------:R-:W-:Y:S02]  /*6a70*/  LOP3.LUT R13, R13, 0xff, RZ, 0xc0, !PT ;  /* 0x000000ff0d0d7812 */ /* 0x000fe400078ec0ff */
[----:B------:R-:W-:Y:S02]  /*6a80*/  LOP3.LUT R25, R25, 0xff, RZ, 0xc0, !PT ;  /* 0x000000ff19197812 */ /* 0x000fe400078ec0ff */
[----:B------:R-:W-:Y:S02]  /*6a90*/  LOP3.LUT R20, R15, 0xff, RZ, 0xc0, !PT ;  /* 0x000000ff0f147812 */ /* 0x000fe400078ec0ff */
[----:B------:R-:W-:Y:S02]  /*6aa0*/  PRMT R15, R13, 0x7604, R14 ;  /* 0x000076040d0f7816 */ /* 0x000fe4000000000e */
[----:B------:R-:W-:Y:S02]  /*6ab0*/  PRMT R28, R25, 0x7604, R28 ;  /* 0x00007604191c7816 */ /* 0x000fe4000000001c */
[----:B------:R-:W-:-:S02]  /*6ac0*/  SHF.R.U32.HI R14, RZ, 0x10, R9 ;  /* 0x00000010ff0e7819 */ /* 0x000fc40000011609 */
[----:B------:R-:W-:Y:S02]  /*6ad0*/  SHF.R.U32.HI R25, RZ, 0x10, R11 ;  /* 0x00000010ff197819 */ /* 0x000fe4000001160b */
[----:B------:R-:W-:Y:S02]  /*6ae0*/  LOP3.LUT R12, R8, 0xff, RZ, 0xc0, !PT ;  /* 0x000000ff080c7812 */ /* 0x000fe400078ec0ff */
[----:B------:R-:W-:Y:S02]  /*6af0*/  LOP3.LUT R14, R14, 0xff, RZ, 0xc0, !PT ;  /* 0x000000ff0e0e7812 */ /* 0x000fe400078ec0ff */
[----:B------:R-:W-:Y:S02]  /*6b00*/  LOP3.LUT R25, R25, 0xff, RZ, 0xc0, !PT ;  /* 0x000000ff19197812 */ /* 0x000fe400078ec0ff */
[----:B------:R-:W-:Y:S02]  /*6b10*/  LOP3.LUT R21, R10, 0xff, RZ, 0xc0, !PT ;  /* 0x000000ff0a157812 */ /* 0x000fe400078ec0ff */
[----:B------:R-:W-:-:S02]  /*6b20*/  SHF.R.U32.HI R13, RZ, 0x10, R10 ;  /* 0x00000010ff0d7819 */ /* 0x000fc4000001160a */
[----:B------:R-:W-:Y:S02]  /*6b30*/  PRMT R15, R14, 0x7054, R15 ;  /* 0x000070540e0f7816 */ /* 0x000fe4000000000f */
[----:B------:R-:W-:Y:S02]  /*6b40*/  PRMT R25, R25, 0x7054, R28 ;  /* 0x0000705419197816 */ /* 0x000fe4000000001c */
[----:B------:R-:W-:Y:S02]  /*6b50*/  PRMT R21, R20, 0x7604, R21 ;  /* 0x0000760414157816 */ /* 0x000fe40000000015 */
[----:B------:R-:W-:Y:S02]  /*6b60*/  LOP3.LUT R20, R13, 0xff, RZ, 0xc0, !PT ;  /* 0x000000ff0d147812 */ /* 0x000fe400078ec0ff */
[----:B------:R-:W-:Y:S02]  /*6b70*/  LOP3.LUT R25, R25, 0xff000000, R11, 0xf8, !PT ;  /* 0xff00000019197812 */ /* 0x000fe400078ef80b */
[----:B------:R-:W-:-:S02]  /*6b80*/  LOP3.LUT R15, R15, 0xff000000, R9, 0xf8, !PT ;  /* 0xff0000000f0f7812 */ /* 0x000fc400078ef809 */
[----:B------:R-:W-:Y:S02]  /*6b90*/  PRMT R21, R20, 0x7054, R21 ;  /* 0x0000705414157816 */ /* 0x000fe40000000015 */
[-C--:B------:R-:W-:Y:S02]  /*6ba0*/  F2FP.F16.E4M3.UNPACK_B R20, R25.reuse ;  /* 0x00000019ff14723e */ /* 0x080fe400020006ff */
[----:B------:R-:W-:Y:S02]  /*6bb0*/  LOP3.LUT R21, R21, 0xff000000, R10, 0xf8, !PT ;  /* 0xff00000015157812 */ /* 0x000fe400078ef80a */
[----:B------:R-:W-:Y:S01]  /*6bc0*/  F2FP.F16.E4M3.UNPACK_B R25, R25.H1 ;  /* 0x00000019ff19723e */ /* 0x000fe200030006ff */
[--C-:B-1----:R-:W-:Y:S02]  /*6bd0*/  HADD2.F32 R27, -RZ, R20.reuse.H1_H1 ;  /* 0x30000014ff1b7230 */ /* 0x102fe40000004100 */
[----:B------:R-:W-:Y:S01]  /*6be0*/  HADD2.F32 R20, -RZ, R20.H0_H0 ;  /* 0x20000014ff147230 */ /* 0x000fe20000004100 */
[----:B---3--:R-:W-:Y:S01]  /*6bf0*/  LOP3.LUT P0, RZ, R0, 0x2, RZ, 0xc0, !PT ;  /* 0x0000000200ff7812 */ /* 0x008fe2000780c0ff */
[----:B------:R-:W-:-:S12]  /*6c00*/  VIADD R0, R3, 0x20 ;  /* 0x0000002003007836 */ /* 0x000fd80000000000 */
[----:B------:R-:W-:Y:S01]  /*6c10*/  @P0 VIADD R0, R3, 0xffffffe0 ;  /* 0xffffffe003000836 */ /* 0x000fe20000000000 */
[----:B------:R-:W-:-:S04]  /*6c20*/  SHF.R.U32.HI R3, RZ, 0x8, R8 ;  /* 0x00000008ff037819 */ /* 0x000fc80000011608 */
[----:B------:R-:W0:Y:S01]  /*6c30*/  LDS.128 R4, [R0+0xb000] ;  /* 0x00b0000000047984 */ /* 0x000e220000000c00 */
[----:B------:R-:W-:-:S04]  /*6c40*/  LOP3.LUT R3, R3, 0xff, RZ, 0xc0, !PT ;  /* 0x000000ff03037812 */ /* 0x000fc800078ec0ff */
[----:B------:R-:W-:Y:S02]  /*6c50*/  PRMT R12, R3, 0x7604, R12 ;  /* 0x00007604030c7816 */ /* 0x000fe4000000000c */
[----:B------:R-:W-:-:S04]  /*6c60*/  SHF.R.U32.HI R3, RZ, 0x10, R8 ;  /* 0x00000010ff037819 */ /* 0x000fc80000011608 */
[----:B------:R-:W-:-:S04]  /*6c70*/  LOP3.LUT R3, R3, 0xff, RZ, 0xc0, !PT ;  /* 0x000000ff03037812 */ /* 0x000fc800078ec0ff */
[----:B------:R-:W-:Y:S02]  /*6c80*/  PRMT R13, R3, 0x7054, R12 ;  /* 0x00007054030d7816 */ /* 0x000fe4000000000c */
[-C--:B------:R-:W-:Y:S02]  /*6c90*/  F2FP.F16.E4M3.UNPACK_B R12, R15.reuse ;  /* 0x0000000fff0c723e */ /* 0x080fe400020006ff */
[----:B------:R-:W-:Y:S02]  /*6ca0*/  LOP3.LUT R13, R13, 0xff000000, R8, 0xf8, !PT ;  /* 0xff0000000d0d7812 */ /* 0x000fe400078ef808 */
[----:B------:R-:W-:Y:S01]  /*6cb0*/  F2FP.F16.E4M3.UNPACK_B R15, R15.H1 ;  /* 0x0000000fff0f723e */ /* 0x000fe200030006ff */
[--C-:B------:R-:W-:Y:S02]  /*6cc0*/  HADD2.F32 R14, -RZ, R12.reuse.H1_H1 ;  /* 0x3000000cff0e7230 */ /* 0x100fe40000004100 */
[----:B------:R-:W-:Y:S01]  /*6cd0*/  HADD2.F32 R12, -RZ, R12.H0_H0 ;  /* 0x2000000cff0c7230 */ /* 0x000fe20000004100 */
[----:B0-----:R-:W-:-:S02]  /*6ce0*/  F2FP.F16.E4M3.UNPACK_B R3, R6.H1 ;  /* 0x00000006ff03723e */ /* 0x001fc400030006ff */
[----:B------:R-:W-:Y:S02]  /*6cf0*/  F2FP.F16.E4M3.UNPACK_B R6, R6 ;  /* 0x00000006ff06723e */ /* 0x000fe400020006ff */
[-C--:B------:R-:W-:Y:S01]  /*6d00*/  F2FP.F16.E4M3.UNPACK_B R10, R7.reuse ;  /* 0x00000007ff0a723e */ /* 0x080fe200020006ff */
[--C-:B------:R-:W-:Y:S01]  /*6d10*/  HADD2.F32 R8, -RZ, R3.reuse.H1_H1 ;  /* 0x30000003ff087230 */ /* 0x100fe20000004100 */
[----:B------:R-:W-:Y:S01]  /*6d20*/  F2FP.F16.E4M3.UNPACK_B R11, R7.H1 ;  /* 0x00000007ff0b723e */ /* 0x000fe200030006ff */
[----:B------:R-:W-:Y:S01]  /*6d30*/  HADD2.F32 R9, -RZ, R3.H0_H0 ;  /* 0x20000003ff097230 */ /* 0x000fe20000004100 */
[----:B------:R-:W-:Y:S02]  /*6d40*/  F2FP.F16.E4M3.UNPACK_B R7, R5 ;  /* 0x00000005ff07723e */ /* 0x000fe400020006ff */
[C---:B------:R-:W-:Y:S01]  /*6d50*/  FMUL.FTZ R28, R8.reuse, R27 ;  /* 0x0000001b081c7220 */ /* 0x040fe20000410000 */
[----:B------:R-:W-:Y:S01]  /*6d60*/  FMUL.FTZ R32, R8, R14 ;  /* 0x0000000e08207220 */ /* 0x000fe20000410000 */
[----:B------:R-:W-:Y:S01]  /*6d70*/  F2FP.F16.E4M3.UNPACK_B R8, R5.H1 ;  /* 0x00000005ff08723e */ /* 0x000fe200030006ff */
[----:B------:R-:W-:-:S02]  /*6d80*/  HADD2.F32 R5, -RZ, R6.H1_H1 ;  /* 0x30000006ff057230 */ /* 0x000fc40000004100 */
[C---:B------:R-:W-:Y:S01]  /*6d90*/  FFMA.FTZ R30, R9.reuse, R14, -R28 ;  /* 0x0000000e091e7223 */ /* 0x040fe2000001081c */
[----:B------:R-:W-:Y:S01]  /*6da0*/  FFMA.FTZ R31, R9, R27, R32 ;  /* 0x0000001b091f7223 */ /* 0x000fe20000010020 */
[----:B------:R-:W-:Y:S01]  /*6db0*/  HADD2.F32 R6, -RZ, R6.H0_H0 ;  /* 0x20000006ff067230 */ /* 0x000fe20000004100 */
[----:B------:R-:W-:Y:S01]  /*6dc0*/  F2FP.F16.E4M3.UNPACK_B R3, R4 ;  /* 0x00000004ff03723e */ /* 0x000fe200020006ff */
[C---:B------:R-:W-:Y:S01]  /*6dd0*/  FMUL.FTZ R9, R5.reuse, R20 ;  /* 0x0000001405097220 */ /* 0x040fe20000410000 */
[----:B------:R-:W-:Y:S01]  /*6de0*/  FMUL.FTZ R29, R5, R12 ;  /* 0x0000000c051d7220 */ /* 0x000fe20000410000 */
[----:B------:R-:W-:Y:S01]  /*6df0*/  HADD2.F32 R5, -RZ, R10.H1_H1 ;  /* 0x3000000aff057230 */ /* 0x000fe20000004100 */
[----:B------:R-:W-:Y:S01]  /*6e00*/  F2FP.F16.E4M3.UNPACK_B R4, R4.H1 ;  /* 0x00000004ff04723e */ /* 0x000fe200030006ff */
[----:B------:R-:W-:Y:S02]  /*6e10*/  HADD2.F32 R14, -RZ, R25.H0_H0 ;  /* 0x20000019ff0e7230 */ /* 0x000fe40000004100 */
[----:B------:R-:W-:Y:S01]  /*6e20*/  FFMA.FTZ R27, R6, R12, -R9 ;  /* 0x0000000c061b7223 */ /* 0x000fe20000010809 */
[----:B------:R-:W-:-:S02]  /*6e30*/  HADD2.F32 R9, -RZ, R15.H0_H0 ;  /* 0x2000000fff097230 */ /* 0x000fc40000004100 */
[----:B------:R-:W-:Y:S01]  /*6e40*/  FFMA.FTZ R28, R6, R20, R29 ;  /* 0x00000014061c7223 */ /* 0x000fe2000001001d */
        /* <DEDUP_REMOVED lines=11> */
[----:B------:R-:W-:Y:S01]  /*6f00*/  FMUL.FTZ R10, R6, R15 ;  /* 0x0000000f060a7220 */ /* 0x000fe20000410000 */
[----:B------:R-:W-:Y:S01]  /*6f10*/  F2FP.F16.E4M3.UNPACK_B R9, R13 ;  /* 0x0000000dff09723e */ /* 0x000fe200020006ff */
[C---:B------:R-:W-:Y:S01]  /*6f20*/  FFMA.FTZ R33, R11.reuse, R15, -R12 ;  /* 0x0000000f0b217223 */ /* 0x040fe2000001080c */
[----:B------:R-:W-:Y:S02]  /*6f30*/  HADD2.F32 R6, -RZ, R4.H1_H1 ;  /* 0x30000004ff067230 */ /* 0x000fe40000004100 */
[----:B------:R-:W-:Y:S01]  /*6f40*/  FFMA.FTZ R36, R11, R25, R10 ;  /* 0x000000190b247223 */ /* 0x000fe2000001000a */
[--C-:B------:R-:W-:Y:S01]  /*6f50*/  HADD2.F32 R12, -RZ, R5.reuse.H1_H1 ;  /* 0x30000005ff0c7230 */ /* 0x100fe20000004100 */
[----:B------:R-:W-:Y:S01]  /*6f60*/  F2FP.F16.E4M3.UNPACK_B R13, R13.H1 ;  /* 0x0000000dff0d723e */ /* 0x000fe200030006ff */
[----:B------:R-:W-:Y:S01]  /*6f70*/  HADD2.F32 R11, -RZ, R5.H0_H0 ;  /* 0x20000005ff0b7230 */ /* 0x000fe20000004100 */
[----:B------:R-:W-:Y:S01]  /*6f80*/  F2FP.F16.E4M3.UNPACK_B R21, R21.H1 ;  /* 0x00000015ff15723e */ /* 0x000fe200030006ff */
[----:B------:R-:W-:-:S02]  /*6f90*/  HADD2.F32 R10, -RZ, R9.H1_H1 ;  /* 0x30000009ff0a7230 */ /* 0x000fc40000004100 */
[C---:B------:R-:W-:Y:S01]  /*6fa0*/  FMUL.FTZ R14, R6.reuse, R12 ;  /* 0x0000000c060e7220 */ /* 0x040fe20000410000 */
[----:B------:R-:W-:Y:S02]  /*6fb0*/  HADD2.F32 R5, -RZ, R4.H0_H0 ;  /* 0x20000004ff057230 */ /* 0x000fe40000004100 */
        /* <DEDUP_REMOVED lines=10> */
[--C-:B------:R-:W-:Y:S02]  /*7060*/  HADD2.F32 R9, -RZ, R21.reuse.H1_H1 ;  /* 0x30000015ff097230 */ /* 0x100fe40000004100 */
[----:B------:R-:W-:Y:S01]  /*7070*/  FFMA.FTZ R11, R3, R11, R4 ;  /* 0x0000000b030b7223 */ /* 0x000fe20000010004 */
[----:B------:R-:W-:Y:S02]  /*7080*/  HADD2.F32 R4, -RZ, R8.H1_H1 ;  /* 0x30000008ff047230 */ /* 0x000fe40000004100 */
[----:B------:R-:W-:Y:S02]  /*7090*/  HADD2.F32 R10, -RZ, R21.H0_H0 ;  /* 0x20000015ff0a7230 */ /* 0x000fe40000004100 */
[----:B------:R-:W-:Y:S02]  /*70a0*/  HADD2.F32 R3, -RZ, R7.H1_H1 ;  /* 0x30000007ff037230 */ /* 0x000fe40000004100 */
[----:B------:R-:W-:Y:S01]  /*70b0*/  FMUL.FTZ R20, R4, R5 ;  /* 0x0000000504147220 */ /* 0x000fe20000410000 */
[----:B------:R-:W-:-:S02]  /*70c0*/  HADD2.F32 R6, -RZ, R13.H0_H0 ;  /* 0x2000000dff067230 */ /* 0x000fc40000004100 */
[----:B------:R-:W-:Y:S01]  /*70d0*/  FMUL.FTZ R13, R4, R9 ;  /* 0x00000009040d7220 */ /* 0x000fe20000410000 */
        /* <DEDUP_REMOVED lines=11> */
[----:B------:R-:W-:Y:S02]  /*7190*/  F2FP.SATFINITE.E4M3.F32.PACK_AB_MERGE_C R13, R20, R13, RZ ;  /* 0x0000000d140d723e */ /* 0x000fe400048070ff */
[----:B------:R-:W-:Y:S02]  /*71a0*/  F2FP.SATFINITE.E4M3.F32.PACK_AB_MERGE_C R6, R28, R27, R6 ;  /* 0x0000001b1c06723e */ /* 0x000fe40004807006 */
[----:B------:R-:W-:Y:S02]  /*71b0*/  F2FP.SATFINITE.E4M3.F32.PACK_AB_MERGE_C R7, R32, R29, R7 ;  /* 0x0000001d2007723e */ /* 0x000fe40004807007 */
[----:B------:R-:W-:-:S02]  /*71c0*/  F2FP.SATFINITE.E4M3.F32.PACK_AB_MERGE_C R4, R11, R12, R4 ;  /* 0x0000000c0b04723e */ /* 0x000fc40004807004 */
[----:B------:R-:W-:-:S05]  /*71d0*/  F2FP.SATFINITE.E4M3.F32.PACK_AB_MERGE_C R5, R10, R5, R13 ;  /* 0x000000050a05723e */ /* 0x000fca000480700d */
[----:B------:R0:W-:Y:S01]  /*71e0*/  STS.128 [R0+0xb000], R4 ;  /* 0x00b0000400007388 */ /* 0x0001e20000000c00 */
[----:B------:R-:W-:Y:S05]  /*71f0*/  BRA `(.L_x_480) ;  /* 0x0000001000a47947 */ /* 0x000fea0003800000 */
.L_x_474:
[----:B------:R-:W-:-:S03]  /*7200*/  UMOV UR4, 0xffffffff ;  /* 0xffffffff00047882 */ /* 0x000fc60000000000 */
[----:B------:R-:W-:Y:S05]  /*7210*/  BRA.DIV UR4, `(.L_x_483) ;  /* 0x0000011604907947 */ /* 0x000fea000b800000 */
[----:B------:R0:W1:Y:S04]  /*7220*/  SHFL.IDX PT, R29, R28, RZ, 0x1e1f ;  /* 0x001e1fff1c1d7589 */ /* 0x00006800000e0000 */
[----:B------:R0:W2:Y:S04]  /*7230*/  SHFL.IDX PT, R14, R32, RZ, 0x1e1f ;  /* 0x001e1fff200e7589 */ /* 0x0000a800000e0000 */
[----:B------:R0:W3:Y:S04]  /*7240*/  SHFL.IDX PT, R3, R30, RZ, 0x1e1f ;  /* 0x001e1fff1e037589 */ /* 0x0000e800000e0000 */
[----:B------:R0:W4:Y:S02]  /*7250*/  SHFL.IDX PT, R21, R31, RZ, 0x1e1f ;  /* 0x001e1fff1f157589 */ /* 0x00012400000e0000 */
.L_x_687:
[----:B------:R-:W5:Y:S01]  /*7260*/  LDL R6, [R1+0x48] ;  /* 0x0000480001067983 */ /* 0x000f620000100800 */
[----:B------:R-:W-:Y:S01]  /*7270*/  ULDC UR4, c[0x0][0x448] ;  /* 0x0001120000047ab9 */ /* 0x000fe20000000800 */
[----:B0-----:R-:W0:Y:S01]  /*7280*/  LDC R31, c[0x0][0x3f4] ;  /* 0x0000fd00ff1f7b82 */ /* 0x001e220000000800 */
[----:B------:R-:W-:Y:S01]  /*7290*/  IMAD R0, R27, UR4, RZ ;  /* 0x000000041b007c24 */ /* 0x000fe2000f8e02ff */
[----:B------:R-:W-:Y:S01]  /*72a0*/  BSSY B1, `(.L_x_484) ;  /* 0x0000015000017945 */ /* 0x000fe20003800000 */
[----:B------:R-:W-:Y:S02]  /*72b0*/  CS2R R8, SRZ ;  /* 0x0000000000087805 */ /* 0x000fe4000001ff00 */
[----:B------:R-:W-:Y:S02]  /*72c0*/  CS2R R10, SRZ ;  /* 0x00000000000a7805 */ /* 0x000fe4000001ff00 */
[----:B------:R-:W-:Y:S02]  /*72d0*/  ISETP.GE.AND P0, PT, R4, R0, PT ;  /* 0x000000000400720c */ /* 0x000fe40003f06270 */
[----:B-----5:R-:W-:-:S04]  /*72e0*/  LEA.HI R5, R6, R6, RZ, 0x1 ;  /* 0x0000000606057211 */ /* 0x020fc800078f08ff */
[----:B------:R-:W-:-:S05]  /*72f0*/  LOP3.LUT R5, R5, 0xfffffffe, RZ, 0xc0, !PT ;  /* 0xfffffffe05057812 */ /* 0x000fca00078ec0ff */
[----:B------:R-:W-:Y:S01]  /*7300*/  IMAD.IADD R27, R6, 0x1, -R5 ;  /* 0x00000001061b7824 */ /* 0x000fe200078e0a05 */
[----:B------:R-:W-:Y:S02]  /*7310*/  CS2R R4, SRZ ;  /* 0x0000000000047805 */ /* 0x000fe4000001ff00 */
[----:B------:R-:W-:Y:S02]  /*7320*/  CS2R R6, SRZ ;  /* 0x0000000000067805 */ /* 0x000fe4000001ff00 */
[----:B------:R-:W-:Y:S01]  /*7330*/  SHF.L.U32 R27, R27, 0x1f, RZ ;  /* 0x0000001f1b1b7819 */ /* 0x000fe200000006ff */
[----:B0-----:R-:W-:Y:S06]  /*7340*/  @P0 BRA `(.L_x_485) ;  /* 0x0000000000280947 */ /* 0x001fec0003800000 */
[----:B------:R-:W-:Y:S01]  /*7350*/  ULDC UR4, c[0x0][0x3f4] ;  /* 0x0000fd0000047ab9 */ /* 0x000fe20000000800 */
[C---:B-1----:R-:W-:Y:S02]  /*7360*/  IADD3 R12, P0, R16.reuse, R29, RZ ;  /* 0x0000001d100c7210 */ /* 0x042fe40007f1e0ff */
[----:B------:R-:W-:Y:S02]  /*7370*/  CS2R R8, SRZ ;  /* 0x0000000000087805 */ /* 0x000fe4000001ff00 */
[C---:B------:R-:W-:Y:S02]  /*7380*/  ISETP.GE.AND P2, PT, R16.reuse, UR4, PT ;  /* 0x0000000410007c0c */ /* 0x040fe4000bf46270 */
[----:B--2---:R-:W-:Y:S01]  /*7390*/  IADD3 R14, P1, R16, R14, RZ ;  /* 0x0000000e100e7210 */ /* 0x004fe20007f3e0ff */
[----:B---3--:R-:W-:-:S04]  /*73a0*/  IMAD.X R13, R3, 0x1, R17, P0 ;  /* 0x00000001030d7824 */ /* 0x008fc800000e0611 */
[----:B----4-:R-:W-:-:S06]  /*73b0*/  IMAD.X R15, R21, 0x1, R17, P1 ;  /* 0x00000001150f7824 */ /* 0x010fcc00008e0611 */
[----:B------:R-:W-:Y:S05]  /*73c0*/  @P2 BRA `(.L_x_485) ;  /* 0x0000000000082947 */ /* 0x000fea0003800000 */
[----:B------:R0:W5:Y:S04]  /*73d0*/  LD.E.128 R8, desc[UR40][R12.64] ;  /* 0x000000280c087980 */ /* 0x000168000c101d00 */
[----:B------:R0:W5:Y:S02]  /*73e0*/  LD.E.128 R4, desc[UR40][R14.64] ;  /* 0x000000280e047980 */ /* 0x000164000c101d00 */
.L_x_485:
[----:B------:R-:W-:Y:S05]  /*73f0*/  BSYNC B1 ;  /* 0x0000000000017941 */ /* 0x000fea0003800000 */
.L_x_484:
[----:B---3--:R-:W3:Y:S01]  /*7400*/  S2R R3, SR_TID.X ;  /* 0x0000000000037919 */ /* 0x008ee20000002100 */
[----:B------:R-:W1:Y:S01]  /*7410*/  SYNCS.PHASECHK.TRANS64.TRYWAIT P1, [R18+URZ+0x13200], R27 ;  /* 0x0132001b120075a7 */ /* 0x000e62000802017f */
[----:B------:R-:W-:Y:S01]  /*7420*/  IMAD R0, R25, -0xc0, R0 ;  /* 0xffffff4019007824 */ /* 0x000fe200078e0200 */
[----:B------:R-:W-:Y:S01]  /*7430*/  ISETP.GE.AND P0, PT, R16, R31, PT ;  /* 0x0000001f1000720c */ /* 0x000fe20003f06270 */
[----:B------:R-:W-:Y:S03]  /*7440*/  BSSY B1, `(.L_x_486) ;  /* 0x0000007000017945 */ /* 0x000fe60003800000 */
[----:B------:R-:W-:Y:S01]  /*7450*/  VIMNMX R0, R0, 0xc0, PT ;  /* 0x000000c000007848 */ /* 0x000fe20003fe0100 */
[----:B---3--:R-:W-:-:S05]  /*7460*/  VIADD R3, R3, 0xffffff80 ;  /* 0xffffff8003037836 */ /* 0x008fca0000000000 */
[----:B------:R-:W-:-:S04]  /*7470*/  LEA.HI R3, R3, R3, RZ, 0x1 ;  /* 0x0000000303037211 */ /* 0x000fc800078f08ff */
[----:B------:R-:W-:-:S04]  /*7480*/  SHF.R.S32.HI R3, RZ, 0x1, R3 ;  /* 0x00000001ff037819 */ /* 0x000fc80000011403 */
[----:B------:R-:W-:Y:S01]  /*7490*/  ISETP.GE.OR P0, PT, R3, R0, P0 ;  /* 0x000000000300720c */ /* 0x000fe20000706670 */
[----:B-1----:R-:W-:-:S12]  /*74a0*/  @!P1 BRA `(.L_x_487) ;  /* 0x00000114005c9947 */ /* 0x002fd80003800000 */
.L_x_688:
[----:B------:R-:W-:Y:S05]  /*74b0*/  BSYNC B1 ;  /* 0x0000000000017941 */ /* 0x000fea0003800000 */
.L_x_486:
[----:B------:R-:W-:Y:S05]  /*74c0*/  @P0 BRA `(.L_x_480) ;  /* 0x0000000c00f00947 */ /* 0x000fea0003800000 */
[----:B------:R-:W3:Y:S04]  /*74d0*/  LDL R37, [R1+0x2c] ;  /* 0x00002c0001257983 */ /* 0x000ee80000100800 */
[----:B------:R-:W3:Y:S04]  /*74e0*/  LDL R33, [R1+0x30] ;  /* 0x0000300001217983 */ /* 0x000ee80000100800 */
[----:B------:R-:W3:Y:S04]  /*74f0*/  LDL R29, [R1+0x34] ;  /* 0x00003400011d7983 */ /* 0x000ee80000100800 */
[----:B------:R-:W3:Y:S01]  /*7500*/  LDL R51, [R1+0x8c] ;  /* 0x00008c0001337983 */ /* 0x000ee20000100800 */
[----:B-----5:R-:W-:-:S02]  /*7510*/  SHF.R.U32.HI R0, RZ, 0x8, R8 ;  /* 0x00000008ff007819 */ /* 0x020fc40000011608 */
[----:B------:R-:W-:Y:S02]  /*7520*/  LOP3.LUT R3, R8, 0xff, RZ, 0xc0, !PT ;  /* 0x000000ff08037812 */ /* 0x000fe400078ec0ff */
[----:B------:R-:W-:Y:S02]  /*7530*/  LOP3.LUT R0, R0, 0xff, RZ, 0xc0, !PT ;  /* 0x000000ff00007812 */ /* 0x000fe400078ec0ff */
[----:B------:R-:W-:Y:S02]  /*7540*/  SHF.R.U32.HI R25, RZ, 0x8, R9 ;  /* 0x00000008ff197819 */ /* 0x000fe40000011609 */
[----:B------:R-:W-:Y:S02]  /*7550*/  PRMT R20, R0, 0x7604, R3 ;  /* 0x0000760400147816 */ /* 0x000fe40000000003 */
[----:B0-----:R-:W-:Y:S02]  /*7560*/  LOP3.LUT R13, R9, 0xff, RZ, 0xc0, !PT ;  /* 0x000000ff090d7812 */ /* 0x001fe400078ec0ff */
[----:B------:R-:W-:-:S02]  /*7570*/  SHF.R.U32.HI R3, RZ, 0x8, R10 ;  /* 0x00000008ff037819 */ /* 0x000fc4000001160a */
[----:B------:R-:W-:Y:S02]  /*7580*/  LOP3.LUT R0, R25, 0xff, RZ, 0xc0, !PT ;  /* 0x000000ff19007812 */ /* 0x000fe400078ec0ff */
[----:B------:R-:W-:Y:S02]  /*7590*/  LOP3.LUT R12, R10, 0xff, RZ, 0xc0, !PT ;  /* 0x000000ff0a0c7812 */ /* 0x000fe400078ec0ff */
[----:B------:R-:W-:Y:S02]  /*75a0*/  LOP3.LUT R3, R3, 0xff, RZ, 0xc0, !PT ;  /* 0x000000ff03037812 */ /* 0x000fe400078ec0ff */
[----:B------:R-:W-:Y:S01]  /*75b0*/  PRMT R32, R0, 0x7604, R13 ;  /* 0x0000760400207816 */ /* 0x000fe2000000000d */
[----:B------:R-:W-:Y:S01]  /*75c0*/  IMAD.IADD R0, R16, 0x1, R31 ;  /* 0x0000000110007824 */ /* 0x000fe200078e021f */
[----:B----4-:R-:W-:Y:S02]  /*75d0*/  SHF.R.U32.HI R21, RZ, 0x8, R4 ;  /* 0x00000008ff157819 */ /* 0x010fe40000011604 */
[----:B------:R-:W-:-:S02]  /*75e0*/  PRMT R36, R3, 0x7604, R12 ;  /* 0x0000760403247816 */ /* 0x000fc4000000000c */
[----:B------:R-:W-:Y:S02]  /*75f0*/  LOP3.LUT R28, R4, 0xff, RZ, 0xc0, !PT ;  /* 0x000000ff041c7812 */ /* 0x000fe400078ec0ff */
[----:B------:R-:W-:Y:S02]  /*7600*/  LOP3.LUT R21, R21, 0xff, RZ, 0xc0, !PT ;  /* 0x000000ff15157812 */ /* 0x000fe400078ec0ff */
[----:B------:R-:W-:Y:S02]  /*7610*/  SHF.R.U32.HI R3, RZ, 0x8, R6 ;  /* 0x00000008ff037819 */ /* 0x000fe40000011606 */
[----:B--2---:R-:W-:Y:S02]  /*7620*/  SHF.R.U32.HI R14, RZ, 0x8, R11 ;  /* 0x00000008ff0e7819 */ /* 0x004fe4000001160b */
[----:B------:R-:W-:Y:S02]  /*7630*/  PRMT R35, R21, 0x7604, R28 ;  /* 0x0000760415237816 */ /* 0x000fe4000000001c */
[----:B------:R-:W-:-:S02]  /*7640*/  LOP3.LUT R25, R3, 0xff, RZ, 0xc0, !PT ;  /* 0x000000ff03197812 */ /* 0x000fc400078ec0ff */
[----:B------:R-:W-:Y:S02]  /*7650*/  SHF.R.U32.HI R21, RZ, 0x8, R5 ;  /* 0x00000008ff157819 */ /* 0x000fe40000011605 */
[----:B------:R-:W-:Y:S02]  /*7660*/  LOP3.LUT R15, R11, 0xff, RZ, 0xc0, !PT ;  /* 0x000000ff0b0f7812 */ /* 0x000fe400078ec0ff */
[----:B------:R-:W-:Y:S02]  /*7670*/  LOP3.LUT R14, R14, 0xff, RZ, 0xc0, !PT ;  /* 0x000000ff0e0e7812 */ /* 0x000fe400078ec0ff */
[----:B------:R-:W-:Y:S02]  /*7680*/  LOP3.LUT R28, R5, 0xff, RZ, 0xc0, !PT ;  /* 0x000000ff051c7812 */ /* 0x000fe400078ec0ff */
[----:B------:R-:W-:Y:S02]  /*7690*/  LOP3.LUT R30, R6, 0xff, RZ, 0xc0, !PT ;  /* 0x000000ff061e7812 */ /* 0x000fe400078ec0ff */
[----:B------:R-:W-:-:S02]  /*76a0*/  LOP3.LUT R21, R21, 0xff, RZ, 0xc0, !PT ;  /* 0x000000ff15157812 */ /* 0x000fc400078ec0ff */
[----:B------:R-:W-:Y:S02]  /*76b0*/  PRMT R38, R14, 0x7604, R15 ;  /* 0x000076040e267816 */ /* 0x000fe4000000000f */
[----:B------:R-:W-:Y:S02]  /*76c0*/  PRMT R40, R21, 0x7604, R28 ;  /* 0x0000760415287816 */ /* 0x000fe4000000001c */
[----:B------:R-:W-:Y:S02]  /*76d0*/  PRMT R39, R25, 0x7604, R30 ;  /* 0x0000760419277816 */ /* 0x000fe4000000001e */
[----:B-1----:R-:W-:Y:S02]  /*76e0*/  SHF.R.U32.HI R27, RZ, 0x8, R7 ;  /* 0x00000008ff1b7819 */ /* 0x002fe40000011607 */
[----:B------:R-:W-:Y:S02]  /*76f0*/  LOP3.LUT R42, R7, 0xff, RZ, 0xc0, !PT ;  /* 0x000000ff072a7812 */ /* 0x000fe400078ec0ff */
[----:B------:R-:W-:-:S02]  /*7700*/  LOP3.LUT R27, R27, 0xff, RZ, 0xc0, !PT ;  /* 0x000000ff1b1b7812 */ /* 0x000fc400078ec0ff */
[----:B------:R-:W-:Y:S02]  /*7710*/  SHF.R.U32.HI R21, RZ, 0x10, R9 ;  /* 0x00000010ff157819 */ /* 0x000fe40000011609 */
[----:B------:R-:W-:Y:S02]  /*7720*/  PRMT R41, R27, 0x7604, R42 ;  /* 0x000076041b297816 */ /* 0x000fe4000000002a */
[----:B------:R-:W-:Y:S02]  /*7730*/  SHF.R.U32.HI R27, RZ, 0x10, R11 ;  /* 0x00000010ff1b7819 */ /* 0x000fe4000001160b */
[----:B------:R-:W-:Y:S02]  /*7740*/  SHF.R.U32.HI R25, RZ, 0x10, R10 ;  /* 0x00000010ff197819 */ /* 0x000fe4000001160a */
[----:B------:R-:W-:Y:S02]  /*7750*/  LOP3.LUT R27, R27, 0xff, RZ, 0xc0, !PT ;  /* 0x000000ff1b1b7812 */ /* 0x000fe400078ec0ff */
[----:B------:R-:W-:-:S02]  /*7760*/  LOP3.LUT R21, R21, 0xff, RZ, 0xc0, !PT ;  /* 0x000000ff15157812 */ /* 0x000fc400078ec0ff */
[----:B------:R-:W-:Y:S02]  /*7770*/  LOP3.LUT R25, R25, 0xff, RZ, 0xc0, !PT ;  /* 0x000000ff19197812 */ /* 0x000fe400078ec0ff */
[----:B------:R-:W-:Y:S02]  /*7780*/  PRMT R21, R21, 0x7054, R32 ;  /* 0x0000705415157816 */ /* 0x000fe40000000020 */
[----:B------:R-:W-:Y:S02]  /*7790*/  SHF.R.U32.HI R32, RZ, 0x10, R6 ;  /* 0x00000010ff207819 */ /* 0x000fe40000011606 */
[----:B------:R-:W-:Y:S02]  /*77a0*/  PRMT R25, R25, 0x7054, R36 ;  /* 0x0000705419197816 */ /* 0x000fe40000000024 */
[----:B------:R-:W-:Y:S02]  /*77b0*/  SHF.R.U32.HI R36, RZ, 0x10, R7 ;  /* 0x00000010ff247819 */ /* 0x000fe40000011607 */
[----:B------:R-:W-:-:S02]  /*77c0*/  LOP3.LUT R32, R32, 0xff, RZ, 0xc0, !PT ;  /* 0x000000ff20207812 */ /* 0x000fc400078ec0ff */
[----:B------:R-:W-:Y:S02]  /*77d0*/  LOP3.LUT R36, R36, 0xff, RZ, 0xc0, !PT ;  /* 0x000000ff24247812 */ /* 0x000fe400078ec0ff */
[----:B------:R-:W-:Y:S02]  /*77e0*/  PRMT R39, R32, 0x7054, R39 ;  /* 0x0000705420277816 */ /* 0x000fe40000000027 */
[----:B------:R-:W-:-:S04]  /*77f0*/  PRMT R41, R36, 0x7054, R41 ;  /* 0x0000705424297816 */ /* 0x000fc80000000029 */
[----:B------:R-:W-:Y:S02]  /*7800*/  LOP3.LUT R43, R41, 0xff000000, R7, 0xf8, !PT ;  /* 0xff000000292b7812 */ /* 0x000fe400078ef807 */
[----:B---3--:R-:W-:-:S04]  /*7810*/  LOP3.LUT R0, R37, 0x30, R0, 0xf8, !PT ;  /* 0x0000003025007812 */ /* 0x008fc800078ef800 */
[----:B------:R-:W-:Y:S02]  /*7820*/  LOP3.LUT R3, R0, R33, RZ, 0x3c, !PT ;  /* 0x0000002100037212 */ /* 0x000fe400078e3cff */
[----:B------:R-:W-:Y:S02]  /*7830*/  PRMT R33, R27, 0x7054, R38 ;  /* 0x000070541b217816 */ /* 0x000fe40000000026 */
[----:B------:R-:W-:Y:S02]  /*7840*/  IADD3 R0, R18, R29, R3 ;  /* 0x0000001d12007210 */ /* 0x000fe40007ffe003 */
[----:B------:R-:W-:Y:S01]  /*7850*/  SHF.R.U32.HI R3, RZ, 0x10, R8 ;  /* 0x00000010ff037819 */ /* 0x000fe20000011608 */
[----:B------:R-:W0:Y:S01]  /*7860*/  LDS.128 R12, [R51+0xb000] ;  /* 0x00b00000330c7984 */ /* 0x000e220000000c00 */
[----:B------:R-:W-:Y:S02]  /*7870*/  SHF.R.U32.HI R27, RZ, 0x10, R5 ;  /* 0x00000010ff1b7819 */ /* 0x000fe40000011605 */
[----:B------:R-:W-:Y:S01]  /*7880*/  LOP3.LUT R3, R3, 0xff, RZ, 0xc0, !PT ;  /* 0x000000ff03037812 */ /* 0x000fe200078ec0ff */
[----:B------:R-:W1:Y:S01]  /*7890*/  LDS.128 R28, [R0+0xb000] ;  /* 0x00b00000001c7984 */ /* 0x000e620000000c00 */
[----:B------:R-:W-:-:S02]  /*78a0*/  LOP3.LUT R27, R27, 0xff, RZ, 0xc0, !PT ;  /* 0x000000ff1b1b7812 */ /* 0x000fc400078ec0ff */
[----:B------:R-:W-:Y:S02]  /*78b0*/  PRMT R3, R3, 0x7054, R20 ;  /* 0x0000705403037816 */ /* 0x000fe40000000014 */
[----:B------:R-:W-:Y:S02]  /*78c0*/  SHF.R.U32.HI R20, RZ, 0x10, R4 ;  /* 0x00000010ff147819 */ /* 0x000fe40000011604 */
[----:B------:R-:W-:Y:S02]  /*78d0*/  PRMT R37, R27, 0x7054, R40 ;  /* 0x000070541b257816 */ /* 0x000fe40000000028 */
[----:B------:R-:W-:Y:S02]  /*78e0*/  LOP3.LUT R20, R20, 0xff, RZ, 0xc0, !PT ;  /* 0x000000ff14147812 */ /* 0x000fe400078ec0ff */
[----:B------:R-:W-:Y:S02]  /*78f0*/  LOP3.LUT R40, R33, 0xff000000, R11, 0xf8, !PT ;  /* 0xff00000021287812 */ /* 0x000fe400078ef80b */
[----:B------:R-:W-:-:S02]  /*7900*/  PRMT R35, R20, 0x7054, R35 ;  /* 0x0000705414237816 */ /* 0x000fc40000000023 */
[----:B------:R-:W-:Y:S02]  /*7910*/  LOP3.LUT R8, R3, 0xff000000, R8, 0xf8, !PT ;  /* 0xff00000003087812 */ /* 0x000fe400078ef808 */
[----:B------:R-:W-:Y:S02]  /*7920*/  LOP3.LUT R11, R35, 0xff000000, R4, 0xf8, !PT ;  /* 0xff000000230b7812 */ /* 0x000fe400078ef804 */
[----:B------:R-:W-:Y:S02]  /*7930*/  LOP3.LUT R35, R37, 0xff000000, R5, 0xf8, !PT ;  /* 0xff00000025237812 */ /* 0x000fe400078ef805 */
[----:B------:R-:W-:Y:S02]  /*7940*/  LOP3.LUT R27, R21, 0xff000000, R9, 0xf8, !PT ;  /* 0xff000000151b7812 */ /* 0x000fe400078ef809 */
[----:B------:R-:W-:Y:S02]  /*7950*/  LOP3.LUT R3, R25, 0xff000000, R10, 0xf8, !PT ;  /* 0xff00000019037812 */ /* 0x000fe400078ef80a */
[----:B------:R-:W-:-:S02]  /*7960*/  F2FP.F16.E4M3.UNPACK_B R38, R35 ;  /* 0x00000023ff26723e */ /* 0x000fc400020006ff */
[----:B------:R-:W-:Y:S02]  /*7970*/  LOP3.LUT R4, R39, 0xff000000, R6, 0xf8, !PT ;  /* 0xff00000027047812 */ /* 0x000fe400078ef806 */
[----:B------:R-:W-:Y:S01]  /*7980*/  F2FP.F16.E4M3.UNPACK_B R35, R35.H1 ;  /* 0x00000023ff23723e */ /* 0x000fe200030006ff */
[----:B------:R-:W-:Y:S01]  /*7990*/  HADD2.F32 R41, -RZ, R38.H0_H0 ;  /* 0x20000026ff297230 */ /* 0x000fe20000004100 */
[-C--:B0-----:R-:W-:Y:S02]  /*79a0*/  F2FP.F16.E4M3.UNPACK_B R10, R12.reuse ;  /* 0x0000000cff0a723e */ /* 0x081fe400020006ff */
[----:B------:R-:W-:Y:S02]  /*79b0*/  F2FP.F16.E4M3.UNPACK_B R32, R12.H1 ;  /* 0x0000000cff20723e */ /* 0x000fe400030006ff */
[----:B-1----:R-:W-:Y:S02]  /*79c0*/  F2FP.F16.E4M3.UNPACK_B R12, R29 ;  /* 0x0000001dff0c723e */ /* 0x002fe400020006ff */
[----:B------:R-:W-:-:S02]  /*79d0*/  F2FP.F16.E4M3.UNPACK_B R20, R13 ;  /* 0x0000000dff14723e */ /* 0x000fc400020006ff */
[----:B------:R-:W-:Y:S01]  /*79e0*/  F2FP.F16.E4M3.UNPACK_B R25, R13.H1 ;  /* 0x0000000dff19723e */ /* 0x000fe200030006ff */
[----:B------:R-:W-:Y:S01]  /*79f0*/  HADD2.F32 R6, -RZ, R12.H0_H0 ;  /* 0x2000000cff067230 */ /* 0x000fe20000004100 */
[----:B------:R-:W-:Y:S01]  /*7a00*/  F2FP.F16.E4M3.UNPACK_B R13, R27 ;  /* 0x0000001bff0d723e */ /* 0x000fe200020006ff */
[----:B------:R-:W-:Y:S01]  /*7a10*/  HADD2.F32 R9, -RZ, R20.H0_H0 ;  /* 0x20000014ff097230 */ /* 0x000fe20000004100 */
[-C--:B------:R-:W-:Y:S01]  /*7a20*/  F2FP.F16.E4M3.UNPACK_B R33, R15.reuse ;  /* 0x0000000fff21723e */ /* 0x080fe200020006ff */
[----:B------:R-:W-:Y:S01]  /*7a30*/  HADD2.F32 R12, -RZ, R12.H1_H1 ;  /* 0x3000000cff0c7230 */ /* 0x000fe20000004100 */
[----:B------:R-:W-:Y:S01]  /*7a40*/  F2FP.F16.E4M3.UNPACK_B R37, R15.H1 ;  /* 0x0000000fff25723e */ /* 0x000fe200030006ff */
[----:B------:R-:W-:Y:S01]  /*7a50*/  HADD2.F32 R15, -RZ, R13.H0_H0 ;  /* 0x2000000dff0f7230 */ /* 0x000fe20000004100 */
[-C--:B------:R-:W-:Y:S01]  /*7a60*/  F2FP.F16.E4M3.UNPACK_B R36, R31.reuse ;  /* 0x0000001fff24723e */ /* 0x080fe200020006ff */
[----:B------:R-:W-:Y:S01]  /*7a70*/  HADD2.F32 R20, -RZ, R20.H1_H1 ;  /* 0x30000014ff147230 */ /* 0x000fe20000004100 */
[----:B------:R-:W-:-:S02]  /*7a80*/  F2FP.F16.E4M3.UNPACK_B R39, R31.H1 ;  /* 0x0000001fff27723e */ /* 0x000fc400030006ff */
[-C--:B------:R-:W-:Y:S01]  /*7a90*/  F2FP.F16.E4M3.UNPACK_B R21, R28.reuse ;  /* 0x0000001cff15723e */ /* 0x080fe200020006ff */
[C---:B------:R-:W-:Y:S01]  /*7aa0*/  FMUL.FTZ R42, R6.reuse, R15 ;  /* 0x0000000f062a7220 */ /* 0x040fe20000410000 */
[----:B------:R-:W-:Y:S01]  /*7ab0*/  F2FP.F16.E4M3.UNPACK_B R31, R28.H1 ;  /* 0x0000001cff1f723e */ /* 0x000fe200030006ff */
[----:B------:R-:W-:Y:S01]  /*7ac0*/  FMUL.FTZ R28, R6, R41 ;  /* 0x00000029061c7220 */ /* 0x000fe20000410000 */
[----:B------:R-:W-:Y:S02]  /*7ad0*/  F2FP.F16.E4M3.UNPACK_B R29, R29.H1 ;  /* 0x0000001dff1d723e */ /* 0x000fe400030006ff */
[-C--:B------:R-:W-:Y:S01]  /*7ae0*/  F2FP.F16.E4M3.UNPACK_B R7, R30.reuse ;  /* 0x0000001eff07723e */ /* 0x080fe200020006ff */
[C---:B------:R-:W-:Y:S01]  /*7af0*/  FFMA.FTZ R6, R9.reuse, R15, -R28 ;  /* 0x0000000f09067223 */ /* 0x040fe2000001081c */
[----:B------:R-:W-:Y:S01]  /*7b00*/  F2FP.F16.E4M3.UNPACK_B R28, R27.H1 ;  /* 0x0000001bff1c723e */ /* 0x000fe200030006ff */
[----:B------:R-:W-:Y:S01]  /*7b10*/  FFMA.FTZ R9, R9, R41, R42 ;  /* 0x0000002909097223 */ /* 0x000fe2000001002a */
[----:B------:R-:W-:Y:S01]  /*7b20*/  HADD2.F32 R15, -RZ, R13.H1_H1 ;  /* 0x3000000dff0f7230 */ /* 0x000fe20000004100 */
[----:B------:R-:W-:Y:S01]  /*7b30*/  F2FP.F16.E4M3.UNPACK_B R30, R30.H1 ;  /* 0x0000001eff1e723e */ /* 0x000fe200030006ff */
[----:B------:R-:W-:Y:S01]  /*7b40*/  HADD2.F32 R41, -RZ, R38.H1_H1 ;  /* 0x30000026ff297230 */ /* 0x000fe20000004100 */
[-C--:B------:R-:W-:Y:S01]  /*7b50*/  F2FP.F16.E4M3.UNPACK_B R5, R14.reuse ;  /* 0x0000000eff05723e */ /* 0x080fe200020006ff */
[----:B------:R-:W-:Y:S01]  /*7b60*/  HADD2.F32 R42, -RZ, R35.H0_H0 ;  /* 0x20000023ff2a7230 */ /* 0x000fe20000004100 */
[----:B------:R-:W-:Y:S01]  /*7b70*/  F2FP.F16.E4M3.UNPACK_B R14, R14.H1 ;  /* 0x0000000eff0e723e */ /* 0x000fe200030006ff */
[----:B------:R-:W-:-:S02]  /*7b80*/  HADD2.F32 R13, -RZ, R29.H0_H0 ;  /* 0x2000001dff0d7230 */ /* 0x000fc40000004100 */
[C---:B------:R-:W-:Y:S01]  /*7b90*/  FMUL.FTZ R45, R12.reuse, R41 ;  /* 0x000000290c2d7220 */ /* 0x040fe20000410000 */
[----:B------:R-:W-:Y:S02]  /*7ba0*/  HADD2.F32 R38, -RZ, R28.H0_H0 ;  /* 0x2000001cff267230 */ /* 0x000fe40000004100 */
[-C--:B------:R-:W-:Y:S01]  /*7bb0*/  FMUL.FTZ R12, R12, R15.reuse ;  /* 0x0000000f0c0c7220 */ /* 0x080fe20000410000 */
[----:B------:R-:W-:Y:S02]  /*7bc0*/  HADD2.F32 R27, -RZ, R25.H0_H0 ;  /* 0x20000019ff1b7230 */ /* 0x000fe40000004100 */
[C---:B------:R-:W-:Y:S01]  /*7bd0*/  FMUL.FTZ R44, R13.reuse, R42 ;  /* 0x0000002a0d2c7220 */ /* 0x040fe20000410000 */
[----:B------:R-:W-:Y:S02]  /*7be0*/  HADD2.F32 R29, -RZ, R29.H1_H1 ;  /* 0x3000001dff1d7230 */ /* 0x000fe40000004100 */
[-C--:B------:R-:W-:Y:S01]  /*7bf0*/  FMUL.FTZ R47, R13, R38.reuse ;  /* 0x000000260d2f7220 */ /* 0x080fe20000410000 */
[C---:B------:R-:W-:Y:S01]  /*7c00*/  FFMA.FTZ R13, R20.reuse, R15, -R45 ;  /* 0x0000000f140d7223 */ /* 0x040fe2000001082d */
[----:B------:R-:W-:Y:S01]  /*7c10*/  FFMA.FTZ R15, R27, R38, -R44 ;  /* 0x000000261b0f7223 */ /* 0x000fe2000001082c */
[----:B------:R-:W-:Y:S01]  /*7c20*/  F2FP.F16.E4M3.UNPACK_B R38, R40 ;  /* 0x00000028ff26723e */ /* 0x000fe200020006ff */
[----:B------:R-:W-:Y:S01]  /*7c30*/  FFMA.FTZ R12, R20, R41, R12 ;  /* 0x00000029140c7223 */ /* 0x000fe2000001000c */
[----:B------:R-:W-:Y:S01]  /*7c40*/  F2FP.F16.E4M3.UNPACK_B R45, R43 ;  /* 0x0000002bff2d723e */ /* 0x000fe200020006ff */
[----:B------:R-:W-:-:S02]  /*7c50*/  HADD2.F32 R44, -RZ, R35.H1_H1 ;  /* 0x30000023ff2c7230 */ /* 0x000fc40000004100 */
[----:B------:R-:W-:Y:S01]  /*7c60*/  FFMA.FTZ R20, R27, R42, R47 ;  /* 0x0000002a1b147223 */ /* 0x000fe2000001002f */
[----:B------:R-:W-:Y:S01]  /*7c70*/  HADD2.F32 R28, -RZ, R28.H1_H1 ;  /* 0x3000001cff1c7230 */ /* 0x000fe20000004100 */
[----:B------:R-:W-:Y:S01]  /*7c80*/  F2FP.F16.E4M3.UNPACK_B R43, R43.H1 ;  /* 0x0000002bff2b723e */ /* 0x000fe200030006ff */
[----:B------:R-:W-:Y:S02]  /*7c90*/  HADD2.F32 R27, -RZ, R36.H0_H0 ;  /* 0x20000024ff1b7230 */ /* 0x000fe40000004100 */
[C---:B------:R-:W-:Y:S01]  /*7ca0*/  FMUL.FTZ R48, R29.reuse, R44 ;  /* 0x0000002c1d307220 */ /* 0x040fe20000410000 */
[----:B------:R-:W-:Y:S02]  /*7cb0*/  HADD2.F32 R42, -RZ, R38.H0_H0 ;  /* 0x20000026ff2a7230 */ /* 0x000fe40000004100 */
[----:B------:R-:W-:Y:S01]  /*7cc0*/  FMUL.FTZ R29, R29, R28 ;  /* 0x0000001c1d1d7220 */ /* 0x000fe20000410000 */
[----:B------:R-:W-:Y:S01]  /*7cd0*/  HADD2.F32 R25, -RZ, R25.H1_H1 ;  /* 0x30000019ff197230 */ /* 0x000fe20000004100 */
[----:B------:R-:W-:Y:S01]  /*7ce0*/  F2FP.F16.E4M3.UNPACK_B R40, R40.H1 ;  /* 0x00000028ff28723e */ /* 0x000fe200030006ff */
[----:B------:R-:W-:-:S02]  /*7cf0*/  HADD2.F32 R46, -RZ, R45.H0_H0 ;  /* 0x2000002dff2e7230 */ /* 0x000fc40000004100 */
[----:B------:R-:W-:Y:S01]  /*7d00*/  FMUL.FTZ R41, R27, R42 ;  /* 0x0000002a1b297220 */ /* 0x000fe20000410000 */
[----:B------:R-:W-:Y:S02]  /*7d10*/  HADD2.F32 R35, -RZ, R33.H0_H0 ;  /* 0x20000021ff237230 */ /* 0x000fe40000004100 */
[C---:B------:R-:W-:Y:S01]  /*7d20*/  FFMA.FTZ R28, R25.reuse, R28, -R48 ;  /* 0x0000001c191c7223 */ /* 0x040fe20000010830 */
[----:B------:R-:W-:Y:S01]  /*7d30*/  FFMA.FTZ R29, R25, R44, R29 ;  /* 0x0000002c191d7223 */ /* 0x000fe2000001001d */
[-C--:B------:R-:W-:Y:S01]  /*7d40*/  FMUL.FTZ R50, R27, R46.reuse ;  /* 0x0000002e1b327220 */ /* 0x080fe20000410000 */
[----:B------:R-:W-:Y:S02]  /*7d50*/  HADD2.F32 R45, -RZ, R45.H1_H1 ;  /* 0x3000002dff2d7230 */ /* 0x000fe40000004100 */
[C---:B------:R-:W-:Y:S01]  /*7d60*/  FFMA.FTZ R25, R35.reuse, R46, R41 ;  /* 0x0000002e23197223 */ /* 0x040fe20000010029 */
[----:B------:R-:W-:Y:S02]  /*7d70*/  HADD2.F32 R36, -RZ, R36.H1_H1 ;  /* 0x30000024ff247230 */ /* 0x000fe40000004100 */
[----:B------:R-:W-:Y:S01]  /*7d80*/  FFMA.FTZ R27, R35, R42, -R50 ;  /* 0x0000002a231b7223 */ /* 0x000fe20000010832 */
[----:B------:R-:W-:Y:S01]  /*7d90*/  HADD2.F32 R41, -RZ, R38.H1_H1 ;  /* 0x30000026ff297230 */ /* 0x000fe20000004100 */
[----:B------:R-:W-:Y:S01]  /*7da0*/  F2FP.SATFINITE.E4M3.F32.PACK_AB_MERGE_C R20, R29, R20, RZ ;  /* 0x000000141d14723e */ /* 0x000fe200048070ff */
[----:B------:R-:W-:-:S02]  /*7db0*/  HADD2.F32 R44, -RZ, R43.H0_H0 ;  /* 0x2000002bff2c7230 */ /* 0x000fc40000004100 */
[C---:B------:R-:W-:Y:S01]  /*7dc0*/  FMUL.FTZ R46, R36.reuse, R45 ;  /* 0x0000002d242e7220 */ /* 0x040fe20000410000 */
[----:B------:R-:W-:Y:S02]  /*7dd0*/  HADD2.F32 R38, -RZ, R39.H0_H0 ;  /* 0x20000027ff267230 */ /* 0x000fe40000004100 */
[----:B------:R-:W-:Y:S01]  /*7de0*/  FMUL.FTZ R36, R36, R41 ;  /* 0x0000002924247220 */ /* 0x000fe20000410000 */
[----:B------:R-:W-:Y:S01]  /*7df0*/  HADD2.F32 R42, -RZ, R40.H0_H0 ;  /* 0x20000028ff2a7230 */ /* 0x000fe20000004100 */
[----:B------:R-:W-:Y:S01]  /*7e00*/  F2FP.SATFINITE.E4M3.F32.PACK_AB_MERGE_C R9, R12, R9, R20 ;  /* 0x000000090c09723e */ /* 0x000fe20004807014 */
[----:B------:R-:W-:Y:S02]  /*7e10*/  HADD2.F32 R33, -RZ, R33.H1_H1 ;  /* 0x30000021ff217230 */ /* 0x000fe40000004100 */
[C---:B------:R-:W-:Y:S01]  /*7e20*/  FMUL.FTZ R48, R38.reuse, R44 ;  /* 0x0000002c26307220 */ /* 0x040fe20000410000 */
[--C-:B------:R-:W-:Y:S02]  /*7e30*/  HADD2.F32 R35, -RZ, R37.reuse.H0_H0 ;  /* 0x20000025ff237230 */ /* 0x100fe40000004100 */
[----:B------:R-:W-:Y:S01]  /*7e40*/  FMUL.FTZ R47, R38, R42 ;  /* 0x0000002a262f7220 */ /* 0x000fe20000410000 */
[----:B------:R-:W-:-:S02]  /*7e50*/  HADD2.F32 R37, -RZ, R37.H1_H1 ;  /* 0x30000025ff257230 */ /* 0x000fc40000004100 */
[C---:B------:R-:W-:Y:S01]  /*7e60*/  FFMA.FTZ R38, R33.reuse, R41, -R46 ;  /* 0x0000002921267223 */ /* 0x040fe2000001082e */
[----:B------:R-:W-:Y:S01]  /*7e70*/  FFMA.FTZ R36, R33, R45, R36 ;  /* 0x0000002d21247223 */ /* 0x000fe20000010024 */
[C---:B------:R-:W-:Y:S01]  /*7e80*/  FFMA.FTZ R33, R35.reuse, R42, -R48 ;  /* 0x0000002a23217223 */ /* 0x040fe20000010830 */
[----:B------:R-:W-:Y:S01]  /*7e90*/  F2FP.F16.E4M3.UNPACK_B R45, R11.H1 ;  /* 0x0000000bff2d723e */ /* 0x000fe200030006ff */
[----:B------:R-:W-:Y:S01]  /*7ea0*/  HADD2.F32 R48, -RZ, R43.H1_H1 ;  /* 0x3000002bff307230 */ /* 0x000fe20000004100 */
[----:B------:R-:W-:Y:S01]  /*7eb0*/  F2FP.F16.E4M3.UNPACK_B R43, R8.H1 ;  /* 0x00000008ff2b723e */ /* 0x000fe200030006ff */
[----:B------:R-:W-:Y:S02]  /*7ec0*/  HADD2.F32 R41, -RZ, R39.H1_H1 ;  /* 0x30000027ff297230 */ /* 0x000fe40000004100 */
[----:B------:R-:W-:Y:S01]  /*7ed0*/  FFMA.FTZ R35, R35, R44, R47 ;  /* 0x0000002c23237223 */ /* 0x000fe2000001002f */
[----:B------:R-:W-:Y:S02]  /*7ee0*/  HADD2.F32 R42, -RZ, R40.H1_H1 ;  /* 0x30000028ff2a7230 */ /* 0x000fe40000004100 */
[----:B------:R-:W-:-:S02]  /*7ef0*/  HADD2.F32 R46, -RZ, R45.H0_H0 ;  /* 0x2000002dff2e7230 */ /* 0x000fc40000004100 */
[C---:B------:R-:W-:Y:S01]  /*7f00*/  FMUL.FTZ R52, R41.reuse, R48 ;  /* 0x0000003029347220 */ /* 0x040fe20000410000 */
[----:B------:R-:W-:Y:S02]  /*7f10*/  HADD2.F32 R40, -RZ, R31.H0_H0 ;  /* 0x2000001fff287230 */ /* 0x000fe40000004100 */
[----:B------:R-:W-:Y:S01]  /*7f20*/  FMUL.FTZ R47, R41, R42 ;  /* 0x0000002a292f7220 */ /* 0x000fe20000410000 */
[----:B------:R-:W-:Y:S02]  /*7f30*/  HADD2.F32 R44, -RZ, R43.H0_H0 ;  /* 0x2000002bff2c7230 */ /* 0x000fe40000004100 */
[--C-:B------:R-:W-:Y:S02]  /*7f40*/  HADD2.F32 R39, -RZ, R32.reuse.H0_H0 ;  /* 0x20000020ff277230 */ /* 0x100fe40000004100 */
[C---:B------:R-:W-:Y:S01]  /*7f50*/  FMUL.FTZ R50, R40.reuse, R46 ;  /* 0x0000002e28327220 */ /* 0x040fe20000410000 */
[----:B------:R-:W-:Y:S02]  /*7f60*/  HADD2.F32 R31, -RZ, R31.H1_H1 ;  /* 0x3000001fff1f7230 */ /* 0x000fe40000004100 */
[----:B------:R-:W-:Y:S01]  /*7f70*/  FMUL.FTZ R41, R40, R44 ;  /* 0x0000002c28297220 */ /* 0x000fe20000410000 */
[C---:B------:R-:W-:Y:S01]  /*7f80*/  FFMA.FTZ R40, R37.reuse, R42, -R52 ;  /* 0x0000002a25287223 */ /* 0x040fe20000010834 */
[----:B------:R-:W-:Y:S01]  /*7f90*/  FFMA.FTZ R42, R37, R48, R47 ;  /* 0x00000030252a7223 */ /* 0x000fe2000001002f */
[C---:B------:R-:W-:Y:S01]  /*7fa0*/  FFMA.FTZ R37, R39.reuse, R44, -R50 ;  /* 0x0000002c27257223 */ /* 0x040fe20000010832 */
[----:B------:R-:W-:Y:S01]  /*7fb0*/  FFMA.FTZ R39, R39, R46, R41 ;  /* 0x0000002e27277223 */ /* 0x000fe20000010029 */
[----:B------:R-:W-:Y:S01]  /*7fc0*/  HADD2.F32 R46, -RZ, R45.H1_H1 ;  /* 0x3000002dff2e7230 */ /* 0x000fe20000004100 */
[----:B------:R-:W-:Y:S01]  /*7fd0*/  F2FP.F16.E4M3.UNPACK_B R44, R11 ;  /* 0x0000000bff2c723e */ /* 0x000fe200020006ff */
[----:B------:R-:W-:Y:S01]  /*7fe0*/  HADD2.F32 R43, -RZ, R43.H1_H1 ;  /* 0x3000002bff2b7230 */ /* 0x000fe20000004100 */
[----:B------:R-:W-:Y:S01]  /*7ff0*/  F2FP.F16.E4M3.UNPACK_B R41, R8 ;  /* 0x00000008ff29723e */ /* 0x000fe200020006ff */
[----:B------:R-:W-:-:S02]  /*8000*/  HADD2.F32 R32, -RZ, R32.H1_H1 ;  /* 0x30000020ff207230 */ /* 0x000fc40000004100 */
[CC--:B------:R-:W-:Y:S01]  /*8010*/  FMUL.FTZ R47, R31.reuse, R46.reuse ;  /* 0x0000002e1f2f7220 */ /* 0x0c0fe20000410000 */
[----:B------:R-:W-:Y:S02]  /*8020*/  HADD2.F32 R45, -RZ, R44.H0_H0 ;  /* 0x2000002cff2d7230 */ /* 0x000fe40000004100 */
[-C--:B------:R-:W-:Y:S01]  /*8030*/  FMUL.FTZ R31, R31, R43.reuse ;  /* 0x0000002b1f1f7220 */ /* 0x080fe20000410000 */
[----:B------:R-:W-:Y:S02]  /*8040*/  HADD2.F32 R11, -RZ, R21.H0_H0 ;  /* 0x20000015ff0b7230 */ /* 0x000fe40000004100 */
[C---:B------:R-:W-:Y:S01]  /*8050*/  FFMA.FTZ R48, R32.reuse, R43, -R47 ;  /* 0x0000002b20307223 */ /* 0x040fe2000001082f */
[----:B------:R-:W-:Y:S02]  /*8060*/  HADD2.F32 R8, -RZ, R10.H0_H0 ;  /* 0x2000000aff087230 */ /* 0x000fe40000004100 */
[----:B------:R-:W-:Y:S01]  /*8070*/  FFMA.FTZ R50, R32, R46, R31 ;  /* 0x0000002e20327223 */ /* 0x000fe2000001001f */
[----:B------:R-:W-:-:S02]  /*8080*/  HADD2.F32 R31, -RZ, R41.H0_H0 ;  /* 0x20000029ff1f7230 */ /* 0x000fc40000004100 */
[C---:B------:R-:W-:Y:S01]  /*8090*/  FMUL.FTZ R43, R11.reuse, R45 ;  /* 0x0000002d0b2b7220 */ /* 0x040fe20000410000 */
[----:B------:R-:W-:Y:S02]  /*80a0*/  HADD2.F32 R44, -RZ, R44.H1_H1 ;  /* 0x3000002cff2c7230 */ /* 0x000fe40000004100 */
[----:B------:R-:W-:Y:S02]  /*80b0*/  HADD2.F32 R21, -RZ, R21.H1_H1 ;  /* 0x30000015ff157230 */ /* 0x000fe40000004100 */
[-C--:B------:R-:W-:Y:S01]  /*80c0*/  FMUL.FTZ R11, R11, R31.reuse ;  /* 0x0000001f0b0b7220 */ /* 0x080fe20000410000 */
[----:B------:R-:W-:Y:S02]  /*80d0*/  HADD2.F32 R41, -RZ, R41.H1_H1 ;  /* 0x30000029ff297230 */ /* 0x000fe40000004100 */
[C---:B------:R-:W-:Y:S01]  /*80e0*/  FFMA.FTZ R43, R8.reuse, R31, -R43 ;  /* 0x0000001f082b7223 */ /* 0x040fe2000001082b */
[----:B------:R-:W-:Y:S01]  /*80f0*/  HADD2.F32 R10, -RZ, R10.H1_H1 ;  /* 0x3000000aff0a7230 */ /* 0x000fe20000004100 */
[----:B------:R-:W-:Y:S01]  /*8100*/  F2FP.F16.E4M3.UNPACK_B R31, R4.H1 ;  /* 0x00000004ff1f723e */ /* 0x000fe200030006ff */
[C---:B------:R-:W-:Y:S01]  /*8110*/  FMUL.FTZ R47, R21.reuse, R44 ;  /* 0x0000002c152f7220 */ /* 0x040fe20000410000 */
[----:B------:R-:W-:Y:S01]  /*8120*/  FFMA.FTZ R45, R8, R45, R11 ;  /* 0x0000002d082d7223 */ /* 0x000fe2000001000b */
[----:B------:R-:W-:Y:S01]  /*8130*/  F2FP.F16.E4M3.UNPACK_B R8, R3.H1 ;  /* 0x00000003ff08723e */ /* 0x000fe200030006ff */
[-C--:B------:R-:W-:Y:S01]  /*8140*/  FMUL.FTZ R21, R21, R41.reuse ;  /* 0x0000002915157220 */ /* 0x080fe20000410000 */
[----:B------:R-:W-:Y:S01]  /*8150*/  FFMA.FTZ R46, R10, R41, -R47 ;  /* 0x000000290a2e7223 */ /* 0x000fe2000001082f */
[----:B------:R-:W-:Y:S01]  /*8160*/  HADD2.F32 R32, -RZ, R31.H0_H0 ;  /* 0x2000001fff207230 */ /* 0x000fe20000004100 */
[----:B------:R-:W-:Y:S01]  /*8170*/  F2FP.F16.E4M3.UNPACK_B R3, R3 ;  /* 0x00000003ff03723e */ /* 0x000fe200020006ff */
[----:B------:R-:W-:-:S02]  /*8180*/  HADD2.F32 R11, -RZ, R30.H0_H0 ;  /* 0x2000001eff0b7230 */ /* 0x000fc40000004100 */
[----:B------:R-:W-:Y:S01]  /*8190*/  FFMA.FTZ R44, R10, R44, R21 ;  /* 0x0000002c0a2c7223 */ /* 0x000fe20000010015 */
[--C-:B------:R-:W-:Y:S02]  /*81a0*/  HADD2.F32 R10, -RZ, R8.reuse.H0_H0 ;  /* 0x20000008ff0a7230 */ /* 0x100fe40000004100 */
[----:B------:R-:W-:Y:S02]  /*81b0*/  HADD2.F32 R21, -RZ, R8.H1_H1 ;  /* 0x30000008ff157230 */ /* 0x000fe40000004100 */
[C---:B------:R-:W-:Y:S01]  /*81c0*/  FMUL.FTZ R41, R11.reuse, R32 ;  /* 0x000000200b297220 */ /* 0x040fe20000410000 */
[----:B------:R-:W-:Y:S02]  /*81d0*/  HADD2.F32 R8, -RZ, R14.H0_H0 ;  /* 0x2000000eff087230 */ /* 0x000fe40000004100 */
[----:B------:R-:W-:Y:S01]  /*81e0*/  FMUL.FTZ R11, R11, R10 ;  /* 0x0000000a0b0b7220 */ /* 0x000fe20000410000 */
[----:B------:R-:W-:Y:S02]  /*81f0*/  HADD2.F32 R31, -RZ, R31.H1_H1 ;  /* 0x3000001fff1f7230 */ /* 0x000fe40000004100 */
[----:B------:R-:W-:-:S02]  /*8200*/  HADD2.F32 R30, -RZ, R30.H1_H1 ;  /* 0x3000001eff1e7230 */ /* 0x000fc40000004100 */
[C---:B------:R-:W-:Y:S01]  /*8210*/  FFMA.FTZ R47, R8.reuse, R32, R11 ;  /* 0x00000020082f7223 */ /* 0x040fe2000001000b */
[----:B------:R-:W-:Y:S01]  /*8220*/  HADD2.F32 R14, -RZ, R14.H1_H1 ;  /* 0x3000000eff0e7230 */ /* 0x000fe20000004100 */
[----:B------:R-:W-:Y:S01]  /*8230*/  F2FP.F16.E4M3.UNPACK_B R11, R4 ;  /* 0x00000004ff0b723e */ /* 0x000fe200020006ff */
[----:B------:R-:W-:Y:S01]  /*8240*/  FFMA.FTZ R41, R8, R10, -R41 ;  /* 0x0000000a08297223 */ /* 0x000fe20000010829 */
[C---:B------:R-:W-:Y:S01]  /*8250*/  FMUL.FTZ R49, R30.reuse, R31 ;  /* 0x0000001f1e317220 */ /* 0x040fe20000410000 */
[-C--:B------:R-:W-:Y:S01]  /*8260*/  FMUL.FTZ R30, R30, R21.reuse ;  /* 0x000000151e1e7220 */ /* 0x080fe20000410000 */
[----:B------:R-:W-:Y:S02]  /*8270*/  HADD2.F32 R8, -RZ, R3.H0_H0 ;  /* 0x20000003ff087230 */ /* 0x000fe40000004100 */
[C---:B------:R-:W-:Y:S01]  /*8280*/  FFMA.FTZ R52, R14.reuse, R21, -R49 ;  /* 0x000000150e347223 */ /* 0x040fe20000010831 */
[----:B------:R-:W-:Y:S01]  /*8290*/  FFMA.FTZ R54, R14, R31, R30 ;  /* 0x0000001f0e367223 */ /* 0x000fe2000001001e */
[----:B------:R-:W-:-:S02]  /*82a0*/  HADD2.F32 R14, -RZ, R11.H0_H0 ;  /* 0x2000000bff0e7230 */ /* 0x000fc40000004100 */
[----:B------:R-:W-:Y:S01]  /*82b0*/  HADD2.F32 R4, -RZ, R7.H0_H0 ;  /* 0x20000007ff047230 */ /* 0x000fe20000004100 */
[----:B------:R-:W-:Y:S01]  /*82c0*/  F2FP.SATFINITE.E4M3.F32.PACK_AB_MERGE_C R41, R52, R41, RZ ;  /* 0x000000293429723e */ /* 0x000fe200048070ff */
[----:B------:R-:W-:Y:S01]  /*82d0*/  HADD2.F32 R30, -RZ, R11.H1_H1 ;  /* 0x3000000bff1e7230 */ /* 0x000fe20000004100 */
[----:B------:R-:W-:Y:S01]  /*82e0*/  F2FP.SATFINITE.E4M3.F32.PACK_AB_MERGE_C R47, R54, R47, RZ ;  /* 0x0000002f362f723e */ /* 0x000fe200048070ff */
[----:B------:R-:W-:Y:S02]  /*82f0*/  HADD2.F32 R7, -RZ, R7.H1_H1 ;  /* 0x30000007ff077230 */ /* 0x000fe40000004100 */
[C---:B------:R-:W-:Y:S01]  /*8300*/  FMUL.FTZ R32, R4.reuse, R14 ;  /* 0x0000000e04207220 */ /* 0x040fe20000410000 */
[----:B------:R-:W-:Y:S02]  /*8310*/  HADD2.F32 R10, -RZ, R3.H1_H1 ;  /* 0x30000003ff0a7230 */ /* 0x000fe40000004100 */
[----:B------:R-:W-:Y:S01]  /*8320*/  FMUL.FTZ R11, R4, R8 ;  /* 0x00000008040b7220 */ /* 0x000fe20000410000 */
[----:B------:R-:W-:-:S02]  /*8330*/  HADD2.F32 R3, -RZ, R5.H0_H0 ;  /* 0x20000005ff037230 */ /* 0x000fc40000004100 */
[C---:B------:R-:W-:Y:S01]  /*8340*/  FMUL.FTZ R4, R7.reuse, R30 ;  /* 0x0000001e07047220 */ /* 0x040fe20000410000 */
[----:B------:R-:W-:Y:S02]  /*8350*/  HADD2.F32 R5, -RZ, R5.H1_H1 ;  /* 0x30000005ff057230 */ /* 0x000fe40000004100 */
[----:B------:R-:W-:Y:S01]  /*8360*/  FMUL.FTZ R7, R7, R10 ;  /* 0x0000000a07077220 */ /* 0x000fe20000410000 */
[C---:B------:R-:W-:Y:S01]  /*8370*/  FFMA.FTZ R32, R3.reuse, R8, -R32 ;  /* 0x0000000803207223 */ /* 0x040fe20000010820 */
[----:B------:R-:W-:Y:S01]  /*8380*/  FFMA.FTZ R3, R3, R14, R11 ;  /* 0x0000000e03037223 */ /* 0x000fe2000001000b */
[C---:B------:R-:W-:Y:S01]  /*8390*/  FFMA.FTZ R21, R5.reuse, R10, -R4 ;  /* 0x0000000a05157223 */ /* 0x040fe20000010804 */
[----:B------:R-:W-:Y:S01]  /*83a0*/  FFMA.FTZ R10, R5, R30, R7 ;  /* 0x0000001e050a7223 */ /* 0x000fe20000010007 */
[----:B------:R-:W-:Y:S02]  /*83b0*/  F2FP.SATFINITE.E4M3.F32.PACK_AB_MERGE_C R5, R28, R15, RZ ;  /* 0x0000000f1c05723e */ /* 0x000fe400048070ff */
[----:B------:R-:W-:-:S02]  /*83c0*/  F2FP.SATFINITE.E4M3.F32.PACK_AB_MERGE_C R7, R40, R33, RZ ;  /* 0x000000212807723e */ /* 0x000fc400048070ff */
[----:B------:R-:W-:Y:S02]  /*83d0*/  F2FP.SATFINITE.E4M3.F32.PACK_AB_MERGE_C R4, R48, R37, RZ ;  /* 0x000000253004723e */ /* 0x000fe400048070ff */
[----:B------:R-:W-:Y:S02]  /*83e0*/  F2FP.SATFINITE.E4M3.F32.PACK_AB_MERGE_C R11, R42, R35, RZ ;  /* 0x000000232a0b723e */ /* 0x000fe400048070ff */
[----:B------:R-:W-:Y:S02]  /*83f0*/  F2FP.SATFINITE.E4M3.F32.PACK_AB_MERGE_C R8, R50, R39, RZ ;  /* 0x000000273208723e */ /* 0x000fe400048070ff */
[----:B------:R-:W-:Y:S02]  /*8400*/  F2FP.SATFINITE.E4M3.F32.PACK_AB_MERGE_C R5, R13, R6, R5 ;  /* 0x000000060d05723e */ /* 0x000fe40004807005 */
[----:B------:R-:W-:Y:S02]  /*8410*/  F2FP.SATFINITE.E4M3.F32.PACK_AB_MERGE_C R7, R38, R27, R7 ;  /* 0x0000001b2607723e */ /* 0x000fe40004807007 */
[----:B------:R-:W-:-:S02]  /*8420*/  F2FP.SATFINITE.E4M3.F32.PACK_AB_MERGE_C R4, R46, R43, R4 ;  /* 0x0000002b2e04723e */ /* 0x000fc40004807004 */
[----:B------:R-:W-:Y:S02]  /*8430*/  F2FP.SATFINITE.E4M3.F32.PACK_AB_MERGE_C R6, R21, R32, R41 ;  /* 0x000000201506723e */ /* 0x000fe40004807029 */
[----:B------:R-:W-:Y:S02]  /*8440*/  F2FP.SATFINITE.E4M3.F32.PACK_AB_MERGE_C R11, R36, R25, R11 ;  /* 0x00000019240b723e */ /* 0x000fe4000480700b */
[----:B------:R-:W-:Y:S01]  /*8450*/  F2FP.SATFINITE.E4M3.F32.PACK_AB_MERGE_C R8, R44, R45, R8 ;  /* 0x0000002d2c08723e */ /* 0x000fe20004807008 */
[----:B------:R3:W-:Y:S01]  /*8460*/  STS.128 [R51+0xb000], R4 ;  /* 0x00b0000433007388 */ /* 0x0007e20000000c00 */
[----:B------:R-:W-:-:S05]  /*8470*/  F2FP.SATFINITE.E4M3.F32.PACK_AB_MERGE_C R10, R10, R3, R47 ;  /* 0x000000030a0a723e */ /* 0x000fca000480702f */
[----:B------:R3:W-:Y:S02]  /*8480*/  STS.128 [R0+0xb000], R8 ;  /* 0x00b0000800007388 */ /* 0x0007e40000000c00 */
.L_x_480:
[----:B------:R-:W-:Y:S05]  /*8490*/  BSYNC B0 ;  /* 0x0000000000007941 */ /* 0x000fea0003800000 */
.L_x_473:
[----:B------:R-:W-:Y:S01]  /*84a0*/  @!PT LDS RZ, [RZ] ;  /* 0x00000000fffff984 */ /* 0x000fe20000000800 */
[----:B------:R-:W-:Y:S01]  /*84b0*/  @!PT LDS RZ, [RZ] ;  /* 0x00000000fffff984 */ /* 0x000fe20000000800 */
[----:B------:R-:W-:Y:S01]  /*84c0*/  @!PT LDS RZ, [RZ] ;  /* 0x00000000fffff984 */ /* 0x000fe20000000800 */
[----:B------:R-:W-:Y:S01]  /*84d0*/  @!PT LDS RZ, [RZ] ;  /* 0x00000000fffff984 */ /* 0x000fe20000000800 */
[----:B------:R1:W-:Y:S06]  /*84e0*/  MEMBAR.ALL.CTA ;  /* 0x0000000000007992 */ /* 0x0003ec0000008000 */
[----:B-1----:R-:W1:Y:S01]  /*84f0*/  FENCE.VIEW.ASYNC.S ;  /* 0x00000000000073c6 */ /* 0x002e620000000000 */
[----:B------:R-:W-:Y:S05]  /*8500*/  WARPSYNC.ALL ;  /* 0x0000000000007948 */ /* 0x000fea0003800000 */
[----:B-1----:R-:W-:Y:S06]  /*8510*/  BAR.SYNC.DEFER_BLOCKING 0xd, 0x180 ;  /* 0x0346000000007b1d */ /* 0x002fec0000010000 */
.L_x_470:
[----:B0--3--:R-:W3:Y:S02]  /*8520*/  LDL R0, [R1+0xc] ;  /* 0x00000c0001007983 */ /* 0x009ee40000100800 */
[----:B---3--:R-:W-:-:S13]  /*8530*/  ISETP.NE.AND P0, PT, R0, 0x3, PT ;  /* 0x000000030000780c */ /* 0x008fda0003f05270 */
[----:B------:R-:W-:Y:S05]  /*8540*/  @!P0 BRA `(.L_x_488) ;  /* 0x0000000000048947 */ /* 0x000fea0003800000 */
[----:B------:R-:W-:Y:S01]  /*8550*/  BPT.TRAP 0x1 ;  /* 0x000000040000795c */ /* 0x000fe20000300000 */
.L_x_488:
[----:B------:R-:W3:Y:S04]  /*8560*/  LDL R0, [R1+0x10] ;  /* 0x0000100001007983 */ /* 0x000ee80000100800 */
[----:B-----5:R-:W1:Y:S01]  /*8570*/  LDL R5, [R1+0x8] ;  /* 0x0000080001057983 */ /* 0x020e620000100800 */
[----:B---3--:R-:W-:Y:S01]  /*8580*/  SHF.L.U32 R4, R0, 0x1f, RZ ;  /* 0x0000001f00047819 */ /* 0x008fe200000006ff */
[----:B-1--4-:R-:W-:-:S04]  /*8590*/  IMAD R3, R5, 0x8, R18 ;  /* 0x0000000805037824 */ /* 0x012fc800078e0212 */
[----:B------:R0:W1:Y:S01]  /*85a0*/  SYNCS.PHASECHK.TRANS64.TRYWAIT P1, [R3+URZ+0x13230], R4 ;  /* 0x01323004030075a7 */ /* 0x000062000802017f */
[----:B------:R-:W-:Y:S05]  /*85b0*/  @!P0 BRA `(.L_x_489) ;  /* 0x0000000000048947 */ /* 0x000fea0003800000 */
[----:B------:R-:W-:Y:S01]  /*85c0*/  BPT.TRAP 0x1 ;  /* 0x000000040000795c */ /* 0x000fe20000300000 */
.L_x_489:
[----:B------:R-:W-:-:S04]  /*85d0*/  IADD3 R0, R18, 0xe000, RZ ;  /* 0x0000e00012007810 */ /* 0x000fc80007ffe0ff */
[----:B------:R-:W-:-:S04]  /*85e0*/  SHF.R.U32.HI R0, RZ, 0x4, R0 ;  /* 0x00000004ff007819 */ /* 0x000fc80000011600 */
[----:B------:R-:W-:-:S04]  /*85f0*/  LOP3.LUT R0, R0, 0x3fff, RZ, 0xc0, !PT ;  /* 0x00003fff00007812 */ /* 0x000fc800078ec0ff */
[----:B------:R-:W-:-:S05]  /*8600*/  LOP3.LUT R21, R0, 0x10000, RZ, 0xfc, !PT ;  /* 0x0001000000157812 */ /* 0x000fca00078efcff */
[----:B------:R-:W-:Y:S01]  /*8610*/  IMAD R10, R5, 0x280, R21 ;  /* 0x00000280050a7824 */ /* 0x000fe200078e0215 */
[----:B-1----:R-:W-:Y:S06]  /*8620*/  @P1 BRA `(.L_x_490) ;  /* 0x0000000000081947 */ /* 0x002fec0003800000 */
[----:B------:R-:W1:Y:S02]  /*8630*/  SYNCS.PHASECHK.TRANS64.TRYWAIT P1, [R3+URZ+0x13230], R4 ;  /* 0x01323004030075a7 */ /* 0x000e64000802017f */
[----:B-1----:R-:W-:Y:S05]  /*8640*/  @!P1 BRA `(.L_x_491) ;  /* 0x0000010400089947 */ /* 0x002fea0003800000 */
.L_x_490:
[----:B01----:R-:W-:Y:S01]  /*8650*/  VIADD R4, R10, 0x80 ;  /* 0x000000800a047836 */ /* 0x003fe20000000000 */
[----:B------:R-:W-:Y:S05]  /*8660*/  WARPSYNC.ALL ;  /* 0x0000000000007948 */ /* 0x000fea0003800000 */
[----:B------:R-:W-:Y:S01]  /*8670*/  IMAD.MOV.U32 R11, RZ, RZ, -0x7fffffe0 ;  /* 0x80000020ff0b7424 */ /* 0x000fe200078e00ff */
[----:B------:R-:W-:Y:S01]  /*8680*/  R2UR UR10, R4 ;  /* 0x00000000040a72ca */ /* 0x000fe200000e0000 */
[----:B------:R-:W-:Y:S01]  /*8690*/  IMAD.MOV.U32 R5, RZ, RZ, -0x7fffffe0 ;  /* 0x80000020ff057424 */ /* 0x000fe200078e00ff */
[----:B------:R-:W-:Y:S01]  /*86a0*/  LOP3.LUT R4, R34, 0x10000, RZ, 0xfc, !PT ;  /* 0x0001000022047812 */ /* 0x000fe200078efcff */
[----:B------:R-:W-:Y:S01]  /*86b0*/  WARPGROUP.ARRIVE ;  /* 0x00000000000079c5 */ /* 0x000fe20000000000 */
[C---:B------:R-:W-:Y:S01]  /*86c0*/  R2UR UR6, R10.reuse ;  /* 0x000000000a0672ca */ /* 0x040fe200000e0000 */
[----:B------:R-:W-:Y:S01]  /*86d0*/  VIADD R6, R10, 0x100 ;  /* 0x000001000a067836 */ /* 0x000fe20000000000 */
[----:B------:R-:W-:Y:S01]  /*86e0*/  R2UR UR7, R11 ;  /* 0x000000000b0772ca */ /* 0x000fe200000e0000 */
[----:B------:R-:W-:Y:S01]  /*86f0*/  IMAD.MOV.U32 R7, RZ, RZ, -0x7fffffe0 ;  /* 0x80000020ff077424 */ /* 0x000fe200078e00ff */
[----:B------:R-:W-:Y:S01]  /*8700*/  R2UR UR4, R4 ;  /* 0x00000000040472ca */ /* 0x000fe200000e0000 */
[C---:B------:R-:W-:Y:S01]  /*8710*/  VIADD R8, R10.reuse, 0x180 ;  /* 0x000001800a087836 */ /* 0x040fe20000000000 */
[C---:B------:R-:W-:Y:S01]  /*8720*/  R2UR UR5, R5.reuse ;  /* 0x00000000050572ca */ /* 0x040fe200000e0000 */
[----:B------:R-:W-:Y:S01]  /*8730*/  IMAD.MOV.U32 R9, RZ, RZ, -0x7fffffe0 ;  /* 0x80000020ff097424 */ /* 0x000fe200078e00ff */
[C---:B------:R-:W-:Y:S01]  /*8740*/  R2UR UR11, R5.reuse ;  /* 0x00000000050b72ca */ /* 0x040fe200000e0000 */
[----:B------:R-:W-:Y:S01]  /*8750*/  VIADD R12, R10, 0x200 ;  /* 0x000002000a0c7836 */ /* 0x000fe20000000000 */
[----:B------:R-:W-:Y:S01]  /*8760*/  R2UR UR8, R4 ;  /* 0x00000000040872ca */ /* 0x000fe200000e0000 */
[----:B------:R-:W-:Y:S01]  /*8770*/  IMAD.MOV.U32 R13, RZ, RZ, -0x7fffffe0 ;  /* 0x80000020ff0d7424 */ /* 0x000fe200078e00ff */
[----:B------:R-:W-:Y:S01]  /*8780*/  R2UR UR9, R5 ;  /* 0x00000000050972ca */ /* 0x000fe200000e0000 */
[----:B------:R-:W-:Y:S01]  /*8790*/  IMAD.MOV.U32 R11, RZ, RZ, -0x7fffffe0 ;  /* 0x80000020ff0b7424 */ /* 0x000fe200078e00ff */
[----:B------:R-:W-:Y:S01]  /*87a0*/  R2UR UR14, R6 ;  /* 0x00000000060e72ca */ /* 0x000fe200000e0000 */
[----:B------:R-:W-:Y:S01]  /*87b0*/  VIADD R6, R10, 0x2 ;  /* 0x000000020a067836 */ /* 0x000fe20000000000 */
[----:B------:R-:W-:-:S02]  /*87c0*/  R2UR UR15, R7 ;  /* 0x00000000070f72ca */ /* 0x000fc400000e0000 */
[----:B------:R-:W-:Y:S01]  /*87d0*/  R2UR UR12, R4 ;  /* 0x00000000040c72ca */ /* 0x000fe200000e0000 */
[----:B------:R-:W-:Y:S01]  /*87e0*/  QGMMA.64x32x32.F32.E4M3.E4M3 R92, gdesc[UR4], RZ, !UPT, gsb0 ;  /* 0x00600000045c79f3 */ /* 0x000fe2000c0008ff */
[----:B------:R-:W-:Y:S02]  /*87f0*/  R2UR UR13, R5 ;  /* 0x00000000050d72ca */ /* 0x000fe400000e0000 */
[----:B------:R-:W-:Y:S01]  /*8800*/  R2UR UR18, R8 ;  /* 0x00000000081272ca */ /* 0x000fe200000e0000 */
[----:B------:R-:W-:Y:S01]  /*8810*/  VIADD R8, R10, 0x102 ;  /* 0x000001020a087836 */ /* 0x000fe20000000000 */
[----:B------:R-:W-:Y:S01]  /*8820*/  R2UR UR19, R9 ;  /* 0x00000000091372ca */ /* 0x000fe200000e0000 */
[----:B------:R-:W-:Y:S01]  /*8830*/  IMAD.MOV.U32 R9, RZ, RZ, -0x7fffffe0 ;  /* 0x80000020ff097424 */ /* 0x000fe200078e00ff */
[----:B------:R-:W-:Y:S02]  /*8840*/  R2UR UR16, R4 ;  /* 0x00000000041072ca */ /* 0x000fe400000e0000 */
[----:B------:R-:W-:-:S02]  /*8850*/  R2UR UR17, R5 ;  /* 0x00000000051172ca */ /* 0x000fc400000e0000 */
[----:B------:R-:W-:Y:S02]  /*8860*/  R2UR UR22, R12 ;  /* 0x000000000c1672ca */ /* 0x000fe400000e0000 */
[----:B------:R-:W-:Y:S02]  /*8870*/  R2UR UR23, R13 ;  /* 0x000000000d1772ca */ /* 0x000fe400000e0000 */
[----:B------:R-:W-:Y:S02]  /*8880*/  R2UR UR20, R4 ;  /* 0x00000000041472ca */ /* 0x000fe400000e0000 */
[----:B------:R-:W-:Y:S02]  /*8890*/  R2UR UR21, R5 ;  /* 0x00000000051572ca */ /* 0x000fe400000e0000 */
[----:B------:R-:W-:Y:S02]  /*88a0*/  MOV R7, 0x80000020 ;  /* 0x8000002000077802 */ /* 0x000fe40000000f00 */
[----:B------:R-:W-:Y:S01]  /*88b0*/  R2UR UR6, R6 ;  /* 0x00000000060672ca */ /* 0x000fe200000e0000 */
[----:B------:R-:W-:Y:S01]  /*88c0*/  VIADD R6, R10, 0x82 ;  /* 0x000000820a067836 */ /* 0x000fe20000000000 */
[----:B------:R-:W-:Y:S01]  /*88d0*/  R2UR UR7, R7 ;  /* 0x00000000070772ca */ /* 0x000fe200000e0000 */
[----:B------:R-:W-:Y:S01]  /*88e0*/  IMAD.MOV.U32 R7, RZ, RZ, -0x7fffffe0 ;  /* 0x80000020ff077424 */ /* 0x000fe200078e00ff */
[----:B------:R-:W-:Y:S01]  /*88f0*/  MOV R25, RZ ;  /* 0x000000ff00197202 */ /* 0x000fe20000000f00 */
[----:B------:R-:W-:-:S02]  /*8900*/  WARPGROUP.DEPBAR.LE gsb0, 0x0 ;  /* 0x00008000000079c5 */ /* 0x000fc40000010000 */
[----:B------:R-:W-:-:S06]  /*8910*/  WARPGROUP.ARRIVE ;  /* 0x00000000000079c5 */ /* 0x000fcc0000000000 */
[----:B------:R-:W-:Y:S01]  /*8920*/  QGMMA.64x32x32.F32.E4M3.E4M3 R76, gdesc[UR8], RZ, !UPT, gsb0 ;  /* 0x00600000084c79f3 */ /* 0x000fe2000c0008ff */
[----:B------:R-:W-:Y:S01]  /*8930*/  R2UR UR10, R6 ;  /* 0x00000000060a72ca */ /* 0x000fe200000e0000 */
[----:B------:R-:W-:Y:S01]  /*8940*/  VIADD R6, R4, 0x2 ;  /* 0x0000000204067836 */ /* 0x000fe20000000000 */
[----:B------:R-:W-:Y:S01]  /*8950*/  R2UR UR11, R7 ;  /* 0x00000000070b72ca */ /* 0x000fe200000e0000 */
[----:B------:R-:W-:-:S03]  /*8960*/  IMAD.MOV.U32 R7, RZ, RZ, -0x7fffffe0 ;  /* 0x80000020ff077424 */ /* 0x000fc600078e00ff */
[C---:B------:R-:W-:Y:S02]  /*8970*/  R2UR UR4, R6.reuse ;  /* 0x00000000060472ca */ /* 0x040fe400000e0000 */
[C---:B------:R-:W-:Y:S02]  /*8980*/  R2UR UR5, R7.reuse ;  /* 0x00000000070572ca */ /* 0x040fe400000e0000 */
[----:B------:R-:W-:Y:S02]  /*8990*/  R2UR UR8, R6 ;  /* 0x00000000060872ca */ /* 0x000fe400000e0000 */
[----:B------:R-:W-:Y:S01]  /*89a0*/  R2UR UR9, R7 ;  /* 0x00000000070972ca */ /* 0x000fe200000e0000 */
[----:B------:R-:W-:Y:S02]  /*89b0*/  WARPGROUP.DEPBAR.LE gsb0, 0x0 ;  /* 0x00008000000079c5 */ /* 0x000fe40000010000 */
[----:B------:R-:W-:-:S06]  /*89c0*/  WARPGROUP.ARRIVE ;  /* 0x00000000000079c5 */ /* 0x000fcc0000000000 */
[----:B------:R-:W-:Y:S01]  /*89d0*/  QGMMA.64x32x32.F32.E4M3.E4M3 R60, gdesc[UR12], RZ, !UPT, gsb0 ;  /* 0x006000000c3c79f3 */ /* 0x000fe2000c0008ff */
[----:B------:R-:W-:Y:S01]  /*89e0*/  R2UR UR14, R8 ;  /* 0x00000000080e72ca */ /* 0x000fe200000e0000 */
[----:B------:R-:W-:Y:S01]  /*89f0*/  VIADD R8, R10, 0x182 ;  /* 0x000001820a087836 */ /* 0x000fe20000000000 */
[----:B------:R-:W-:Y:S01]  /*8a00*/  R2UR UR15, R9 ;  /* 0x00000000090f72ca */ /* 0x000fe200000e0000 */
[----:B------:R-:W-:Y:S01]  /*8a10*/  IMAD.MOV.U32 R9, RZ, RZ, -0x7fffffe0 ;  /* 0x80000020ff097424 */ /* 0x000fe200078e00ff */
[----:B------:R-:W-:Y:S01]  /*8a20*/  R2UR UR12, R6 ;  /* 0x00000000060c72ca */ /* 0x000fe200000e0000 */
[----:B------:R-:W-:Y:S01]  /*8a30*/  VIADD R10, R10, 0x202 ;  /* 0x000002020a0a7836 */ /* 0x000fe20000000000 */
[----:B------:R-:W-:Y:S01]  /*8a40*/  R2UR UR13, R7 ;  /* 0x00000000070d72ca */ /* 0x000fe200000e0000 */
[----:B------:R-:W-:Y:S02]  /*8a50*/  WARPGROUP.DEPBAR.LE gsb0, 0x0 ;  /* 0x00008000000079c5 */ /* 0x000fe40000010000 */
[----:B------:R-:W-:-:S06]  /*8a60*/  WARPGROUP.ARRIVE ;  /* 0x00000000000079c5 */ /* 0x000fcc0000000000 */
[----:B------:R-:W-:Y:S01]  /*8a70*/  QGMMA.64x32x32.F32.E4M3.E4M3 R44, gdesc[UR16], RZ, !UPT, gsb0 ;  /* 0x00600000102c79f3 */ /* 0x000fe2000c0008ff */
[----:B------:R-:W-:Y:S02]  /*8a80*/  R2UR UR18, R8 ;  /* 0x00000000081272ca */ /* 0x000fe400000e0000 */
[----:B------:R-:W-:Y:S02]  /*8a90*/  R2UR UR19, R9 ;  /* 0x00000000091372ca */ /* 0x000fe400000e0000 */
[----:B------:R-:W-:Y:S02]  /*8aa0*/  R2UR UR16, R6 ;  /* 0x00000000061072ca */ /* 0x000fe400000e0000 */
        /* <DEDUP_REMOVED lines=24> */
[----:B------:R-:W-:Y:S05]  /*8c30*/  @!P0 BRA `(.L_x_492) ;  /* 0x0000000000048947 */ /* 0x000fea0003800000 */
[----:B------:R-:W-:Y:S01]  /*8c40*/  BPT.TRAP 0x1 ;  /* 0x000000040000795c */ /* 0x000fe20000300000 */
.L_x_492:
[----:B------:R-:W3:Y:S01]  /*8c50*/  LDL R0, [R1+0x5c] ;  /* 0x00005c0001007983 */ /* 0x000ee20000100800 */
[----:B------:R-:W-:-:S03]  /*8c60*/  P2R R10, PR, RZ, 0x1 ;  /* 0x00000001ff0a7803 */ /* 0x000fc60000000000 */
[----:B------:R-:W4:Y:S01]  /*8c70*/  LDL R108, [R1+0x20] ;  /* 0x00002000016c7983 */ /* 0x000f220000100800 */
[----:B---3--:R-:W-:-:S05]  /*8c80*/  IADD3 R9, R26, 0xa0, -R0 ;  /* 0x000000a01a097810 */ /* 0x008fca0007ffe800 */
        /* <DEDUP_REMOVED lines=9> */
[C---:B------:R-:W-:Y:S02]  /*8d20*/  ISETP.GT.AND P1, PT, R8.reuse, 0x10, PT ;  /* 0x000000100800780c */ /* 0x040fe40003f24270 */
[----:B------:R-:W-:Y:S02]  /*8d30*/  FSEL R97, R97, -INF , P3 ;  /* 0xff80000061617808 */ /* 0x000fe40001800000 */
[----:B------:R-:W-:Y:S02]  /*8d40*/  FMNMX.FTZ R0, R11, R0, !PT ;  /* 0x000000000b007209 */ /* 0x000fe40007810000 */
[----:B------:R-:W-:-:S02]  /*8d50*/  ISETP.GT.AND P2, PT, R8, 0x11, PT ;  /* 0x000000110800780c */ /* 0x000fc40003f44270 */
[----:B------:R-:W-:Y:S02]  /*8d60*/  FSEL R15, R100, -INF , P1 ;  /* 0xff800000640f7808 */ /* 0x000fe40000800000 */
[----:B------:R-:W-:Y:S02]  /*8d70*/  FMNMX.FTZ R0, R97, R0, !PT ;  /* 0x0000000061007209 */ /* 0x000fe40007810000 */
[----:B------:R-:W-:Y:S02]  /*8d80*/  FSEL R13, R94, -INF , P6 ;  /* 0xff8000005e0d7808 */ /* 0x000fe40003000000 */
[----:B------:R-:W-:Y:S01]  /*8d90*/  ISETP.GT.AND P6, PT, R8, 0x18, PT ;  /* 0x000000180800780c */ /* 0x000fe20003fc4270 */
[----:B------:R-:W3:Y:S01]  /*8da0*/  LDL R94, [R1+0x28] ;  /* 0x00002800015e7983 */ /* 0x000ee20000100800 */
        /* <DEDUP_REMOVED lines=15> */
[C---:B------:R-:W-:Y:S02]  /*8ea0*/  ISETP.GT.AND P1, PT, R8.reuse, 0x28, PT ;  /* 0x000000280800780c */ /* 0x040fe40003f24270 */
        /* <DEDUP_REMOVED lines=115> */
[----:B------:R-:W-:-:S04]  /*95e0*/  FSEL R41, R41, -INF , P6 ;  /* 0xff80000029297808 */ /* 0x000fc80003000000 */
[----:B------:R-:W-:-:S05]  /*95f0*/  FMNMX.FTZ R40, R41, R0, !PT ;  /* 0x0000000029287209 */ /* 0x000fca0007810000 */
[----:B------:R-:W0:Y:S02]  /*9600*/  SHFL.BFLY PT, R0, R40, 0x2, 0x1f ;  /* 0x0c401f0028007f89 */ /* 0x000e2400000e0000 */
[----:B0-----:R-:W-:-:S05]  /*9610*/  FMNMX.FTZ R46, R40, R0, !PT ;  /* 0x00000000282e7209 */ /* 0x001fca0007810000 */
[----:B------:R-:W0:Y:S01]  /*9620*/  SHFL.BFLY PT, R0, R46, 0x1, 0x1f ;  /* 0x0c201f002e007f89 */ /* 0x000e2200000e0000 */
[----:B------:R-:W-:Y:S02]  /*9630*/  P2R R44, PR, RZ, 0x8 ;  /* 0x00000008ff2c7803 */ /* 0x000fe40000000000 */
[----:B--2---:R-:W-:Y:S02]  /*9640*/  P2R R14, PR, RZ, 0x1 ;  /* 0x00000001ff0e7803 */ /* 0x004fe40000000000 */
[----:B------:R-:W-:Y:S02]  /*9650*/  P2R R20, PR, RZ, 0x2 ;  /* 0x00000002ff147803 */ /* 0x000fe40000000000 */
[----:B------:R-:W-:Y:S02]  /*9660*/  P2R R26, PR, RZ, 0x4 ;  /* 0x00000004ff1a7803 */ /* 0x000fe40000000000 */
[C---:B------:R-:W-:Y:S02]  /*9670*/  ISETP.GT.AND P2, PT, R8.reuse, 0x78, PT ;  /* 0x000000780800780c */ /* 0x040fe40003f44270 */
[----:B------:R-:W-:-:S02]  /*9680*/  ISETP.GT.AND P1, PT, R8, 0x79, PT ;  /* 0x000000790800780c */ /* 0x000fc40003f24270 */
[----:B------:R-:W-:Y:S02]  /*9690*/  ISETP.GT.AND P0, PT, R8, 0x80, PT ;  /* 0x000000800800780c */ /* 0x000fe40003f04270 */
[----:B0-----:R-:W-:-:S04]  /*96a0*/  FMNMX.FTZ R0, R46, R0, !PT ;  /* 0x000000002e007209 */ /* 0x001fc80007810000 */
[----:B------:R-:W-:Y:S01]  /*96b0*/  FSETP.NEU.FTZ.AND P3, PT, R0, -INF , PT ;  /* 0xff8000000000780b */ /* 0x000fe20003f7d000 */
[----:B------:R-:W-:-:S05]  /*96c0*/  FFMA.FTZ R48, R2, R0, -8 ;  /* 0xc100000002307423 */ /* 0x000fca0000010000 */
[----:B------:R-:W-:Y:S02]  /*96d0*/  FSEL R8, R48, RZ, P3 ;  /* 0x000000ff30087208 */ /* 0x000fe40001800000 */
[----:B------:R-:W-:Y:S02]  /*96e0*/  ISETP.NE.AND P3, PT, R44, RZ, PT ;  /* 0x000000ff2c00720c */ /* 0x000fe40003f65270 */
[----:B------:R-:W-:-:S04]  /*96f0*/  FMNMX.FTZ R44, R13, R95, !PT ;  /* 0x0000005f0d2c7209 */ /* 0x000fc80007810000 */
        /* <DEDUP_REMOVED lines=22> */
[----:B------:R-:W-:Y:S02]  /*9860*/  FMNMX.FTZ R62, R151, R60, !PT ;  /* 0x0000003c973e7209 */ /* 0x000fe40007810000 */
[----:B------:R-:W-:Y:S02]  /*9870*/  FSEL R30, R30, -INF , P0 ;  /* 0xff8000001e1e7808 */ /* 0x000fe40000000000 */
[----:B------:R-:W-:Y:S02]  /*9880*/  FMNMX.FTZ R62, R47, R62, !PT ;  /* 0x0000003e2f3e7209 */ /* 0x000fe40007810000 */
[----:B------:R-:W-:Y:S02]  /*9890*/  ISETP.NE.AND P0, PT, R14, RZ, PT ;  /* 0x000000ff0e00720c */ /* 0x000fe40003f05270 */
[----:B------:R-:W-:Y:S02]  /*98a0*/  FMNMX.FTZ R62, R155, R62, !PT ;  /* 0x0000003e9b3e7209 */ /* 0x000fe40007810000 */
[----:B------:R-:W-:-:S02]  /*98b0*/  FSEL R31, R31, -INF , P0 ;  /* 0xff8000001f1f7808 */ /* 0x000fc40000000000 */
[----:B------:R-:W-:Y:S01]  /*98c0*/  ISETP.NE.AND P0, PT, R10, RZ, PT ;  /* 0x000000ff0a00720c */ /* 0x000fe20003f05270 */
[----:B------:R-:W-:-:S01]  /*98d0*/  FFMA.FTZ R10, R2, R9, -R8 ;  /* 0x00000009020a7223 */ /* 0x000fc20000010808 */
[----:B------:R-:W-:-:S04]  /*98e0*/  FMNMX.FTZ R9, R51, R62, !PT ;  /* 0x0000003e33097209 */ /* 0x000fc80007810000 */
[----:B------:R-:W-:Y:S02]  /*98f0*/  FMNMX.FTZ R64, R54, R9, !PT ;  /* 0x0000000936407209 */ /* 0x000fe40007810000 */
[----:B------:R-:W-:Y:S02]  /*9900*/  FSEL R58, R58, -INF , P2 ;  /* 0xff8000003a3a7808 */ /* 0x000fe40001000000 */
[----:B------:R-:W-:Y:S02]  /*9910*/  FMNMX.FTZ R9, R55, R64, !PT ;  /* 0x0000004037097209 */ /* 0x000fe40007810000 */
[----:B------:R-:W-:Y:S02]  /*9920*/  FSEL R59, R59, -INF , P1 ;  /* 0xff8000003b3b7808 */ /* 0x000fe40000800000 */
[----:B------:R-:W-:-:S04]  /*9930*/  FMNMX.FTZ R64, R58, R9, !PT ;  /* 0x000000093a407209 */ /* 0x000fc80007810000 */
[----:B------:R-:W-:Y:S02]  /*9940*/  FMNMX.FTZ R9, R59, R64, !PT ;  /* 0x000000403b097209 */ /* 0x000fe40007810000 */
[----:B------:R-:W-:Y:S02]  /*9950*/  ISETP.NE.AND P1, PT, R20, RZ, PT ;  /* 0x000000ff1400720c */ /* 0x000fe40003f25270 */
[----:B------:R-:W-:Y:S01]  /*9960*/  FMNMX.FTZ R64, R30, R9, !PT ;  /* 0x000000091e407209 */ /* 0x000fe20007810000 */
[----:B------:R-:W-:-:S01]  /*9970*/  FFMA.FTZ R20, R2, R101, -R8 ;  /* 0x0000006502147223 */ /* 0x000fc20000010808 */
[----:B------:R-:W-:Y:S02]  /*9980*/  ISETP.NE.AND P2, PT, R26, RZ, PT ;  /* 0x000000ff1a00720c */ /* 0x000fe40003f45270 */
[----:B------:R-:W-:Y:S02]  /*9990*/  FSEL R101, R34, -INF , P1 ;  /* 0xff80000022657808 */ /* 0x000fe40000800000 */
[----:B------:R-:W-:Y:S01]  /*99a0*/  FMNMX.FTZ R64, R31, R64, !PT ;  /* 0x000000401f407209 */ /* 0x000fe20007810000 */
[----:B------:R-:W-:-:S01]  /*99b0*/  FFMA.FTZ R14, R2, R97, -R8 ;  /* 0x00000061020e7223 */ /* 0x000fc20000010808 */
[----:B------:R-:W-:-:S02]  /*99c0*/  FSEL R35, R35, -INF , P2 ;  /* 0xff80000023237808 */ /* 0x000fc40001000000 */
[----:B------:R-:W-:Y:S01]  /*99d0*/  FMNMX.FTZ R64, R101, R64, !PT ;  /* 0x0000004065407209 */ /* 0x000fe20007810000 */
[C-C-:B------:R-:W-:Y:S01]  /*99e0*/  FFMA.FTZ R97, R2.reuse, R105, -R8.reuse ;  /* 0x0000006902617223 */ /* 0x140fe20000010808 */
[----:B------:R-:W-:-:S01]  /*99f0*/  FFMA.FTZ R105, R2, R45, -R8 ;  /* 0x0000002d02697223 */ /* 0x000fc20000010808 */
[----:B------:R-:W-:Y:S02]  /*9a00*/  FSEL R45, R38, -INF , P3 ;  /* 0xff800000262d7808 */ /* 0x000fe40001800000 */
[----:B------:R-:W-:Y:S02]  /*9a10*/  FMNMX.FTZ R64, R35, R64, !PT ;  /* 0x0000004023407209 */ /* 0x000fe40007810000 */
[----:B------:R-:W-:Y:S02]  /*9a20*/  FSEL R39, R39, -INF , P4 ;  /* 0xff80000027277808 */ /* 0x000fe40002000000 */
[----:B------:R-:W-:Y:S01]  /*9a30*/  FMNMX.FTZ R64, R45, R64, !PT ;  /* 0x000000402d407209 */ /* 0x000fe20007810000 */
[----:B------:R-:W-:Y:S01]  /*9a40*/  FFMA.FTZ R26, R2, R109, -R8 ;  /* 0x0000006d021a7223 */ /* 0x000fe20000010808 */
[----:B------:R-:W-:-:S02]  /*9a50*/  FSEL R109, R42, -INF , P5 ;  /* 0xff8000002a6d7808 */ /* 0x000fc40002800000 */
[----:B------:R-:W-:Y:S02]  /*9a60*/  FMNMX.FTZ R64, R39, R64, !PT ;  /* 0x0000004027407209 */ /* 0x000fe40007810000 */
[----:B------:R-:W-:Y:S02]  /*9a70*/  FSEL R43, R43, -INF , P6 ;  /* 0xff8000002b2b7808 */ /* 0x000fe40003000000 */
[----:B------:R-:W-:-:S04]  /*9a80*/  FMNMX.FTZ R64, R109, R64, !PT ;  /* 0x000000406d407209 */ /* 0x000fc80007810000 */
[----:B------:R-:W-:-:S05]  /*9a90*/  FMNMX.FTZ R9, R43, R64, !PT ;  /* 0x000000402b097209 */ /* 0x000fca0007810000 */
[----:B------:R-:W0:Y:S02]  /*9aa0*/  SHFL.BFLY PT, R64, R9, 0x2, 0x1f ;  /* 0x0c401f0009407f89 */ /* 0x000e2400000e0000 */
[----:B0-----:R-:W-:-:S05]  /*9ab0*/  FMNMX.FTZ R64, R9, R64, !PT ;  /* 0x0000004009407209 */ /* 0x001fca0007810000 */
[----:B------:R-:W0:Y:S01]  /*9ac0*/  SHFL.BFLY PT, R9, R64, 0x1, 0x1f ;  /* 0x0c201f0040097f89 */ /* 0x000e2200000e0000 */
[----:B------:R-:W-:-:S01]  /*9ad0*/  FFMA.FTZ R40, R2, R111, -R8 ;  /* 0x0000006f02287223 */ /* 0x000fc20000010808 */
[C-C-:B------:R-:W-:Y:S01]  /*9ae0*/  FFMA.FTZ R111, R2.reuse, R12, -R8.reuse ;  /* 0x0000000c026f7223 */ /* 0x140fe20000010808 */
        /* <DEDUP_REMOVED lines=13> */
[----:B0-----:R-:W-:Y:S01]  /*9bc0*/  FMNMX.FTZ R9, R64, R9, !PT ;  /* 0x0000000940097209 */ /* 0x001fe20007810000 */
[----:B------:R-:W-:-:S03]  /*9bd0*/  FFMA.FTZ R131, R2, R131, -R8 ;  /* 0x0000008302837223 */ /* 0x000fc60000010808 */
[----:B------:R-:W-:Y:S01]  /*9be0*/  FSETP.NEU.FTZ.AND P1, PT, R9, -INF , PT ;  /* 0xff8000000900780b */ /* 0x000fe20003f3d000 */
[----:B------:R-:W-:-:S01]  /*9bf0*/  FFMA.FTZ R64, R2, R9, -8 ;  /* 0xc100000002407423 */ /* 0x000fc20000010009 */
        /* <DEDUP_REMOVED lines=18> */
[----:B------:R-:W-:-:S05]  /*9d20*/  FSEL R8, R64, RZ, P1 ;  /* 0x000000ff40087208 */ /* 0x000fca0000800000 */
[C-C-:B------:R-:W-:Y:S01]  /*9d30*/  FFMA.FTZ R13, R2.reuse, R13, -R8.reuse ;  /* 0x0000000d020d7223 */ /* 0x140fe20000010808 */
[----:B------:R-:W-:-:S01]  /*9d40*/  FFMA.FTZ R64, R2, R95, -R8 ;  /* 0x0000005f02407223 */ /* 0x000fc20000010808 */
[C-C-:B------:R-:W-:Y:S01]  /*9d50*/  FFMA.FTZ R27, R2.reuse, R27, -R8.reuse ;  /* 0x0000001b021b7223 */ /* 0x140fe20000010808 */
[----:B------:R-:W-:Y:S01]  /*9d60*/  MUFU.EX2 R10, R10 ;  /* 0x0000000a000a7308 */ /* 0x000fe20000000800 */
[----:B------:R-:W-:-:S07]  /*9d70*/  FFMA.FTZ R66, R2, R99, -R8 ;  /* 0x0000006302427223 */ /* 0x000fce0000010808 */
[----:B------:R-:W0:Y:S01]  /*9d80*/  MUFU.EX2 R93, R93 ;  /* 0x0000005d005d7308 */ /* 0x000e220000000800 */
[----:B------:R-:W-:-:S07]  /*9d90*/  FFMA.FTZ R41, R2, R113, -R8 ;  /* 0x0000007102297223 */ /* 0x000fce0000010808 */
[----:B------:R-:W-:Y:S08]  /*9da0*/  MUFU.EX2 R13, R13 ;  /* 0x0000000d000d7308 */ /* 0x000ff00000000800 */
[----:B------:R-:W1:Y:S01]  /*9db0*/  MUFU.EX2 R64, R64 ;  /* 0x0000004000407308 */ /* 0x000e620000000800 */
[----:B------:R-:W-:-:S07]  /*9dc0*/  FFMA.FTZ R68, R2, R103, -R8 ;  /* 0x0000006702447223 */ /* 0x000fce0000010808 */
[----:B------:R-:W2:Y:S08]  /*9dd0*/  MUFU.EX2 R11, R11 ;  /* 0x0000000b000b7308 */ /* 0x000eb00000000800 */
[----:B------:R-:W-:Y:S01]  /*9de0*/  MUFU.EX2 R27, R27 ;  /* 0x0000001b001b7308 */ /* 0x000fe20000000800 */
[----:B------:R-:W-:-:S07]  /*9df0*/  FFMA.FTZ R70, R2, R117, -R8 ;  /* 0x0000007502467223 */ /* 0x000fce0000010808 */
[----:B------:R-:W5:Y:S01]  /*9e00*/  MUFU.EX2 R14, R14 ;  /* 0x0000000e000e7308 */ /* 0x000f620000000800 */
[----:B------:R-:W-:-:S07]  /*9e10*/  FFMA.FTZ R84, R2, R67, -R8 ;  /* 0x0000004302547223 */ /* 0x000fce0000010808 */
[----:B------:R-:W-:Y:S01]  /*9e20*/  MUFU.EX2 R66, R66 ;  /* 0x0000004200427308 */ /* 0x000fe20000000800 */
[----:B------:R-:W-:-:S01]  /*9e30*/  FFMA.FTZ R71, R2, R71, -R8 ;  /* 0x0000004702477223 */ /* 0x000fc20000010808 */
[----:B0-----:R-:W-:-:S06]  /*9e40*/  FADD.FTZ R88, R10, R93 ;  /* 0x0000005d0a587221 */ /* 0x001fcc0000010000 */
[----:B------:R-:W0:Y:S01]  /*9e50*/  MUFU.EX2 R15, R15 ;  /* 0x0000000f000f7308 */ /* 0x000e220000000800 */
[----:B-1----:R-:W-:-:S01]  /*9e60*/  FADD.FTZ R90, R13, R64 ;  /* 0x000000400d5a7221 */ /* 0x002fc20000010000 */
[----:B------:R-:W-:-:S06]  /*9e70*/  FFMA.FTZ R95, R2, R107, -R8 ;  /* 0x0000006b025f7223 */ /* 0x000fcc0000010808 */
[----:B------:R-:W1:Y:S01]  /*9e80*/  MUFU.EX2 R41, R41 ;  /* 0x0000002900297308 */ /* 0x000e620000000800 */
[----:B------:R-:W-:-:S01]  /*9e90*/  FFMA.FTZ R72, R2, R121, -R8 ;  /* 0x0000007902487223 */ /* 0x000fc20000010808 */
[C-C-:B------:R-:W-:Y:S01]  /*9ea0*/  FFMA.FTZ R79, R2.reuse, R79, -R8.reuse ;  /* 0x0000004f024f7223 */ /* 0x140fe20000010808 */
[----:B------:R-:W-:-:S01]  /*9eb0*/  FFMA.FTZ R74, R2, R123, -R8 ;  /* 0x0000007b024a7223 */ /* 0x000fc20000010808 */
[C-C-:B------:R-:W-:Y:S01]  /*9ec0*/  FFMA.FTZ R83, R2.reuse, R83, -R8.reuse ;  /* 0x0000005302537223 */ /* 0x140fe20000010808 */
[----:B------:R-:W-:-:S03]  /*9ed0*/  FFMA.FTZ R76, R2, R129, -R8 ;  /* 0x00000081024c7223 */ /* 0x000fc60000010808 */
[----:B------:R-:W4:Y:S01]  /*9ee0*/  MUFU.EX2 R20, R20 ;  /* 0x0000001400147308 */ /* 0x000f220000000800 */
[----:B------:R-:W-:-:S01]  /*9ef0*/  FFMA.FTZ R87, R2, R87, -R8 ;  /* 0x0000005702577223 */ /* 0x000fc20000010808 */
[C-C-:B------:R-:W-:Y:S01]  /*9f00*/  FFMA.FTZ R78, R2.reuse, R133, -R8.reuse ;  /* 0x00000085024e7223 */ /* 0x140fe20000010808 */
[----:B------:R-:W-:-:S01]  /*9f10*/  FFMA.FTZ R91, R2, R91, -R8 ;  /* 0x0000005b025b7223 */ /* 0x000fc20000010808 */
[C-C-:B------:R-:W-:Y:S01]  /*9f20*/  FFMA.FTZ R80, R2.reuse, R137, -R8.reuse ;  /* 0x0000008902507223 */ /* 0x140fe20000010808 */
[----:B------:R-:W-:-:S01]  /*9f30*/  FFMA.FTZ R63, R2, R63, -R8 ;  /* 0x0000003f023f7223 */ /* 0x000fc20000010808 */
[C-C-:B------:R-:W-:Y:S02]  /*9f40*/  FFMA.FTZ R82, R2.reuse, R141, -R8.reuse ;  /* 0x0000008d02527223 */ /* 0x140fe40000010808 */
[----:B------:R-:W3:Y:S01]  /*9f50*/  MUFU.EX2 R68, R68 ;  /* 0x0000004400447308 */ /* 0x000ee20000000800 */
[----:B------:R-:W-:Y:S02]  /*9f60*/  VIADD R67, R3, 0x13240 ;  /* 0x0001324003437836 */ /* 0x000fe40000000000 */
        /* <DEDUP_REMOVED lines=18> */
[----:B------:R-:W3:Y:S01]  /*a090*/  MUFU.EX2 R26, R26 ;  /* 0x0000001a001a7308 */ /* 0x000ee20000000800 */
[----:B------:R-:W-:-:S01]  /*a0a0*/  FFMA.FTZ R8, R2, R43, -R8 ;  /* 0x0000002b02087223 */ /* 0x000fc20000010808 */
[----:B--2---:R-:W-:Y:S01]  /*a0b0*/  FADD.FTZ R43, R11, R88 ;  /* 0x000000580b2b7221 */ /* 0x004fe20000010000 */
[----:B-----5:R-:W-:-:S05]  /*a0c0*/  F2FP.SATFINITE.E4M3.F32.PACK_AB_MERGE_C R152, R14, R11, RZ ;  /* 0x0000000b0e98723e */ /* 0x020fca00048070ff */
[----:B------:R-:W-:Y:S01]  /*a0d0*/  MUFU.EX2 R3, R84 ;  /* 0x0000005400037308 */ /* 0x000fe20000000800 */
[----:B------:R-:W-:-:S07]  /*a0e0*/  FADD.FTZ R88, R14, R43 ;  /* 0x0000002b0e587221 */ /* 0x000fce0000010000 */
[----:B------:R-:W2:Y:S08]  /*a0f0*/  MUFU.EX2 R70, R70 ;  /* 0x0000004600467308 */ /* 0x000eb00000000800 */
[----:B------:R5:W-:Y:S01]  /*a100*/  MUFU.EX2 R84, R71 ;  /* 0x0000004700547308 */ /* 0x000be20000000800 */
[----:B0-----:R-:W-:-:S01]  /*a110*/  FADD.FTZ R11, R15, R88 ;  /* 0x000000580f0b7221 */ /* 0x001fc20000010000 */
[----:B-----5:R-:W-:-:S06]  /*a120*/  FADD.FTZ R71, R27, R90 ;  /* 0x0000005a1b477221 */ /* 0x020fcc0000010000 */
[----:B------:R-:W0:Y:S01]  /*a130*/  MUFU.EX2 R97, R97 ;  /* 0x0000006100617308 */ /* 0x000e220000000800 */
[----:B------:R-:W-:-:S07]  /*a140*/  FADD.FTZ R14, R66, R71 ;  /* 0x00000047420e7221 */ /* 0x000fce0000010000 */
[----:B------:R-:W5:Y:S01]  /*a150*/  MUFU.EX2 R95, R95 ;  /* 0x0000005f005f7308 */ /* 0x000f620000000800 */
[----:B-1----:R-:W-:-:S01]  /*a160*/  FADD.FTZ R43, R41, R14 ;  /* 0x0000000e292b7221 */ /* 0x002fc20000010000 */
[----:B----4-:R-:W-:-:S06]  /*a170*/  FADD.FTZ R11, R20, R11 ;  /* 0x0000000b140b7221 */ /* 0x010fcc0000010000 */
[----:B------:R-:W1:Y:S01]  /*a180*/  MUFU.EX2 R40, R40 ;  /* 0x0000002800287308 */ /* 0x000e620000000800 */
[----:B---3--:R-:W-:-:S07]  /*a190*/  FADD.FTZ R43, R68, R43 ;  /* 0x0000002b442b7221 */ /* 0x008fce0000010000 */
[----:B------:R-:W3:Y:S01]  /*a1a0*/  MUFU.EX2 R72, R72 ;  /* 0x0000004800487308 */ /* 0x000ee20000000800 */
[----:B------:R-:W-:-:S01]  /*a1b0*/  FADD.FTZ R88, R26, R11 ;  /* 0x0000000b1a587221 */ /* 0x000fc20000010000 */
[----:B--2---:R-:W-:-:S06]  /*a1c0*/  FADD.FTZ R90, R70, R43 ;  /* 0x0000002b465a7221 */ /* 0x004fcc0000010000 */
[----:B------:R-:W2:Y:S08]  /*a1d0*/  MUFU.EX2 R77, R77 ;  /* 0x0000004d004d7308 */ /* 0x000eb00000000800 */
[----:B------:R-:W4:Y:S01]  /*a1e0*/  MUFU.EX2 R79, R79 ;  /* 0x0000004f004f7308 */ /* 0x000f220000000800 */
[----:B0-----:R-:W-:-:S01]  /*a1f0*/  FADD.FTZ R11, R97, R88 ;  /* 0x00000058610b7221 */ /* 0x001fc20000010000 */
[----:B-----5:R-:W-:-:S06]  /*a200*/  FADD.FTZ R43, R95, R90 ;  /* 0x0000005a5f2b7221 */ /* 0x020fcc0000010000 */
[----:B------:R-:W0:Y:S08]  /*a210*/  MUFU.EX2 R44, R115 ;  /* 0x00000073002c7308 */ /* 0x000e300000000800 */
[----:B------:R-:W5:Y:S01]  /*a220*/  MUFU.EX2 R74, R74 ;  /* 0x0000004a004a7308 */ /* 0x000f620000000800 */
[----:B-1----:R-:W-:-:S01]  /*a230*/  FADD.FTZ R88, R40, R11 ;  /* 0x0000000b28587221 */ /* 0x002fc20000010000 */
[----:B---3--:R-:W-:-:S06]  /*a240*/  FADD.FTZ R90, R72, R43 ;  /* 0x0000002b485a7221 */ /* 0x008fcc0000010000 */
[----:B------:R-:W1:Y:S08]  /*a250*/  MUFU.EX2 R81, R81 ;  /* 0x0000005100517308 */ /* 0x000e700000000800 */
[----:B------:R-:W3:Y:S01]  /*a260*/  MUFU.EX2 R83, R83 ;  /* 0x0000005300537308 */ /* 0x000ee20000000800 */
[----:B--2---:R-:W-:-:S01]  /*a270*/  FADD.FTZ R11, R77, R88 ;  /* 0x000000584d0b7221 */ /* 0x004fc20000010000 */
[----:B----4-:R-:W-:-:S06]  /*a280*/  FADD.FTZ R43, R79, R90 ;  /* 0x0000005a4f2b7221 */ /* 0x010fcc0000010000 */
        /* <DEDUP_REMOVED lines=20> */
[----:B------:R-:W1:Y:S01]  /*a3d0*/  MUFU.EX2 R61, R61 ;  /* 0x0000003d003d7308 */ /* 0x000e620000000800 */
[----:B------:R-:W-:-:S07]  /*a3e0*/  PRMT R67, R108, 0x654, R67 ;  /* 0x000006546c437816 */ /* 0x000fce0000000043 */
[----:B------:R-:W3:Y:S01]  /*a3f0*/  MUFU.EX2 R63, R63 ;  /* 0x0000003f003f7308 */ /* 0x000ee20000000800 */
[----:B--2---:R-:W-:-:S01]  /*a400*/  FADD.FTZ R11, R89, R90 ;  /* 0x0000005a590b7221 */ /* 0x004fc20000010000 */
[----:B----4-:R-:W-:Y:S01]  /*a410*/  FADD.FTZ R43, R91, R92 ;  /* 0x0000005c5b2b7221 */ /* 0x010fe20000010000 */
[----:B------:R2:W-:Y:S05]  /*a420*/  SYNCS.ARRIVE.TRANS64.RED.A1T0 RZ, [R67+URZ], RZ ;  /* 0x000000ff43ff79a7 */ /* 0x0005ea000810043f */
[----:B------:R-:W4:Y:S08]  /*a430*/  MUFU.EX2 R52, R131 ;  /* 0x0000008300347308 */ /* 0x000f300000000800 */
[----:B------:R-:W4:Y:S01]  /*a440*/  MUFU.EX2 R82, R82 ;  /* 0x0000005200527308 */ /* 0x000f220000000800 */
[----:B0-----:R-:W-:-:S01]  /*a450*/  FADD.FTZ R90, R50, R11 ;  /* 0x0000000b325a7221 */ /* 0x001fc20000010000 */
[----:B------:R-:W-:-:S06]  /*a460*/  F2FP.SATFINITE.E4M3.F32.PACK_AB_MERGE_C R154, R97, R26, RZ ;  /* 0x0000001a619a723e */ /* 0x000fcc00048070ff */
[----:B------:R-:W0:Y:S01]  /*a470*/  MUFU.EX2 R65, R65 ;  /* 0x0000004100417308 */ /* 0x000e220000000800 */
[----:B-----5:R-:W-:-:S01]  /*a480*/  FADD.FTZ R26, R80, R43 ;  /* 0x0000002b501a7221 */ /* 0x020fc20000010000 */
[----:B-1----:R-:W-:-:S06]  /*a490*/  FADD.FTZ R11, R61, R90 ;  /* 0x0000005a3d0b7221 */ /* 0x002fcc0000010000 */
[----:B------:R-:W1:Y:S01]  /*a4a0*/  MUFU.EX2 R60, R135 ;  /* 0x00000087003c7308 */ /* 0x000e620000000800 */
[----:B---3--:R-:W-:-:S07]  /*a4b0*/  FADD.FTZ R43, R63, R26 ;  /* 0x0000001a3f2b7221 */ /* 0x008fce0000010000 */
[----:B--2---:R-:W2:Y:S01]  /*a4c0*/  MUFU.EX2 R67, R145 ;  /* 0x0000009100437308 */ /* 0x004ea20000000800 */
[----:B------:R-:W-:Y:S01]  /*a4d0*/  F2FP.SATFINITE.E4M3.F32.PACK_AB_MERGE_C R148, R81, R44, RZ ;  /* 0x0000002c5194723e */ /* 0x000fe200048070ff */
[----:B----4-:R-:W-:-:S06]  /*a4e0*/  FADD.FTZ R26, R52, R11 ;  /* 0x0000000b341a7221 */ /* 0x010fcc0000010000 */
[----:B------:R-:W3:Y:S01]  /*a4f0*/  MUFU.EX2 R69, R69 ;  /* 0x0000004500457308 */ /* 0x000ee20000000800 */
[----:B------:R-:W-:-:S01]  /*a500*/  FADD.FTZ R44, R82, R43 ;  /* 0x0000002b522c7221 */ /* 0x000fc20000010000 */
[C---:B0-----:R-:W-:Y:S01]  /*a510*/  F2FP.SATFINITE.E4M3.F32.PACK_AB_MERGE_C R136, R65.reuse, R52, RZ ;  /* 0x000000344188723e */ /* 0x041fe200048070ff */
[----:B------:R-:W-:-:S05]  /*a520*/  FADD.FTZ R65, R65, R26 ;  /* 0x0000001a41417221 */ /* 0x000fca0000010000 */
[----:B------:R-:W0:Y:S01]  /*a530*/  MUFU.EX2 R62, R62 ;  /* 0x0000003e003e7308 */ /* 0x000e220000000800 */
[----:B------:R-:W-:-:S07]  /*a540*/  FADD.FTZ R44, R3, R44 ;  /* 0x0000002c032c7221 */ /* 0x000fce0000010000 */
[----:B------:R-:W4:Y:S01]  /*a550*/  MUFU.EX2 R149, R149 ;  /* 0x0000009500957308 */ /* 0x000f220000000800 */
[----:B-1----:R-:W-:-:S07]  /*a560*/  FADD.FTZ R26, R60, R65 ;  /* 0x000000413c1a7221 */ /* 0x002fce0000010000 */
[----:B------:R-:W1:Y:S01]  /*a570*/  MUFU.EX2 R73, R73 ;  /* 0x0000004900497308 */ /* 0x000e620000000800 */
[----:B--2---:R-:W-:-:S07]  /*a580*/  FADD.FTZ R11, R67, R44 ;  /* 0x0000002c430b7221 */ /* 0x004fce0000010000 */
[----:B------:R-:W2:Y:S01]  /*a590*/  MUFU.EX2 R86, R75 ;  /* 0x0000004b00567308 */ /* 0x000ea20000000800 */
[----:B---3--:R-:W-:-:S01]  /*a5a0*/  FADD.FTZ R43, R69, R26 ;  /* 0x0000001a452b7221 */ /* 0x008fc20000010000 */
[----:B------:R-:W-:-:S06]  /*a5b0*/  FADD.FTZ R26, R84, R11 ;  /* 0x0000000b541a7221 */ /* 0x000fcc0000010000 */
[----:B------:R-:W3:Y:S08]  /*a5c0*/  MUFU.EX2 R34, R143 ;  /* 0x0000008f00227308 */ /* 0x000ef00000000800 */
[----:B------:R-:W5:Y:S01]  /*a5d0*/  MUFU.EX2 R151, R151 ;  /* 0x0000009700977308 */ /* 0x000f620000000800 */
[----:B0-----:R-:W-:-:S01]  /*a5e0*/  FADD.FTZ R44, R62, R43 ;  /* 0x0000002b3e2c7221 */ /* 0x001fc20000010000 */
[----:B----4-:R-:W-:-:S06]  /*a5f0*/  FADD.FTZ R11, R149, R26 ;  /* 0x0000001a950b7221 */ /* 0x010fcc0000010000 */
[----:B------:R-:W0:Y:S01]  /*a600*/  MUFU.EX2 R105, R105 ;  /* 0x0000006900697308 */ /* 0x000e220000000800 */
[----:B-1----:R-:W-:-:S07]  /*a610*/  F2FP.SATFINITE.E4M3.F32.PACK_AB_MERGE_C R138, R73, R62, RZ ;  /* 0x0000003e498a723e */ /* 0x002fce00048070ff */
[----:B------:R-:W1:Y:S01]  /*a620*/  MUFU.EX2 R14, R47 ;  /* 0x0000002f000e7308 */ /* 0x000e620000000800 */
[----:B------:R-:W-:-:S01]  /*a630*/  FADD.FTZ R73, R73, R44 ;  /* 0x0000002c49497221 */ /* 0x000fc20000010000 */
[----:B--2---:R-:W-:-:S06]  /*a640*/  F2FP.SATFINITE.E4M3.F32.PACK_AB_MERGE_C R149, R86, R149, RZ ;  /* 0x000000955695723e */ /* 0x004fcc00048070ff */
[----:B------:R-:W2:Y:S01]  /*a650*/  MUFU.EX2 R38, R38 ;  /* 0x0000002600267308 */ /* 0x000ea20000000800 */
[----:B------:R-:W-:-:S07]  /*a660*/  FADD.FTZ R86, R86, R11 ;  /* 0x0000000b56567221 */ /* 0x000fce0000010000 */
[----:B------:R-:W4:Y:S01]  /*a670*/  MUFU.EX2 R155, R155 ;  /* 0x0000009b009b7308 */ /* 0x000f220000000800 */
[----:B------:R-:W-:Y:S01]  /*a680*/  F2FP.SATFINITE.E4M3.F32.PACK_AB_MERGE_C R152, R93, R10, R152 ;  /* 0x0000000a5d98723e */ /* 0x000fe20004807098 */
[----:B---3--:R-:W-:-:S06]  /*a690*/  FADD.FTZ R10, R34, R73 ;  /* 0x00000049220a7221 */ /* 0x008fcc0000010000 */
[----:B------:R-:W3:Y:S01]  /*a6a0*/  MUFU.EX2 R49, R49 ;  /* 0x0000003100317308 */ /* 0x000ee20000000800 */
[----:B-----5:R-:W-:-:S07]  /*a6b0*/  FADD.FTZ R11, R151, R86 ;  /* 0x00000056970b7221 */ /* 0x020fce0000010000 */
[----:B------:R-:W5:Y:S01]  /*a6c0*/  MUFU.EX2 R88, R51 ;  /* 0x0000003300587308 */ /* 0x000f620000000800 */
[----:B------:R-:W-:Y:S01]  /*a6d0*/  F2FP.SATFINITE.E4M3.F32.PACK_AB_MERGE_C R154, R20, R15, R154 ;  /* 0x0000000f149a723e */ /* 0x000fe2000480709a */
[----:B0-----:R-:W-:-:S06]  /*a6e0*/  FADD.FTZ R15, R105, R10 ;  /* 0x0000000a690f7221 */ /* 0x001fcc0000010000 */
[----:B------:R-:W0:Y:S01]  /*a6f0*/  MUFU.EX2 R42, R42 ;  /* 0x0000002a002a7308 */ /* 0x000e220000000800 */
[----:B-1----:R-:W-:-:S07]  /*a700*/  FADD.FTZ R20, R14, R11 ;  /* 0x0000000b0e147221 */ /* 0x002fce0000010000 */
[----:B------:R-:W1:Y:S01]  /*a710*/  MUFU.EX2 R54, R54 ;  /* 0x0000003600367308 */ /* 0x000e620000000800 */
[----:B--2---:R-:W-:-:S01]  /*a720*/  FADD.FTZ R26, R38, R15 ;  /* 0x0000000f261a7221 */ /* 0x004fc20000010000 */
[----:B----4-:R-:W-:-:S06]  /*a730*/  FADD.FTZ R15, R155, R20 ;  /* 0x000000149b0f7221 */ /* 0x010fcc0000010000 */
[----:B------:R-:W2:Y:S01]  /*a740*/  MUFU.EX2 R53, R53 ;  /* 0x0000003500357308 */ /* 0x000ea20000000800 */
[----:B---3--:R-:W-:-:S07]  /*a750*/  F2FP.SATFINITE.E4M3.F32.PACK_AB_MERGE_C R140, R49, R38, RZ ;  /* 0x00000026318c723e */ /* 0x008fce00048070ff */
[----:B------:R-:W-:Y:S01]  /*a760*/  MUFU.EX2 R55, R55 ;  /* 0x0000003700377308 */ /* 0x000fe20000000800 */
[----:B------:R-:W-:-:S07]  /*a770*/  FADD.FTZ R49, R49, R26 ;  /* 0x0000001a31317221 */ /* 0x000fce0000010000 */
[----:B------:R-:W-:Y:S01]  /*a780*/  MUFU.EX2 R56, R56 ;  /* 0x0000003800387308 */ /* 0x000fe20000000800 */
[----:B-----5:R-:W-:-:S07]  /*a790*/  FADD.FTZ R15, R88, R15 ;  /* 0x0000000f580f7221 */ /* 0x020fce0000010000 */
[----:B------:R-:W3:Y:S08]  /*a7a0*/  MUFU.EX2 R57, R57 ;  /* 0x0000003900397308 */ /* 0x000ef00000000800 */
[----:B------:R-:W4:Y:S01]  /*a7b0*/  MUFU.EX2 R58, R58 ;  /* 0x0000003a003a7308 */ /* 0x000f220000000800 */
[----:B0-----:R-:W-:-:S01]  /*a7c0*/  FADD.FTZ R20, R42, R49 ;  /* 0x000000312a147221 */ /* 0x001fc20000010000 */
[----:B-1----:R-:W-:-:S06]  /*a7d0*/  FADD.FTZ R26, R54, R15 ;  /* 0x0000000f361a7221 */ /* 0x002fcc0000010000 */
[----:B------:R-:W0:Y:S01]  /*a7e0*/  MUFU.EX2 R59, R59 ;  /* 0x0000003b003b7308 */ /* 0x000e220000000800 */
[----:B--2---:R-:W-:-:S07]  /*a7f0*/  FADD.FTZ R15, R53, R20 ;  /* 0x00000014350f7221 */ /* 0x004fce0000010000 */
[----:B------:R-:W-:Y:S08]  /*a800*/  MUFU.EX2 R32, R32 ;  /* 0x0000002000207308 */ /* 0x000ff00000000800 */
[----:B------:R-:W1:Y:S08]  /*a810*/  MUFU.EX2 R33, R33 ;  /* 0x0000002100217308 */ /* 0x000e700000000800 */
[----:B------:R-:W2:Y:S01]  /*a820*/  MUFU.EX2 R28, R28 ;  /* 0x0000001c001c7308 */ /* 0x000ea20000000800 */
[----:B---3--:R-:W-:-:S07]  /*a830*/  F2FP.SATFINITE.E4M3.F32.PACK_AB_MERGE_C R142, R57, R56, RZ ;  /* 0x00000038398e723e */ /* 0x008fce00048070ff */
[----:B------:R-:W3:Y:S01]  /*a840*/  MUFU.EX2 R30, R30 ;  /* 0x0000001e001e7308 */ /* 0x000ee20000000800 */
[----:B------:R-:W-:-:S07]  /*a850*/  FADD.FTZ R56, R56, R15 ;  /* 0x0000000f38387221 */ /* 0x000fce0000010000 */
[----:B------:R-:W5:Y:S08]  /*a860*/  MUFU.EX2 R29, R29 ;  /* 0x0000001d001d7308 */ /* 0x000f700000000800 */
[----:B------:R-:W5:Y:S08]  /*a870*/  MUFU.EX2 R31, R31 ;  /* 0x0000001f001f7308 */ /* 0x000f700000000800 */
[----:B------:R4:W-:Y:S01]  /*a880*/  MUFU.EX2 R10, R35 ;  /* 0x00000023000a7308 */ /* 0x0009e20000000800 */
[----:B------:R-:W-:-:S01]  /*a890*/  FADD.FTZ R57, R57, R56 ;  /* 0x0000003839397221 */ /* 0x000fc20000010000 */
[----:B----4-:R-:W-:-:S06]  /*a8a0*/  FADD.FTZ R35, R55, R26 ;  /* 0x0000001a37237221 */ /* 0x010fcc0000010000 */
[----:B------:R-:W4:Y:S01]  /*a8b0*/  MUFU.EX2 R101, R101 ;  /* 0x0000006500657308 */ /* 0x000f220000000800 */
[----:B------:R-:W-:-:S01]  /*a8c0*/  FADD.FTZ R26, R58, R35 ;  /* 0x000000233a1a7221 */ /* 0x000fc20000010000 */
[----:B0-----:R-:W-:-:S03]  /*a8d0*/  F2FP.SATFINITE.E4M3.F32.PACK_AB_MERGE_C R58, R59, R58, RZ ;  /* 0x0000003a3b3a723e */ /* 0x001fc600048070ff */
[----:B------:R-:W-:-:S03]  /*a8e0*/  FADD.FTZ R59, R59, R26 ;  /* 0x0000001a3b3b7221 */ /* 0x000fc60000010000 */
[----:B------:R-:W-:Y:S01]  /*a8f0*/  MUFU.EX2 R12, R12 ;  /* 0x0000000c000c7308 */ /* 0x000fe20000000800 */
[----:B-1----:R-:W-:Y:S01]  /*a900*/  F2FP.SATFINITE.E4M3.F32.PACK_AB_MERGE_C R144, R33, R32, RZ ;  /* 0x000000202190723e */ /* 0x002fe200048070ff */
[----:B--2---:R-:W-:Y:S01]  /*a910*/  FADD.FTZ R26, R28, R57 ;  /* 0x000000391c1a7221 */ /* 0x004fe20000010000 */
[----:B------:R-:W-:Y:S01]  /*a920*/  F2FP.SATFINITE.E4M3.F32.PACK_AB_MERGE_C R140, R105, R34, R140 ;  /* 0x00000022698c723e */ /* 0x000fe2000480708c */
[----:B---3--:R-:W-:-:S04]  /*a930*/  FADD.FTZ R34, R30, R59 ;  /* 0x0000003b1e227221 */ /* 0x008fc80000010000 */
[----:B------:R-:W-:Y:S01]  /*a940*/  MUFU.EX2 R37, R37 ;  /* 0x0000002500257308 */ /* 0x000fe20000000800 */
[C---:B-----5:R-:W-:Y:S01]  /*a950*/  F2FP.SATFINITE.E4M3.F32.PACK_AB_MERGE_C R144, R29.reuse, R28, R144 ;  /* 0x0000001c1d90723e */ /* 0x060fe20004807090 */
[----:B------:R-:W-:Y:S01]  /*a960*/  FADD.FTZ R29, R29, R26 ;  /* 0x0000001a1d1d7221 */ /* 0x000fe20000010000 */
[----:B------:R-:W-:-:S05]  /*a970*/  F2FP.SATFINITE.E4M3.F32.PACK_AB_MERGE_C R27, R66, R27, RZ ;  /* 0x0000001b421b723e */ /* 0x000fca00048070ff */
[----:B------:R-:W0:Y:S01]  /*a980*/  MUFU.EX2 R36, R36 ;  /* 0x0000002400247308 */ /* 0x000e220000000800 */
[----:B------:R-:W-:Y:S01]  /*a990*/  F2FP.SATFINITE.E4M3.F32.PACK_AB_MERGE_C R11, R88, R155, RZ ;  /* 0x0000009b580b723e */ /* 0x000fe200048070ff */
[----:B------:R-:W-:-:S06]  /*a9a0*/  FADD.FTZ R34, R31, R34 ;  /* 0x000000221f227221 */ /* 0x000fcc0000010000 */
[----:B------:R-:W1:Y:S01]  /*a9b0*/  MUFU.EX2 R45, R45 ;  /* 0x0000002d002d7308 */ /* 0x000e620000000800 */
[----:B------:R-:W-:Y:S01]  /*a9c0*/  F2FP.SATFINITE.E4M3.F32.PACK_AB_MERGE_C R153, R64, R13, R27 ;  /* 0x0000000d4099723e */ /* 0x000fe2000480701b */
[----:B------:R-:W-:-:S06]  /*a9d0*/  FADD.FTZ R32, R32, R29 ;  /* 0x0000001d20207221 */ /* 0x000fcc0000010000 */
[----:B------:R-:W2:Y:S01]  /*a9e0*/  MUFU.EX2 R111, R111 ;  /* 0x0000006f006f7308 */ /* 0x000ea20000000800 */
[----:B------:R-:W-:Y:S01]  /*a9f0*/  F2FP.SATFINITE.E4M3.F32.PACK_AB_MERGE_C R141, R14, R151, R11 ;  /* 0x000000970e8d723e */ /* 0x000fe2000480700b */
[----:B----4-:R-:W-:Y:S01]  /*aa00*/  FADD.FTZ R13, R101, R34 ;  /* 0x00000022650d7221 */ /* 0x010fe20000010000 */
[----:B------:R-:W-:-:S05]  /*aa10*/  VIADD R11, R24, 0xfffffffe ;  /* 0xfffffffe180b7836 */ /* 0x000fca0000000000 */
[----:B------:R-:W3:Y:S01]  /*aa20*/  MUFU.EX2 R20, R39 ;  /* 0x0000002700147308 */ /* 0x000ee20000000800 */
[----:B------:R-:W-:Y:S01]  /*aa30*/  F2FP.SATFINITE.E4M3.F32.PACK_AB_MERGE_C R3, R3, R82, RZ ;  /* 0x000000520303723e */ /* 0x000fe200048070ff */
[----:B------:R-:W-:-:S06]  /*aa40*/  FADD.FTZ R33, R33, R32 ;  /* 0x0000002021217221 */ /* 0x000fcc0000010000 */
[----:B------:R-:W4:Y:S01]  /*aa50*/  MUFU.EX2 R109, R109 ;  /* 0x0000006d006d7308 */ /* 0x000f220000000800 */
[----:B------:R-:W-:-:S07]  /*aa60*/  F2FP.SATFINITE.E4M3.F32.PACK_AB_MERGE_C R101, R10, R101, RZ ;  /* 0x000000650a65723e */ /* 0x000fce00048070ff */
[----:B------:R-:W5:Y:S01]  /*aa70*/  MUFU.EX2 R8, R8 ;  /* 0x0000000800087308 */ /* 0x000f620000000800 */
[----:B------:R-:W-:-:S01]  /*aa80*/  FADD.FTZ R10, R10, R13 ;  /* 0x0000000d0a0a7221 */ /* 0x000fc20000010000 */
[----:B------:R-:W-:Y:S01]  /*aa90*/  ISETP.GE.AND P1, PT, R11, R94, PT ;  /* 0x0000005e0b00720c */ /* 0x000fe20003f26270 */
[----:B0-----:R-:W-:-:S01]  /*aaa0*/  FADD.FTZ R26, R36, R33 ;  /* 0x00000021241a7221 */ /* 0x001fc20000010000 */
[----:B------:R-:W-:Y:S02]  /*aab0*/  F2FP.SATFINITE.E4M3.F32.PACK_AB_MERGE_C R13, R37, R12, RZ ;  /* 0x0000000c250d723e */ /* 0x000fe400048070ff */
[----:B------:R-:W-:Y:S01]  /*aac0*/  F2FP.SATFINITE.E4M3.F32.PACK_AB_MERGE_C R137, R63, R80, R3 ;  /* 0x000000503f89723e */ /* 0x000fe20004807003 */
[----:B-1----:R-:W-:Y:S01]  /*aad0*/  FADD.FTZ R3, R45, R10 ;  /* 0x0000000a2d037221 */ /* 0x002fe20000010000 */
[C---:B--2---:R-:W-:Y:S01]  /*aae0*/  F2FP.SATFINITE.E4M3.F32.PACK_AB_MERGE_C R146, R111.reuse, R36, R13 ;  /* 0x000000246f92723e */ /* 0x044fe2000480700d */
[----:B------:R-:W-:Y:S01]  /*aaf0*/  FADD.FTZ R111, R111, R26 ;  /* 0x0000001a6f6f7221 */ /* 0x000fe20000010000 */
[----:B------:R-:W-:Y:S01]  /*ab00*/  F2FP.SATFINITE.E4M3.F32.PACK_AB_MERGE_C R74, R83, R74, RZ ;  /* 0x0000004a534a723e */ /* 0x000fe200048070ff */
[----:B---3--:R-:W-:Y:S01]  /*ab10*/  FADD.FTZ R10, R20, R3 ;  /* 0x00000003140a7221 */ /* 0x008fe20000010000 */
[----:B------:R-:W-:Y:S01]  /*ab20*/  F2FP.SATFINITE.E4M3.F32.PACK_AB_MERGE_C R78, R91, R78, RZ ;  /* 0x0000004e5b4e723e */ /* 0x000fe200048070ff */
[----:B------:R-:W-:Y:S01]  /*ab30*/  FADD.FTZ R12, R12, R111 ;  /* 0x0000006f0c0c7221 */ /* 0x000fe20000010000 */
[----:B------:R-:W-:Y:S01]  /*ab40*/  F2FP.SATFINITE.E4M3.F32.PACK_AB_MERGE_C R150, R89, R48, RZ ;  /* 0x000000305996723e */ /* 0x000fe200048070ff */
[----:B----4-:R-:W-:Y:S01]  /*ab50*/  FADD.FTZ R15, R109, R10 ;  /* 0x0000000a6d0f7221 */ /* 0x010fe20000010000 */
[----:B------:R-:W-:-:S02]  /*ab60*/  F2FP.SATFINITE.E4M3.F32.PACK_AB_MERGE_C R70, R95, R70, RZ ;  /* 0x000000465f46723e */ /* 0x000fc400048070ff */
[----:B-----5:R-:W-:Y:S02]  /*ab70*/  F2FP.SATFINITE.E4M3.F32.PACK_AB_MERGE_C R3, R8, R109, RZ ;  /* 0x0000006d0803723e */ /* 0x020fe400048070ff */
[----:B------:R-:W-:Y:S02]  /*ab80*/  F2FP.SATFINITE.E4M3.F32.PACK_AB_MERGE_C R74, R79, R72, R74 ;  /* 0x000000484f4a723e */ /* 0x000fe4000480704a */
[----:B------:R-:W-:Y:S01]  /*ab90*/  F2FP.SATFINITE.E4M3.F32.PACK_AB_MERGE_C R78, R87, R76, R78 ;  /* 0x0000004c574e723e */ /* 0x000fe2000480704e */
[----:B------:R-:W-:Y:S01]  /*aba0*/  BSSY B0, `(.L_x_493) ;  /* 0x0000292000007945 */ /* 0x000fe20003800000 */
[----:B------:R-:W-:Y:S01]  /*abb0*/  F2FP.SATFINITE.E4M3.F32.PACK_AB_MERGE_C R147, R20, R45, R3 ;  /* 0x0000002d1493723e */ /* 0x000fe20004807003 */
[----:B------:R-:W-:Y:S01]  /*abc0*/  FADD.FTZ R20, R37, R12 ;  /* 0x0000000c25147221 */ /* 0x000fe20000010000 */
[----:B------:R-:W-:Y:S01]  /*abd0*/  F2FP.SATFINITE.E4M3.F32.PACK_AB_MERGE_C R148, R77, R40, R148 ;  /* 0x000000284d94723e */ /* 0x000fe20004807094 */
[----:B------:R-:W-:Y:S01]  /*abe0*/  FADD.FTZ R15, R8, R15 ;  /* 0x0000000f080f7221 */ /* 0x000fe20000010000 */
[----:B------:R-:W-:Y:S01]  /*abf0*/  F2FP.SATFINITE.E4M3.F32.PACK_AB_MERGE_C R150, R85, R46, R150 ;  /* 0x0000002e5596723e */ /* 0x000fe20004807096 */
[--C-:B------:R-:W-:Y:S01]  /*ac00*/  IMAD.MOV.U32 R24, RZ, RZ, R25.reuse ;  /* 0x000000ffff187224 */ /* 0x100fe200078e0019 */
[----:B------:R-:W-:Y:S01]  /*ac10*/  F2FP.SATFINITE.E4M3.F32.PACK_AB_MERGE_C R136, R61, R50, R136 ;  /* 0x000000323d88723e */ /* 0x000fe20004807088 */
[--C-:B------:R-:W-:Y:S01]  /*ac20*/  IMAD.MOV.U32 R27, RZ, RZ, R25.reuse ;  /* 0x000000ffff1b7224 */ /* 0x100fe200078e0019 */
[----:B------:R-:W-:Y:S01]  /*ac30*/  F2FP.SATFINITE.E4M3.F32.PACK_AB_MERGE_C R142, R53, R42, R142 ;  /* 0x0000002a358e723e */ /* 0x000fe2000480708e */
[--C-:B------:R-:W-:Y:S01]  /*ac40*/  IMAD.MOV.U32 R26, RZ, RZ, R25.reuse ;  /* 0x000000ffff1a7224 */ /* 0x100fe200078e0019 */
[----:B------:R-:W-:Y:S01]  /*ac50*/  F2FP.SATFINITE.E4M3.F32.PACK_AB_MERGE_C R155, R68, R41, R70 ;  /* 0x00000029449b723e */ /* 0x000fe20004807046 */
[----:B------:R-:W-:Y:S01]  /*ac60*/  IMAD.MOV.U32 R29, RZ, RZ, R25 ;  /* 0x000000ffff1d7224 */ /* 0x000fe200078e0019 */
[----:B------:R-:W-:Y:S01]  /*ac70*/  F2FP.SATFINITE.E4M3.F32.PACK_AB_MERGE_C R139, R84, R67, R149 ;  /* 0x00000043548b723e */ /* 0x000fe20004807095 */
[--C-:B------:R-:W-:Y:S01]  /*ac80*/  IMAD.MOV.U32 R28, RZ, RZ, R25.reuse ;  /* 0x000000ffff1c7224 */ /* 0x100fe200078e0019 */
[----:B------:R-:W-:Y:S01]  /*ac90*/  F2FP.SATFINITE.E4M3.F32.PACK_AB_MERGE_C R143, R55, R54, R58 ;  /* 0x00000036378f723e */ /* 0x000fe2000480703a */
[----:B------:R-:W-:Y:S01]  /*aca0*/  IMAD.MOV.U32 R33, RZ, RZ, R25 ;  /* 0x000000ffff217224 */ /* 0x000fe200078e0019 */
[----:B------:R-:W-:Y:S01]  /*acb0*/  F2FP.SATFINITE.E4M3.F32.PACK_AB_MERGE_C R145, R31, R30, R101 ;  /* 0x0000001e1f91723e */ /* 0x000fe20004807065 */
[--C-:B------:R-:W-:Y:S01]  /*acc0*/  IMAD.MOV.U32 R31, RZ, RZ, R25.reuse ;  /* 0x000000ffff1f7224 */ /* 0x100fe200078e0019 */
[----:B------:R-:W-:Y:S01]  /*acd0*/  F2FP.SATFINITE.E4M3.F32.PACK_AB_MERGE_C R138, R69, R60, R138 ;  /* 0x0000003c458a723e */ /* 0x000fe2000480708a */
[--C-:B------:R-:W-:Y:S01]  /*ace0*/  IMAD.MOV.U32 R30, RZ, RZ, R25.reuse ;  /* 0x000000ffff1e7224 */ /* 0x100fe200078e0019 */
[-C--:B------:R-:W-:Y:S01]  /*acf0*/  MOV R32, R25.reuse ;  /* 0x0000001900207202 */ /* 0x080fe20000000f00 */
[--C-:B------:R-:W-:Y:S01]  /*ad00*/  IMAD.MOV.U32 R35, RZ, RZ, R25.reuse ;  /* 0x000000ffff237224 */ /* 0x100fe200078e0019 */
[-C--:B------:R-:W-:Y:S01]  /*ad10*/  MOV R45, R25.reuse ;  /* 0x00000019002d7202 */ /* 0x080fe20000000f00 */
[--C-:B------:R-:W-:Y:S01]  /*ad20*/  IMAD.MOV.U32 R34, RZ, RZ, R25.reuse ;  /* 0x000000ffff227224 */ /* 0x100fe200078e0019 */
[----:B------:R-:W-:Y:S01]  /*ad30*/  MOV R54, R25 ;  /* 0x0000001900367202 */ /* 0x000fe20000000f00 */
[----:B------:R-:W-:-:S02]  /*ad40*/  IMAD.MOV.U32 R37, RZ, RZ, R25 ;  /* 0x000000ffff257224 */ /* 0x000fc400078e0019 */
[--C-:B------:R-:W-:Y:S02]  /*ad50*/  IMAD.MOV.U32 R36, RZ, RZ, R25.reuse ;  /* 0x000000ffff247224 */ /* 0x100fe400078e0019 */
[--C-:B------:R-:W-:Y:S02]  /*ad60*/  IMAD.MOV.U32 R39, RZ, RZ, R25.reuse ;  /* 0x000000ffff277224 */ /* 0x100fe400078e0019 */
[--C-:B------:R-:W-:Y:S02]  /*ad70*/  IMAD.MOV.U32 R38, RZ, RZ, R25.reuse ;  /* 0x000000ffff267224 */ /* 0x100fe400078e0019 */
[--C-:B------:R-:W-:Y:S02]  /*ad80*/  IMAD.MOV.U32 R41, RZ, RZ, R25.reuse ;  /* 0x000000ffff297224 */ /* 0x100fe400078e0019 */
[--C-:B------:R-:W-:Y:S02]  /*ad90*/  IMAD.MOV.U32 R40, RZ, RZ, R25.reuse ;  /* 0x000000ffff287224 */ /* 0x100fe400078e0019 */
        /* <DEDUP_REMOVED lines=11> */
[----:B------:R-:W-:Y:S02]  /*ae50*/  IMAD.MOV.U32 R55, RZ, RZ, R25 ;  /* 0x000000ffff377224 */ /* 0x000fe400078e0019 */
[----:B------:R-:W-:-:S02]  /*ae60*/  IMAD.MOV.U32 R149, RZ, RZ, R74 ;  /* 0x000000ffff957224 */ /* 0x000fc400078e004a */
[----:B------:R-:W-:Y:S01]  /*ae70*/  IMAD.MOV.U32 R151, RZ, RZ, R78 ;  /* 0x000000ffff977224 */ /* 0x000fe200078e004e */
[----:B------:R-:W-:Y:S06]  /*ae80*/  @!P1 BRA `(.L_x_494) ;  /* 0x00000024008c9947 */ /* 0x000fec0003800000 */
[----:B------:R0:W5:Y:S01]  /*ae90*/  LDL.LU R12, [R1+0x10] ;  /* 0x00001000010c7983 */ /* 0x0001620000300800 */
[----:B------:R-:W-:Y:S02]  /*aea0*/  IMAD.MOV.U32 R10, RZ, RZ, R9 ;  /* 0x000000ffff0a7224 */ /* 0x000fe400078e0009 */
[----:B------:R-:W-:Y:S01]  /*aeb0*/  IMAD.MOV.U32 R3, RZ, RZ, R0 ;  /* 0x000000ffff037224 */ /* 0x000fe200078e0000 */
[----:B------:R0:W5:Y:S01]  /*aec0*/  LDL.LU R8, [R1+0x8] ;  /* 0x0000080001087983 */ /* 0x0001620000300800 */
        /* <DEDUP_REMOVED lines=15> */
[----:B0-----:R-:W-:-:S07]  /*afc0*/  CS2R R54, SRZ ;  /* 0x0000000000367805 */ /* 0x001fce000001ff00 */
.L_x_507:
[----:B-----5:R-:W-:-:S04]  /*afd0*/  ISETP.NE.AND P1, PT, R8, 0x1, PT ;  /* 0x000000010800780c */ /* 0x020fc80003f25270 */
[----:B------:R-:W-:-:S04]  /*afe0*/  SEL R9, RZ, 0x1, P1 ;  /* 0x00000001ff097807 */ /* 0x000fc80000800000 */
[----:B------:R-:W-:-:S05]  /*aff0*/  LOP3.LUT R13, R12, R9, RZ, 0x3c, !PT ;  /* 0x000000090c0d7212 */ /* 0x000fca00078e3cff */
[----:B------:R0:W-:Y:S01]  /*b000*/  STL [R1+0x10], R13 ;  /* 0x0000100d01007387 */ /* 0x0001e20000100800 */
[----:B------:R-:W-:Y:S05]  /*b010*/  @!P0 BRA `(.L_x_495) ;  /* 0x0000000000048947 */ /* 0x000fea0003800000 */
[----:B------:R-:W-:Y:S01]  /*b020*/  BPT.TRAP 0x1 ;  /* 0x000000040000795c */ /* 0x000fe20000300000 */
.L_x_495:
[----:B------:R-:W-:Y:S01]  /*b030*/  VIADD R0, R8, 0x1 ;  /* 0x0000000108007836 */ /* 0x000fe20000000000 */
[----:B0-----:R-:W-:-:S04]  /*b040*/  SHF.L.U32 R13, R13, 0x1f, RZ ;  /* 0x0000001f0d0d7819 */ /* 0x001fc800000006ff */
[----:B------:R-:W-:-:S04]  /*b050*/  ISETP.NE.AND P1, PT, R0, 0x2, PT ;  /* 0x000000020000780c */ /* 0x000fc80003f25270 */
[----:B------:R-:W-:-:S05]  /*b060*/  SEL R9, R0, RZ, P1 ;  /* 0x000000ff00097207 */ /* 0x000fca0000800000 */
[----:B------:R0:W-:Y:S01]  /*b070*/  STL [R1+0x8], R9 ;  /* 0x0000080901007387 */ /* 0x0001e20000100800 */
[----:B------:R-:W-:-:S04]  /*b080*/  IMAD R0, R9, 0x8, R18 ;  /* 0x0000000809007824 */ /* 0x000fc800078e0212 */
[----:B------:R0:W1:Y:S01]  /*b090*/  SYNCS.PHASECHK.TRANS64.TRYWAIT P1, [R0+URZ+0x13230], R13 ;  /* 0x0132300d000075a7 */ /* 0x000062000802017f */
[----:B------:R-:W-:Y:S05]  /*b0a0*/  @!P0 BRA `(.L_x_496) ;  /* 0x0000000000048947 */ /* 0x000fea0003800000 */
[----:B------:R-:W-:Y:S01]  /*b0b0*/  BPT.TRAP 0x1 ;  /* 0x000000040000795c */ /* 0x000fe20000300000 */
.L_x_496:
[----:B0-----:R-:W-:Y:S01]  /*b0c0*/  IMAD R9, R9, 0x280, R21 ;  /* 0x0000028009097824 */ /* 0x001fe200078e0215 */
[----:B------:R-:W-:Y:S03]  /*b0d0*/  BSSY B1, `(.L_x_497) ;  /* 0x0000006000017945 */ /* 0x000fe60003800000 */
[C---:B------:R-:W-:Y:S02]  /*b0e0*/  VIADD R14, R9.reuse, 0x80 ;  /* 0x00000080090e7836 */ /* 0x040fe40000000000 */
[----:B------:R-:W-:Y:S01]  /*b0f0*/  VIADD R59, R9, 0x100 ;  /* 0x00000100093b7836 */ /* 0x000fe20000000000 */
[----:B-1----:R-:W-:Y:S06]  /*b100*/  @P1 BRA `(.L_x_498) ;  /* 0x0000000000081947 */ /* 0x002fec0003800000 */
[----:B------:R-:W0:Y:S02]  /*b110*/  SYNCS.PHASECHK.TRANS64.TRYWAIT P1, [R0+URZ+0x13230], R13 ;  /* 0x0132300d000075a7 */ /* 0x000e24000802017f */
[----:B0-----:R-:W-:Y:S05]  /*b120*/  @!P1 BRA `(.L_x_499) ;  /* 0x000000d800649947 */ /* 0x001fea0003800000 */
.L_x_498:
[----:B------:R-:W-:Y:S05]  /*b130*/  BSYNC B1 ;  /* 0x0000000000017941 */ /* 0x000fea0003800000 */
.L_x_497:
[----:B------:R-:W-:Y:S01]  /*b140*/  IMAD.MOV.U32 R56, RZ, RZ, R9 ;  /* 0x000000ffff387224 */ /* 0x000fe200078e0009 */
[----:B------:R-:W-:Y:S01]  /*b150*/  R2UR UR4, R4 ;  /* 0x00000000040472ca */ /* 0x000fe200000e0000 */
[----:B------:R-:W-:Y:S01]  /*b160*/  IMAD.MOV.U32 R57, RZ, RZ, -0x7fffffe0 ;  /* 0x80000020ff397424 */ /* 0x000fe200078e00ff */
[----:B------:R-:W-:Y:S01]  /*b170*/  R2UR UR5, R5 ;  /* 0x00000000050572ca */ /* 0x000fe200000e0000 */
[----:B------:R-:W-:Y:S01]  /*b180*/  WARPGROUP.ARRIVE ;  /* 0x00000000000079c5 */ /* 0x000fe20000000000 */
[----:B------:R-:W-:Y:S01]  /*b190*/  R2UR UR6, R56 ;  /* 0x00000000380672ca */ /* 0x000fe200000e0000 */
[----:B------:R-:W-:Y:S01]  /*b1a0*/  IMAD.MOV.U32 R56, RZ, RZ, R14 ;  /* 0x000000ffff387224 */ /* 0x000fe200078e000e */
[----:B------:R-:W-:Y:S01]  /*b1b0*/  R2UR UR7, R57 ;  /* 0x00000000390772ca */ /* 0x000fe200000e0000 */
[----:B------:R-:W-:Y:S01]  /*b1c0*/  VIADD R60, R9, 0x102 ;  /* 0x00000102093c7836 */ /* 0x000fe20000000000 */
[----:B------:R-:W-:Y:S01]  /*b1d0*/  R2UR UR11, R57 ;  /* 0x00000000390b72ca */ /* 0x000fe200000e0000 */
[----:B------:R-:W-:Y:S01]  /*b1e0*/  IMAD.MOV.U32 R61, RZ, RZ, -0x7fffffe0 ;  /* 0x80000020ff3d7424 */ /* 0x000fe200078e00ff */
[----:B------:R-:W-:Y:S01]  /*b1f0*/  R2UR UR10, R56 ;  /* 0x00000000380a72ca */ /* 0x000fe200000e0000 */
[----:B------:R-:W-:Y:S01]  /*b200*/  IMAD.MOV.U32 R56, RZ, RZ, R59 ;  /* 0x000000ffff387224 */ /* 0x000fe200078e003b */
[----:B------:R-:W-:Y:S01]  /*b210*/  R2UR UR8, R4 ;  /* 0x00000000040872ca */ /* 0x000fe200000e0000 */
[----:B------:R-:W-:Y:S01]  /*b220*/  IMAD.MOV.U32 R59, RZ, RZ, -0x7fffffe0 ;  /* 0x80000020ff3b7424 */ /* 0x000fe200078e00ff */
[----:B------:R-:W-:-:S02]  /*b230*/  R2UR UR9, R5 ;  /* 0x00000000050972ca */ /* 0x000fc400000e0000 */
[----:B------:R-:W-:Y:S01]  /*b240*/  R2UR UR14, R56 ;  /* 0x00000000380e72ca */ /* 0x000fe200000e0000 */
[----:B------:R-:W-:Y:S01]  /*b250*/  VIADD R56, R9, 0x200 ;  /* 0x0000020009387836 */ /* 0x000fe20000000000 */
[----:B------:R-:W-:Y:S01]  /*b260*/  R2UR UR15, R57 ;  /* 0x00000000390f72ca */ /* 0x000fe200000e0000 */
[----:B------:R-:W-:Y:S01]  /*b270*/  QGMMA.64x32x32.F32.E4M3.E4M3 R120, gdesc[UR4], RZ, !UPT, gsb0 ;  /* 0x00600000047879f3 */ /* 0x000fe2000c0008ff */
[----:B------:R-:W-:Y:S02]  /*b280*/  R2UR UR12, R4 ;  /* 0x00000000040c72ca */ /* 0x000fe400000e0000 */
[----:B------:R-:W-:Y:S02]  /*b290*/  R2UR UR13, R5 ;  /* 0x00000000050d72ca */ /* 0x000fe400000e0000 */
[----:B------:R-:W-:Y:S02]  /*b2a0*/  IADD3 R58, R9, 0x180, RZ ;  /* 0x00000180093a7810 */ /* 0x000fe40007ffe0ff */
[----:B------:R-:W-:-:S02]  /*b2b0*/  R2UR UR19, R59 ;  /* 0x000000003b1372ca */ /* 0x000fc400000e0000 */
[----:B------:R-:W-:Y:S01]  /*b2c0*/  R2UR UR18, R58 ;  /* 0x000000003a1272ca */ /* 0x000fe200000e0000 */
[----:B------:R-:W-:Y:S01]  /*b2d0*/  VIADD R58, R9, 0x2 ;  /* 0x00000002093a7836 */ /* 0x000fe20000000000 */
[----:B------:R-:W-:Y:S02]  /*b2e0*/  R2UR UR16, R4 ;  /* 0x00000000041072ca */ /* 0x000fe400000e0000 */
[----:B------:R-:W-:Y:S02]  /*b2f0*/  R2UR UR17, R5 ;  /* 0x00000000051172ca */ /* 0x000fe400000e0000 */
[----:B------:R-:W-:Y:S01]  /*b300*/  R2UR UR22, R56 ;  /* 0x00000000381672ca */ /* 0x000fe200000e0000 */
[----:B------:R-:W-:Y:S01]  /*b310*/  VIADD R56, R9, 0x82 ;  /* 0x0000008209387836 */ /* 0x000fe20000000000 */
[----:B------:R-:W-:Y:S02]  /*b320*/  R2UR UR23, R57 ;  /* 0x00000000391772ca */ /* 0x000fe400000e0000 */
[----:B------:R-:W-:Y:S01]  /*b330*/  R2UR UR26, R58 ;  /* 0x000000003a1a72ca */ /* 0x000fe200000e0000 */
[----:B------:R-:W-:Y:S01]  /*b340*/  VIADD R58, R9, 0x202 ;  /* 0x00000202093a7836 */ /* 0x000fe20000000000 */
[----:B------:R-:W-:Y:S01]  /*b350*/  R2UR UR27, R59 ;  /* 0x000000003b1b72ca */ /* 0x000fe200000e0000 */
[----:B------:R-:W-:Y:S01]  /*b360*/  IMAD.MOV.U32 R59, RZ, RZ, -0x7fffffe0 ;  /* 0x80000020ff3b7424 */ /* 0x000fe200078e00ff */
[----:B------:R-:W-:-:S02]  /*b370*/  R2UR UR20, R4 ;  /* 0x00000000041472ca */ /* 0x000fc400000e0000 */
[----:B------:R-:W-:Y:S02]  /*b380*/  R2UR UR21, R5 ;  /* 0x00000000051572ca */ /* 0x000fe400000e0000 */
[----:B------:R-:W-:Y:S01]  /*b390*/  R2UR UR6, R56 ;  /* 0x00000000380672ca */ /* 0x000fe200000e0000 */
[----:B------:R-:W-:Y:S01]  /*b3a0*/  VIADD R56, R9, 0x182 ;  /* 0x0000018209387836 */ /* 0x000fe20000000000 */
[----:B------:R-:W-:Y:S02]  /*b3b0*/  R2UR UR7, R57 ;  /* 0x00000000390772ca */ /* 0x000fe400000e0000 */
[----:B------:R-:W-:Y:S02]  /*b3c0*/  MOV R57, 0x80000020 ;  /* 0x8000002000397802 */ /* 0x000fe40000000f00 */
[----:B------:R-:W-:Y:S02]  /*b3d0*/  R2UR UR30, R58 ;  /* 0x000000003a1e72ca */ /* 0x000fe400000e0000 */
[----:B------:R-:W-:-:S02]  /*b3e0*/  R2UR UR31, R59 ;  /* 0x000000003b1f72ca */ /* 0x000fc400000e0000 */
[C---:B------:R-:W-:Y:S02]  /*b3f0*/  R2UR UR24, R6.reuse ;  /* 0x00000000061872ca */ /* 0x040fe400000e0000 */
[C---:B------:R-:W-:Y:S02]  /*b400*/  R2UR UR25, R7.reuse ;  /* 0x00000000071972ca */ /* 0x040fe400000e0000 */
[C---:B------:R-:W-:Y:S02]  /*b410*/  R2UR UR4, R6.reuse ;  /* 0x00000000060472ca */ /* 0x040fe400000e0000 */
[C---:B------:R-:W-:Y:S02]  /*b420*/  R2UR UR5, R7.reuse ;  /* 0x00000000070572ca */ /* 0x040fe400000e0000 */
[----:B------:R-:W-:Y:S02]  /*b430*/  R2UR UR28, R6 ;  /* 0x00000000061c72ca */ /* 0x000fe400000e0000 */
[----:B------:R-:W-:Y:S01]  /*b440*/  R2UR UR29, R7 ;  /* 0x00000000071d72ca */ /* 0x000fe200000e0000 */
[----:B------:R-:W-:-:S02]  /*b450*/  WARPGROUP.DEPBAR.LE gsb0, 0x0 ;  /* 0x00008000000079c5 */ /* 0x000fc40000010000 */
        /* <DEDUP_REMOVED lines=37> */
.L_x_500:
[----:B------:R-:W-:Y:S01]  /*b6b0*/  SHF.L.U32 R9, R12, 0x1f, RZ ;  /* 0x0000001f0c097819 */ /* 0x000fe200000006ff */
[----:B------:R-:W-:-:S04]  /*b6c0*/  IMAD R14, R8, 0x8, R18 ;  /* 0x00000008080e7824 */ /* 0x000fc800078e0212 */
[----:B------:R1:W2:Y:S01]  /*b6d0*/  SYNCS.PHASECHK.TRANS64.TRYWAIT P1, [R14+URZ+0x13250], R9 ;  /* 0x013250090e0075a7 */ /* 0x0002a2000802017f */
[----:B------:R-:W-:Y:S05]  /*b6e0*/  @!P0 BRA `(.L_x_501) ;  /* 0x0000000000048947 */ /* 0x000fea0003800000 */
[----:B------:R-:W-:Y:S01]  /*b6f0*/  BPT.TRAP 0x1 ;  /* 0x000000040000795c */ /* 0x000fe20000300000 */
.L_x_501:
[----:B------:R-:W-:Y:S04]  /*b700*/  BSSY B1, `(.L_x_502) ;  /* 0x0000004000017945 */ /* 0x000fe80003800000 */
[----:B--2---:R-:W-:Y:S05]  /*b710*/  @P1 BRA `(.L_x_503) ;  /* 0x0000000000081947 */ /* 0x004fea0003800000 */
[----:B------:R-:W2:Y:S02]  /*b720*/  SYNCS.PHASECHK.TRANS64.TRYWAIT P1, [R14+URZ+0x13250], R9 ;  /* 0x013250090e0075a7 */ /* 0x000ea4000802017f */
[----:B--2---:R-:W-:Y:S05]  /*b730*/  @!P1 BRA `(.L_x_504) ;  /* 0x000000d000f49947 */ /* 0x004fea0003800000 */
.L_x_503:
[----:B------:R-:W-:Y:S05]  /*b740*/  BSYNC B1 ;  /* 0x0000000000017941 */ /* 0x000fea0003800000 */
.L_x_502:
[----:B-12---:R-:W-:Y:S01]  /*b750*/  VIADD R9, R18, 0x1000 ;  /* 0x0000100012097836 */ /* 0x006fe20000000000 */
[----:B------:R-:W-:Y:S01]  /*b760*/  WARPGROUP.ARRIVE ;  /* 0x00000000000079c5 */ /* 0x000fe20000000000 */
[----:B0-----:R-:W-:-:S03]  /*b770*/  IMAD.MOV.U32 R13, RZ, RZ, -0x3ffffff0 ;  /* 0xc0000010ff0d7424 */ /* 0x001fc600078e00ff */
[----:B------:R-:W-:-:S04]  /*b780*/  SHF.R.U32.HI R9, RZ, 0x4, R9 ;  /* 0x00000004ff097819 */ /* 0x000fc80000011609 */
[----:B------:R-:W-:-:S04]  /*b790*/  LOP3.LUT R9, R9, 0x3fff, RZ, 0xc0, !PT ;  /* 0x00003fff09097812 */ /* 0x000fc800078ec0ff */
[----:B------:R-:W-:-:S05]  /*b7a0*/  LOP3.LUT R9, R9, 0x10000, RZ, 0xfc, !PT ;  /* 0x0001000009097812 */ /* 0x000fca00078efcff */
[----:B------:R-:W-:Y:S02]  /*b7b0*/  IMAD R8, R8, 0x280, R9 ;  /* 0x0000028008087824 */ /* 0x000fe400078e0209 */
[----:B------:R-:W-:Y:S02]  /*b7c0*/  IMAD.MOV.U32 R9, RZ, RZ, -0x3ffffff0 ;  /* 0xc0000010ff097424 */ /* 0x000fe400078e00ff */
[C---:B------:R-:W-:Y:S01]  /*b7d0*/  VIADD R12, R8.reuse, 0x80 ;  /* 0x00000080080c7836 */ /* 0x040fe20000000000 */
[----:B------:R-:W-:Y:S02]  /*b7e0*/  R2UR UR6, R8 ;  /* 0x00000000080672ca */ /* 0x000fe400000e0000 */
[----:B------:R-:W-:Y:S01]  /*b7f0*/  R2UR UR7, R9 ;  /* 0x00000000090772ca */ /* 0x000fe200000e0000 */
[----:B------:R-:W-:-:S12]  /*b800*/  IMAD.MOV.U32 R9, RZ, RZ, -0x3ffffff0 ;  /* 0xc0000010ff097424 */ /* 0x000fd800078e00ff */
[----:B------:R-:W-:Y:S01]  /*b810*/  QGMMA.64x64x32.F32.E4M3.E4M3 R24, R152, gdesc[UR4], R24, gsb0 ;  /* 0x00e0000498187df3 */ /* 0x000fe20008000818 */
[----:B------:R-:W-:Y:S01]  /*b820*/  R2UR UR6, R12 ;  /* 0x000000000c0672ca */ /* 0x000fe200000e0000 */
[----:B------:R-:W-:Y:S01]  /*b830*/  VIADD R12, R8, 0x100 ;  /* 0x00000100080c7836 */ /* 0x000fe20000000000 */
[----:B------:R-:W-:Y:S01]  /*b840*/  R2UR UR7, R13 ;  /* 0x000000000d0772ca */ /* 0x000fe200000e0000 */
[----:B------:R-:W-:Y:S01]  /*b850*/  IMAD.MOV.U32 R13, RZ, RZ, -0x3ffffff0 ;  /* 0xc0000010ff0d7424 */ /* 0x000fe200078e00ff */
[----:B------:R-:W-:Y:S02]  /*b860*/  WARPGROUP.DEPBAR.LE gsb0, 0x0 ;  /* 0x00008000000079c5 */ /* 0x000fe40000010000 */
[----:B------:R-:W-:-:S09]  /*b870*/  WARPGROUP.ARRIVE ;  /* 0x00000000000079c5 */ /* 0x000fd20000000000 */
[----:B------:R-:W-:Y:S01]  /*b880*/  QGMMA.64x64x32.F32.E4M3.E4M3 R24, R148, gdesc[UR4], R24, gsb0 ;  /* 0x00e0000494187df3 */ /* 0x000fe20008000818 */
[----:B------:R-:W-:Y:S01]  /*b890*/  R2UR UR6, R12 ;  /* 0x000000000c0672ca */ /* 0x000fe200000e0000 */
[C---:B------:R-:W-:Y:S01]  /*b8a0*/  VIADD R12, R8.reuse, 0x180 ;  /* 0x00000180080c7836 */ /* 0x040fe20000000000 */
[----:B------:R-:W-:Y:S01]  /*b8b0*/  R2UR UR7, R13 ;  /* 0x000000000d0772ca */ /* 0x000fe200000e0000 */
[----:B------:R-:W-:Y:S01]  /*b8c0*/  IMAD.MOV.U32 R13, RZ, RZ, -0x3ffffff0 ;  /* 0xc0000010ff0d7424 */ /* 0x000fe200078e00ff */
[----:B------:R-:W-:Y:S01]  /*b8d0*/  IADD3 R8, R8, 0x200, RZ ;  /* 0x0000020008087810 */ /* 0x000fe20007ffe0ff */
[----:B------:R-:W-:Y:S02]  /*b8e0*/  WARPGROUP.DEPBAR.LE gsb0, 0x0 ;  /* 0x00008000000079c5 */ /* 0x000fe40000010000 */
[----:B------:R-:W-:-:S08]  /*b8f0*/  WARPGROUP.ARRIVE ;  /* 0x00000000000079c5 */ /* 0x000fd00000000000 */
[----:B------:R-:W-:Y:S01]  /*b900*/  QGMMA.64x64x32.F32.E4M3.E4M3 R24, R136, gdesc[UR4], R24, gsb0 ;  /* 0x00e0000488187df3 */ /* 0x000fe20008000818 */
[----:B------:R-:W-:Y:S02]  /*b910*/  R2UR UR6, R12 ;  /* 0x000000000c0672ca */ /* 0x000fe400000e0000 */
[----:B------:R-:W-:Y:S01]  /*b920*/  R2UR UR7, R13 ;  /* 0x000000000d0772ca */ /* 0x000fe200000e0000 */
[----:B------:R-:W-:Y:S02]  /*b930*/  WARPGROUP.DEPBAR.LE gsb0, 0x0 ;  /* 0x00008000000079c5 */ /* 0x000fe40000010000 */
[----:B------:R-:W-:-:S10]  /*b940*/  WARPGROUP.ARRIVE ;  /* 0x00000000000079c5 */ /* 0x000fd40000000000 */
[----:B------:R-:W-:Y:S01]  /*b950*/  QGMMA.64x64x32.F32.E4M3.E4M3 R24, R140, gdesc[UR4], R24, gsb0 ;  /* 0x00e000048c187df3 */ /* 0x000fe20008000818 */
[----:B------:R-:W-:Y:S02]  /*b960*/  R2UR UR6, R8 ;  /* 0x00000000080672ca */ /* 0x000fe400000e0000 */
[----:B------:R-:W-:Y:S01]  /*b970*/  R2UR UR7, R9 ;  /* 0x00000000090772ca */ /* 0x000fe200000e0000 */
[----:B------:R-:W-:Y:S02]  /*b980*/  WARPGROUP.DEPBAR.LE gsb0, 0x0 ;  /* 0x00008000000079c5 */ /* 0x000fe40000010000 */
[----:B------:R-:W-:-:S10]  /*b990*/  WARPGROUP.ARRIVE ;  /* 0x00000000000079c5 */ /* 0x000fd40000000000 */
[----:B------:R-:W-:Y:S03]  /*b9a0*/  QGMMA.64x64x32.F32.E4M3.E4M3 R24, R144, gdesc[UR4], R24, gsb0 ;  /* 0x00e0000490187df3 */ /* 0x000fe60008000818 */
[----:B------:R-:W-:Y:S02]  /*b9b0*/  WARPGROUP.DEPBAR.LE gsb0, 0x0 ;  /* 0x00008000000079c5 */ /* 0x000fe40000010000 */
[----:B------:R-:W-:Y:S05]  /*b9c0*/  @!P0 BRA `(.L_x_505) ;  /* 0x0000000000048947 */ /* 0x000fea0003800000 */
[----:B------:R-:W-:Y:S01]  /*b9d0*/  BPT.TRAP 0x1 ;  /* 0x000000040000795c */ /* 0x000fe20000300000 */
.L_x_505:
[----:B------:R-:W2:Y:S01]  /*b9e0*/  LDL R136, [R1+0x20] ;  /* 0x0000200001887983 */ /* 0x000ea20000100800 */
[----:B------:R-:W-:-:S05]  /*b9f0*/  VIADD R0, R0, 0x13240 ;  /* 0x0001324000007836 */ /* 0x000fca0000000000 */
[----:B--2---:R-:W-:-:S04]  /*ba00*/  PRMT R0, R136, 0x654, R0 ;  /* 0x0000065488007816 */ /* 0x004fc80000000000 */
[----:B------:R0:W-:Y:S02]  /*ba10*/  SYNCS.ARRIVE.TRANS64.RED.A1T0 RZ, [R0+URZ], RZ ;  /* 0x000000ff00ff79a7 */ /* 0x0001e4000810043f */
[----:B0-----:R-:W-:-:S04]  /*ba20*/  FMNMX.FTZ R0, R120, R3, !PT ;  /* 0x0000000378007209 */ /* 0x001fc80007810000 */
        /* <DEDUP_REMOVED lines=38> */
[----:B------:R-:W-:-:S05]  /*bc90*/  FMNMX.FTZ R0, R69, R0, !PT ;  /* 0x0000000045007209 */ /* 0x000fca0007810000 */
[----:B------:R-:W0:Y:S02]  /*bca0*/  SHFL.BFLY PT, R8, R0, 0x2, 0x1f ;  /* 0x0c401f0000087f89 */ /* 0x000e2400000e0000 */
[----:B0-----:R-:W-:-:S05]  /*bcb0*/  FMNMX.FTZ R0, R0, R8, !PT ;  /* 0x0000000800007209 */ /* 0x001fca0007810000 */
[----:B------:R-:W0:Y:S02]  /*bcc0*/  SHFL.BFLY PT, R8, R0, 0x1, 0x1f ;  /* 0x0c201f0000087f89 */ /* 0x000e2400000e0000 */
[----:B0-----:R-:W-:Y:S02]  /*bcd0*/  FMNMX.FTZ R0, R0, R8, !PT ;  /* 0x0000000800007209 */ /* 0x001fe40007810000 */
[----:B------:R-:W-:-:S03]  /*bce0*/  FMNMX.FTZ R8, R122, R10, !PT ;  /* 0x0000000a7a087209 */ /* 0x000fc60007810000 */
[----:B------:R-:W-:Y:S01]  /*bcf0*/  FFMA.FTZ R13, R2, R0, -8 ;  /* 0xc1000000020d7423 */ /* 0x000fe20000010000 */
[----:B------:R-:W-:Y:S01]  /*bd00*/  FMNMX.FTZ R8, R123, R8, !PT ;  /* 0x000000087b087209 */ /* 0x000fe20007810000 */
[----:B------:R-:W-:Y:S02]  /*bd10*/  FADD.FTZ R3, -R0, R3 ;  /* 0x0000000300037221 */ /* 0x000fe40000010100 */
[----:B------:R-:W-:-:S01]  /*bd20*/  FFMA.FTZ R120, R2, R120, -R13 ;  /* 0x0000007802787223 */ /* 0x000fc2000001080d */
[----:B------:R-:W-:Y:S01]  /*bd30*/  FMNMX.FTZ R8, R126, R8, !PT ;  /* 0x000000087e087209 */ /* 0x000fe20007810000 */
[----:B------:R-:W-:-:S01]  /*bd40*/  FFMA.FTZ R121, R2, R121, -R13 ;  /* 0x0000007902797223 */ /* 0x000fc2000001080d */
[C-C-:B------:R-:W-:Y:S01]  /*bd50*/  FFMA.FTZ R124, R2.reuse, R124, -R13.reuse ;  /* 0x0000007c027c7223 */ /* 0x140fe2000001080d */
        /* <DEDUP_REMOVED lines=50> */
[----:B------:R-:W-:Y:S01]  /*c080*/  FMUL.FTZ R3, R2, R3 ;  /* 0x0000000302037220 */ /* 0x000fe20000410000 */
[----:B------:R-:W-:Y:S02]  /*c090*/  MUFU.EX2 R120, R120 ;  /* 0x0000007800787308 */ /* 0x000fe40000000800 */
[----:B------:R-:W-:-:S04]  /*c0a0*/  FMNMX.FTZ R8, R90, R8, !PT ;  /* 0x000000085a087209 */ /* 0x000fc80007810000 */
[----:B------:R-:W-:Y:S02]  /*c0b0*/  FMNMX.FTZ R8, R91, R8, !PT ;  /* 0x000000085b087209 */ /* 0x000fe40007810000 */
[----:B------:R-:W0:Y:S02]  /*c0c0*/  MUFU.EX2 R3, R3 ;  /* 0x0000000300037308 */ /* 0x000e240000000800 */
[----:B------:R-:W-:-:S04]  /*c0d0*/  FMNMX.FTZ R8, R94, R8, !PT ;  /* 0x000000085e087209 */ /* 0x000fc80007810000 */
[----:B------:R-:W-:Y:S02]  /*c0e0*/  FMNMX.FTZ R8, R95, R8, !PT ;  /* 0x000000085f087209 */ /* 0x000fe40007810000 */
[----:B------:R-:W1:Y:S02]  /*c0f0*/  MUFU.EX2 R121, R121 ;  /* 0x0000007900797308 */ /* 0x000e640000000800 */
[----:B------:R-:W-:-:S04]  /*c100*/  FMNMX.FTZ R8, R98, R8, !PT ;  /* 0x0000000862087209 */ /* 0x000fc80007810000 */
[----:B------:R-:W-:Y:S02]  /*c110*/  FMNMX.FTZ R8, R99, R8, !PT ;  /* 0x0000000863087209 */ /* 0x000fe40007810000 */
[----:B------:R-:W2:Y:S01]  /*c120*/  MUFU.EX2 R124, R124 ;  /* 0x0000007c007c7308 */ /* 0x000ea20000000800 */
[----:B0-----:R-:W-:-:S01]  /*c130*/  FFMA.FTZ R20, R3, R20, R120 ;  /* 0x0000001403147223 */ /* 0x001fc20000010078 */
[----:B------:R-:W-:-:S04]  /*c140*/  FMNMX.FTZ R8, R102, R8, !PT ;  /* 0x0000000866087209 */ /* 0x000fc80007810000 */
[----:B------:R-:W-:Y:S02]  /*c150*/  FMNMX.FTZ R8, R103, R8, !PT ;  /* 0x0000000867087209 */ /* 0x000fe40007810000 */
[----:B------:R-:W0:Y:S02]  /*c160*/  MUFU.EX2 R125, R125 ;  /* 0x0000007d007d7308 */ /* 0x000e240000000800 */
[----:B------:R-:W-:-:S04]  /*c170*/  FMNMX.FTZ R8, R74, R8, !PT ;  /* 0x000000084a087209 */ /* 0x000fc80007810000 */
[----:B------:R-:W-:Y:S02]  /*c180*/  FMNMX.FTZ R8, R75, R8, !PT ;  /* 0x000000084b087209 */ /* 0x000fe40007810000 */
[----:B------:R-:W3:Y:S02]  /*c190*/  MUFU.EX2 R128, R128 ;  /* 0x0000008000807308 */ /* 0x000ee40000000800 */
[----:B------:R-:W-:-:S04]  /*c1a0*/  FMNMX.FTZ R8, R78, R8, !PT ;  /* 0x000000084e087209 */ /* 0x000fc80007810000 */
[----:B------:R-:W-:Y:S02]  /*c1b0*/  FMNMX.FTZ R8, R79, R8, !PT ;  /* 0x000000084f087209 */ /* 0x000fe40007810000 */
[----:B------:R-:W4:Y:S02]  /*c1c0*/  MUFU.EX2 R129, R129 ;  /* 0x0000008100817308 */ /* 0x000f240000000800 */
[----:B------:R-:W-:-:S04]  /*c1d0*/  FMNMX.FTZ R8, R82, R8, !PT ;  /* 0x0000000852087209 */ /* 0x000fc80007810000 */
[----:B------:R-:W-:Y:S02]  /*c1e0*/  FMNMX.FTZ R8, R83, R8, !PT ;  /* 0x0000000853087209 */ /* 0x000fe40007810000 */
[----:B------:R-:W5:Y:S02]  /*c1f0*/  MUFU.EX2 R132, R132 ;  /* 0x0000008400847308 */ /* 0x000f640000000800 */
[----:B------:R-:W-:-:S04]  /*c200*/  FMNMX.FTZ R8, R86, R8, !PT ;  /* 0x0000000856087209 */ /* 0x000fc80007810000 */
[----:B------:R-:W-:Y:S02]  /*c210*/  FMNMX.FTZ R8, R87, R8, !PT ;  /* 0x0000000857087209 */ /* 0x000fe40007810000 */
[----:B------:R-:W-:Y:S02]  /*c220*/  MUFU.EX2 R133, R133 ;  /* 0x0000008500857308 */ /* 0x000fe40000000800 */
        /* <DEDUP_REMOVED lines=11> */
[----:B------:R-:W-:Y:S03]  /*c2e0*/  MUFU.EX2 R109, R109 ;  /* 0x0000006d006d7308 */ /* 0x000fe60000000800 */
[----:B------:R-:W1:Y:S05]  /*c2f0*/  SHFL.BFLY PT, R9, R8, 0x2, 0x1f ;  /* 0x0c401f0008097f89 */ /* 0x000e6a00000e0000 */
[----:B------:R-:W-:Y:S08]  /*c300*/  MUFU.EX2 R112, R112 ;  /* 0x0000007000707308 */ /* 0x000ff00000000800 */
[----:B------:R-:W-:Y:S08]  /*c310*/  MUFU.EX2 R113, R113 ;  /* 0x0000007100717308 */ /* 0x000ff00000000800 */
[----:B------:R-:W-:Y:S01]  /*c320*/  MUFU.EX2 R116, R116 ;  /* 0x0000007400747308 */ /* 0x000fe20000000800 */
[----:B-1----:R-:W-:-:S05]  /*c330*/  FMNMX.FTZ R9, R8, R9, !PT ;  /* 0x0000000908097209 */ /* 0x002fca0007810000 */
[----:B------:R-:W1:Y:S02]  /*c340*/  SHFL.BFLY PT, R8, R9, 0x1, 0x1f ;  /* 0x0c201f0009087f89 */ /* 0x000e6400000e0000 */
[----:B------:R-:W-:Y:S08]  /*c350*/  MUFU.EX2 R117, R117 ;  /* 0x0000007500757308 */ /* 0x000ff00000000800 */
[----:B------:R-:W-:Y:S08]  /*c360*/  MUFU.EX2 R88, R88 ;  /* 0x0000005800587308 */ /* 0x000ff00000000800 */
[----:B------:R-:W-:Y:S01]  /*c370*/  MUFU.EX2 R89, R89 ;  /* 0x0000005900597308 */ /* 0x000fe20000000800 */
[----:B-1----:R-:W-:-:S07]  /*c380*/  FMNMX.FTZ R9, R9, R8, !PT ;  /* 0x0000000809097209 */ /* 0x002fce0007810000 */
[----:B------:R-:W-:Y:S01]  /*c390*/  MUFU.EX2 R92, R92 ;  /* 0x0000005c005c7308 */ /* 0x000fe20000000800 */
[----:B------:R-:W-:-:S01]  /*c3a0*/  FADD.FTZ R8, -R9, R10 ;  /* 0x0000000a09087221 */ /* 0x000fc20000010100 */
[----:B------:R-:W-:Y:S01]  /*c3b0*/  FFMA.FTZ R69, R2, R9, -8 ;  /* 0xc100000002457423 */ /* 0x000fe20000010009 */
[----:B------:R-:W-:-:S02]  /*c3c0*/  FADD.FTZ R10, R121, R20 ;  /* 0x00000014790a7221 */ /* 0x000fc40000010000 */
[C---:B------:R-:W-:Y:S01]  /*c3d0*/  FMUL.FTZ R8, R2.reuse, R8 ;  /* 0x0000000802087220 */ /* 0x040fe20000410000 */
[----:B------:R-:W-:-:S01]  /*c3e0*/  FFMA.FTZ R122, R2, R122, -R69 ;  /* 0x0000007a027a7223 */ /* 0x000fc20000010845 */
[C-C-:B------:R-:W-:Y:S01]  /*c3f0*/  FFMA.FTZ R123, R2.reuse, R123, -R69.reuse ;  /* 0x0000007b027b7223 */ /* 0x140fe20000010845 */
[----:B------:R-:W-:-:S01]  /*c400*/  FFMA.FTZ R126, R2, R126, -R69 ;  /* 0x0000007e027e7223 */ /* 0x000fc20000010845 */
[C-C-:B------:R-:W-:Y:S01]  /*c410*/  FFMA.FTZ R127, R2.reuse, R127, -R69.reuse ;  /* 0x0000007f027f7223 */ /* 0x140fe20000010845 */
[----:B------:R-:W-:-:S01]  /*c420*/  FFMA.FTZ R130, R2, R130, -R69 ;  /* 0x0000008202827223 */ /* 0x000fc20000010845 */
[----:B------:R-:W-:Y:S01]  /*c430*/  MUFU.EX2 R8, R8 ;  /* 0x0000000800087308 */ /* 0x000fe20000000800 */
[----:B------:R-:W-:-:S01]  /*c440*/  FFMA.FTZ R131, R2, R131, -R69 ;  /* 0x0000008302837223 */ /* 0x000fc20000010845 */
[C-C-:B------:R-:W-:Y:S01]  /*c450*/  FFMA.FTZ R134, R2.reuse, R134, -R69.reuse ;  /* 0x0000008602867223 */ /* 0x140fe20000010845 */
[----:B------:R-:W-:-:S01]  /*c460*/  FFMA.FTZ R135, R2, R135, -R69 ;  /* 0x0000008702877223 */ /* 0x000fc20000010845 */
[----:B--2---:R-:W-:Y:S01]  /*c470*/  FADD.FTZ R10, R124, R10 ;  /* 0x0000000a7c0a7221 */ /* 0x004fe20000010000 */
[----:B------:R-:W-:-:S01]  /*c480*/  FFMA.FTZ R106, R2, R106, -R69 ;  /* 0x0000006a026a7223 */ /* 0x000fc20000010845 */
[C-C-:B------:R-:W-:Y:S01]  /*c490*/  FFMA.FTZ R107, R2.reuse, R107, -R69.reuse ;  /* 0x0000006b026b7223 */ /* 0x140fe20000010845 */
[----:B------:R-:W-:-:S01]  /*c4a0*/  FFMA.FTZ R110, R2, R110, -R69 ;  /* 0x0000006e026e7223 */ /* 0x000fc20000010845 */
[----:B------:R-:W1:Y:S01]  /*c4b0*/  MUFU.EX2 R122, R122 ;  /* 0x0000007a007a7308 */ /* 0x000e620000000800 */
[----:B0-----:R-:W-:-:S01]  /*c4c0*/  FADD.FTZ R10, R125, R10 ;  /* 0x0000000a7d0a7221 */ /* 0x001fc20000010000 */
[C-C-:B------:R-:W-:Y:S01]  /*c4d0*/  FFMA.FTZ R111, R2.reuse, R111, -R69.reuse ;  /* 0x0000006f026f7223 */ /* 0x140fe20000010845 */
[----:B------:R-:W-:-:S01]  /*c4e0*/  FFMA.FTZ R114, R2, R114, -R69 ;  /* 0x0000007202727223 */ /* 0x000fc20000010845 */
[----:B------:R-:W-:Y:S01]  /*c4f0*/  FFMA.FTZ R115, R2, R115, -R69 ;  /* 0x0000007302737223 */ /* 0x000fe20000010845 */
[----:B---3--:R-:W-:-:S01]  /*c500*/  FADD.FTZ R10, R128, R10 ;  /* 0x0000000a800a7221 */ /* 0x008fc20000010000 */
[C-C-:B------:R-:W-:Y:S01]  /*c510*/  FFMA.FTZ R118, R2.reuse, R118, -R69.reuse ;  /* 0x0000007602767223 */ /* 0x140fe20000010845 */
[----:B------:R-:W-:-:S01]  /*c520*/  FFMA.FTZ R119, R2, R119, -R69 ;  /* 0x0000007702777223 */ /* 0x000fc20000010845 */
[----:B------:R-:W0:Y:S01]  /*c530*/  MUFU.EX2 R123, R123 ;  /* 0x0000007b007b7308 */ /* 0x000e220000000800 */
[----:B----4-:R-:W-:-:S01]  /*c540*/  FADD.FTZ R10, R129, R10 ;  /* 0x0000000a810a7221 */ /* 0x010fc20000010000 */
[C-C-:B------:R-:W-:Y:S01]  /*c550*/  FFMA.FTZ R90, R2.reuse, R90, -R69.reuse ;  /* 0x0000005a025a7223 */ /* 0x140fe20000010845 */
[----:B------:R-:W-:-:S01]  /*c560*/  FFMA.FTZ R91, R2, R91, -R69 ;  /* 0x0000005b025b7223 */ /* 0x000fc20000010845 */
[----:B------:R-:W-:Y:S01]  /*c570*/  FFMA.FTZ R94, R2, R94, -R69 ;  /* 0x0000005e025e7223 */ /* 0x000fe20000010845 */
[----:B-----5:R-:W-:-:S01]  /*c580*/  FADD.FTZ R10, R132, R10 ;  /* 0x0000000a840a7221 */ /* 0x020fc20000010000 */
[C-C-:B------:R-:W-:Y:S01]  /*c590*/  FFMA.FTZ R95, R2.reuse, R95, -R69.reuse ;  /* 0x0000005f025f7223 */ /* 0x140fe20000010845 */
[----:B------:R-:W-:-:S01]  /*c5a0*/  FFMA.FTZ R98, R2, R98, -R69 ;  /* 0x0000006202627223 */ /* 0x000fc20000010845 */
[----:B------:R-:W2:Y:S01]  /*c5b0*/  MUFU.EX2 R126, R126 ;  /* 0x0000007e007e7308 */ /* 0x000ea20000000800 */
[----:B-1----:R-:W-:-:S01]  /*c5c0*/  FFMA.FTZ R15, R8, R15, R122 ;  /* 0x0000000f080f7223 */ /* 0x002fc2000001007a */
[----:B------:R-:W-:Y:S01]  /*c5d0*/  FADD.FTZ R10, R133, R10 ;  /* 0x0000000a850a7221 */ /* 0x000fe20000010000 */
[----:B------:R-:W-:-:S01]  /*c5e0*/  FFMA.FTZ R99, R2, R99, -R69 ;  /* 0x0000006302637223 */ /* 0x000fc20000010845 */
[C-C-:B------:R-:W-:Y:S01]  /*c5f0*/  FFMA.FTZ R102, R2.reuse, R102, -R69.reuse ;  /* 0x0000006602667223 */ /* 0x140fe20000010845 */
[----:B------:R-:W-:-:S01]  /*c600*/  FFMA.FTZ R103, R2, R103, -R69 ;  /* 0x0000006702677223 */ /* 0x000fc20000010845 */
[----:B------:R-:W-:Y:S01]  /*c610*/  FADD.FTZ R10, R104, R10 ;  /* 0x0000000a680a7221 */ /* 0x000fe20000010000 */
[----:B------:R-:W-:-:S01]  /*c620*/  FFMA.FTZ R74, R2, R74, -R69 ;  /* 0x0000004a024a7223 */ /* 0x000fc20000010845 */
[----:B------:R-:W1:Y:S01]  /*c630*/  MUFU.EX2 R127, R127 ;  /* 0x0000007f007f7308 */ /* 0x000e620000000800 */
[----:B0-----:R-:W-:-:S01]  /*c640*/  FADD.FTZ R12, R123, R15 ;  /* 0x0000000f7b0c7221 */ /* 0x001fc20000010000 */
[----:B------:R-:W-:Y:S01]  /*c650*/  FADD.FTZ R10, R105, R10 ;  /* 0x0000000a690a7221 */ /* 0x000fe20000010000 */
[----:B------:R-:W-:-:S01]  /*c660*/  FFMA.FTZ R75, R2, R75, -R69 ;  /* 0x0000004b024b7223 */ /* 0x000fc20000010845 */
[C-C-:B------:R-:W-:Y:S01]  /*c670*/  FFMA.FTZ R78, R2.reuse, R78, -R69.reuse ;  /* 0x0000004e024e7223 */ /* 0x140fe20000010845 */
[----:B------:R-:W-:-:S01]  /*c680*/  FFMA.FTZ R79, R2, R79, -R69 ;  /* 0x0000004f024f7223 */ /* 0x000fc20000010845 */
[----:B------:R-:W-:Y:S01]  /*c690*/  FADD.FTZ R10, R108, R10 ;  /* 0x0000000a6c0a7221 */ /* 0x000fe20000010000 */
[----:B------:R-:W-:-:S01]  /*c6a0*/  FFMA.FTZ R82, R2, R82, -R69 ;  /* 0x0000005202527223 */ /* 0x000fc20000010845 */
[----:B------:R-:W0:Y:S01]  /*c6b0*/  MUFU.EX2 R130, R130 ;  /* 0x0000008200827308 */ /* 0x000e220000000800 */
[----:B--2---:R-:W-:-:S01]  /*c6c0*/  FADD.FTZ R12, R126, R12 ;  /* 0x0000000c7e0c7221 */ /* 0x004fc20000010000 */
[----:B------:R-:W-:Y:S01]  /*c6d0*/  FADD.FTZ R10, R109, R10 ;  /* 0x0000000a6d0a7221 */ /* 0x000fe20000010000 */
[----:B------:R-:W-:-:S01]  /*c6e0*/  FFMA.FTZ R83, R2, R83, -R69 ;  /* 0x0000005302537223 */ /* 0x000fc20000010845 */
[C-C-:B------:R-:W-:Y:S01]  /*c6f0*/  FFMA.FTZ R86, R2.reuse, R86, -R69.reuse ;  /* 0x0000005602567223 */ /* 0x140fe20000010845 */
[----:B------:R-:W-:-:S01]  /*c700*/  FFMA.FTZ R87, R2, R87, -R69 ;  /* 0x0000005702577223 */ /* 0x000fc20000010845 */
[----:B------:R-:W-:Y:S01]  /*c710*/  FADD.FTZ R10, R112, R10 ;  /* 0x0000000a700a7221 */ /* 0x000fe20000010000 */
[----:B------:R-:W-:-:S01]  /*c720*/  FFMA.FTZ R58, R2, R58, -R69 ;  /* 0x0000003a023a7223 */ /* 0x000fc20000010845 */
[----:B------:R-:W2:Y:S01]  /*c730*/  MUFU.EX2 R131, R131 ;  /* 0x0000008300837308 */ /* 0x000ea20000000800 */
[----:B-1----:R-:W-:-:S01]  /*c740*/  FADD.FTZ R12, R127, R12 ;  /* 0x0000000c7f0c7221 */ /* 0x002fc20000010000 */
        /* <DEDUP_REMOVED lines=12> */
[----:B------:R-:W-:-:S02]  /*c810*/  FADD.FTZ R10, R88, R10 ;  /* 0x0000000a580a7221 */ /* 0x000fc40000010000 */
[----:B------:R-:W0:Y:S01]  /*c820*/  MUFU.EX2 R135, R135 ;  /* 0x0000008700877308 */ /* 0x000e220000000800 */
[----:B--2---:R-:W-:-:S01]  /*c830*/  FADD.FTZ R12, R131, R12 ;  /* 0x0000000c830c7221 */ /* 0x004fc20000010000 */
[----:B------:R-:W-:-:S04]  /*c840*/  FADD.FTZ R10, R89, R10 ;  /* 0x0000000a590a7221 */ /* 0x000fc80000010000 */
[----:B------:R-:W-:Y:S02]  /*c850*/  FADD.FTZ R10, R92, R10 ;  /* 0x0000000a5c0a7221 */ /* 0x000fe40000010000 */
        /* <DEDUP_REMOVED lines=105> */
[----:B0-----:R-:W-:-:S01]  /*cef0*/  FADD.FTZ R12, R70, R12 ;  /* 0x0000000c460c7221 */ /* 0x001fc20000010000 */
[----:B--2---:R-:W-:-:S03]  /*cf00*/  FADD.FTZ R20, R13, R10 ;  /* 0x0000000a0d147221 */ /* 0x004fc60000010000 */
[----:B-1----:R-:W-:Y:S01]  /*cf10*/  FADD.FTZ R15, R69, R12 ;  /* 0x0000000c450f7221 */ /* 0x002fe20000010000 */
[----:B------:R-:W-:Y:S06]  /*cf20*/  @!P0 BRA `(.L_x_506) ;  /* 0x0000000000048947 */ /* 0x000fec0003800000 */
[----:B------:R-:W-:Y:S01]  /*cf30*/  BPT.TRAP 0x1 ;  /* 0x000000040000795c */ /* 0x000fe20000300000 */
.L_x_506:
[----:B------:R-:W2:Y:S01]  /*cf40*/  LDL R10, [R1+0x28] ;  /* 0x00002800010a7983 */ /* 0x000ea20000100800 */
        /* <DEDUP_REMOVED lines=16> */
[----:B------:R0:W5:Y:S01]  /*d050*/  LDL R12, [R1+0x10] ;  /* 0x00001000010c7983 */ /* 0x0001620000100800 */
[----:B------:R-:W-:-:S03]  /*d060*/  VIADD R14, R14, 0x13260 ;  /* 0x000132600e0e7836 */ /* 0x000fc60000000000 */
[----:B------:R0:W5:Y:S01]  /*d070*/  LDL R8, [R1+0x8] ;  /* 0x0000080001087983 */ /* 0x0001620000100800 */
[----:B------:R-:W-:Y:S02]  /*d080*/  F2FP.SATFINITE.E4M3.F32.PACK_AB_MERGE_C R124, R125, R124, RZ ;  /* 0x0000007c7d7c723e */ /* 0x000fe400048070ff */
[----:B------:R-:W-:Y:S02]  /*d090*/  F2FP.SATFINITE.E4M3.F32.PACK_AB_MERGE_C R126, R127, R126, RZ ;  /* 0x0000007e7f7e723e */ /* 0x000fe400048070ff */
[----:B------:R-:W-:Y:S02]  /*d0a0*/  F2FP.SATFINITE.E4M3.F32.PACK_AB_MERGE_C R132, R133, R132, RZ ;  /* 0x000000848584723e */ /* 0x000fe400048070ff */
[----:B------:R-:W-:Y:S02]  /*d0b0*/  F2FP.SATFINITE.E4M3.F32.PACK_AB_MERGE_C R134, R135, R134, RZ ;  /* 0x000000868786723e */ /* 0x000fe400048070ff */
[----:B------:R-:W-:Y:S02]  /*d0c0*/  F2FP.SATFINITE.E4M3.F32.PACK_AB_MERGE_C R108, R109, R108, RZ ;  /* 0x0000006c6d6c723e */ /* 0x000fe400048070ff */
[----:B------:R-:W-:-:S02]  /*d0d0*/  PRMT R14, R136, 0x654, R14 ;  /* 0x00000654880e7816 */ /* 0x000fc4000000000e */
[----:B------:R-:W-:Y:S02]  /*d0e0*/  F2FP.SATFINITE.E4M3.F32.PACK_AB_MERGE_C R124, R121, R120, R124 ;  /* 0x00000078797c723e */ /* 0x000fe4000480707c */
[----:B------:R-:W-:Y:S01]  /*d0f0*/  F2FP.SATFINITE.E4M3.F32.PACK_AB_MERGE_C R126, R123, R122, R126 ;  /* 0x0000007a7b7e723e */ /* 0x000fe2000480707e */
[----:B------:R0:W-:Y:S01]  /*d100*/  SYNCS.ARRIVE.TRANS64.RED.A1T0 RZ, [R14+URZ], RZ ;  /* 0x000000ff0eff79a7 */ /* 0x0001e2000810043f */
[----:B------:R-:W-:Y:S02]  /*d110*/  F2FP.SATFINITE.E4M3.F32.PACK_AB_MERGE_C R132, R129, R128, R132 ;  /* 0x000000808184723e */ /* 0x000fe40004807084 */
[----:B------:R-:W-:Y:S02]  /*d120*/  F2FP.SATFINITE.E4M3.F32.PACK_AB_MERGE_C R134, R131, R130, R134 ;  /* 0x000000828386723e */ /* 0x000fe40004807086 */
[----:B------:R-:W-:Y:S02]  /*d130*/  F2FP.SATFINITE.E4M3.F32.PACK_AB_MERGE_C R110, R111, R110, RZ ;  /* 0x0000006e6f6e723e */ /* 0x000fe400048070ff */
[----:B------:R-:W-:-:S02]  /*d140*/  F2FP.SATFINITE.E4M3.F32.PACK_AB_MERGE_C R116, R117, R116, RZ ;  /* 0x000000747574723e */ /* 0x000fc400048070ff */
[----:B------:R-:W-:Y:S02]  /*d150*/  F2FP.SATFINITE.E4M3.F32.PACK_AB_MERGE_C R118, R119, R118, RZ ;  /* 0x000000767776723e */ /* 0x000fe400048070ff */
[----:B------:R-:W-:Y:S02]  /*d160*/  F2FP.SATFINITE.E4M3.F32.PACK_AB_MERGE_C R92, R93, R92, RZ ;  /* 0x0000005c5d5c723e */ /* 0x000fe400048070ff */
[----:B------:R-:W-:Y:S02]  /*d170*/  F2FP.SATFINITE.E4M3.F32.PACK_AB_MERGE_C R94, R95, R94, RZ ;  /* 0x0000005e5f5e723e */ /* 0x000fe400048070ff */
[----:B------:R-:W-:Y:S02]  /*d180*/  F2FP.SATFINITE.E4M3.F32.PACK_AB_MERGE_C R100, R101, R100, RZ ;  /* 0x000000646564723e */ /* 0x000fe400048070ff */
        /* <DEDUP_REMOVED lines=9> */
[----:B------:R-:W-:Y:S01]  /*d220*/  F2FP.SATFINITE.E4M3.F32.PACK_AB_MERGE_C R108, R105, R104, R108 ;  /* 0x00000068696c723e */ /* 0x000fe2000480706c */
        /* <DEDUP_REMOVED lines=36> */
[----:B------:R-:W-:Y:S02]  /*d470*/  MOV R148, R108 ;  /* 0x0000006c00947202 */ /* 0x000fe40000000f00 */
[C---:B--2---:R-:W-:Y:S01]  /*d480*/  ISETP.GT.AND P1, PT, R11.reuse, R10, PT ;  /* 0x0000000a0b00720c */ /* 0x044fe20003f24270 */
[----:B------:R-:W-:Y:S02]  /*d490*/  VIADD R11, R11, 0xffffffff ;  /* 0xffffffff0b0b7836 */ /* 0x000fe40000000000 */
[----:B------:R-:W-:-:S10]  /*d4a0*/  IMAD.MOV.U32 R10, RZ, RZ, R9 ;  /* 0x000000ffff0a7224 */ /* 0x000fd400078e0009 */
[----:B0-----:R-:W-:Y:S05]  /*d4b0*/  @P1 BRA `(.L_x_507) ;  /* 0xffffffd800c41947 */ /* 0x001fea000383ffff */
.L_x_494:
[----:B------:R-:W-:Y:S05]  /*d4c0*/  BSYNC B0 ;  /* 0x0000000000007941 */ /* 0x000fea0003800000 */
.L_x_493:
[----:B------:R-:W-:Y:S06]  /*d4d0*/  BAR.ARV 0x8, 0x200 ;  /* 0x0208000000007b1d */ /* 0x000fec0000002000 */
[----:B------:R-:W-:Y:S05]  /*d4e0*/  @!P0 BRA `(.L_x_508) ;  /* 0x0000000000048947 */ /* 0x000fea0003800000 */
[----:B------:R-:W-:Y:S01]  /*d4f0*/  BPT.TRAP 0x1 ;  /* 0x000000040000795c */ /* 0x000fe20000300000 */
.L_x_508:
[----:B------:R-:W2:Y:S04]  /*d500*/  LDL R4, [R1+0x10] ;  /* 0x0000100001047983 */ /* 0x000ea80000100800 */
[----:B------:R-:W3:Y:S01]  /*d510*/  LDL R3, [R1+0x8] ;  /* 0x0000080001037983 */ /* 0x000ee20000100800 */
[----:B--2---:R-:W-:Y:S01]  /*d520*/  SHF.L.U32 R4, R4, 0x1f, RZ ;  /* 0x0000001f04047819 */ /* 0x004fe200000006ff */
[----:B---3--:R-:W-:-:S04]  /*d530*/  IMAD R3, R3, 0x8, R18 ;  /* 0x0000000803037824 */ /* 0x008fc800078e0212 */
[----:B------:R0:W1:Y:S01]  /*d540*/  SYNCS.PHASECHK.TRANS64.TRYWAIT P1, [R3+URZ+0x13250], R4 ;  /* 0x01325004030075a7 */ /* 0x000062000802017f */
[----:B------:R-:W-:Y:S05]  /*d550*/  @!P0 BRA `(.L_x_509) ;  /* 0x0000000000048947 */ /* 0x000fea0003800000 */
[----:B------:R-:W-:Y:S01]  /*d560*/  BPT.TRAP 0x1 ;  /* 0x000000040000795c */ /* 0x000fe20000300000 */
.L_x_509:
[----:B------:R-:W-:Y:S04]  /*d570*/  BSSY B0, `(.L_x_510) ;  /* 0x0000004000007945 */ /* 0x000fe80003800000 */
[----:B-1----:R-:W-:Y:S05]  /*d580*/  @P1 BRA `(.L_x_511) ;  /* 0x0000000000081947 */ /* 0x002fea0003800000 */
[----:B------:R-:W1:Y:S02]  /*d590*/  SYNCS.PHASECHK.TRANS64.TRYWAIT P1, [R3+URZ+0x13250], R4 ;  /* 0x01325004030075a7 */ /* 0x000e64000802017f */
[----:B-1----:R-:W-:Y:S05]  /*d5a0*/  @!P1 BRA `(.L_x_512) ;  /* 0x000000b4006c9947 */ /* 0x002fea0003800000 */
.L_x_511:
[----:B------:R-:W-:Y:S05]  /*d5b0*/  BSYNC B0 ;  /* 0x0000000000007941 */ /* 0x000fea0003800000 */
.L_x_510:
[----:B------:R-:W0:Y:S04]  /*d5c0*/  LDL R56, [R1+0x8] ;  /* 0x0000080001387983 */ /* 0x000e280000100800 */
[----:B-----5:R-:W2:Y:S04]  /*d5d0*/  LDL R8, [R1+0x4c] ;  /* 0x00004c0001087983 */ /* 0x020ea80000100800 */
[----:B------:R-:W3:Y:S01]  /*d5e0*/  LDL R12, [R1+0x38] ;  /* 0x00003800010c7983 */ /* 0x000ee20000100800 */
[----:B------:R-:W-:Y:S01]  /*d5f0*/  VIADD R18, R18, 0x1000 ;  /* 0x0000100012127836 */ /* 0x000fe20000000000 */
[----:B------:R-:W-:-:S04]  /*d600*/  ULDC.64 UR4, c[0x0][0x9a0] ;  /* 0x0002680000047ab9 */ /* 0x000fc80000000a00 */
[----:B------:R-:W-:-:S04]  /*d610*/  SHF.R.U32.HI R18, RZ, 0x4, R18 ;  /* 0x00000004ff127819 */ /* 0x000fc80000011612 */
[----:B------:R-:W-:-:S04]  /*d620*/  LOP3.LUT R18, R18, 0x3fff, RZ, 0xc0, !PT ;  /* 0x00003fff12127812 */ /* 0x000fc800078ec0ff */
[----:B------:R-:W-:Y:S01]  /*d630*/  LOP3.LUT R18, R18, 0x10000, RZ, 0xfc, !PT ;  /* 0x0001000012127812 */ /* 0x000fe200078efcff */
[----:B------:R-:W-:Y:S01]  /*d640*/  IMAD.MOV.U32 R5, RZ, RZ, -0x3ffffff0 ;  /* 0xc0000010ff057424 */ /* 0x000fe200078e00ff */
[----:B------:R-:W-:-:S04]  /*d650*/  ISETP.NE.U32.AND P1, PT, RZ, UR4, PT ;  /* 0x00000004ff007c0c */ /* 0x000fc8000bf25070 */
[----:B------:R-:W-:Y:S02]  /*d660*/  R2UR UR7, R5 ;  /* 0x00000000050772ca */ /* 0x000fe400000e0000 */
[----:B------:R-:W-:Y:S01]  /*d670*/  ISETP.NE.AND.EX P1, PT, RZ, UR5, PT, P1 ;  /* 0x00000005ff007c0c */ /* 0x000fe2000bf25310 */
[----:B------:R-:W-:-:S12]  /*d680*/  WARPGROUP.ARRIVE ;  /* 0x00000000000079c5 */ /* 0x000fd80000000000 */
[----:B------:R-:W2:Y:S08]  /*d690*/  @P1 LDC.64 R10, c[0x0][0x9c8] ;  /* 0x00027200ff0a1b82 */ /* 0x000eb00000000a00 */
[----:B------:R-:W4:Y:S01]  /*d6a0*/  @P1 LDC.64 R6, c[0x0][0x9d0] ;  /* 0x00027400ff061b82 */ /* 0x000f220000000a00 */
[----:B01----:R-:W-:-:S05]  /*d6b0*/  IMAD R4, R56, 0x280, R18 ;  /* 0x0000028038047824 */ /* 0x003fca00078e0212 */
[----:B------:R-:W-:-:S13]  /*d6c0*/  R2UR UR6, R4 ;  /* 0x00000000040672ca */ /* 0x000fda00000e0000 */
[----:B------:R-:W-:Y:S01]  /*d6d0*/  QGMMA.64x64x32.F32.E4M3.E4M3 R24, R152, gdesc[UR4], R24, gsb0 ;  /* 0x00e0000498187df3 */ /* 0x000fe20008000818 */
[----:B--2---:R-:W-:-:S04]  /*d6e0*/  @P1 IMAD R8, R8, R10, RZ ;  /* 0x0000000a08081224 */ /* 0x004fc800078e02ff */
[C---:B---3--:R-:W-:Y:S02]  /*d6f0*/  @P1 IMAD R5, R12.reuse, R11, R8 ;  /* 0x0000000b0c051224 */ /* 0x048fe400078e0208 */
[----:B------:R-:W-:-:S04]  /*d700*/  @P1 IMAD.WIDE.U32 R10, R12, R10, RZ ;  /* 0x0000000a0c0a1225 */ /* 0x000fc800078e00ff */
[----:B------:R-:W-:Y:S02]  /*d710*/  @P1 IMAD.IADD R11, R11, 0x1, R5 ;  /* 0x000000010b0b1824 */ /* 0x000fe400078e0205 */
[----:B----4-:R-:W-:-:S04]  /*d720*/  @P1 IMAD.WIDE.U32 R10, R22, R6, R10 ;  /* 0x00000006160a1225 */ /* 0x010fc800078e000a */
[----:B------:R-:W-:Y:S01]  /*d730*/  @P1 IMAD R7, R22, R7, R11 ;  /* 0x0000000716071224 */ /* 0x000fe200078e020b */
[----:B------:R-:W-:Y:S01]  /*d740*/  @P1 LEA R6, P2, R10, UR4, 0x2 ;  /* 0x000000040a061c11 */ /* 0x000fe2000f8410ff */
[----:B------:R-:W-:-:S03]  /*d750*/  IMAD.MOV.U32 R8, RZ, RZ, 0x3f800000 ;  /* 0x3f800000ff087424 */ /* 0x000fc600078e00ff */
[----:B------:R-:W-:-:S05]  /*d760*/  @P1 LEA.HI.X R7, R10, UR5, R7, 0x2, P2 ;  /* 0x000000050a071c11 */ /* 0x000fca00090f1407 */
[----:B------:R0:W2:Y:S02]  /*d770*/  @P1 LDG.E R8, desc[UR40][R6.64] ;  /* 0x0000002806081981 */ /* 0x0000a4000c1e1900 */
[----:B0-----:R-:W-:Y:S02]  /*d780*/  VIADD R6, R4, 0x80 ;  /* 0x0000008004067836 */ /* 0x001fe40000000000 */
[----:B------:R-:W-:-:S03]  /*d790*/  IMAD.MOV.U32 R7, RZ, RZ, -0x3ffffff0 ;  /* 0xc0000010ff077424 */ /* 0x000fc600078e00ff */
[----:B------:R-:W-:Y:S02]  /*d7a0*/  R2UR UR6, R6 ;  /* 0x00000000060672ca */ /* 0x000fe400000e0000 */
[----:B------:R-:W-:Y:S01]  /*d7b0*/  R2UR UR7, R7 ;  /* 0x00000000070772ca */ /* 0x000fe200000e0000 */
[----:B------:R-:W-:Y:S02]  /*d7c0*/  WARPGROUP.DEPBAR.LE gsb0, 0x0 ;  /* 0x00008000000079c5 */ /* 0x000fe40000010000 */
[----:B------:R-:W-:-:S10]  /*d7d0*/  WARPGROUP.ARRIVE ;  /* 0x00000000000079c5 */ /* 0x000fd40000000000 */
[----:B------:R-:W-:Y:S01]  /*d7e0*/  QGMMA.64x64x32.F32.E4M3.E4M3 R24, R148, gdesc[UR4], R24, gsb0 ;  /* 0x00e0000494187df3 */ /* 0x000fe20008000818 */
[----:B------:R-:W-:Y:S02]  /*d7f0*/  VIADD R6, R4, 0x100 ;  /* 0x0000010004067836 */ /* 0x000fe40000000000 */
[----:B------:R-:W-:-:S03]  /*d800*/  IMAD.MOV.U32 R7, RZ, RZ, -0x3ffffff0 ;  /* 0xc0000010ff077424 */ /* 0x000fc600078e00ff */
[----:B------:R-:W-:Y:S02]  /*d810*/  R2UR UR6, R6 ;  /* 0x00000000060672ca */ /* 0x000fe400000e0000 */
[----:B------:R-:W-:Y:S01]  /*d820*/  R2UR UR7, R7 ;  /* 0x00000000070772ca */ /* 0x000fe200000e0000 */
[----:B------:R-:W-:Y:S01]  /*d830*/  VIADD R10, R4, 0x180 ;  /* 0x00000180040a7836 */ /* 0x000fe20000000000 */
[----:B------:R-:W-:Y:S01]  /*d840*/  MOV R11, 0xc0000010 ;  /* 0xc0000010000b7802 */ /* 0x000fe20000000f00 */
[----:B------:R-:W-:Y:S02]  /*d850*/  WARPGROUP.DEPBAR.LE gsb0, 0x0 ;  /* 0x00008000000079c5 */ /* 0x000fe40000010000 */
[----:B------:R-:W-:-:S08]  /*d860*/  WARPGROUP.ARRIVE ;  /* 0x00000000000079c5 */ /* 0x000fd00000000000 */
[----:B------:R-:W-:Y:S01]  /*d870*/  QGMMA.64x64x32.F32.E4M3.E4M3 R24, R136, gdesc[UR4], R24, gsb0 ;  /* 0x00e0000488187df3 */ /* 0x000fe20008000818 */
[----:B------:R-:W-:Y:S02]  /*d880*/  R2UR UR6, R10 ;  /* 0x000000000a0672ca */ /* 0x000fe400000e0000 */
[----:B------:R-:W-:Y:S01]  /*d890*/  R2UR UR7, R11 ;  /* 0x000000000b0772ca */ /* 0x000fe200000e0000 */
[----:B------:R-:W0:Y:S04]  /*d8a0*/  SHFL.BFLY PT, R5, R20, 0x2, 0x1f ;  /* 0x0c401f0014057f89 */ /* 0x000e2800000e0000 */
[----:B------:R-:W1:Y:S01]  /*d8b0*/  SHFL.BFLY PT, R10, R15, 0x2, 0x1f ;  /* 0x0c401f000f0a7f89 */ /* 0x000e6200000e0000 */
[----:B------:R-:W-:Y:S01]  /*d8c0*/  VIADD R4, R4, 0x200 ;  /* 0x0000020004047836 */ /* 0x000fe20000000000 */
[----:B------:R-:W-:-:S02]  /*d8d0*/  WARPGROUP.DEPBAR.LE gsb0, 0x0 ;  /* 0x00008000000079c5 */ /* 0x000fc40000010000 */
[----:B------:R-:W-:-:S06]  /*d8e0*/  WARPGROUP.ARRIVE ;  /* 0x00000000000079c5 */ /* 0x000fcc0000000000 */
[----:B------:R-:W-:Y:S01]  /*d8f0*/  QGMMA.64x64x32.F32.E4M3.E4M3 R24, R140, gdesc[UR4], R24, gsb0 ;  /* 0x00e000048c187df3 */ /* 0x000fe20008000818 */
[----:B0-----:R-:W-:-:S01]  /*d900*/  FADD.FTZ R6, R5, R20 ;  /* 0x0000001405067221 */ /* 0x001fc20000010000 */
[----:B------:R-:W-:Y:S01]  /*d910*/  IMAD.MOV.U32 R5, RZ, RZ, -0x3ffffff0 ;  /* 0xc0000010ff057424 */ /* 0x000fe200078e00ff */
[----:B------:R-:W-:-:S04]  /*d920*/  R2UR UR6, R4 ;  /* 0x00000000040672ca */ /* 0x000fc800000e0000 */
[----:B------:R-:W-:Y:S01]  /*d930*/  R2UR UR7, R5 ;  /* 0x00000000050772ca */ /* 0x000fe200000e0000 */
[----:B------:R-:W0:Y:S01]  /*d940*/  SHFL.BFLY PT, R7, R6, 0x1, 0x1f ;  /* 0x0c201f0006077f89 */ /* 0x000e2200000e0000 */
[----:B-1----:R-:W-:-:S05]  /*d950*/  FADD.FTZ R10, R10, R15 ;  /* 0x0000000f0a0a7221 */ /* 0x002fca0000010000 */
[----:B------:R-:W1:Y:S01]  /*d960*/  SHFL.BFLY PT, R5, R10, 0x1, 0x1f ;  /* 0x0c201f000a057f89 */ /* 0x000e6200000e0000 */
[----:B0-----:R-:W-:-:S05]  /*d970*/  FADD.FTZ R12, R6, R7 ;  /* 0x00000007060c7221 */ /* 0x001fca0000010000 */
[----:B------:R-:W-:Y:S01]  /*d980*/  FSETP.NE.FTZ.AND P1, PT, R12, RZ, PT ;  /* 0x000000ff0c00720b */ /* 0x000fe20003f35000 */
[----:B-1----:R-:W-:-:S01]  /*d990*/  FADD.FTZ R13, R10, R5 ;  /* 0x000000050a0d7221 */ /* 0x002fc20000010000 */
[----:B------:R-:W-:Y:S01]  /*d9a0*/  FMUL.FTZ R14, R12, 0.00390625 ;  /* 0x3b8000000c0e7820 */ /* 0x000fe20000410000 */
[----:B------:R-:W-:Y:S02]  /*d9b0*/  WARPGROUP.DEPBAR.LE gsb0, 0x0 ;  /* 0x00008000000079c5 */ /* 0x000fe40000010000 */
[----:B------:R-:W-:-:S06]  /*d9c0*/  WARPGROUP.ARRIVE ;  /* 0x00000000000079c5 */ /* 0x000fcc0000000000 */
[----:B------:R-:W-:Y:S01]  /*d9d0*/  QGMMA.64x64x32.F32.E4M3.E4M3 R24, R144, gdesc[UR4], R24, gsb0 ;  /* 0x00e0000490187df3 */ /* 0x000fe20008000818 */
[----:B------:R-:W-:Y:S01]  /*d9e0*/  FMUL.FTZ R15, R13, 0.00390625 ;  /* 0x3b8000000d0f7820 */ /* 0x000fe20000410000 */
[----:B------:R-:W-:Y:S01]  /*d9f0*/  IMAD.MOV.U32 R5, RZ, RZ, RZ ;  /* 0x000000ffff057224 */ /* 0x000fe200078e00ff */
[----:B------:R-:W-:-:S03]  /*da00*/  FSETP.NE.FTZ.AND P2, PT, R14, RZ, PT ;  /* 0x000000ff0e00720b */ /* 0x000fc60003f55000 */
[----:B------:R-:W-:Y:S02]  /*da10*/  FSETP.NE.FTZ.AND P3, PT, R15, RZ, PT ;  /* 0x000000ff0f00720b */ /* 0x000fe40003f75000 */
[----:B------:R-:W-:Y:S01]  /*da20*/  @P1 MUFU.RCP R5, R12 ;  /* 0x0000000c00051308 */ /* 0x000fe20000001000 */
[----:B------:R-:W-:Y:S01]  /*da30*/  FSETP.NE.FTZ.AND P1, PT, R13, RZ, PT ;  /* 0x000000ff0d00720b */ /* 0x000fe20003f35000 */
[----:B------:R-:W-:-:S06]  /*da40*/  IMAD.MOV.U32 R11, RZ, RZ, RZ ;  /* 0x000000ffff0b7224 */ /* 0x000fcc00078e00ff */
[----:B------:R-:W0:Y:S08]  /*da50*/  @P2 MUFU.LG2 R4, R14 ;  /* 0x0000000e00042308 */ /* 0x000e300000000c00 */
[----:B------:R-:W1:Y:S08]  /*da60*/  @P3 MUFU.LG2 R6, R15 ;  /* 0x0000000f00063308 */ /* 0x000e700000000c00 */
[----:B------:R-:W3:Y:S01]  /*da70*/  @P1 MUFU.RCP R11, R13 ;  /* 0x0000000d000b1308 */ /* 0x000ee20000001000 */
[C---:B------:R-:W-:Y:S01]  /*da80*/  @P2 FMUL.FTZ R7, R2.reuse, 0.69314718246459960938 ;  /* 0x3f31721802072820 */ /* 0x040fe20000410000 */
[----:B------:R-:W-:Y:S01]  /*da90*/  @P3 FMUL.FTZ R21, R2, 0.69314718246459960938 ;  /* 0x3f31721802153820 */ /* 0x000fe20000410000 */
[----:B0-----:R-:W-:Y:S01]  /*daa0*/  @P2 FMUL.FTZ R4, R4, 0.69314718246459960938 ;  /* 0x3f31721804042820 */ /* 0x001fe20000410000 */
[----:B------:R-:W-:-:S02]  /*dab0*/  IMAD.MOV.U32 R61, RZ, RZ, -0x800000 ;  /* 0xff800000ff3d7424 */ /* 0x000fc400078e00ff */
[----:B--2---:R-:W-:Y:S01]  /*dac0*/  FMUL.FTZ R5, R5, R8 ;  /* 0x0000000805057220 */ /* 0x004fe20000410000 */
[----:B------:R-:W-:Y:S02]  /*dad0*/  IMAD.MOV.U32 R60, RZ, RZ, -0x800000 ;  /* 0xff800000ff3c7424 */ /* 0x000fe400078e00ff */
[----:B-1----:R-:W-:Y:S01]  /*dae0*/  @P3 FMUL.FTZ R6, R6, 0.69314718246459960938 ;  /* 0x3f31721806063820 */ /* 0x002fe20000410000 */
[----:B------:R-:W-:-:S03]  /*daf0*/  @P2 FFMA.FTZ R61, R7, R0, R4 ;  /* 0x00000000073d2223 */ /* 0x000fc60000010004 */
[----:B------:R-:W-:Y:S01]  /*db00*/  @P3 FFMA.FTZ R60, R21, R9, R6 ;  /* 0x00000009153c3223 */ /* 0x000fe20000010006 */
[----:B---3--:R-:W-:Y:S01]  /*db10*/  FMUL.FTZ R12, R11, R8 ;  /* 0x000000080b0c7220 */ /* 0x008fe20000410000 */
[----:B------:R-:W-:Y:S02]  /*db20*/  WARPGROUP.DEPBAR.LE gsb0, 0x0 ;  /* 0x00008000000079c5 */ /* 0x000fe40000010000 */
[----:B------:R-:W-:Y:S05]  /*db30*/  @!P0 BRA `(.L_x_513) ;  /* 0x0000000000048947 */ /* 0x000fea0003800000 */
[----:B------:R-:W-:Y:S01]  /*db40*/  BPT.TRAP 0x1 ;  /* 0x000000040000795c */ /* 0x000fe20000300000 */
.L_x_513:
[----:B------:R-:W2:Y:S01]  /*db50*/  LDL.LU R0, [R1+0x20] ;  /* 0x0000200001007983 */ /* 0x000ea20000300800 */
[-C--:B------:R-:W-:Y:S01]  /*db60*/  FMUL.FTZ R13, R24, R5.reuse ;  /* 0x00000005180d7220 */ /* 0x080fe20000410000 */
[----:B------:R-:W-:Y:S02]  /*db70*/  VIADD R3, R3, 0x13260 ;  /* 0x0001326003037836 */ /* 0x000fe40000000000 */
[-C--:B------:R-:W-:Y:S01]  /*db80*/  FMUL.FTZ R7, R29, R5.reuse ;  /* 0x000000051d077220 */ /* 0x080fe20000410000 */
[----:B------:R-:W3:Y:S04]  /*db90*/  LDL.LU R24, [R1+0x10] ;  /* 0x0000100001187983 */ /* 0x000ee80000300800 */
[----:B------:R-:W4:Y:S01]  /*dba0*/  LDL.LU R18, [R1+0x48] ;  /* 0x0000480001127983 */ /* 0x000f220000300800 */
        /* <DEDUP_REMOVED lines=30> */
[----:B------:R-:W-:Y:S01]  /*dd90*/  FMUL.FTZ R51, R51, R12 ;  /* 0x0000000c33337220 */ /* 0x000fe20000410000 */
[----:B--2---:R-:W-:Y:S01]  /*dda0*/  PRMT R3, R0, 0x654, R3 ;  /* 0x0000065400037816 */ /* 0x004fe20000000003 */
[----:B------:R-:W-:-:S03]  /*ddb0*/  VIADD R0, R56, 0x1 ;  /* 0x0000000138007836 */ /* 0x000fc60000000000 */
[----:B------:R0:W-:Y:S02]  /*ddc0*/  SYNCS.ARRIVE.TRANS64.RED.A1T0 RZ, [R3+URZ], RZ ;  /* 0x000000ff03ff79a7 */ /* 0x0001e4000810043f */
[----:B------:R-:W-:-:S04]  /*ddd0*/  ISETP.NE.AND P1, PT, R0, 0x2, PT ;  /* 0x000000020000780c */ /* 0x000fc80003f25270 */
[----:B------:R-:W-:Y:S02]  /*dde0*/  SEL R2, RZ, 0x1, P1 ;  /* 0x00000001ff027807 */ /* 0x000fe40000800000 */
[----:B------:R-:W-:Y:S01]  /*ddf0*/  SEL R0, R0, RZ, P1 ;  /* 0x000000ff00007207 */ /* 0x000fe20000800000 */
[----:B----4-:R-:W-:Y:S01]  /*de00*/  VIADD R18, R18, 0x1 ;  /* 0x0000000112127836 */ /* 0x010fe20000000000 */
[----:B---3--:R-:W-:-:S03]  /*de10*/  LOP3.LUT R24, R24, R2, RZ, 0x3c, !PT ;  /* 0x0000000218187212 */ /* 0x008fc600078e3cff */
[----:B------:R0:W-:Y:S04]  /*de20*/  STL [R1+0x8], R0 ;  /* 0x0000080001007387 */ /* 0x0001e80000100800 */
[----:B------:R0:W-:Y:S04]  /*de30*/  STL [R1+0x10], R24 ;  /* 0x0000101801007387 */ /* 0x0001e80000100800 */
[----:B------:R0:W-:Y:S02]  /*de40*/  STL [R1+0x48], R18 ;  /* 0x0000481201007387 */ /* 0x0001e40000100800 */
.L_x_463:
[----:B------:R-:W2:Y:S01]  /*de50*/  LDL R74, [R1+0x3c] ;  /* 0x00003c00014a7983 */ /* 0x000ea20000100800 */
[----:B------:R-:W1:Y:S01]  /*de60*/  S2UR UR4, SR_CgaCtaId ;  /* 0x00000000000479c3 */ /* 0x000e620000008800 */
[----:B0-----:R-:W-:Y:S01]  /*de70*/  MOV R18, 0x400 ;  /* 0x0000040000127802 */ /* 0x001fe20000000f00 */
[----:B------:R-:W-:Y:S01]  /*de80*/  BSSY B0, `(.L_x_514) ;  /* 0x000029e000007945 */ /* 0x000fe20003800000 */
[----:B------:R-:W0:Y:S01]  /*de90*/  S2R R31, SR_TID.X ;  /* 0x00000000001f7919 */ /* 0x000e220000002100 */
[----:B-1----:R-:W-:-:S05]  /*dea0*/  IMAD.U32 R0, RZ, RZ, UR4 ;  /* 0x00000004ff007e24 */ /* 0x002fca000f8e00ff */
[----:B------:R1:W-:Y:S01]  /*deb0*/  STL [R1+0x20], R0 ;  /* 0x0000200001007387 */ /* 0x0003e20000100800 */
[----:B------:R-:W-:Y:S01]  /*dec0*/  LEA R18, R0, R18, 0x18 ;  /* 0x0000001200127211 */ /* 0x000fe200078ec0ff */
[----:B------:R-:W-:Y:S01]  /*ded0*/  BAR.SYNC.DEFER_BLOCKING 0x5, 0x200 ;  /* 0x0148000000007b1d */ /* 0x000fe20000010000 */
[----:B0-----:R-:W-:-:S04]  /*dee0*/  IADD3 R80, R31, -0x80, RZ ;  /* 0xffffff801f507810 */ /* 0x001fc80007ffe0ff */
[----:B------:R-:W-:-:S04]  /*def0*/  SHF.R.S32.HI R72, RZ, 0x1f, R80 ;  /* 0x0000001fff487819 */ /* 0x000fc80000011450 */
[----:B------:R-:W-:-:S04]  /*df00*/  LEA.HI R72, R72, R80, RZ, 0x3 ;  /* 0x0000005048487211 */ /* 0x000fc800078f18ff */
[----:B------:R-:W-:-:S05]  /*df10*/  LOP3.LUT R72, R72, 0xfffffff8, RZ, 0xc0, !PT ;  /* 0xfffffff848487812 */ /* 0x000fca00078ec0ff */
[----:B------:R-:W-:-:S04]  /*df20*/  IMAD.IADD R72, R80, 0x1, -R72 ;  /* 0x0000000150487824 */ /* 0x000fc800078e0a48 */
[----:B-1----:R-:W-:Y:S01]  /*df30*/  IMAD.SHL.U32 R0, R72, 0x8, RZ ;  /* 0x0000000848007824 */ /* 0x002fe200078e00ff */
[----:B------:R0:W1:Y:S04]  /*df40*/  LDS.128 R24, [R18+0x132d0] ;  /* 0x0132d00012187984 */ /* 0x0000680000000c00 */
[----:B------:R-:W-:Y:S01]  /*df50*/  SHF.R.S32.HI R63, RZ, 0x1f, R0 ;  /* 0x0000001fff3f7819 */ /* 0x000fe20000011400 */
[----:B------:R-:W-:Y:S06]  /*df60*/  BAR.ARV 0x4, 0x200 ;  /* 0x0108000000007b1d */ /* 0x000fec0000002000 */
[----:B--2---:R-:W-:-:S13]  /*df70*/  ISETP.NE.AND P1, PT, R74, RZ, PT ;  /* 0x000000ff4a00720c */ /* 0x004fda0003f25270 */
[----:B------:R-:W2:Y:S02]  /*df80*/  @!P1 LDC R74, c[0x0][0xad4] ;  /* 0x0002b500ff4a9b82 */ /* 0x000ea40000000800 */
[----:B--2---:R0:W-:Y:S01]  /*df90*/  @!P1 STL [R1+0x3c], R74 ;  /* 0x00003c4a01009387 */ /* 0x0041e20000100800 */
[----:B-1----:R-:W-:Y:S05]  /*dfa0*/  @P0 BRA `(.L_x_515) ;  /* 0x0000001c00ac0947 */ /* 0x002fea0003800000 */
[----:B------:R-:W2:Y:S01]  /*dfb0*/  LDL.LU R40, [R1+0x38] ;  /* 0x0000380001287983 */ /* 0x000ea20000300800 */
[----:B------:R-:W-:Y:S01]  /*dfc0*/  IMAD.SHL.U32 R2, R31, 0x4, RZ ;  /* 0x000000041f027824 */ /* 0x000fe200078e00ff */
[----:B------:R-:W-:Y:S01]  /*dfd0*/  ULDC.64 UR4, c[0x4][0x38] ;  /* 0x01000e0000047ab9 */ /* 0x000fe20000000a00 */
[----:B------:R-:W-:Y:S01]  /*dfe0*/  ULDC.64 UR6, c[0x0][0xc08] ;  /* 0x0003020000067ab9 */ /* 0x000fe20000000a00 */
[----:B------:R-:W3:Y:S04]  /*dff0*/  LDL.LU R44, [R1+0x4c] ;  /* 0x00004c00012c7983 */ /* 0x000ee80000300800 */
[----:B------:R-:W4:Y:S01]  /*e000*/  LDL R48, [R1+0x98] ;  /* 0x0000980001307983 */ /* 0x000f220000100800 */
[----:B------:R-:W-:-:S03]  /*e010*/  LOP3.LUT R2, R2, 0xc, RZ, 0xc0, !PT ;  /* 0x0000000c02027812 */ /* 0x000fc600078ec0ff */
[----:B------:R-:W4:Y:S01]  /*e020*/  LDL.LU R87, [R1+0x40] ;  /* 0x0000400001577983 */ /* 0x000f220000300800 */
[----:B------:R-:W-:Y:S01]  /*e030*/  BAR.SYNC.DEFER_BLOCKING 0x1, 0x180 ;  /* 0x0046000000007b1d */ /* 0x000fe20000010000 */
[----:B------:R-:W-:-:S05]  /*e040*/  IADD3 R2, P0, R2, UR4, RZ ;  /* 0x0000000402027c10 */ /* 0x000fca000ff1e0ff */
[----:B------:R-:W-:Y:S01]  /*e050*/  IMAD.X R3, RZ, RZ, UR5, P0 ;  /* 0x00000005ff037e24 */ /* 0x000fe200080e06ff */
[----:B------:R-:W-:Y:S01]  /*e060*/  ULDC.64 UR4, c[0x0][0xc00] ;  /* 0x0003000000047ab9 */ /* 0x000fe20000000a00 */
[----:B------:R-:W4:Y:S04]  /*e070*/  LDL.LU R86, [R1+0x44] ;  /* 0x0000440001567983 */ /* 0x000f280000300800 */
[----:B------:R1:W4:Y:S01]  /*e080*/  LDG.E.CONSTANT R12, desc[UR40][R2.64] ;  /* 0x00000028020c7981 */ /* 0x000322000c1e9900 */
[----:B------:R-:W-:Y:S01]  /*e090*/  LOP3.LUT P0, R24, R31, 0x3, RZ, 0xc0, !PT ;  /* 0x000000031f187812 */ /* 0x000fe2000780c0ff */
[----:B------:R-:W0:Y:S03]  /*e0a0*/  S2R R33, SR_SWINHI ;  /* 0x0000000000217919 */ /* 0x000e260000002f00 */
[----:B------:R-:W-:Y:S01]  /*e0b0*/  ISETP.EQ.OR P0, PT, R24, 0x3, !P0 ;  /* 0x000000031800780c */ /* 0x000fe20004702670 */
[----:B------:R-:W4:Y:S03]  /*e0c0*/  LDL R82, [R1+0x94] ;  /* 0x0000940001527983 */ /* 0x000f260000100800 */
[----:B------:R-:W-:-:S02]  /*e0d0*/  SEL R81, R13, R6, P0 ;  /* 0x000000060d517207 */ /* 0x000fc40000000000 */
[----:B------:R-:W-:Y:S01]  /*e0e0*/  SEL R83, R14, R7, P0 ;  /* 0x000000070e537207 */ /* 0x000fe20000000000 */
[----:B------:R-:W4:Y:S01]  /*e0f0*/  LDL R78, [R1+0x50] ;  /* 0x00005000014e7983 */ /* 0x000f220000100800 */
[----:B------:R-:W-:Y:S02]  /*e100*/  SEL R13, R6, R13, P0 ;  /* 0x0000000d060d7207 */ /* 0x000fe40000000000 */
[----:B------:R-:W-:Y:S01]  /*e110*/  SEL R14, R7, R14, P0 ;  /* 0x0000000e070e7207 */ /* 0x000fe20000000000 */
[----:B------:R-:W4:Y:S01]  /*e120*/  LDL R76, [R1+0x54] ;  /* 0x00005400014c7983 */ /* 0x000f220000100800 */
[----:B------:R-:W-:Y:S02]  /*e130*/  SEL R79, R20, R11, P0 ;  /* 0x0000000b144f7207 */ /* 0x000fe40000000000 */
[----:B------:R-:W-:Y:S02]  /*e140*/  SEL R20, R11, R20, P0 ;  /* 0x000000140b147207 */ /* 0x000fe40000000000 */
[----:B------:R-:W-:-:S02]  /*e150*/  SEL R41, R52, R45, P0 ;  /* 0x0000002d34297207 */ /* 0x000fc40000000000 */
[----:B------:R-:W-:Y:S02]  /*e160*/  SEL R31, R45, R52, P0 ;  /* 0x000000342d1f7207 */ /* 0x000fe40000000000 */
[----:B------:R-:W-:Y:S02]  /*e170*/  SEL R45, R4, R9, P0 ;  /* 0x00000009042d7207 */ /* 0x000fe40000000000 */
[----:B-----5:R-:W-:Y:S02]  /*e180*/  SEL R32, R9, R4, P0 ;  /* 0x0000000409207207 */ /* 0x020fe40000000000 */
[----:B------:R-:W-:Y:S02]  /*e190*/  SEL R73, R21, R10, P0 ;  /* 0x0000000a15497207 */ /* 0x000fe40000000000 */
[----:B------:R-:W-:Y:S02]  /*e1a0*/  SEL R21, R10, R21, P0 ;  /* 0x000000150a157207 */ /* 0x000fe40000000000 */
[----:B------:R-:W-:-:S02]  /*e1b0*/  SEL R67, R34, R35, P0 ;  /* 0x0000002322437207 */ /* 0x000fc40000000000 */
[----:B------:R-:W-:Y:S02]  /*e1c0*/  SEL R34, R35, R34, P0 ;  /* 0x0000002223227207 */ /* 0x000fe40000000000 */
[----:B-1----:R-:W-:Y:S02]  /*e1d0*/  MOV R2, R18 ;  /* 0x0000001200027202 */ /* 0x002fe40000000f00 */
[----:B0-----:R-:W-:Y:S02]  /*e1e0*/  MOV R3, R33 ;  /* 0x0000002100037202 */ /* 0x001fe40000000f00 */
        /* <DEDUP_REMOVED lines=17> */
[----:B------:R-:W-:Y:S01]  /*e300*/  SEL R58, R55, R54, P0 ;  /* 0x00000036373a7207 */ /* 0x000fe20000000000 */
[----:B--2---:R-:W-:Y:S02]  /*e310*/  IMAD.MOV.U32 R85, RZ, RZ, R40 ;  /* 0x000000ffff557224 */ /* 0x004fe400078e0028 */
[----:B---3--:R-:W-:Y:S02]  /*e320*/  IMAD.MOV.U32 R84, RZ, RZ, R44 ;  /* 0x000000ffff547224 */ /* 0x008fe400078e002c */
[----:B----4-:R-:W-:-:S03]  /*e330*/  IMAD.WIDE R6, R48, 0x2, R2 ;  /* 0x0000000230067825 */ /* 0x010fc600078e0202 */
[C---:B------:R-:W-:Y:S02]  /*e340*/  IADD3 R11, P3, R6.reuse, 0x20, RZ ;  /* 0x00000020060b7810 */ /* 0x040fe40007f7e0ff */
[C---:B------:R-:W-:Y:S02]  /*e350*/  LOP3.LUT R9, R6.reuse, 0x380, RZ, 0xc0, !PT ;  /* 0x0000038006097812 */ /* 0x040fe400078ec0ff */
[----:B------:R-:W-:Y:S02]  /*e360*/  LOP3.LUT R10, R11, 0x380, RZ, 0xc0, !PT ;  /* 0x000003800b0a7812 */ /* 0x000fe400078ec0ff */
[----:B------:R-:W-:Y:S02]  /*e370*/  SHF.R.U64 R9, R9, 0x3, RZ ;  /* 0x0000000309097819 */ /* 0x000fe400000012ff */
[----:B------:R-:W-:Y:S02]  /*e380*/  IADD3 R33, P2, R6, 0x40, RZ ;  /* 0x0000004006217810 */ /* 0x000fe40007f5e0ff */
[----:B------:R-:W-:-:S02]  /*e390*/  SHF.R.U64 R10, R10, 0x3, RZ ;  /* 0x000000030a0a7819 */ /* 0x000fc400000012ff */
[----:B------:R-:W-:Y:S02]  /*e3a0*/  IADD3 R35, P1, R6, 0x60, RZ ;  /* 0x0000006006237810 */ /* 0x000fe40007f3e0ff */
[----:B------:R-:W-:Y:S02]  /*e3b0*/  LOP3.LUT R6, R9, R6, RZ, 0x3c, !PT ;  /* 0x0000000609067212 */ /* 0x000fe400078e3cff */
[----:B------:R-:W-:Y:S01]  /*e3c0*/  LOP3.LUT R4, R33, 0x380, RZ, 0xc0, !PT ;  /* 0x0000038021047812 */ /* 0x000fe200078ec0ff */
[--C-:B------:R-:W-:Y:S01]  /*e3d0*/  IMAD.X R5, RZ, RZ, R7.reuse, P1 ;  /* 0x000000ffff057224 */ /* 0x100fe200008e0607 */
[----:B------:R-:W-:Y:S01]  /*e3e0*/  LOP3.LUT R10, R10, R11, RZ, 0x3c, !PT ;  /* 0x0000000b0a0a7212 */ /* 0x000fe200078e3cff */
[--C-:B------:R-:W-:Y:S01]  /*e3f0*/  IMAD.X R9, RZ, RZ, R7.reuse, P2 ;  /* 0x000000ffff097224 */ /* 0x100fe200010e0607 */
[----:B------:R-:W-:Y:S01]  /*e400*/  LOP3.LUT R24, R35, 0x380, RZ, 0xc0, !PT ;  /* 0x0000038023187812 */ /* 0x000fe200078ec0ff */
[----:B------:R-:W-:Y:S01]  /*e410*/  IMAD.X R11, RZ, RZ, R7, P3 ;  /* 0x000000ffff0b7224 */ /* 0x000fe200018e0607 */
[----:B------:R-:W-:-:S02]  /*e420*/  MOV R65, R6 ;  /* 0x0000000600417202 */ /* 0x000fc40000000f00 */
[----:B------:R-:W-:Y:S02]  /*e430*/  LOP3.LUT R7, R12, 0x2, RZ, 0x3c, !PT ;  /* 0x000000020c077812 */ /* 0x000fe400078e3cff */
[----:B------:R-:W-:Y:S02]  /*e440*/  SHF.R.U64 R4, R4, 0x3, RZ ;  /* 0x0000000304047819 */ /* 0x000fe400000012ff */
[----:B------:R-:W-:Y:S01]  /*e450*/  SHF.R.U64 R24, R24, 0x3, RZ ;  /* 0x0000000318187819 */ /* 0x000fe200000012ff */
[----:B------:R-:W-:Y:S01]  /*e460*/  SHFL.IDX PT, R45, R45, R12, 0x1c1f ;  /* 0x001c1f0c2d2d7589 */ /* 0x000fe200000e0000 */
[----:B------:R-:W-:Y:S02]  /*e470*/  LOP3.LUT R8, R4, R33, RZ, 0x3c, !PT ;  /* 0x0000002104087212 */ /* 0x000fe400078e3cff */
[----:B------:R-:W-:Y:S01]  /*e480*/  LOP3.LUT R4, R24, R35, RZ, 0x3c, !PT ;  /* 0x0000002318047212 */ /* 0x000fe200078e3cff */
[----:B------:R-:W0:Y:S01]  /*e490*/  SHFL.IDX PT, R46, R32, R7, 0x1c1f ;  /* 0x001c1f07202e7589 */ /* 0x000e2200000e0000 */
[----:B------:R-:W-:-:S03]  /*e4a0*/  MOV R24, R10 ;  /* 0x0000000a00187202 */ /* 0x000fc60000000f00 */
[----:B------:R-:W-:Y:S04]  /*e4b0*/  SHFL.IDX PT, R48, R67, R12, 0x1c1f ;  /* 0x001c1f0c43307589 */ /* 0x000fe800000e0000 */
[----:B------:R-:W1:Y:S01]  /*e4c0*/  SHFL.IDX PT, R47, R34, R7, 0x1c1f ;  /* 0x001c1f07222f7589 */ /* 0x000e6200000e0000 */
[----:B------:R-:W-:-:S03]  /*e4d0*/  MOV R62, R8 ;  /* 0x00000008003e7202 */ /* 0x000fc60000000f00 */
[----:B------:R-:W-:Y:S01]  /*e4e0*/  SHFL.IDX PT, R49, R49, R12, 0x1c1f ;  /* 0x001c1f0c31317589 */ /* 0x000fe200000e0000 */
[----:B------:R-:W-:-:S03]  /*e4f0*/  MOV R64, R4 ;  /* 0x0000000400407202 */ /* 0x000fc60000000f00 */
[----:B------:R-:W2:Y:S04]  /*e500*/  SHFL.IDX PT, R50, R70, R7, 0x1c1f ;  /* 0x001c1f0746327589 */ /* 0x000ea800000e0000 */
[----:B------:R-:W-:Y:S04]  /*e510*/  SHFL.IDX PT, R36, R73, R12, 0x1c1f ;  /* 0x001c1f0c49247589 */ /* 0x000fe800000e0000 */
[----:B------:R-:W-:Y:S04]  /*e520*/  SHFL.IDX PT, R10, R15, R7, 0x1c1f ;  /* 0x001c1f070f0a7589 */ /* 0x000fe800000e0000 */
[----:B------:R-:W3:Y:S04]  /*e530*/  SHFL.IDX PT, R35, R21, R7, 0x1c1f ;  /* 0x001c1f0715237589 */ /* 0x000ee800000e0000 */
[----:B------:R-:W-:Y:S04]  /*e540*/  SHFL.IDX PT, R44, R69, R12, 0x1c1f ;  /* 0x001c1f0c452c7589 */ /* 0x000fe800000e0000 */
[----:B------:R-:W-:Y:S04]  /*e550*/  SHFL.IDX PT, R52, R59, R12, 0x1c1f ;  /* 0x001c1f0c3b347589 */ /* 0x000fe800000e0000 */
[----:B------:R-:W4:Y:S04]  /*e560*/  SHFL.IDX PT, R15, R30, R7, 0x1c1f ;  /* 0x001c1f071e0f7589 */ /* 0x000f2800000e0000 */
[----:B------:R-:W4:Y:S04]  /*e570*/  SHFL.IDX PT, R51, R66, R7, 0x1c1f ;  /* 0x001c1f0742337589 */ /* 0x000f2800000e0000 */
[----:B------:R-:W-:Y:S04]  /*e580*/  SHFL.IDX PT, R5, R81, R12, 0x1c1f ;  /* 0x001c1f0c51057589 */ /* 0x000fe800000e0000 */
[----:B------:R-:W-:Y:S04]  /*e590*/  SHFL.IDX PT, R4, R83, R12, 0x1c1f ;  /* 0x001c1f0c53047589 */ /* 0x000fe800000e0000 */
[----:B------:R-:W-:Y:S04]  /*e5a0*/  SHFL.IDX PT, R37, R75, R12, 0x1c1f ;  /* 0x001c1f0c4b257589 */ /* 0x000fe800000e0000 */
[----:B------:R-:W4:Y:S04]  /*e5b0*/  SHFL.IDX PT, R6, R13, R7, 0x1c1f ;  /* 0x001c1f070d067589 */ /* 0x000f2800000e0000 */
[----:B------:R-:W4:Y:S04]  /*e5c0*/  SHFL.IDX PT, R9, R14, R7, 0x1c1f ;  /* 0x001c1f070e097589 */ /* 0x000f2800000e0000 */
[----:B------:R-:W4:Y:S04]  /*e5d0*/  SHFL.IDX PT, R38, R28, R7, 0x1c1f ;  /* 0x001c1f071c267589 */ /* 0x000f2800000e0000 */
[----:B------:R-:W-:Y:S04]  /*e5e0*/  SHFL.IDX PT, R53, R53, R12, 0x1c1f ;  /* 0x001c1f0c35357589 */ /* 0x000fe800000e0000 */
[----:B------:R-:W4:Y:S04]  /*e5f0*/  SHFL.IDX PT, R54, R68, R7, 0x1c1f ;  /* 0x001c1f0744367589 */ /* 0x000f2800000e0000 */
[----:B------:R-:W-:Y:S04]  /*e600*/  SHFL.IDX PT, R40, R71, R12, 0x1c1f ;  /* 0x001c1f0c47287589 */ /* 0x000fe800000e0000 */
[----:B------:R-:W-:Y:S04]  /*e610*/  SHFL.IDX PT, R41, R41, R12, 0x1c1f ;  /* 0x001c1f0c29297589 */ /* 0x000fe800000e0000 */
[----:B------:R-:W4:Y:S04]  /*e620*/  SHFL.IDX PT, R13, R29, R7, 0x1c1f ;  /* 0x001c1f071d0d7589 */ /* 0x000f2800000e0000 */
[----:B------:R-:W4:Y:S04]  /*e630*/  SHFL.IDX PT, R14, R31, R7, 0x1c1f ;  /* 0x001c1f071f0e7589 */ /* 0x000f2800000e0000 */
[----:B------:R-:W4:Y:S04]  /*e640*/  SHFL.IDX PT, R33, R77, R12, 0x1c1f ;  /* 0x001c1f0c4d217589 */ /* 0x000f2800000e0000 */
[----:B------:R-:W-:Y:S04]  /*e650*/  SHFL.IDX PT, R56, R39, R12, 0x1c1f ;  /* 0x001c1f0c27387589 */ /* 0x000fe800000e0000 */
[----:B------:R4:W4:Y:S04]  /*e660*/  SHFL.IDX PT, R55, R42, R7, 0x1c1f ;  /* 0x001c1f072a377589 */ /* 0x00092800000e0000 */
[----:B------:R-:W-:Y:S04]  /*e670*/  SHFL.IDX PT, R8, R79, R12, 0x1c1f ;  /* 0x001c1f0c4f087589 */ /* 0x000fe800000e0000 */
[----:B------:R4:W4:Y:S04]  /*e680*/  SHFL.IDX PT, R11, R20, R7, 0x1c1f ;  /* 0x001c1f07140b7589 */ /* 0x00092800000e0000 */
[----:B------:R4:W-:Y:S04]  /*e690*/  SHFL.IDX PT, R57, R57, R12, 0x1c1f ;  /* 0x001c1f0c39397589 */ /* 0x0009e800000e0000 */
[----:B------:R-:W4:Y:S01]  /*e6a0*/  SHFL.IDX PT, R58, R58, R7, 0x1c1f ;  /* 0x001c1f073a3a7589 */ /* 0x000f2200000e0000 */
[----:B0-----:R-:W-:-:S02]  /*e6b0*/  SEL R43, R45, R46, P0 ;  /* 0x0000002e2d2b7207 */ /* 0x001fc40000000000 */
[----:B------:R-:W-:Y:S02]  /*e6c0*/  SEL R45, R46, R45, P0 ;  /* 0x0000002d2e2d7207 */ /* 0x000fe40000000000 */
[----:B-1----:R-:W-:Y:S02]  /*e6d0*/  SEL R46, R48, R47, P0 ;  /* 0x0000002f302e7207 */ /* 0x002fe40000000000 */
[----:B------:R-:W-:Y:S02]  /*e6e0*/  SEL R48, R47, R48, P0 ;  /* 0x000000302f307207 */ /* 0x000fe40000000000 */
[----:B--2---:R-:W-:Y:S02]  /*e6f0*/  SEL R47, R49, R50, P0 ;  /* 0x00000032312f7207 */ /* 0x004fe40000000000 */
[----:B---3--:R-:W-:Y:S02]  /*e700*/  SEL R34, R36, R35, P0 ;  /* 0x0000002324227207 */ /* 0x008fe40000000000 */
[----:B------:R-:W-:-:S02]  /*e710*/  SEL R49, R50, R49, P0 ;  /* 0x0000003132317207 */ /* 0x000fc40000000000 */
[----:B------:R-:W-:Y:S02]  /*e720*/  SEL R36, R35, R36, P0 ;  /* 0x0000002423247207 */ /* 0x000fe40000000000 */
[----:B----4-:R-:W-:Y:S02]  /*e730*/  SEL R42, R44, R15, P0 ;  /* 0x0000000f2c2a7207 */ /* 0x010fe40000000000 */
        /* <DEDUP_REMOVED lines=21> */
[----:B------:R-:W-:-:S02]  /*e890*/  F2FP.BF16.F32.PACK_AB R12, R21, R20 ;  /* 0x00000014150c723e */ /* 0x000fc400000010ff */
[----:B------:R-:W-:Y:S02]  /*e8a0*/  F2FP.BF16.F32.PACK_AB R13, R43, R42 ;  /* 0x0000002a2b0d723e */ /* 0x000fe400000010ff */
[----:B------:R-:W-:Y:S02]  /*e8b0*/  F2FP.BF16.F32.PACK_AB R14, R29, R28 ;  /* 0x0000001c1d0e723e */ /* 0x000fe400000010ff */
[----:B------:R-:W-:Y:S02]  /*e8c0*/  F2FP.BF16.F32.PACK_AB R15, R45, R44 ;  /* 0x0000002c2d0f723e */ /* 0x000fe400000010ff */
[----:B------:R-:W-:Y:S02]  /*e8d0*/  SEL R55, R57, R58, P0 ;  /* 0x0000003a39377207 */ /* 0x000fe40000000000 */
[----:B------:R-:W-:Y:S01]  /*e8e0*/  SEL R57, R58, R57, P0 ;  /* 0x000000393a397207 */ /* 0x000fe20000000000 */
[----:B------:R0:W-:Y:S01]  /*e8f0*/  STSM.16.M88.4 [R65], R12 ;  /* 0x0000000c41007844 */ /* 0x0001e20000000200 */
        /* <DEDUP_REMOVED lines=8> */
[----:B0-----:R-:W-:Y:S02]  /*e980*/  F2FP.BF16.F32.PACK_AB R12, R39, R38 ;  /* 0x00000026270c723e */ /* 0x001fe400000010ff */
[----:B------:R-:W-:Y:S02]  /*e990*/  F2FP.BF16.F32.PACK_AB R13, R55, R54 ;  /* 0x00000036370d723e */ /* 0x000fe400000010ff */
[----:B------:R-:W-:Y:S02]  /*e9a0*/  F2FP.BF16.F32.PACK_AB R14, R41, R40 ;  /* 0x00000028290e723e */ /* 0x000fe400000010ff */
[----:B------:R-:W-:Y:S01]  /*e9b0*/  F2FP.BF16.F32.PACK_AB R15, R57, R56 ;  /* 0x00000038390f723e */ /* 0x000fe200000010ff */
[----:B------:R0:W-:Y:S04]  /*e9c0*/  STSM.16.M88.4 [R24], R4 ;  /* 0x0000000418007844 */ /* 0x0001e80000000200 */
[----:B------:R1:W-:Y:S04]  /*e9d0*/  STSM.16.M88.4 [R62], R8 ;  /* 0x000000083e007844 */ /* 0x0003e80000000200 */
[----:B------:R2:W-:Y:S01]  /*e9e0*/  STSM.16.M88.4 [R64], R12 ;  /* 0x0000000c40007844 */ /* 0x0005e20000000200 */
[----:B------:R-:W-:Y:S01]  /*e9f0*/  BAR.SYNC.DEFER_BLOCKING 0x1, 0x180 ;  /* 0x0046000000007b1d */ /* 0x000fe20000010000 */
[----:B------:R-:W-:-:S04]  /*ea00*/  ISETP.NE.U32.AND P0, PT, RZ, UR4, PT ;  /* 0x00000004ff007c0c */ /* 0x000fc8000bf05070 */
[----:B------:R-:W-:Y:S02]  /*ea10*/  ISETP.NE.AND.EX P0, PT, RZ, UR5, PT, P0 ;  /* 0x00000005ff007c0c */ /* 0x000fe4000bf05300 */
[----:B------:R-:W-:Y:S01]  /*ea20*/  IADD3 R58, P1, R87, UR4, RZ ;  /* 0x00000004573a7c10 */ /* 0x000fe2000ff3e0ff */
[----:B------:R-:W-:Y:S01]  /*ea30*/  IMAD.MOV.U32 R65, RZ, RZ, RZ ;  /* 0x000000ffff417224 */ /* 0x000fe200078e00ff */
[----:B------:R-:W-:Y:S01]  /*ea40*/  ISETP.GT.AND P3, PT, R74, 0x1, PT ;  /* 0x000000014a00780c */ /* 0x000fe20003f64270 */
[----:B0-----:R-:W0:Y:S01]  /*ea50*/  LDC R24, c[0x0][0xbe8] ;  /* 0x0002fa00ff187b82 */ /* 0x001e220000000800 */
[----:B------:R-:W-:-:S07]  /*ea60*/  IADD3.X R59, R86, UR5, RZ, P1, !PT ;  /* 0x00000005563b7c10 */ /* 0x000fce0008ffe4ff */
[----:B-1----:R-:W1:Y:S01]  /*ea70*/  LDC.64 R10, c[0x0][0xba8] ;  /* 0x0002ea00ff0a7b82 */ /* 0x002e620000000a00 */
[----:B------:R-:W3:Y:S01]  /*ea80*/  @P0 LDG.E R65, desc[UR40][R58.64] ;  /* 0x000000283a410981 */ /* 0x000ee2000c1e1900 */
[----:B--2---:R-:W-:-:S05]  /*ea90*/  IMAD.MOV.U32 R14, RZ, RZ, 0x9b8 ;  /* 0x000009b8ff0e7424 */ /* 0x004fca00078e00ff */
[----:B------:R-:W-:-:S04]  /*eaa0*/  SEL R14, R14, 0x978, P3 ;  /* 0x000009780e0e7807 */ /* 0x000fc80001800000 */
[----:B------:R-:W2:Y:S08]  /*eab0*/  LDC.64 R8, c[0x0][R14+0x220] ;  /* 0x000088000e087b82 */ /* 0x000eb00000000a00 */
[----:B------:R-:W4:Y:S01]  /*eac0*/  LDC.64 R12, c[0x0][R14+0x218] ;  /* 0x000086000e0c7b82 */ /* 0x000f220000000a00 */
[----:B------:R-:W-:-:S04]  /*ead0*/  ISETP.NE.U32.AND P1, PT, RZ, UR6, PT ;  /* 0x00000006ff007c0c */ /* 0x000fc8000bf25070 */
[----:B------:R-:W-:-:S03]  /*eae0*/  ISETP.NE.AND.EX P1, PT, RZ, UR7, PT, P1 ;  /* 0x00000007ff007c0c */ /* 0x000fc6000bf25310 */
[----:B------:R-:W4:Y:S01]  /*eaf0*/  LDC.64 R4, c[0x0][R14+0x228] ;  /* 0x00008a000e047b82 */ /* 0x000f220000000a00 */
[----:B0-----:R-:W-:-:S07]  /*eb00*/  ISETP.NE.AND P4, PT, R24, 0x1, PT ;  /* 0x000000011800780c */ /* 0x001fce0003f85270 */
[----:B------:R0:W0:Y:S02]  /*eb10*/  LDC.64 R6, c[0x0][R14+0x210] ;  /* 0x000084000e067b82 */ /* 0x0000240000000a00 */
[----:B------:R-:W-:Y:S01]  /*eb20*/  @P1 IADD3 R66, P2, R87, UR6, RZ ;  /* 0x0000000657421c10 */ /* 0x000fe2000ff5e0ff */
[----:B------:R-:W-:-:S03]  /*eb30*/  ULDC UR6, c[0x0][0xa88] ;  /* 0x0002a20000067ab9 */ /* 0x000fc60000000800 */
[----:B------:R-:W-:Y:S02]  /*eb40*/  @P1 IADD3.X R67, R86, UR7, RZ, P2, !PT ;  /* 0x0000000756431c10 */ /* 0x000fe400097fe4ff */
[----:B------:R-:W-:Y:S01]  /*eb50*/  ISETP.NE.U32.AND P2, PT, RZ, UR4, PT ;  /* 0x00000004ff007c0c */ /* 0x000fe2000bf45070 */
[----:B------:R-:W0:Y:S01]  /*eb60*/  @P4 LDC R62, c[0x0][0xbec] ;  /* 0x0002fb00ff3e4b82 */ /* 0x000e220000000800 */
[----:B------:R-:W-:Y:S02]  /*eb70*/  MOV R69, UR6 ;  /* 0x0000000600457c02 */ /* 0x000fe40008000f00 */
[----:B------:R-:W-:-:S04]  /*eb80*/  ISETP.NE.AND.EX P2, PT, RZ, UR5, PT, P2 ;  /* 0x00000005ff007c0c */ /* 0x000fc8000bf45320 */
[----:B------:R2:W5:Y:S01]  /*eb90*/  @P1 LDG.E R69, desc[UR40][R66.64] ;  /* 0x0000002842451981 */ /* 0x000562000c1e1900 */
[----:B------:R-:W0:Y:S01]  /*eba0*/  @P4 LDC R77, c[0x0][0xbf0] ;  /* 0x0002fc00ff4d4b82 */ /* 0x000e220000000800 */
[----:B------:R-:W-:Y:S02]  /*ebb0*/  SEL R15, R84, RZ, !P2 ;  /* 0x000000ff540f7207 */ /* 0x000fe40005000000 */
[----:B------:R-:W-:-:S05]  /*ebc0*/  SEL R71, R76, RZ, P3 ;  /* 0x000000ff4c477207 */ /* 0x000fca0001800000 */
[----:B-1----:R-:W1:Y:S01]  /*ebd0*/  @!P3 LDC R10, c[0x0][0xb50] ;  /* 0x0002d400ff0abb82 */ /* 0x002e620000000800 */
[----:B--2---:R-:W-:-:S05]  /*ebe0*/  SEL R67, R85, RZ, !P2 ;  /* 0x000000ff55437207 */ /* 0x004fca0005000000 */
[----:B------:R-:W-:Y:S02]  /*ebf0*/  IMAD R9, R9, R67, RZ ;  /* 0x0000004309097224 */ /* 0x000fe400078e02ff */
[-C--:B----4-:R-:W-:Y:S01]  /*ec00*/  IMAD R73, R13, R22.reuse, RZ ;  /* 0x000000160d497224 */ /* 0x090fe200078e02ff */
[----:B------:R-:W2:Y:S01]  /*ec10*/  @!P3 LDC R11, c[0x0][0xb54] ;  /* 0x0002d500ff0bbb82 */ /* 0x000ea20000000800 */
[----:B------:R-:W-:Y:S02]  /*ec20*/  IMAD R75, R8, R15, R9 ;  /* 0x0000000f084b7224 */ /* 0x000fe400078e0209 */
[----:B------:R-:W-:-:S04]  /*ec30*/  IMAD.WIDE.U32 R12, R12, R22, RZ ;  /* 0x000000160c0c7225 */ /* 0x000fc800078e00ff */
[----:B------:R-:W-:-:S04]  /*ec40*/  IMAD.WIDE.U32 R8, R8, R67, RZ ;  /* 0x0000004308087225 */ /* 0x000fc800078e00ff */
[----:B------:R-:W-:Y:S02]  /*ec50*/  IMAD R15, R78, 0xc0, R82 ;  /* 0x000000c04e0f7824 */ /* 0x000fe400078e0252 */
[----:B------:R-:W-:Y:S02]  /*ec60*/  IMAD.IADD R75, R9, 0x1, R75 ;  /* 0x00000001094b7824 */ /* 0x000fe400078e024b */
[----:B------:R-:W-:Y:S02]  /*ec70*/  IMAD.MOV.U32 R9, RZ, RZ, R15 ;  /* 0x000000ffff097224 */ /* 0x000fe400078e000f */
[----:B------:R-:W-:Y:S02]  /*ec80*/  IMAD.IADD R73, R13, 0x1, R73 ;  /* 0x000000010d497824 */ /* 0x000fe400078e0249 */
[-C--:B------:R-:W-:Y:S02]  /*ec90*/  IMAD R13, R5, R71.reuse, RZ ;  /* 0x00000047050d7224 */ /* 0x080fe400078e02ff */
[----:B------:R-:W-:-:S04]  /*eca0*/  IMAD.WIDE.U32 R4, R4, R71, RZ ;  /* 0x0000004704047225 */ /* 0x000fc800078e00ff */
[----:B------:R-:W-:Y:S01]  /*ecb0*/  IMAD.IADD R13, R5, 0x1, R13 ;  /* 0x00000001050d7824 */ /* 0x000fe200078e020d */
[--C-:B---3--:R-:W-:Y:S01]  /*ecc0*/  IADD3 R12, P2, P5, R8, R12, R65.reuse ;  /* 0x0000000c080c7210 */ /* 0x108fe20007d5e041 */
[----:B0-----:R-:W-:Y:S01]  /*ecd0*/  @P4 IMAD.HI.U32 R8, R15, R62, RZ ;  /* 0x0000003e0f084227 */ /* 0x001fe200078e00ff */
[----:B------:R-:W-:-:S04]  /*ece0*/  SHF.R.S32.HI R62, RZ, 0x1f, R65 ;  /* 0x0000001fff3e7819 */ /* 0x000fc80000011441 */
[----:B------:R-:W-:Y:S02]  /*ecf0*/  @P4 SHF.R.U32.HI R9, RZ, R77, R8 ;  /* 0x0000004dff094219 */ /* 0x000fe40000011608 */
[----:B------:R-:W-:-:S03]  /*ed00*/  IADD3.X R8, R75, R73, R62, P2, P5 ;  /* 0x000000494b087210 */ /* 0x000fc600017ea43e */
[--C-:B------:R-:W-:Y:S01]  /*ed10*/  IMAD.MOV R14, RZ, RZ, -R9.reuse ;  /* 0x000000ffff0e7224 */ /* 0x100fe200078e0a09 */
[----:B------:R-:W-:Y:S02]  /*ed20*/  IADD3 R4, P2, P5, R9, R12, R4 ;  /* 0x0000000c09047210 */ /* 0x000fe40007d5e004 */
[----:B------:R-:W-:Y:S01]  /*ed30*/  SHF.R.S32.HI R5, RZ, 0x1f, R9 ;  /* 0x0000001fff057819 */ /* 0x000fe20000011409 */
[----:B------:R-:W-:-:S03]  /*ed40*/  IMAD R9, R24, R14, R15 ;  /* 0x0000000e18097224 */ /* 0x000fc600078e020f */
[----:B------:R-:W-:Y:S01]  /*ed50*/  IADD3.X R5, R5, R8, R13, P2, P5 ;  /* 0x0000000805057210 */ /* 0x000fe200017ea40d */
[-C--:B------:R-:W-:Y:S01]  /*ed60*/  IMAD R7, R7, R9.reuse, RZ ;  /* 0x0000000907077224 */ /* 0x080fe200078e02ff */
[----:B------:R-:W-:Y:S01]  /*ed70*/  SHF.R.S32.HI R13, RZ, 0x1f, R9 ;  /* 0x0000001fff0d7819 */ /* 0x000fe20000011409 */
[----:B------:R-:W-:-:S04]  /*ed80*/  IMAD.WIDE.U32 R4, R6, R9, R4 ;  /* 0x0000000906047225 */ /* 0x000fc800078e0004 */
[----:B------:R-:W-:Y:S01]  /*ed90*/  IMAD R7, R6, R13, R7 ;  /* 0x0000000d06077224 */ /* 0x000fe200078e0207 */
[----:B-1----:R-:W-:-:S03]  /*eda0*/  LEA R10, P2, R4, R10, 0x2 ;  /* 0x0000000a040a7211 */ /* 0x002fc600078410ff */
[----:B------:R-:W-:-:S05]  /*edb0*/  IMAD.IADD R5, R5, 0x1, R7 ;  /* 0x0000000105057824 */ /* 0x000fca00078e0207 */
[----:B--2---:R-:W-:Y:S01]  /*edc0*/  LEA.HI.X R11, R4, R11, R5, 0x2, P2 ;  /* 0x0000000b040b7211 */ /* 0x004fe200010f1405 */
[----:B------:R-:W-:Y:S06]  /*edd0*/  @P1 BRA `(.L_x_516) ;  /* 0x0000000000101947 */ /* 0x000fec0003800000 */
[----:B------:R-:W-:Y:S05]  /*ede0*/  @!P0 BRA `(.L_x_516) ;  /* 0x00000000000c8947 */ /* 0x000fea0003800000 */
[----:B------:R-:W2:Y:S04]  /*edf0*/  LDG.E R4, desc[UR40][R58.64] ;  /* 0x000000283a047981 */ /* 0x000ea8000c1e1900 */
[----:B-----5:R-:W2:Y:S02]  /*ee00*/  LDG.E R69, desc[UR40][R58.64+0x4] ;  /* 0x000004283a457981 */ /* 0x020ea4000c1e1900 */
[----:B--2---:R-:W-:-:S07]  /*ee10*/  IMAD.IADD R69, R69, 0x1, -R4 ;  /* 0x0000000145457824 */ /* 0x004fce00078e0a04 */
.L_x_516:
[----:B------:R-:W2:Y:S01]  /*ee20*/  LDL R9, [R1+0x90] ;  /* 0x0000900001097983 */ /* 0x000ea20000100800 */
[----:B------:R-:W0:Y:S03]  /*ee30*/  S2R R4, SR_TID.X ;  /* 0x0000000000047919 */ /* 0x000e260000002100 */
[----:B------:R-:W-:Y:S04]  /*ee40*/  SHFL.IDX PT, R5, R11, RZ, 0x1c1f ;  /* 0x001c1fff0b057589 */ /* 0x000fe800000e0000 */
[----:B------:R-:W-:Y:S04]  /*ee50*/  SHFL.IDX PT, R6, R10, 0x1, 0x1c1f ;  /* 0x003c1f000a067f89 */ /* 0x000fe800000e0000 */
[----:B------:R-:W-:Y:S01]  /*ee60*/  SHFL.IDX PT, R7, R11, 0x1, 0x1c1f ;  /* 0x003c1f000b077f89 */ /* 0x000fe200000e0000 */
[----:B0-----:R-:W-:-:S05]  /*ee70*/  VIADD R12, R4, 0xffffff80 ;  /* 0xffffff80040c7836 */ /* 0x001fca0000000000 */
[----:B------:R-:W-:-:S04]  /*ee80*/  SHF.R.S32.HI R8, RZ, 0x1f, R12 ;  /* 0x0000001fff087819 */ /* 0x000fc8000001140c */
[----:B------:R-:W-:Y:S01]  /*ee90*/  LEA.HI R8, R8, R12, RZ, 0x7 ;  /* 0x0000000c08087211 */ /* 0x000fe200078f38ff */
[----:B------:R-:W0:Y:S03]  /*eea0*/  SHFL.IDX PT, R4, R10, RZ, 0x1c1f ;  /* 0x001c1fff0a047589 */ /* 0x000e2600000e0000 */
[----:B------:R-:W-:Y:S01]  /*eeb0*/  LOP3.LUT R8, R8, 0xffffff80, RZ, 0xc0, !PT ;  /* 0xffffff8008087812 */ /* 0x000fe200078ec0ff */
[----:B-----5:R-:W-:-:S04]  /*eec0*/  IMAD R58, R69, R24, RZ ;  /* 0x00000018453a7224 */ /* 0x020fc800078e02ff */
[----:B------:R-:W-:-:S05]  /*eed0*/  IMAD.IADD R8, R12, 0x1, -R8 ;  /* 0x000000010c087824 */ /* 0x000fca00078e0a08 */
[----:B------:R-:W-:Y:S01]  /*eee0*/  LOP3.LUT P0, RZ, R8, 0x3, RZ, 0xc0, !PT ;  /* 0x0000000308ff7812 */ /* 0x000fe2000780c0ff */
[----:B--2---:R-:W-:-:S05]  /*eef0*/  IMAD R13, R78, 0xc0, R9 ;  /* 0x000000c04e0d7824 */ /* 0x004fca00078e0209 */
[C---:B------:R-:W-:Y:S02]  /*ef00*/  IADD3 R9, R13.reuse, 0x8, RZ ;  /* 0x000000080d097810 */ /* 0x040fe40007ffe0ff */
[-C--:B------:R-:W-:Y:S02]  /*ef10*/  ISETP.GE.OR P1, PT, R13, R58.reuse, P0 ;  /* 0x0000003a0d00720c */ /* 0x080fe40000726670 */
[----:B------:R-:W-:-:S11]  /*ef20*/  ISETP.GE.OR P0, PT, R9, R58, P0 ;  /* 0x0000003a0900720c */ /* 0x000fd60000706670 */
[----:B0-----:R0:W-:Y:S04]  /*ef30*/  @!P1 ST.E desc[UR40][R4.64], R61 ;  /* 0x0000003d04009985 */ /* 0x0011e8000c101928 */
[----:B------:R0:W-:Y:S01]  /*ef40*/  @!P0 ST.E desc[UR40][R6.64], R60 ;  /* 0x0000003c06008985 */ /* 0x0001e2000c101928 */
[----:B------:R-:W-:Y:S05]  /*ef50*/  @P3 BRA `(.L_x_517) ;  /* 0x0000000400ac3947 */ /* 0x000fea0003800000 */
[----:B------:R-:W-:Y:S01]  /*ef60*/  SHF.R.S32.HI R59, RZ, 0x1f, R80 ;  /* 0x0000001fff3b7819 */ /* 0x000fe20000011450 */
[----:B------:R-:W1:Y:S01]  /*ef70*/  @P4 LDC R33, c[0x0][0xbec] ;  /* 0x0002fb00ff214b82 */ /* 0x000e620000000800 */
[----:B------:R-:W-:Y:S02]  /*ef80*/  ULDC.64 UR4, c[0x0][0xaa0] ;  /* 0x0002a80000047ab9 */ /* 0x000fe40000000a00 */
[----:B------:R-:W-:-:S04]  /*ef90*/  LEA.HI R59, R59, R80, RZ, 0x3 ;  /* 0x000000503b3b7211 */ /* 0x000fc800078f18ff */
[----:B------:R-:W-:Y:S01]  /*efa0*/  SHF.R.S32.HI R59, RZ, 0x3, R59 ;  /* 0x00000003ff3b7819 */ /* 0x000fe2000001143b */
[----:B------:R-:W2:Y:S04]  /*efb0*/  @P4 LDC R35, c[0x0][0xbf0] ;  /* 0x0002fc00ff234b82 */ /* 0x000ea80000000800 */
        /* <DEDUP_REMOVED lines=21> */
[----:B------:R-:W-:Y:S02]  /*f110*/  IMAD R62, R62, UR4, RZ ;  /* 0x000000043e3e7c24 */ /* 0x000fe4000f8e02ff */
[----:B------:R-:W-:Y:S01]  /*f120*/  IMAD.X R5, RZ, RZ, R3, P0 ;  /* 0x000000ffff057224 */ /* 0x000fe200000e0603 */
[----:B------:R-:W-:Y:S01]  /*f130*/  SHF.R.U64 R2, R2, 0x3, RZ ;  /* 0x0000000302027819 */ /* 0x000fe200000012ff */
[----:B------:R-:W-:-:S03]  /*f140*/  IMAD R21, R65, UR5, R62 ;  /* 0x0000000541157c24 */ /* 0x000fc6000f8e023e */
[----:B------:R-:W-:Y:S01]  /*f150*/  LOP3.LUT R4, R2, R7, RZ, 0x3c, !PT ;  /* 0x0000000702047212 */ /* 0x000fe200078e3cff */
[----:B------:R-:W-:Y:S01]  /*f160*/  IMAD.WIDE.U32 R2, R65, UR4, RZ ;  /* 0x0000000441027c25 */ /* 0x000fe2000f8e00ff */
[----:B------:R-:W-:-:S03]  /*f170*/  ULDC.64 UR4, c[0x0][0xae8] ;  /* 0x0002ba0000047ab9 */ /* 0x000fc60000000a00 */
[----:B------:R-:W-:Y:S01]  /*f180*/  IMAD R20, R72, 0x30, R59 ;  /* 0x0000003048147824 */ /* 0x000fe200078e023b */
[----:B------:R-:W-:Y:S01]  /*f190*/  SHF.R.S32.HI R32, RZ, 0x1f, R67 ;  /* 0x0000001fff207819 */ /* 0x000fe20000011443 */
[----:B------:R-:W-:Y:S01]  /*f1a0*/  IMAD.IADD R3, R3, 0x1, R21 ;  /* 0x0000000103037824 */ /* 0x000fe200078e0215 */
[----:B------:R-:W5:Y:S01]  /*f1b0*/  LD.E.128 R4, desc[UR40][R4.64] ;  /* 0x0000002804047980 */ /* 0x000f62000c101d00 */
[----:B------:R-:W-:Y:S02]  /*f1c0*/  IMAD R34, R78, 0xc0, R20 ;  /* 0x000000c04e227824 */ /* 0x000fe400078e0214 */
[----:B------:R-:W-:Y:S01]  /*f1d0*/  IMAD.WIDE.U32 R2, R22, UR4, R2 ;  /* 0x0000000416027c25 */ /* 0x000fe2000f8e0002 */
[----:B------:R-:W-:Y:S01]  /*f1e0*/  @!PT LDS RZ, [RZ] ;  /* 0x00000000fffff984 */ /* 0x000fe20000000800 */
[----:B------:R-:W-:Y:S01]  /*f1f0*/  @!PT LDS RZ, [RZ] ;  /* 0x00000000fffff984 */ /* 0x000fe20000000800 */
[----:B------:R-:W-:Y:S01]  /*f200*/  @!PT LDS RZ, [RZ] ;  /* 0x00000000fffff984 */ /* 0x000fe20000000800 */
[----:B------:R-:W-:Y:S01]  /*f210*/  @!PT LDS RZ, [RZ] ;  /* 0x00000000fffff984 */ /* 0x000fe20000000800 */
[----:B------:R0:W-:Y:S06]  /*f220*/  MEMBAR.ALL.CTA ;  /* 0x0000000000007992 */ /* 0x0001ec0000008000 */
[----:B0-----:R-:W0:Y:S01]  /*f230*/  FENCE.VIEW.ASYNC.S ;  /* 0x00000000000073c6 */ /* 0x001e220000000000 */
[----:B-1----:R-:W-:-:S04]  /*f240*/  @P4 IMAD.HI.U32 R20, R34, R33, RZ ;  /* 0x0000002122144227 */ /* 0x002fc800078e00ff */
[----:B------:R-:W-:Y:S01]  /*f250*/  IMAD R3, R22, UR5, R3 ;  /* 0x0000000516037c24 */ /* 0x000fe2000f8e0203 */
[----:B------:R-:W-:Y:S01]  /*f260*/  ULDC.64 UR4, c[0x0][0xaf0] ;  /* 0x0002bc0000047ab9 */ /* 0x000fe20000000a00 */
[----:B------:R-:W-:Y:S01]  /*f270*/  IMAD.MOV.U32 R21, RZ, RZ, R34 ;  /* 0x000000ffff157224 */ /* 0x000fe200078e0022 */
[----:B--2---:R-:W-:Y:S01]  /*f280*/  @P4 SHF.R.U32.HI R21, RZ, R35, R20 ;  /* 0x00000023ff154219 */ /* 0x004fe20000011614 */
[----:B------:R-:W-:Y:S02]  /*f290*/  IMAD R22, R32, UR4, RZ ;  /* 0x0000000420167c24 */ /* 0x000fe4000f8e02ff */
[----:B------:R-:W-:Y:S01]  /*f2a0*/  IMAD.WIDE.U32 R2, R67, UR4, R2 ;  /* 0x0000000443027c25 */ /* 0x000fe2000f8e0002 */
[----:B------:R-:W-:-:S03]  /*f2b0*/  SHF.R.S32.HI R20, RZ, 0x1f, R21 ;  /* 0x0000001fff147819 */ /* 0x000fc60000011415 */
[----:B------:R-:W-:Y:S01]  /*f2c0*/  IMAD R33, R67, UR5, R22 ;  /* 0x0000000543217c24 */ /* 0x000fe2000f8e0216 */
[----:B------:R-:W-:Y:S01]  /*f2d0*/  ULDC.64 UR4, c[0x0][0xae0] ;  /* 0x0002b80000047ab9 */ /* 0x000fe20000000a00 */
[----:B------:R-:W-:Y:S02]  /*f2e0*/  IMAD.MOV R35, RZ, RZ, -R21 ;  /* 0x000000ffff237224 */ /* 0x000fe400078e0a15 */
[----:B------:R-:W-:Y:S02]  /*f2f0*/  IMAD.IADD R3, R3, 0x1, R33 ;  /* 0x0000000103037824 */ /* 0x000fe400078e0221 */
[----:B------:R-:W-:Y:S02]  /*f300*/  IMAD R20, R20, UR4, RZ ;  /* 0x0000000414147c24 */ /* 0x000fe4000f8e02ff */
[----:B------:R-:W-:Y:S02]  /*f310*/  IMAD R33, R24, R35, R34 ;  /* 0x0000002318217224 */ /* 0x000fe400078e0222 */
[----:B------:R-:W-:-:S02]  /*f320*/  IMAD R35, R21, UR5, R20 ;  /* 0x0000000515237c24 */ /* 0x000fc4000f8e0214 */
[----:B------:R-:W-:Y:S01]  /*f330*/  IMAD.WIDE.U32 R2, R21, UR4, R2 ;  /* 0x0000000415027c25 */ /* 0x000fe2000f8e0002 */
[----:B------:R-:W-:Y:S01]  /*f340*/  SHF.R.S32.HI R20, RZ, 0x1f, R33 ;  /* 0x0000001fff147819 */ /* 0x000fe20000011421 */
[----:B------:R-:W-:Y:S02]  /*f350*/  ULDC.64 UR4, c[0x0][0xad8] ;  /* 0x0002b60000047ab9 */ /* 0x000fe40000000a00 */
[----:B------:R-:W-:Y:S02]  /*f360*/  IMAD.IADD R3, R3, 0x1, R35 ;  /* 0x0000000103037824 */ /* 0x000fe400078e0223 */
[----:B------:R-:W-:Y:S02]  /*f370*/  IMAD R20, R20, UR4, RZ ;  /* 0x0000000414147c24 */ /* 0x000fe4000f8e02ff */
[----:B------:R-:W-:-:S04]  /*f380*/  IMAD.WIDE.U32 R2, R33, UR4, R2 ;  /* 0x0000000421027c25 */ /* 0x000fc8000f8e0002 */
[----:B------:R-:W-:Y:S01]  /*f390*/  IMAD R21, R33, UR5, R20 ;  /* 0x0000000521157c24 */ /* 0x000fe2000f8e0214 */
[----:B------:R-:W-:Y:S01]  /*f3a0*/  ULDC.64 UR4, c[0x0][0xa80] ;  /* 0x0002a00000047ab9 */ /* 0x000fe20000000a00 */
[----:B------:R-:W-:Y:S01]  /*f3b0*/  IMAD R37, R78, 0xc0, R59 ;  /* 0x000000c04e257824 */ /* 0x000fe200078e023b */
[C---:B------:R-:W-:Y:S01]  /*f3c0*/  LEA R22, P0, R2.reuse, UR4, 0x1 ;  /* 0x0000000402167c11 */ /* 0x040fe2000f8008ff */
[----:B------:R-:W-:Y:S01]  /*f3d0*/  ULDC UR4, c[0x0][0xac8] ;  /* 0x0002b20000047ab9 */ /* 0x000fe20000000800 */
[----:B------:R-:W-:Y:S01]  /*f3e0*/  IADD3 R3, R3, R21, RZ ;  /* 0x0000001503037210 */ /* 0x000fe20007ffe0ff */
[C---:B------:R-:W-:Y:S02]  /*f3f0*/  VIADD R21, R37.reuse, 0x60 ;  /* 0x0000006025157836 */ /* 0x040fe40000000000 */
[----:B0-----:R-:W0:Y:S01]  /*f400*/  SHFL.IDX PT, R35, R22, RZ, 0x181f ;  /* 0x00181fff16237589 */ /* 0x001e2200000e0000 */
[----:B------:R-:W-:Y:S01]  /*f410*/  LEA.HI.X R24, R2, UR5, R3, 0x1, P0 ;  /* 0x0000000502187c11 */ /* 0x000fe200080f0c03 */
[C---:B------:R-:W-:Y:S01]  /*f420*/  VIADD R3, R37.reuse, 0x30 ;  /* 0x0000003025037836 */ /* 0x040fe20000000000 */
[----:B------:R-:W-:Y:S01]  /*f430*/  ISETP.GE.AND P0, PT, R0, UR4, PT ;  /* 0x0000000400007c0c */ /* 0x000fe2000bf06270 */
[----:B------:R-:W1:Y:S03]  /*f440*/  SHFL.IDX PT, R39, R22, 0x1, 0x181f ;  /* 0x00381f0016277f89 */ /* 0x000e6600000e0000 */
[-C--:B------:R-:W-:Y:S01]  /*f450*/  ISETP.GE.OR P1, PT, R37, R58.reuse, P0 ;  /* 0x0000003a2500720c */ /* 0x080fe20000726670 */
[----:B------:R-:W2:Y:S01]  /*f460*/  SHFL.IDX PT, R41, R22, 0x2, 0x181f ;  /* 0x00581f0016297f89 */ /* 0x000ea200000e0000 */
[-C--:B------:R-:W-:Y:S01]  /*f470*/  ISETP.GE.OR P2, PT, R3, R58.reuse, P0 ;  /* 0x0000003a0300720c */ /* 0x080fe20000746670 */
[----:B------:R-:W-:Y:S01]  /*f480*/  VIADD R3, R18, 0x13220 ;  /* 0x0001322012037836 */ /* 0x000fe20000000000 */
[----:B------:R-:W-:Y:S01]  /*f490*/  ISETP.GE.OR P3, PT, R21, R58, P0 ;  /* 0x0000003a1500720c */ /* 0x000fe20000766670 */
[----:B------:R-:W2:Y:S03]  /*f4a0*/  SHFL.IDX PT, R33, R24, RZ, 0x181f ;  /* 0x00181fff18217589 */ /* 0x000ea600000e0000 */
[----:B------:R-:W-:Y:S01]  /*f4b0*/  PRMT R21, RZ, 0x654, R3 ;  /* 0x00000654ff157816 */ /* 0x000fe20000000003 */
[----:B------:R-:W2:Y:S03]  /*f4c0*/  SHFL.IDX PT, R34, R24, 0x1, 0x181f ;  /* 0x00381f0018227f89 */ /* 0x000ea600000e0000 */
[----:B------:R2:W-:Y:S01]  /*f4d0*/  SYNCS.ARRIVE.TRANS64.RED.A1T0 RZ, [R21+URZ], RZ ;  /* 0x000000ff15ff79a7 */ /* 0x0005e2000810043f */
[----:B------:R-:W2:Y:S01]  /*f4e0*/  SHFL.IDX PT, R36, R24, 0x2, 0x181f ;  /* 0x00581f0018247f89 */ /* 0x000ea200000e0000 */
[----:B0-----:R-:W-:Y:S01]  /*f4f0*/  @!P1 LEA R2, P4, R0, R35, 0x1 ;  /* 0x0000002300029211 */ /* 0x001fe200078808ff */
[----:B------:R-:W-:-:S02]  /*f500*/  VIADD R35, R37, 0x90 ;  /* 0x0000009025237836 */ /* 0x000fc40000000000 */
[----:B------:R-:W0:Y:S01]  /*f510*/  SHFL.IDX PT, R24, R24, 0x3, 0x181f ;  /* 0x00781f0018187f89 */ /* 0x000e2200000e0000 */
[C---:B-1----:R-:W-:Y:S02]  /*f520*/  @!P2 LEA R20, P5, R0.reuse, R39, 0x1 ;  /* 0x000000270014a211 */ /* 0x042fe400078a08ff */
[----:B------:R-:W-:Y:S01]  /*f530*/  ISETP.GE.OR P0, PT, R35, R58, P0 ;  /* 0x0000003a2300720c */ /* 0x000fe20000706670 */
        /* <DEDUP_REMOVED lines=13> */
.L_x_517:
[----:B0-----:R-:W0:Y:S01]  /*f610*/  @P4 LDC R4, c[0x0][0xbec] ;  /* 0x0002fb00ff044b82 */ /* 0x001e220000000800 */
[----:B------:R-:W-:Y:S01]  /*f620*/  ULDC.64 UR4, c[0x0][0xb08] ;  /* 0x0002c20000047ab9 */ /* 0x000fe20000000a00 */
[----:B------:R-:W2:Y:S01]  /*f630*/  LDL R71, [R1+0x5c] ;  /* 0x00005c0001477983 */ /* 0x000ea20000100800 */
[----:B------:R-:W-:Y:S01]  /*f640*/  IMAD R62, R62, UR4, RZ ;  /* 0x000000043e3e7c24 */ /* 0x000fe2000f8e02ff */
[----:B------:R-:W-:Y:S01]  /*f650*/  SHF.R.S32.HI R0, RZ, 0x1f, R67 ;  /* 0x0000001fff007819 */ /* 0x000fe20000011443 */
[C---:B------:R-:W-:Y:S01]  /*f660*/  IMAD.WIDE.U32 R2, R65.reuse, UR4, RZ ;  /* 0x0000000441027c25 */ /* 0x040fe2000f8e00ff */
[----:B------:R-:W3:Y:S01]  /*f670*/  LDL R70, [R1+0x58] ;  /* 0x0000580001467983 */ /* 0x000ee20000100800 */
[----:B------:R-:W-:Y:S01]  /*f680*/  ULDC.64 UR6, c[0x0][0xb30] ;  /* 0x0002cc0000067ab9 */ /* 0x000fe20000000a00 */
[----:B------:R-:W1:Y:S01]  /*f690*/  @P4 LDC R11, c[0x0][0xbf0] ;  /* 0x0002fc00ff0b4b82 */ /* 0x000e620000000800 */
[----:B------:R-:W-:Y:S01]  /*f6a0*/  IMAD R65, R65, UR5, R62 ;  /* 0x0000000541417c24 */ /* 0x000fe2000f8e023e */
[----:B------:R-:W-:Y:S01]  /*f6b0*/  ULDC.64 UR4, c[0x0][0xb38] ;  /* 0x0002ce0000047ab9 */ /* 0x000fe20000000a00 */
[----:B------:R-:W-:Y:S01]  /*f6c0*/  IMAD.MOV.U32 R5, RZ, RZ, R15 ;  /* 0x000000ffff057224 */ /* 0x000fe200078e000f */
[----:B------:R4:W5:Y:S01]  /*f6d0*/  LDL R69, [R1+0x88] ;  /* 0x0000880001457983 */ /* 0x0009620000100800 */
[----:B------:R-:W-:-:S03]  /*f6e0*/  IMAD.IADD R3, R3, 0x1, R65 ;  /* 0x0000000103037824 */ /* 0x000fc600078e0241 */
[----:B------:R4:W5:Y:S01]  /*f6f0*/  LDL R68, [R1+0x70] ;  /* 0x0000700001447983 */ /* 0x0009620000100800 */
[----:B------:R-:W-:-:S03]  /*f700*/  IMAD.WIDE.U32 R2, R22, UR4, R2 ;  /* 0x0000000416027c25 */ /* 0x000fc6000f8e0002 */
[----:B------:R4:W5:Y:S01]  /*f710*/  LDL R66, [R1+0x6c] ;  /* 0x00006c0001427983 */ /* 0x0009620000100800 */
[----:B------:R-:W-:Y:S01]  /*f720*/  IMAD R3, R22, UR5, R3 ;  /* 0x0000000516037c24 */ /* 0x000fe2000f8e0203 */
[----:B------:R-:W-:Y:S01]  /*f730*/  ULDC.64 UR4, c[0x0][0xb40] ;  /* 0x0002d00000047ab9 */ /* 0x000fe20000000a00 */
[----:B0-----:R-:W-:Y:S01]  /*f740*/  @P4 IMAD.HI.U32 R4, R15, R4, RZ ;  /* 0x000000040f044227 */ /* 0x001fe200078e00ff */
[----:B------:R4:W5:Y:S03]  /*f750*/  LDL R65, [R1+0x80] ;  /* 0x0000800001417983 */ /* 0x0009660000100800 */
[----:B------:R-:W-:Y:S01]  /*f760*/  IMAD R0, R0, UR4, RZ ;  /* 0x0000000400007c24 */ /* 0x000fe2000f8e02ff */
[----:B------:R4:W5:Y:S01]  /*f770*/  LDL R64, [R1+0x68] ;  /* 0x0000680001407983 */ /* 0x0009620000100800 */
[----:B------:R-:W-:Y:S01]  /*f780*/  IMAD.WIDE.U32 R2, R67, UR4, R2 ;  /* 0x0000000443027c25 */ /* 0x000fe2000f8e0002 */
[----:B-1----:R-:W-:-:S02]  /*f790*/  @P4 SHF.R.U32.HI R5, RZ, R11, R4 ;  /* 0x0000000bff054219 */ /* 0x002fc40000011604 */
[----:B------:R4:W5:Y:S01]  /*f7a0*/  LDL R63, [R1+0x7c] ;  /* 0x00007c00013f7983 */ /* 0x0009620000100800 */
[----:B------:R-:W-:Y:S01]  /*f7b0*/  IMAD R7, R67, UR5, R0 ;  /* 0x0000000543077c24 */ /* 0x000fe2000f8e0200 */
[----:B------:R-:W-:Y:S01]  /*f7c0*/  ULDC.64 UR4, c[0x0][0xb48] ;  /* 0x0002d20000047ab9 */ /* 0x000fe20000000a00 */
[----:B------:R-:W-:Y:S01]  /*f7d0*/  SHF.R.S32.HI R0, RZ, 0x1f, R5 ;  /* 0x0000001fff007819 */ /* 0x000fe20000011405 */
[----:B------:R4:W5:Y:S01]  /*f7e0*/  LDL R67, [R1+0x84] ;  /* 0x0000840001437983 */ /* 0x0009620000100800 */
[----:B------:R-:W-:Y:S02]  /*f7f0*/  IMAD.IADD R3, R3, 0x1, R7 ;  /* 0x0000000103037824 */ /* 0x000fe400078e0207 */
[----:B------:R-:W-:Y:S01]  /*f800*/  IMAD.MOV R7, RZ, RZ, -R5 ;  /* 0x000000ffff077224 */ /* 0x000fe200078e0a05 */
[----:B------:R4:W5:Y:S01]  /*f810*/  LDL R62, [R1+0x64] ;  /* 0x00006400013e7983 */ /* 0x0009620000100800 */
[----:B------:R-:W-:-:S03]  /*f820*/  IMAD.WIDE.U32 R2, R76, UR4, R2 ;  /* 0x000000044c027c25 */ /* 0x000fc6000f8e0002 */
[----:B------:R4:W5:Y:S01]  /*f830*/  LDL R60, [R1+0x78] ;  /* 0x00007800013c7983 */ /* 0x0009620000100800 */
[----:B------:R-:W-:Y:S02]  /*f840*/  IMAD R7, R24, R7, R15 ;  /* 0x0000000718077224 */ /* 0x000fe400078e020f */
[----:B------:R-:W-:Y:S01]  /*f850*/  IMAD R0, R0, UR6, RZ ;  /* 0x0000000600007c24 */ /* 0x000fe2000f8e02ff */
[----:B------:R4:W5:Y:S01]  /*f860*/  LDL R24, [R1+0x60] ;  /* 0x0000600001187983 */ /* 0x0009620000100800 */
[----:B------:R-:W-:Y:S01]  /*f870*/  IMAD R3, R76, UR5, R3 ;  /* 0x000000054c037c24 */ /* 0x000fe2000f8e0203 */
[----:B------:R-:W-:Y:S01]  /*f880*/  ULDC.64 UR4, c[0x0][0xb28] ;  /* 0x0002ca0000047ab9 */ /* 0x000fe20000000a00 */
[C---:B------:R-:W-:Y:S01]  /*f890*/  IMAD R11, R5.reuse, UR7, R0 ;  /* 0x00000007050b7c24 */ /* 0x040fe2000f8e0200 */
[----:B------:R-:W-:Y:S01]  /*f8a0*/  SHF.R.S32.HI R0, RZ, 0x1f, R7 ;  /* 0x0000001fff007819 */ /* 0x000fe20000011407 */
[----:B------:R-:W-:-:S04]  /*f8b0*/  IMAD.WIDE.U32 R2, R5, UR6, R2 ;  /* 0x0000000605027c25 */ /* 0x000fc8000f8e0002 */
[----:B------:R-:W-:Y:S02]  /*f8c0*/  IMAD R0, R0, UR4, RZ ;  /* 0x0000000400007c24 */ /* 0x000fe4000f8e02ff */
[----:B------:R-:W-:Y:S02]  /*f8d0*/  IMAD.IADD R3, R3, 0x1, R11 ;  /* 0x0000000103037824 */ /* 0x000fe400078e020b */
[C---:B------:R-:W-:Y:S02]  /*f8e0*/  IMAD R5, R7.reuse, UR5, R0 ;  /* 0x0000000507057c24 */ /* 0x040fe4000f8e0200 */
[----:B------:R-:W-:Y:S01]  /*f8f0*/  IMAD.WIDE.U32 R2, R7, UR4, R2 ;  /* 0x0000000407027c25 */ /* 0x000fe2000f8e0002 */
[----:B------:R-:W-:Y:S01]  /*f900*/  ISETP.GE.AND P0, PT, R13, R58, PT ;  /* 0x0000003a0d00720c */ /* 0x000fe20003f06270 */
[----:B------:R-:W-:Y:S02]  /*f910*/  ULDC.64 UR4, c[0x0][0xb00] ;  /* 0x0002c00000047ab9 */ /* 0x000fe40000000a00 */
[----:B------:R-:W-:Y:S01]  /*f920*/  VIADD R4, R18, 0x13220 ;  /* 0x0001322012047836 */ /* 0x000fe20000000000 */
[----:B------:R-:W-:-:S02]  /*f930*/  IADD3 R3, R3, R5, RZ ;  /* 0x0000000503037210 */ /* 0x000fc40007ffe0ff */
[C---:B------:R-:W-:Y:S02]  /*f940*/  LEA R0, P1, R2.reuse, UR4, 0x2 ;  /* 0x0000000402007c11 */ /* 0x040fe4000f8210ff */
[----:B------:R-:W-:Y:S02]  /*f950*/  PRMT R4, RZ, 0x654, R4 ;  /* 0x00000654ff047816 */ /* 0x000fe40000000004 */
[----:B------:R-:W-:Y:S01]  /*f960*/  LEA.HI.X R8, R2, UR5, R3, 0x2, P1 ;  /* 0x0000000502087c11 */ /* 0x000fe200088f1403 */
[----:B------:R-:W-:Y:S01]  /*f970*/  BSSY B1, `(.L_x_519) ;  /* 0x0000028000017945 */ /* 0x000fe20003800000 */
[----:B------:R0:W-:Y:S03]  /*f980*/  SYNCS.ARRIVE.TRANS64.RED.A1T0 RZ, [R4+URZ], RZ ;  /* 0x000000ff04ff79a7 */ /* 0x0001e6000810043f */
[----:B------:R4:W1:Y:S04]  /*f990*/  SHFL.IDX PT, R5, R8, RZ, 0x1c1f ;  /* 0x001c1fff08057589 */ /* 0x00086800000e0000 */
[----:B0-----:R4:W0:Y:S01]  /*f9a0*/  SHFL.IDX PT, R4, R0, RZ, 0x1c1f ;  /* 0x001c1fff00047589 */ /* 0x00182200000e0000 */
[----:B--2---:R-:W-:Y:S01]  /*f9b0*/  VIADD R59, R71, 0x8 ;  /* 0x00000008473b7836 */ /* 0x004fe20000000000 */
[----:B---3--:R-:W-:-:S04]  /*f9c0*/  SHF.R.S32.HI R61, RZ, 0x1f, R70 ;  /* 0x0000001fff3d7819 */ /* 0x008fc80000011446 */
[----:B------:R-:W-:Y:S01]  /*f9d0*/  SHF.R.S32.HI R22, RZ, 0x1f, R59 ;  /* 0x0000001fff167819 */ /* 0x000fe2000001143b */
[----:B01--4-:R-:W-:Y:S06]  /*f9e0*/  @P0 BRA `(.L_x_520) ;  /* 0x0000000000800947 */ /* 0x013fec0003800000 */
[----:B------:R-:W-:Y:S02]  /*f9f0*/  ULDC UR4, c[0x0][0xac8] ;  /* 0x0002b20000047ab9 */ /* 0x000fe40000000800 */
[----:B------:R-:W-:Y:S02]  /*fa00*/  ISETP.GE.AND P1, PT, R59, UR4, PT ;  /* 0x000000043b007c0c */ /* 0x000fe4000bf26270 */
[----:B------:R-:W-:Y:S02]  /*fa10*/  ISETP.GE.AND P0, PT, R71, UR4, PT ;  /* 0x0000000447007c0c */ /* 0x000fe4000bf06270 */
[----:B------:R-:W-:Y:S02]  /*fa20*/  ISETP.GE.AND P4, PT, R70, UR4, PT ;  /* 0x0000000446007c0c */ /* 0x000fe4000bf86270 */
[----:B-----5:R-:W-:Y:S02]  /*fa30*/  ISETP.GE.AND P5, PT, R68, UR4, PT ;  /* 0x0000000444007c0c */ /* 0x020fe4000bfa6270 */
[----:B------:R-:W-:-:S05]  /*fa40*/  ISETP.GE.AND P3, PT, R66, UR4, PT ;  /* 0x0000000442007c0c */ /* 0x000fca000bf66270 */
[-C--:B------:R-:W-:Y:S02]  /*fa50*/  @!P1 LEA R6, P2, R59, R4.reuse, 0x2 ;  /* 0x000000043b069211 */ /* 0x080fe400078410ff */
[----:B------:R-:W-:Y:S02]  /*fa60*/  @!P0 IMAD.WIDE R2, R71, 0x4, R4 ;  /* 0x0000000447028825 */ /* 0x000fe400078e0204 */
[-C--:B------:R-:W-:Y:S02]  /*fa70*/  @!P1 LEA.HI.X R7, R59, R5.reuse, R22, 0x2, P2 ;  /* 0x000000053b079211 */ /* 0x080fe400010f1416 */
[----:B------:R-:W-:Y:S01]  /*fa80*/  ISETP.GE.AND P2, PT, R64, UR4, PT ;  /* 0x0000000440007c0c */ /* 0x000fe2000bf46270 */
[----:B------:R0:W-:Y:S01]  /*fa90*/  @!P0 ST.E.64 desc[UR40][R2.64], R20 ;  /* 0x0000001402008985 */ /* 0x0001e2000c101b28 */
[-C--:B------:R-:W-:Y:S02]  /*faa0*/  @!P4 LEA R10, P0, R70, R4.reuse, 0x2 ;  /* 0x00000004460ac211 */ /* 0x080fe400078010ff */
[----:B------:R-:W-:Y:S01]  /*fab0*/  @!P5 LEA R12, P6, R68, R4, 0x2 ;  /* 0x00000004440cd211 */ /* 0x000fe200078c10ff */
[----:B------:R1:W-:Y:S01]  /*fac0*/  @!P1 ST.E.64 desc[UR40][R6.64], R28 ;  /* 0x0000001c06009985 */ /* 0x0003e2000c101b28 */
[----:B------:R-:W-:-:S02]  /*fad0*/  @!P4 LEA.HI.X R11, R70, R5, R61, 0x2, P0 ;  /* 0x00000005460bc211 */ /* 0x000fc400000f143d */
[----:B------:R-:W-:Y:S02]  /*fae0*/  ISETP.GE.AND P1, PT, R62, UR4, PT ;  /* 0x000000043e007c0c */ /* 0x000fe4000bf26270 */
[----:B------:R-:W-:Y:S01]  /*faf0*/  ISETP.GE.AND P0, PT, R24, UR4, PT ;  /* 0x0000000418007c0c */ /* 0x000fe2000bf06270 */
[----:B------:R2:W-:Y:S01]  /*fb00*/  @!P4 ST.E.64 desc[UR40][R10.64], R30 ;  /* 0x0000001e0a00c985 */ /* 0x0005e2000c101b28 */
[-C--:B------:R-:W-:Y:S02]  /*fb10*/  @!P5 LEA.HI.X R13, R68, R5.reuse, R69, 0x2, P6 ;  /* 0x00000005440dd211 */ /* 0x080fe400030f1445 */
[-C--:B------:R-:W-:Y:S02]  /*fb20*/  @!P2 LEA R14, P4, R64, R4.reuse, 0x2 ;  /* 0x00000004400ea211 */ /* 0x080fe400078810ff */
[----:B0-----:R-:W-:Y:S01]  /*fb30*/  @!P3 LEA R2, P6, R66, R4, 0x2 ;  /* 0x000000044202b211 */ /* 0x001fe200078c10ff */
[----:B------:R2:W-:Y:S01]  /*fb40*/  @!P5 ST.E.64 desc[UR40][R12.64], R32 ;  /* 0x000000200c00d985 */ /* 0x0005e2000c101b28 */
[----:B------:R-:W-:-:S02]  /*fb50*/  @!P2 LEA.HI.X R15, R64, R5, R65, 0x2, P4 ;  /* 0x00000005400fa211 */ /* 0x000fc400020f1441 */
[-C--:B------:R-:W-:Y:S02]  /*fb60*/  @!P3 LEA.HI.X R3, R66, R5.reuse, R67, 0x2, P6 ;  /* 0x000000054203b211 */ /* 0x080fe400030f1443 */
[-C--:B-1----:R-:W-:Y:S02]  /*fb70*/  @!P1 LEA R6, P5, R62, R4.reuse, 0x2 ;  /* 0x000000043e069211 */ /* 0x082fe400078a10ff */
[----:B------:R-:W-:Y:S01]  /*fb80*/  @!P0 LEA R4, P6, R24, R4, 0x2 ;  /* 0x0000000418048211 */ /* 0x000fe200078c10ff */
[----:B------:R2:W-:Y:S01]  /*fb90*/  @!P3 ST.E.64 desc[UR40][R2.64], R34 ;  /* 0x000000220200b985 */ /* 0x0005e2000c101b28 */
[-C--:B------:R-:W-:Y:S02]  /*fba0*/  @!P1 LEA.HI.X R7, R62, R5.reuse, R63, 0x2, P5 ;  /* 0x000000053e079211 */ /* 0x080fe400028f143f */
[----:B------:R-:W-:Y:S01]  /*fbb0*/  @!P0 LEA.HI.X R5, R24, R5, R60, 0x2, P6 ;  /* 0x0000000518058211 */ /* 0x000fe200030f143c */
[----:B------:R2:W-:Y:S04]  /*fbc0*/  @!P2 ST.E.64 desc[UR40][R14.64], R36 ;  /* 0x000000240e00a985 */ /* 0x0005e8000c101b28 */
[----:B------:R2:W-:Y:S04]  /*fbd0*/  @!P1 ST.E.64 desc[UR40][R6.64], R38 ;  /* 0x0000002606009985 */ /* 0x0005e8000c101b28 */
[----:B------:R2:W-:Y:S02]  /*fbe0*/  @!P0 ST.E.64 desc[UR40][R4.64], R40 ;  /* 0x0000002804008985 */ /* 0x0005e4000c101b28 */
.L_x_520:
[----:B------:R-:W-:Y:S05]  /*fbf0*/  BSYNC B1 ;  /* 0x0000000000017941 */ /* 0x000fea0003800000 */
.L_x_519:
[----:B------:R-:W-:Y:S01]  /*fc00*/  ISETP.GE.AND P0, PT, R9, R58, PT ;  /* 0x0000003a0900720c */ /* 0x000fe20003f06270 */
[----:B--2---:R4:W0:Y:S04]  /*fc10*/  SHFL.IDX PT, R5, R8, 0x1, 0x1c1f ;  /* 0x003c1f0008057f89 */ /* 0x00482800000e0000 */
[----:B------:R4:W1:Y:S08]  /*fc20*/  SHFL.IDX PT, R4, R0, 0x1, 0x1c1f ;  /* 0x003c1f0000047f89 */ /* 0x00087000000e0000 */
[----:B----4-:R-:W-:Y:S05]  /*fc30*/  @P0 BRA `(.L_x_518) ;  /* 0x0000000c00080947 */ /* 0x010fea0003800000 */
[----:B------:R-:W-:Y:S02]  /*fc40*/  ULDC UR4, c[0x0][0xac8] ;  /* 0x0002b20000047ab9 */ /* 0x000fe40000000800 */
[----:B------:R-:W-:Y:S02]  /*fc50*/  ISETP.GE.AND P1, PT, R59, UR4, PT ;  /* 0x000000043b007c0c */ /* 0x000fe4000bf26270 */
[----:B------:R-:W-:Y:S02]  /*fc60*/  ISETP.GE.AND P4, PT, R71, UR4, PT ;  /* 0x0000000447007c0c */ /* 0x000fe4000bf86270 */
[----:B------:R-:W-:Y:S02]  /*fc70*/  ISETP.GE.AND P3, PT, R70, UR4, PT ;  /* 0x0000000446007c0c */ /* 0x000fe4000bf66270 */
[----:B-----5:R-:W-:Y:S02]  /*fc80*/  ISETP.GE.AND P0, PT, R68, UR4, PT ;  /* 0x0000000444007c0c */ /* 0x020fe4000bf06270 */
[----:B------:R-:W-:-:S05]  /*fc90*/  ISETP.GE.AND P5, PT, R62, UR4, PT ;  /* 0x000000043e007c0c */ /* 0x000fca000bfa6270 */
[-C--:B-1----:R-:W-:Y:S02]  /*fca0*/  @!P1 LEA R6, P2, R59, R4.reuse, 0x2 ;  /* 0x000000043b069211 */ /* 0x082fe400078410ff */
[----:B0-----:R-:W-:Y:S02]  /*fcb0*/  @!P4 IMAD.WIDE R2, R71, 0x4, R4 ;  /* 0x000000044702c825 */ /* 0x001fe400078e0204 */
[-C--:B------:R-:W-:Y:S02]  /*fcc0*/  @!P1 LEA.HI.X R7, R59, R5.reuse, R22, 0x2, P2 ;  /* 0x000000053b079211 */ /* 0x080fe400010f1416 */
[----:B------:R-:W-:Y:S01]  /*fcd0*/  ISETP.GE.AND P2, PT, R66, UR4, PT ;  /* 0x0000000442007c0c */ /* 0x000fe2000bf46270 */
[----:B------:R0:W-:Y:S01]  /*fce0*/  @!P4 ST.E.64 desc[UR40][R2.64], R42 ;  /* 0x0000002a0200c985 */ /* 0x0001e2000c101b28 */
[----:B------:R-:W-:Y:S02]  /*fcf0*/  ISETP.GE.AND P4, PT, R64, UR4, PT ;  /* 0x0000000440007c0c */ /* 0x000fe4000bf86270 */
[C---:B------:R-:W-:Y:S01]  /*fd00*/  @!P3 LEA R8, P6, R70.reuse, R4, 0x2 ;  /* 0x000000044608b211 */ /* 0x040fe200078c10ff */
[----:B------:R4:W-:Y:S03]  /*fd10*/  @!P1 ST.E.64 desc[UR40][R6.64], R44 ;  /* 0x0000002c06009985 */ /* 0x0009e6000c101b28 */
[----:B------:R-:W-:-:S02]  /*fd20*/  @!P3 LEA.HI.X R9, R70, R5, R61, 0x2, P6 ;  /* 0x000000054609b211 */ /* 0x000fc400030f143d */
[----:B------:R-:W-:-:S03]  /*fd30*/  @!P0 LEA R10, P6, R68, R4, 0x2 ;  /* 0x00000004440a8211 */ /* 0x000fc600078c10ff */
[----:B------:R4:W-:Y:S01]  /*fd40*/  @!P3 ST.E.64 desc[UR40][R8.64], R46 ;  /* 0x0000002e0800b985 */ /* 0x0009e2000c101b28 */
[-C--:B------:R-:W-:Y:S02]  /*fd50*/  @!P2 LEA R12, P1, R66, R4.reuse, 0x2 ;  /* 0x00000004420ca211 */ /* 0x080fe400078210ff */
[-C--:B------:R-:W-:Y:S02]  /*fd60*/  @!P0 LEA.HI.X R11, R68, R5.reuse, R69, 0x2, P6 ;  /* 0x00000005440b8211 */ /* 0x080fe400030f1445 */
[-C--:B------:R-:W-:Y:S02]  /*fd70*/  @!P4 LEA R14, P3, R64, R4.reuse, 0x2 ;  /* 0x00000004400ec211 */ /* 0x080fe400078610ff */
[----:B0-----:R-:W-:Y:S01]  /*fd80*/  @!P5 LEA R2, P6, R62, R4, 0x2 ;  /* 0x000000043e02d211 */ /* 0x001fe200078c10ff */
[----:B------:R4:W-:Y:S01]  /*fd90*/  @!P0 ST.E.64 desc[UR40][R10.64], R48 ;  /* 0x000000300a008985 */ /* 0x0009e2000c101b28 */
[-C--:B------:R-:W-:Y:S02]  /*fda0*/  @!P2 LEA.HI.X R13, R66, R5.reuse, R67, 0x2, P1 ;  /* 0x00000005420da211 */ /* 0x080fe400008f1443 */
[----:B------:R-:W-:-:S02]  /*fdb0*/  @!P4 LEA.HI.X R15, R64, R5, R65, 0x2, P3 ;  /* 0x00000005400fc211 */ /* 0x000fc400018f1441 */
[----:B------:R-:W-:Y:S01]  /*fdc0*/  @!P5 LEA.HI.X R3, R62, R5, R63, 0x2, P6 ;  /* 0x000000053e03d211 */ /* 0x000fe200030f143f */
[----:B------:R4:W-:Y:S01]  /*fdd0*/  @!P2 ST.E.64 desc[UR40][R12.64], R50 ;  /* 0x000000320c00a985 */ /* 0x0009e2000c101b28 */
[----:B------:R-:W-:-:S03]  /*fde0*/  ISETP.GE.AND P0, PT, R24, UR4, PT ;  /* 0x0000000418007c0c */ /* 0x000fc6000bf06270 */
[----:B------:R4:W-:Y:S04]  /*fdf0*/  @!P4 ST.E.64 desc[UR40][R14.64], R52 ;  /* 0x000000340e00c985 */ /* 0x0009e8000c101b28 */
[----:B------:R4:W-:Y:S06]  /*fe00*/  @!P5 ST.E.64 desc[UR40][R2.64], R54 ;  /* 0x000000360200d985 */ /* 0x0009ec000c101b28 */
[----:B------:R-:W-:Y:S05]  /*fe10*/  @P0 BRA `(.L_x_518) ;  /* 0x0000000800900947 */ /* 0x000fea0003800000 */
[----:B----4-:R-:W-:-:S04]  /*fe20*/  LEA R2, P0, R24, R4, 0x2 ;  /* 0x0000000418027211 */ /* 0x010fc800078010ff */
[----:B------:R-:W-:-:S05]  /*fe30*/  LEA.HI.X R3, R24, R5, R60, 0x2, P0 ;  /* 0x0000000518037211 */ /* 0x000fca00000f143c */
[----:B------:R0:W-:Y:S01]  /*fe40*/  ST.E.64 desc[UR40][R2.64], R56 ;  /* 0x0000003802007985 */ /* 0x0001e2000c101b28 */
[----:B------:R-:W-:Y:S05]  /*fe50*/  BRA `(.L_x_518) ;  /* 0x0000000800807947 */ /* 0x000fea0003800000 */
.L_x_515:
[----:B------:R-:W2:Y:S01]  /*fe60*/  LDL.LU R4, [R1+0x40] ;  /* 0x0000400001047983 */ /* 0x000ea20000300800 */
[----:B------:R-:W-:Y:S01]  /*fe70*/  ULDC.64 UR6, c[0x0][0xc08] ;  /* 0x0003020000067ab9 */ /* 0x000fe20000000a00 */
[----:B------:R-:W-:Y:S02]  /*fe80*/  ULDC.64 UR4, c[0x0][0xc00] ;  /* 0x0003000000047ab9 */ /* 0x000fe40000000a00 */
[----:B------:R-:W3:Y:S01]  /*fe90*/  LDL.LU R7, [R1+0x44] ;  /* 0x0000440001077983 */ /* 0x000ee20000300800 */
[----:B------:R-:W-:Y:S01]  /*fea0*/  ISETP.NE.U32.AND P1, PT, RZ, UR6, PT ;  /* 0x00000006ff007c0c */ /* 0x000fe2000bf25070 */
[----:B------:R-:W-:Y:S01]  /*feb0*/  IMAD.MOV.U32 R15, RZ, RZ, RZ ;  /* 0x000000ffff0f7224 */ /* 0x000fe200078e00ff */
[----:B------:R-:W-:Y:S01]  /*fec0*/  ISETP.NE.U32.AND P0, PT, RZ, UR4, PT ;  /* 0x00000004ff007c0c */ /* 0x000fe2000bf05070 */
[----:B------:R-:W1:Y:S01]  /*fed0*/  S2R R6, SR_TID.X ;  /* 0x0000000000067919 */ /* 0x000e620000002100 */
[----:B------:R-:W-:Y:S02]  /*fee0*/  ISETP.NE.AND.EX P1, PT, RZ, UR7, PT, P1 ;  /* 0x00000007ff007c0c */ /* 0x000fe4000bf25310 */
[----:B------:R-:W-:-:S02]  /*fef0*/  ISETP.NE.AND.EX P0, PT, RZ, UR5, PT, P0 ;  /* 0x00000005ff007c0c */ /* 0x000fc4000bf05300 */
[----:B--2---:R-:W-:Y:S01]  /*ff00*/  IADD3 R2, P2, R4, UR4, RZ ;  /* 0x0000000404027c10 */ /* 0x004fe2000ff5e0ff */
[----:B------:R-:W-:-:S03]  /*ff10*/  ULDC UR4, c[0x0][0xa88] ;  /* 0x0002a20000047ab9 */ /* 0x000fc60000000800 */
[----:B---3--:R-:W-:-:S05]  /*ff20*/  IADD3.X R3, R7, UR5, RZ, P2, !PT ;  /* 0x0000000507037c10 */ /* 0x008fca00097fe4ff */
[----:B------:R-:W-:Y:S01]  /*ff30*/  @P1 IADD3 R4, P2, R4, UR6, RZ ;  /* 0x0000000604041c10 */ /* 0x000fe2000ff5e0ff */
[----:B------:R-:W-:Y:S01]  /*ff40*/  IMAD.U32 R14, RZ, RZ, UR4 ;  /* 0x00000004ff0e7e24 */ /* 0x000fe2000f8e00ff */
[----:B------:R2:W5:Y:S02]  /*ff50*/  @P0 LDG.E R15, desc[UR40][R2.64] ;  /* 0x00000028020f0981 */ /* 0x000564000c1e1900 */
[----:B------:R-:W-:Y:S01]  /*ff60*/  @P1 IADD3.X R5, R7, UR7, RZ, P2, !PT ;  /* 0x0000000707051c10 */ /* 0x000fe200097fe4ff */
[----:B-1----:R-:W-:-:S04]  /*ff70*/  VIADD R34, R6, 0xffffff80 ;  /* 0xffffff8006227836 */ /* 0x002fc80000000000 */
[----:B------:R2:W5:Y:S01]  /*ff80*/  @P1 LDG.E R14, desc[UR40][R4.64] ;  /* 0x00000028040e1981 */ /* 0x000562000c1e1900 */
[----:B------:R-:W-:Y:S02]  /*ff90*/  ISETP.GT.AND P3, PT, R34, 0xbf, PT ;  /* 0x000000bf2200780c */ /* 0x000fe40003f64270 */
[----:B------:R-:W-:Y:S01]  /*ffa0*/  ISETP.GT.AND P2, PT, R74, 0x1, PT ;  /* 0x000000014a00780c */ /* 0x000fe20003f44270 */
[----:B------:R-:W-:-:S12]  /*ffb0*/  @P1 BRA `(.L_x_521) ;  /* 0x0000000000101947 */ /* 0x000fd80003800000 */
[----:B------:R-:W-:Y:S05]  /*ffc0*/  @!P0 BRA `(.L_x_521) ;  /* 0x00000000000c8947 */ /* 0x000fea0003800000 */
[----:B--2---:R-:W2:Y:S04]  /*ffd0*/  LDG.E R5, desc[UR40][R2.64] ;  /* 0x0000002802057981 */ /* 0x004ea8000c1e1900 */
[----:B-----5:R-:W2:Y:S02]  /*ffe0*/  LDG.E R14, desc[UR40][R2.64+0x4] ;  /* 0x00000428020e7981 */ /* 0x020ea4000c1e1900 */
[----:B--2---:R-:W-:-:S07]  /*fff0*/  IMAD.IADD R14, R14, 0x1, -R5 ;  /* 0x000000010e0e7824 */ /* 0x004fce00078e0a05 */
.L_x_521:
[----:B--2---:R-:W2:Y:S04]  /*10000*/  LDL.LU R2, [R1+0x4c] ;  /* 0x00004c0001027983 */ /* 0x004ea80000300800 */
[----:B------:R-:W3:Y:S01]  /*10010*/  LDL.LU R3, [R1+0x38] ;  /* 0x0000380001037983 */ /* 0x000ee20000300800 */
[----:B------:R-:W-:Y:S01]  /*10020*/  BSSY B1, `(.L_x_522) ;  /* 0x0000038000017945 */ /* 0x000fe20003800000 */
[----:B-----5:R-:W-:Y:S02]  /*10030*/  SHF.R.S32.HI R24, RZ, 0x1f, R15 ;  /* 0x0000001fff187819 */ /* 0x020fe4000001140f */
[----:B--2---:R-:W-:Y:S02]  /*10040*/  SEL R28, R2, RZ, !P0 ;  /* 0x000000ff021c7207 */ /* 0x004fe40004000000 */
[----:B---3--:R-:W-:Y:S01]  /*10050*/  SEL R29, R3, RZ, !P0 ;  /* 0x000000ff031d7207 */ /* 0x008fe20004000000 */
[----:B------:R-:W-:Y:S06]  /*10060*/  @P3 BRA `(.L_x_523) ;  /* 0x0000000000cc3947 */ /* 0x000fec0003800000 */
[----:B------:R-:W2:Y:S01]  /*10070*/  LDL R2, [R1+0x50] ;  /* 0x0000500001027983 */ /* 0x000ea20000100800 */
[----:B------:R-:W1:Y:S02]  /*10080*/  LDC R31, c[0x0][0xbe8] ;  /* 0x0002fa00ff1f7b82 */ /* 0x000e640000000800 */
[----:B-1----:R-:W-:Y:S02]  /*10090*/  IMAD R3, R14, R31, RZ ;  /* 0x0000001f0e037224 */ /* 0x002fe400078e02ff */
[----:B--2---:R-:W-:-:S04]  /*100a0*/  IMAD R2, R2, 0xc0, R6 ;  /* 0x000000c002027824 */ /* 0x004fc800078e0206 */
[----:B------:R-:W-:-:S05]  /*100b0*/  VIADD R30, R2, 0xffffff80 ;  /* 0xffffff80021e7836 */ /* 0x000fca0000000000 */
[----:B------:R-:W-:-:S13]  /*100c0*/  ISETP.GE.AND P0, PT, R30, R3, PT ;  /* 0x000000031e00720c */ /* 0x000fda0003f06270 */
[----:B------:R-:W-:Y:S05]  /*100d0*/  @P0 BRA `(.L_x_523) ;  /* 0x0000000000b00947 */ /* 0x000fea0003800000 */
[----:B------:R-:W2:Y:S01]  /*100e0*/  LDL.LU R36, [R1+0x54] ;  /* 0x0000540001247983 */ /* 0x000ea20000300800 */
[----:B------:R-:W-:Y:S01]  /*100f0*/  IMAD.MOV.U32 R2, RZ, RZ, 0x9b8 ;  /* 0x000009b8ff027424 */ /* 0x000fe200078e00ff */
[----:B------:R-:W-:Y:S01]  /*10100*/  ISETP.GT.AND P3, PT, R74, 0x1, PT ;  /* 0x000000014a00780c */ /* 0x000fe20003f64270 */
[----:B------:R-:W-:Y:S01]  /*10110*/  IMAD.MOV.U32 R21, RZ, RZ, R30 ;  /* 0x000000ffff157224 */ /* 0x000fe200078e001e */
[----:B------:R-:W-:Y:S02]  /*10120*/  ISETP.NE.AND P0, PT, R31, 0x1, PT ;  /* 0x000000011f00780c */ /* 0x000fe40003f05270 */
[----:B------:R-:W-:Y:S02]  /*10130*/  SEL R32, R2, 0x978, P3 ;  /* 0x0000097802207807 */ /* 0x000fe40001800000 */
[----:B------:R-:W1:Y:S08]  /*10140*/  LDC.64 R2, c[0x0][0xba8] ;  /* 0x0002ea00ff027b82 */ /* 0x000e700000000a00 */
[----:B------:R-:W3:Y:S08]  /*10150*/  LDC.64 R10, c[0x0][R32+0x220] ;  /* 0x00008800200a7b82 */ /* 0x000ef00000000a00 */
[----:B------:R-:W4:Y:S08]  /*10160*/  LDC.64 R8, c[0x0][R32+0x218] ;  /* 0x0000860020087b82 */ /* 0x000f300000000a00 */
[----:B------:R-:W5:Y:S08]  /*10170*/  LDC.64 R6, c[0x0][R32+0x228] ;  /* 0x00008a0020067b82 */ /* 0x000f700000000a00 */
[----:B------:R-:W0:Y:S08]  /*10180*/  LDC.64 R4, c[0x0][R32+0x210] ;  /* 0x0000840020047b82 */ /* 0x000e300000000a00 */
[----:B------:R-:W4:Y:S08]  /*10190*/  @P0 LDC R13, c[0x0][0xbec] ;  /* 0x0002fb00ff0d0b82 */ /* 0x000f300000000800 */
[----:B------:R-:W5:Y:S01]  /*101a0*/  @P0 LDC R35, c[0x0][0xbf0] ;  /* 0x0002fc00ff230b82 */ /* 0x000f620000000800 */
[----:B---3--:R-:W-:-:S07]  /*101b0*/  IMAD R11, R11, R29, RZ ;  /* 0x0000001d0b0b7224 */ /* 0x008fce00078e02ff */
[----:B-1----:R-:W1:Y:S01]  /*101c0*/  @!P3 LDC R2, c[0x0][0xb50] ;  /* 0x0002d400ff02bb82 */ /* 0x002e620000000800 */
[----:B------:R-:W-:Y:S02]  /*101d0*/  IMAD R11, R10, R28, R11 ;  /* 0x0000001c0a0b7224 */ /* 0x000fe400078e020b */
[----:B----4-:R-:W-:-:S05]  /*101e0*/  @P0 IMAD.HI.U32 R20, R30, R13, RZ ;  /* 0x0000000d1e140227 */ /* 0x010fca00078e00ff */
[----:B------:R-:W3:Y:S01]  /*101f0*/  @!P3 LDC R3, c[0x0][0xb54] ;  /* 0x0002d500ff03bb82 */ /* 0x000ee20000000800 */
[-C--:B------:R-:W-:Y:S02]  /*10200*/  IMAD R33, R9, R22.reuse, RZ ;  /* 0x0000001609217224 */ /* 0x080fe400078e02ff */
[----:B------:R-:W-:Y:S01]  /*10210*/  IMAD.WIDE.U32 R12, R8, R22, RZ ;  /* 0x00000016080c7225 */ /* 0x000fe200078e00ff */
[----:B-----5:R-:W-:-:S03]  /*10220*/  @P0 SHF.R.U32.HI R21, RZ, R35, R20 ;  /* 0x00000023ff150219 */ /* 0x020fc60000011614 */
[----:B------:R-:W-:-:S04]  /*10230*/  IMAD.WIDE.U32 R8, R10, R29, RZ ;  /* 0x0000001d0a087225 */ /* 0x000fc800078e00ff */
[----:B------:R-:W-:Y:S01]  /*10240*/  IMAD.IADD R13, R33, 0x1, R13 ;  /* 0x00000001210d7824 */ /* 0x000fe200078e020d */
[----:B------:R-:W-:Y:S01]  /*10250*/  IADD3 R12, P0, P1, R8, R12, R15 ;  /* 0x0000000c080c7210 */ /* 0x000fe2000791e00f */
[----:B------:R-:W-:Y:S01]  /*10260*/  IMAD.MOV R8, RZ, RZ, -R21 ;  /* 0x000000ffff087224 */ /* 0x000fe200078e0a15 */
[----:B------:R-:W-:-:S03]  /*10270*/  IADD3 R11, R9, R11, RZ ;  /* 0x0000000b090b7210 */ /* 0x000fc60007ffe0ff */
[----:B------:R-:W-:Y:S01]  /*10280*/  IMAD R9, R31, R8, R30 ;  /* 0x000000081f097224 */ /* 0x000fe200078e021e */
[----:B------:R-:W-:-:S03]  /*10290*/  IADD3.X R8, R11, R13, R24, P0, P1 ;  /* 0x0000000d0b087210 */ /* 0x000fc600007e2418 */
[----:B0-----:R-:W-:Y:S01]  /*102a0*/  IMAD R5, R5, R9, RZ ;  /* 0x0000000905057224 */ /* 0x001fe200078e02ff */
[----:B------:R-:W-:-:S05]  /*102b0*/  SHF.R.S32.HI R11, RZ, 0x1f, R9 ;  /* 0x0000001fff0b7819 */ /* 0x000fca0000011409 */
[----:B------:R-:W-:Y:S01]  /*102c0*/  IMAD R11, R4, R11, R5 ;  /* 0x0000000b040b7224 */ /* 0x000fe200078e0205 */
[----:B--2---:R-:W-:-:S05]  /*102d0*/  SEL R35, R36, RZ, P3 ;  /* 0x000000ff24237207 */ /* 0x004fca0001800000 */
[-C--:B------:R-:W-:Y:S02]  /*102e0*/  IMAD R33, R7, R35.reuse, RZ ;  /* 0x0000002307217224 */ /* 0x080fe400078e02ff */
[----:B------:R-:W-:-:S04]  /*102f0*/  IMAD.WIDE.U32 R6, R6, R35, RZ ;  /* 0x0000002306067225 */ /* 0x000fc800078e00ff */
[----:B------:R-:W-:Y:S01]  /*10300*/  IMAD.IADD R7, R33, 0x1, R7 ;  /* 0x0000000121077824 */ /* 0x000fe200078e0207 */
[----:B------:R-:W-:Y:S02]  /*10310*/  IADD3 R6, P0, P1, R21, R12, R6 ;  /* 0x0000000c15067210 */ /* 0x000fe4000791e006 */
[----:B------:R-:W-:-:S04]  /*10320*/  SHF.R.S32.HI R21, RZ, 0x1f, R21 ;  /* 0x0000001fff157819 */ /* 0x000fc80000011415 */
[----:B------:R-:W-:-:S03]  /*10330*/  IADD3.X R7, R21, R8, R7, P0, P1 ;  /* 0x0000000815077210 */ /* 0x000fc600007e2407 */
[----:B------:R-:W-:-:S04]  /*10340*/  IMAD.WIDE.U32 R4, R4, R9, R6 ;  /* 0x0000000904047225 */ /* 0x000fc800078e0006 */
[----:B------:R-:W-:Y:S01]  /*10350*/  IMAD.IADD R5, R5, 0x1, R11 ;  /* 0x0000000105057824 */ /* 0x000fe200078e020b */
[----:B-1----:R-:W-:-:S04]  /*10360*/  LEA R2, P0, R4, R2, 0x2 ;  /* 0x0000000204027211 */ /* 0x002fc800078010ff */
[----:B---3--:R-:W-:Y:S01]  /*10370*/  LEA.HI.X R3, R4, R3, R5, 0x2, P0 ;  /* 0x0000000304037211 */ /* 0x008fe200000f1405 */
[----:B------:R-:W-:-:S05]  /*10380*/  IMAD.MOV.U32 R5, RZ, RZ, -0x800000 ;  /* 0xff800000ff057424 */ /* 0x000fca00078e00ff */
[----:B------:R1:W-:Y:S03]  /*10390*/  STG.E desc[UR40][R2.64], R5 ;  /* 0x0000000502007986 */ /* 0x0003e6000c101928 */
.L_x_523:
[----:B------:R-:W-:Y:S05]  /*103a0*/  BSYNC B1 ;  /* 0x0000000000017941 */ /* 0x000fea0003800000 */
.L_x_522:
[----:B------:R-:W-:Y:S05]  /*103b0*/  @P2 BRA `(.L_x_518) ;  /* 0x0000000400282947 */ /* 0x000fea0003800000 */
[----:B------:R-:W2:Y:S01]  /*103c0*/  LDL.LU R10, [R1+0x50] ;  /* 0x00005000010a7983 */ /* 0x000ea20000300800 */
[----:B------:R-:W3:Y:S01]  /*103d0*/  LDC R11, c[0x0][0xbe8] ;  /* 0x0002fa00ff0b7b82 */ /* 0x000ee20000000800 */
[----:B------:R-:W-:Y:S01]  /*103e0*/  SHF.R.S32.HI R12, RZ, 0x1f, R34 ;  /* 0x0000001fff0c7819 */ /* 0x000fe20000011422 */
[----:B------:R-:W-:Y:S01]  /*103f0*/  ULDC.64 UR4, c[0x0][0xaa0] ;  /* 0x0002a80000047ab9 */ /* 0x000fe20000000a00 */
[----:B------:R-:W-:Y:S01]  /*10400*/  ULDC.64 UR6, c[0x0][0xaf0] ;  /* 0x0002bc0000067ab9 */ /* 0x000fe20000000a00 */
[----:B-1----:R-:W-:Y:S01]  /*10410*/  IMAD R2, R24, UR4, RZ ;  /* 0x0000000418027c24 */ /* 0x002fe2000f8e02ff */
[----:B------:R-:W-:Y:S01]  /*10420*/  LEA.HI R12, R12, R34, RZ, 0x3 ;  /* 0x000000220c0c7211 */ /* 0x000fe200078f18ff */
[----:B------:R-:W-:Y:S02]  /*10430*/  IMAD R6, R28, UR6, RZ ;  /* 0x000000061c067c24 */ /* 0x000fe4000f8e02ff */
[C---:B------:R-:W-:Y:S01]  /*10440*/  IMAD R5, R15.reuse, UR5, R2 ;  /* 0x000000050f057c24 */ /* 0x040fe2000f8e0202 */
[----:B------:R-:W-:Y:S01]  /*10450*/  SHF.R.S32.HI R12, RZ, 0x3, R12 ;  /* 0x00000003ff0c7819 */ /* 0x000fe2000001140c */
[----:B------:R-:W-:Y:S01]  /*10460*/  IMAD.WIDE.U32 R2, R15, UR4, RZ ;  /* 0x000000040f027c25 */ /* 0x000fe2000f8e00ff */
[----:B------:R-:W-:-:S03]  /*10470*/  ULDC.64 UR4, c[0x0][0xae8] ;  /* 0x0002ba0000047ab9 */ /* 0x000fc60000000a00 */
[----:B------:R-:W-:Y:S02]  /*10480*/  IMAD R4, R72, 0x30, R12 ;  /* 0x0000003048047824 */ /* 0x000fe400078e020c */
[----:B------:R-:W-:Y:S02]  /*10490*/  IMAD.IADD R3, R3, 0x1, R5 ;  /* 0x0000000103037824 */ /* 0x000fe400078e0205 */
[----:B------:R-:W-:Y:S01]  /*104a0*/  IMAD.WIDE.U32 R2, R22, UR4, R2 ;  /* 0x0000000416027c25 */ /* 0x000fe2000f8e0002 */
[----:B---3--:R-:W-:-:S03]  /*104b0*/  ISETP.NE.AND P0, PT, R11, 0x1, PT ;  /* 0x000000010b00780c */ /* 0x008fc60003f05270 */
[----:B------:R-:W-:Y:S01]  /*104c0*/  IMAD R3, R22, UR5, R3 ;  /* 0x0000000516037c24 */ /* 0x000fe2000f8e0203 */
[----:B------:R-:W-:Y:S01]  /*104d0*/  ULDC.64 UR4, c[0x0][0xae0] ;  /* 0x0002b80000047ab9 */ /* 0x000fe20000000a00 */
[----:B------:R-:W-:Y:S02]  /*104e0*/  IMAD R21, R14, R11, RZ ;  /* 0x0000000b0e157224 */ /* 0x000fe400078e02ff */
[----:B------:R-:W-:-:S06]  /*104f0*/  IMAD.WIDE.U32 R2, R29, UR6, R2 ;  /* 0x000000061d027c25 */ /* 0x000fcc000f8e0002 */
[----:B------:R-:W1:Y:S08]  /*10500*/  @P0 LDC R7, c[0x0][0xbec] ;  /* 0x0002fb00ff070b82 */ /* 0x000e700000000800 */
[----:B------:R-:W3:Y:S01]  /*10510*/  @P0 LDC R9, c[0x0][0xbf0] ;  /* 0x0002fc00ff090b82 */ /* 0x000ee20000000800 */
[----:B--2---:R-:W-:-:S04]  /*10520*/  IMAD R8, R10, 0xc0, R4 ;  /* 0x000000c00a087824 */ /* 0x004fc800078e0204 */
[----:B-1----:R-:W-:-:S04]  /*10530*/  @P0 IMAD.HI.U32 R4, R8, R7, RZ ;  /* 0x0000000708040227 */ /* 0x002fc800078e00ff */
[----:B------:R-:W-:Y:S01]  /*10540*/  IMAD.MOV.U32 R5, RZ, RZ, R8 ;  /* 0x000000ffff057224 */ /* 0x000fe200078e0008 */
[----:B---3--:R-:W-:Y:S01]  /*10550*/  @P0 SHF.R.U32.HI R5, RZ, R9, R4 ;  /* 0x00000009ff050219 */ /* 0x008fe20000011604 */
[----:B------:R-:W-:-:S03]  /*10560*/  IMAD R9, R29, UR7, R6 ;  /* 0x000000071d097c24 */ /* 0x000fc6000f8e0206 */
[--C-:B------:R-:W-:Y:S01]  /*10570*/  SHF.R.S32.HI R4, RZ, 0x1f, R5.reuse ;  /* 0x0000001fff047819 */ /* 0x100fe20000011405 */
[----:B------:R-:W-:Y:S02]  /*10580*/  IMAD.MOV R7, RZ, RZ, -R5 ;  /* 0x000000ffff077224 */ /* 0x000fe400078e0a05 */
[----:B------:R-:W-:Y:S02]  /*10590*/  IMAD.IADD R3, R3, 0x1, R9 ;  /* 0x0000000103037824 */ /* 0x000fe400078e0209 */
[----:B------:R-:W-:Y:S02]  /*105a0*/  IMAD R7, R11, R7, R8 ;  /* 0x000000070b077224 */ /* 0x000fe400078e0208 */
[----:B------:R-:W-:Y:S02]  /*105b0*/  IMAD R4, R4, UR4, RZ ;  /* 0x0000000404047c24 */ /* 0x000fe4000f8e02ff */
[----:B------:R-:W-:-:S04]  /*105c0*/  IMAD.WIDE.U32 R2, R5, UR4, R2 ;  /* 0x0000000405027c25 */ /* 0x000fc8000f8e0002 */
[----:B------:R-:W-:Y:S01]  /*105d0*/  IMAD R9, R5, UR5, R4 ;  /* 0x0000000505097c24 */ /* 0x000fe2000f8e0204 */
[----:B------:R-:W-:Y:S01]  /*105e0*/  SHF.R.S32.HI R4, RZ, 0x1f, R7 ;  /* 0x0000001fff047819 */ /* 0x000fe20000011407 */
[----:B------:R-:W-:Y:S02]  /*105f0*/  ULDC.64 UR4, c[0x0][0xad8] ;  /* 0x0002b60000047ab9 */ /* 0x000fe40000000a00 */
[----:B------:R-:W-:Y:S02]  /*10600*/  IMAD.IADD R3, R3, 0x1, R9 ;  /* 0x0000000103037824 */ /* 0x000fe400078e0209 */
[----:B------:R-:W-:Y:S02]  /*10610*/  IMAD R4, R4, UR4, RZ ;  /* 0x0000000404047c24 */ /* 0x000fe4000f8e02ff */
[----:B------:R-:W-:-:S04]  /*10620*/  IMAD.WIDE.U32 R2, R7, UR4, R2 ;  /* 0x0000000407027c25 */ /* 0x000fc8000f8e0002 */
[----:B------:R-:W-:Y:S01]  /*10630*/  IMAD R5, R7, UR5, R4 ;  /* 0x0000000507057c24 */ /* 0x000fe2000f8e0204 */
[----:B------:R-:W-:Y:S01]  /*10640*/  ULDC.64 UR4, c[0x0][0xa80] ;  /* 0x0002a00000047ab9 */ /* 0x000fe20000000a00 */
[----:B------:R-:W-:Y:S02]  /*10650*/  IMAD R4, R10, 0xc0, R12 ;  /* 0x000000c00a047824 */ /* 0x000fe400078e020c */
[----:B------:R-:W-:Y:S01]  /*10660*/  IMAD.IADD R3, R3, 0x1, R5 ;  /* 0x0000000103037824 */ /* 0x000fe200078e0205 */
[----:B------:R-:W-:Y:S01]  /*10670*/  LEA R5, P0, R2, UR4, 0x1 ;  /* 0x0000000402057c11 */ /* 0x000fe2000f8008ff */
[----:B------:R-:W-:-:S03]  /*10680*/  ULDC UR4, c[0x0][0xac8] ;  /* 0x0002b20000047ab9 */ /* 0x000fc60000000800 */
[----:B------:R-:W-:Y:S01]  /*10690*/  LEA.HI.X R8, R2, UR5, R3, 0x1, P0 ;  /* 0x0000000502087c11 */ /* 0x000fe200080f0c03 */
[----:B------:R-:W1:Y:S01]  /*106a0*/  SHFL.IDX PT, R9, R5, RZ, 0x181f ;  /* 0x00181fff05097589 */ /* 0x000e6200000e0000 */
[----:B------:R-:W-:Y:S01]  /*106b0*/  ISETP.GE.AND P0, PT, R0, UR4, PT ;  /* 0x0000000400007c0c */ /* 0x000fe2000bf06270 */
[C---:B------:R-:W-:Y:S01]  /*106c0*/  VIADD R2, R4.reuse, 0x30 ;  /* 0x0000003004027836 */ /* 0x040fe20000000000 */
[C---:B------:R-:W-:Y:S01]  /*106d0*/  IADD3 R3, R4.reuse, 0x60, RZ ;  /* 0x0000006004037810 */ /* 0x040fe20007ffe0ff */
[----:B------:R-:W2:Y:S01]  /*106e0*/  SHFL.IDX PT, R11, R5, 0x1, 0x181f ;  /* 0x00381f00050b7f89 */ /* 0x000ea200000e0000 */
[CC--:B------:R-:W-:Y:S01]  /*106f0*/  ISETP.GE.OR P3, PT, R4.reuse, R21.reuse, P0 ;  /* 0x000000150400720c */ /* 0x0c0fe20000766670 */
[----:B------:R-:W-:Y:S01]  /*10700*/  VIADD R4, R4, 0x90 ;  /* 0x0000009004047836 */ /* 0x000fe20000000000 */
[-C--:B------:R-:W-:Y:S01]  /*10710*/  ISETP.GE.OR P2, PT, R2, R21.reuse, P0 ;  /* 0x000000150200720c */ /* 0x080fe20000746670 */
[----:B------:R-:W3:Y:S01]  /*10720*/  SHFL.IDX PT, R13, R5, 0x2, 0x181f ;  /* 0x00581f00050d7f89 */ /* 0x000ee200000e0000 */
[----:B------:R-:W-:-:S02]  /*10730*/  ISETP.GE.OR P1, PT, R3, R21, P0 ;  /* 0x000000150300720c */ /* 0x000fc40000726670 */
[----:B------:R-:W-:Y:S01]  /*10740*/  ISETP.GE.OR P0, PT, R4, R21, P0 ;  /* 0x000000150400720c */ /* 0x000fe20000706670 */
[----:B------:R-:W4:Y:S04]  /*10750*/  SHFL.IDX PT, R7, R8, RZ, 0x181f ;  /* 0x00181fff08077589 */ /* 0x000f2800000e0000 */
[----:B------:R-:W5:Y:S04]  /*10760*/  SHFL.IDX PT, R15, R5, 0x3, 0x181f ;  /* 0x00781f00050f7f89 */ /* 0x000f6800000e0000 */
[----:B------:R-:W0:Y:S04]  /*10770*/  SHFL.IDX PT, R10, R8, 0x1, 0x181f ;  /* 0x00381f00080a7f89 */ /* 0x000e2800000e0000 */
[----:B------:R-:W0:Y:S01]  /*10780*/  SHFL.IDX PT, R12, R8, 0x2, 0x181f ;  /* 0x00581f00080c7f89 */ /* 0x000e2200000e0000 */
[----:B-1----:R-:W-:-:S03]  /*10790*/  @!P3 LEA R2, P6, R0, R9, 0x1 ;  /* 0x000000090002b211 */ /* 0x002fc600078c08ff */
[----:B------:R5:W1:Y:S01]  /*107a0*/  SHFL.IDX PT, R14, R8, 0x3, 0x181f ;  /* 0x00781f00080e7f89 */ /* 0x000a6200000e0000 */
[C---:B--2---:R-:W-:Y:S02]  /*107b0*/  @!P2 LEA R4, P5, R0.reuse, R11, 0x1 ;  /* 0x0000000b0004a211 */ /* 0x044fe400078a08ff */
[C---:B---3--:R-:W-:Y:S02]  /*107c0*/  @!P1 LEA R6, P4, R0.reuse, R13, 0x1 ;  /* 0x0000000d00069211 */ /* 0x048fe400078808ff */
[C---:B----4-:R-:W-:Y:S02]  /*107d0*/  @!P3 LEA.HI.X R3, R0.reuse, R7, R63, 0x1, P6 ;  /* 0x000000070003b211 */ /* 0x050fe400030f0c3f */
[----:B-----5:R-:W-:-:S03]  /*107e0*/  @!P0 LEA R8, P6, R0, R15, 0x1 ;  /* 0x0000000f00088211 */ /* 0x020fc600078c08ff */
[----:B------:R2:W-:Y:S01]  /*107f0*/  @!P3 ST.E.128 desc[UR40][R2.64], RZ ;  /* 0x000000ff0200b985 */ /* 0x0005e2000c101d28 */
[C-C-:B0-----:R-:W-:Y:S02]  /*10800*/  @!P2 LEA.HI.X R5, R0.reuse, R10, R63.reuse, 0x1, P5 ;  /* 0x0000000a0005a211 */ /* 0x141fe400028f0c3f */
[----:B------:R-:W-:-:S03]  /*10810*/  @!P1 LEA.HI.X R7, R0, R12, R63, 0x1, P4 ;  /* 0x0000000c00079211 */ /* 0x000fc600020f0c3f */
[----:B------:R2:W-:Y:S01]  /*10820*/  @!P2 ST.E.128 desc[UR40][R4.64], RZ ;  /* 0x000000ff0400a985 */ /* 0x0005e2000c101d28 */
[----:B-1----:R-:W-:-:S03]  /*10830*/  @!P0 LEA.HI.X R9, R0, R14, R63, 0x1, P6 ;  /* 0x0000000e00098211 */ /* 0x002fc600030f0c3f */
[----:B------:R2:W-:Y:S04]  /*10840*/  @!P1 ST.E.128 desc[UR40][R6.64], RZ ;  /* 0x000000ff06009985 */ /* 0x0005e8000c101d28 */
[----:B------:R2:W-:Y:S02]  /*10850*/  @!P0 ST.E.128 desc[UR40][R8.64], RZ ;  /* 0x000000ff08008985 */ /* 0x0005e4000c101d28 */
.L_x_518:
[----:B------:R-:W-:Y:S05]  /*10860*/  BSYNC B0 ;  /* 0x0000000000007941 */ /* 0x000fea0003800000 */
.L_x_514:
[----:B------:R-:W-:Y:S02]  /*10870*/  ULDC UR4, c[0x0][0xc3c] ;  /* 0x00030f0000047ab9 */ /* 0x000fe40000000800 */
[----:B------:R-:W-:-:S13]  /*10880*/  ISETP.GE.AND P0, PT, R27, UR4, PT ;  /* 0x000000041b007c0c */ /* 0x000fda000bf06270 */
[----:B------:R-:W-:Y:S05]  /*10890*/  @!P0 BRA `(.L_x_524) ;  /* 0xffffff0800508947 */ /* 0x000fea000383ffff */
[----:B------:R-:W-:Y:S05]  /*108a0*/  BRA `(.L_x_415) ;  /* 0x0000007800407947 */ /* 0x000fea0003800000 */
.L_x_413:
[----:B------:R-:W-:-:S08]  /*108b0*/  NOP ;  /* 0x0000000000007918 */ /* 0x000fd00000000000 */
[----:B--2---:R-:W0:-:S00]  /*108c0*/  USETMAXREG.DEALLOC.CTAPOOL 0x20 ;  /* 0x00000020000079c8 */ /* 0x004e0000080e0500 */
[----:B0-----:R-:W2:Y:S01]  /*108d0*/  LDL.LU R2, [R1+0x24] ;  /* 0x0000240001027983 */ /* 0x001ea20000300800 */
[----:B------:R-:W-:-:S06]  /*108e0*/  LOP3.LUT R0, R0, 0x3, RZ, 0xc0, !PT ;  /* 0x0000000300007812 */ /* 0x000fcc00078ec0ff */
[----:B------:R-:W0:Y:S02]  /*108f0*/  SHFL.IDX PT, R0, R0, RZ, 0x1f ;  /* 0x00001fff00007589 */ /* 0x000e2400000e0000 */
[----:B0-----:R-:W-:-:S13]  /*10900*/  ISETP.NE.AND P0, PT, R0, RZ, PT ;  /* 0x000000ff0000720c */ /* 0x001fda0003f05270 */
[----:B------:R-:W-:-:S04]  /*10910*/  @P0 MOV R0, 0x400 ;  /* 0x0000040000000802 */ /* 0x000fc80000000f00 */
[----:B------:R-:W-:Y:S01]  /*10920*/  @P0 LEA R0, R3, R0, 0x18 ;  /* 0x0000000003000211 */ /* 0x000fe200078ec0ff */
[----:B------:R-:W-:Y:S06]  /*10930*/  @P0 BAR.SYNC.DEFER_BLOCKING 0x5, 0x200 ;  /* 0x0148000000000b1d */ /* 0x000fec0000010000 */
[----:B------:R0:W1:Y:S02]  /*10940*/  @P0 LDS.128 R24, [R0+0x132d0] ;  /* 0x0132d00000180984 */ /* 0x0000640000000c00 */
[----:B------:R-:W-:Y:S06]  /*10950*/  @P0 BAR.ARV 0x4, 0x200 ;  /* 0x0108000000000b1d */ /* 0x000fec0000002000 */
[----:B--2---:R-:W-:-:S04]  /*10960*/  LOP3.LUT R2, R2, 0xffffffef, RZ, 0xc0, !PT ;  /* 0xffffffef02027812 */ /* 0x004fc800078ec0ff */
[----:B------:R-:W-:-:S05]  /*10970*/  @P0 LOP3.LUT R2, R2, 0x10, RZ, 0xfc, !PT ;  /* 0x0000001002020812 */ /* 0x000fca00078efcff */
[----:B------:R0:W-:Y:S01]  /*10980*/  STL [R1+0x24], R2 ;  /* 0x0000240201007387 */ /* 0x0001e20000100800 */
[----:B-1----:R-:W-:Y:S05]  /*10990*/  @P0 BRA `(.L_x_525) ;  /* 0x0000000800880947 */ /* 0x002fea0003800000 */
[----:B0-----:R-:W0:Y:S01]  /*109a0*/  S2R R2, SR_TID.X ;  /* 0x0000000000027919 */ /* 0x001e220000002100 */
[----:B------:R-:W-:Y:S01]  /*109b0*/  ULDC UR4, c[0x0][0xc3c] ;  /* 0x00030f0000047ab9 */ /* 0x000fe20000000800 */
[----:B------:R-:W-:Y:S01]  /*109c0*/  CS2R R6, SRZ ;  /* 0x0000000000067805 */ /* 0x000fe2000001ff00 */
[----:B------:R-:W1:Y:S01]  /*109d0*/  S2UR UR6, SR_CTAID.X ;  /* 0x00000000000679c3 */ /* 0x000e620000002500 */
[----:B------:R-:W-:Y:S01]  /*109e0*/  ULDC UR5, c[0x0][0xc38] ;  /* 0x00030e0000057ab9 */ /* 0x000fe20000000800 */
[----:B0-----:R-:W-:-:S04]  /*109f0*/  LOP3.LUT R0, R2, 0x1f, RZ, 0xc0, !PT ;  /* 0x0000001f02007812 */ /* 0x001fc800078ec0ff */
[----:B------:R-:W-:-:S04]  /*10a00*/  ISETP.NE.AND P0, PT, R0, 0x1f, PT ;  /* 0x0000001f0000780c */ /* 0x000fc80003f05270 */
[----:B------:R-:W-:-:S13]  /*10a10*/  ISETP.GE.OR P1, PT, R0, UR4, !P0 ;  /* 0x0000000400007c0c */ /* 0x000fda000c726670 */
[----:B------:R-:W0:Y:S08]  /*10a20*/  @!P1 LDC.64 R4, c[0x0][0xc80] ;  /* 0x00032000ff049b82 */ /* 0x000e300000000a00 */
[----:B------:R-:W2:Y:S01]  /*10a30*/  @!P1 LDC.64 R2, c[0x0][0xc78] ;  /* 0x00031e00ff029b82 */ /* 0x000ea20000000a00 */
[----:B0-----:R-:W-:-:S05]  /*10a40*/  @!P1 IMAD.WIDE.U32 R4, R0, 0x4, R4 ;  /* 0x0000000400049825 */ /* 0x001fca00078e0004 */
[----:B------:R-:W3:Y:S01]  /*10a50*/  @!P1 LDG.E R6, desc[UR40][R4.64] ;  /* 0x0000002804069981 */ /* 0x000ee2000c1e1900 */
[----:B--2---:R-:W-:-:S05]  /*10a60*/  @!P1 IMAD.WIDE.U32 R2, R0, 0x4, R2 ;  /* 0x0000000400029825 */ /* 0x004fca00078e0002 */
[----:B------:R-:W3:Y:S01]  /*10a70*/  @!P1 LDG.E R7, desc[UR40][R2.64] ;  /* 0x0000002802079981 */ /* 0x000ee2000c1e1900 */
[C---:B------:R-:W-:Y:S02]  /*10a80*/  ISETP.NE.AND P1, PT, R0.reuse, RZ, PT ;  /* 0x000000ff0000720c */ /* 0x040fe40003f25270 */
[C---:B------:R-:W-:Y:S02]  /*10a90*/  ISETP.GE.U32.AND P2, PT, R0.reuse, 0x2, PT ;  /* 0x000000020000780c */ /* 0x040fe40003f46070 */
[C---:B------:R-:W-:Y:S02]  /*10aa0*/  ISETP.GE.U32.AND P3, PT, R0.reuse, 0x4, PT ;  /* 0x000000040000780c */ /* 0x040fe40003f66070 */
[C---:B------:R-:W-:Y:S02]  /*10ab0*/  ISETP.GE.U32.AND P4, PT, R0.reuse, 0x8, PT ;  /* 0x000000080000780c */ /* 0x040fe40003f86070 */
[----:B------:R-:W-:Y:S01]  /*10ac0*/  ISETP.GE.U32.AND P5, PT, R0, 0x10, PT ;  /* 0x000000100000780c */ /* 0x000fe20003fa6070 */
[----:B------:R-:W-:Y:S01]  /*10ad0*/  UMOV UR4, URZ ;  /* 0x0000003f00047c82 */ /* 0x000fe20008000000 */
        /* <DEDUP_REMOVED lines=16> */
[----:B------:R-:W0:Y:S02]  /*10be0*/  SHFL.IDX PT, R8, R2, 0x1f, 0x1f ;  /* 0x03e01f0002087f89 */ /* 0x000e2400000e0000 */
[----:B0-----:R-:W-:-:S05]  /*10bf0*/  IMAD R8, R8, UR5, RZ ;  /* 0x0000000508087c24 */ /* 0x001fca000f8e02ff */
[----:B-1----:R-:W-:Y:S01]  /*10c00*/  ISETP.GT.AND P6, PT, R8, UR6, PT ;  /* 0x0000000608007c0c */ /* 0x002fe2000bfc4270 */
[----:B------:R-:W-:-:S12]  /*10c10*/  IMAD.MOV.U32 R3, RZ, RZ, R8 ;  /* 0x000000ffff037224 */ /* 0x000fd800078e0008 */
[----:B------:R-:W-:Y:S05]  /*10c20*/  @P6 BRA `(.L_x_526) ;  /* 0x00000000009c6947 */ /* 0x000fea0003800000 */
[----:B------:R-:W-:Y:S01]  /*10c30*/  IMAD.MOV.U32 R8, RZ, RZ, R3 ;  /* 0x000000ffff087224 */ /* 0x000fe200078e0003 */
[----:B------:R-:W-:Y:S01]  /*10c40*/  UMOV UR4, URZ ;  /* 0x0000003f00047c82 */ /* 0x000fe20008000000 */
[----:B------:R-:W-:-:S05]  /*10c50*/  ULDC UR5, c[0x0][0xc38] ;  /* 0x00030e0000057ab9 */ /* 0x000fca0000000800 */
.L_x_528:
[----:B------:R-:W0:Y:S01]  /*10c60*/  LDC R2, c[0x0][0xc3c] ;  /* 0x00030f00ff027b82 */ /* 0x000e220000000800 */
[----:B------:R-:W-:Y:S01]  /*10c70*/  UIADD3 UR4, UR4, 0x1f, URZ ;  /* 0x0000001f04047890 */ /* 0x000fe2000fffe03f */
[----:B------:R-:W-:Y:S02]  /*10c80*/  ULDC UR7, c[0x0][0xc3c] ;  /* 0x00030f0000077ab9 */ /* 0x000fe40000000800 */
[----:B------:R-:W-:-:S03]  /*10c90*/  IMAD.U32 R27, RZ, RZ, UR7 ;  /* 0x00000007ff1b7e24 */ /* 0x000fc6000f8e00ff */
[----:B0-----:R-:W-:-:S13]  /*10ca0*/  ISETP.LE.AND P6, PT, R2, UR4, PT ;  /* 0x0000000402007c0c */ /* 0x001fda000bfc3270 */
[----:B------:R-:W-:Y:S05]  /*10cb0*/  @P6 BRA `(.L_x_527) ;  /* 0x00000004009c6947 */ /* 0x000fea0003800000 */
[----:B------:R-:W-:-:S05]  /*10cc0*/  VIADD R7, R0, UR4 ;  /* 0x0000000400077c36 */ /* 0x000fca0008000000 */
[----:B------:R-:W-:-:S13]  /*10cd0*/  ISETP.GE.OR P6, PT, R7, R2, !P0 ;  /* 0x000000020700720c */ /* 0x000fda00047c6670 */
[----:B------:R-:W0:Y:S08]  /*10ce0*/  @!P6 LDC.64 R4, c[0x0][0xc80] ;  /* 0x00032000ff04eb82 */ /* 0x000e300000000a00 */
[----:B------:R-:W1:Y:S01]  /*10cf0*/  @!P6 LDC.64 R2, c[0x0][0xc78] ;  /* 0x00031e00ff02eb82 */ /* 0x000e620000000a00 */
[----:B0-----:R-:W-:-:S04]  /*10d00*/  @!P6 IMAD.WIDE R4, R7, 0x4, R4 ;  /* 0x000000040704e825 */ /* 0x001fc800078e0204 */
[----:B-1----:R-:W-:Y:S01]  /*10d10*/  @!P6 IMAD.WIDE R2, R7, 0x4, R2 ;  /* 0x000000040702e825 */ /* 0x002fe200078e0202 */
[----:B------:R-:W-:-:S06]  /*10d20*/  CS2R R6, SRZ ;  /* 0x0000000000067805 */ /* 0x000fcc000001ff00 */
[----:B------:R-:W2:Y:S04]  /*10d30*/  @!P6 LDG.E R6, desc[UR40][R4.64] ;  /* 0x000000280406e981 */ /* 0x000ea8000c1e1900 */
[----:B------:R-:W2:Y:S02]  /*10d40*/  @!P6 LDG.E R7, desc[UR40][R2.64] ;  /* 0x000000280207e981 */ /* 0x000ea4000c1e1900 */
[----:B--2---:R-:W-:-:S05]  /*10d50*/  IMAD R12, R6, R7, RZ ;  /* 0x00000007060c7224 */ /* 0x004fca00078e02ff */
[----:B------:R-:W0:Y:S02]  /*10d60*/  SHFL.UP PT, R9, R12, 0x1, RZ ;  /* 0x042000000c097989 */ /* 0x000e2400000e00ff */
[----:B0-----:R-:W-:-:S04]  /*10d70*/  SEL R9, R9, RZ, P1 ;  /* 0x000000ff09097207 */ /* 0x001fc80000800000 */
[----:B------:R-:W-:-:S05]  /*10d80*/  IADD3 R9, R12, R9, RZ ;  /* 0x000000090c097210 */ /* 0x000fca0007ffe0ff */
        /* <DEDUP_REMOVED lines=13> */
[----:B0-----:R-:W-:-:S04]  /*10e60*/  IMAD R3, R3, UR5, RZ ;  /* 0x0000000503037c24 */ /* 0x001fc8000f8e02ff */
[----:B------:R-:W-:-:S05]  /*10e70*/  IMAD.IADD R8, R3, 0x1, R8 ;  /* 0x0000000103087824 */ /* 0x000fca00078e0208 */
[----:B------:R-:W-:-:S13]  /*10e80*/  ISETP.GT.AND P6, PT, R8, UR6, PT ;  /* 0x0000000608007c0c */ /* 0x000fda000bfc4270 */
[----:B------:R-:W-:Y:S05]  /*10e90*/  @!P6 BRA `(.L_x_528) ;  /* 0xfffffffc0070e947 */ /* 0x000fea000383ffff */
.L_x_526:
[----:B------:R-:W-:Y:S02]  /*10ea0*/  IMAD.IADD R9, R8, 0x1, -R3 ;  /* 0x0000000108097824 */ /* 0x000fe400078e0a03 */
[----:B------:R-:W-:Y:S02]  /*10eb0*/  IMAD.MOV.U32 R24, RZ, RZ, RZ ;  /* 0x000000ffff187224 */ /* 0x000fe400078e00ff */
[----:B------:R-:W-:-:S05]  /*10ec0*/  IMAD R3, R2, UR5, R9 ;  /* 0x0000000502037c24 */ /* 0x000fca000f8e0209 */
[----:B------:R-:W-:-:S13]  /*10ed0*/  ISETP.GT.AND P0, PT, R3, UR6, PT ;  /* 0x0000000603007c0c */ /* 0x000fda000bf04270 */
[----:B------:R-:W-:-:S04]  /*10ee0*/  VOTE.ANY R5, PT, !P0 ;  /* 0x0000000000057806 */ /* 0x000fc800040e0100 */
[----:B------:R-:W0:Y:S01]  /*10ef0*/  POPC R27, R5 ;  /* 0x00000005001b7309 */ /* 0x000e220000000000 */
[----:B------:R-:W-:Y:S01]  /*10f00*/  ISETP.NE.AND P0, PT, R5, RZ, PT ;  /* 0x000000ff0500720c */ /* 0x000fe20003f05270 */
[----:B0-----:R-:W0:Y:S04]  /*10f10*/  SHFL.IDX PT, R6, R6, R27, 0x1f ;  /* 0x00001f1b06067589 */ /* 0x001e2800000e0000 */
[----:B------:R-:W1:Y:S01]  /*10f20*/  SHFL.IDX PT, R7, R7, R27, 0x1f ;  /* 0x00001f1b07077589 */ /* 0x000e6200000e0000 */
[----:B0-----:R-:W-:-:S04]  /*10f30*/  IABS R4, R6 ;  /* 0x0000000600047213 */ /* 0x001fc80000000000 */
[----:B------:R-:W0:Y:S01]  /*10f40*/  I2F.RP R8, R4 ;  /* 0x0000000400087306 */ /* 0x000e220000209400 */
[----:B-1----:R-:W-:-:S07]  /*10f50*/  IABS R10, R7 ;  /* 0x00000007000a7213 */ /* 0x002fce0000000000 */
[----:B0-----:R-:W0:Y:S02]  /*10f60*/  MUFU.RCP R8, R8 ;  /* 0x0000000800087308 */ /* 0x001e240000001000 */
[----:B0-----:R-:W-:-:S06]  /*10f70*/  VIADD R3, R8, 0xffffffe ;  /* 0x0ffffffe08037836 */ /* 0x001fcc0000000000 */
[----:B------:R-:W0:Y:S02]  /*10f80*/  F2I.FTZ.U32.TRUNC.NTZ R3, R3 ;  /* 0x0000000300037305 */ /* 0x000e24000021f000 */
[----:B0-----:R-:W-:Y:S01]  /*10f90*/  IMAD.MOV R11, RZ, RZ, -R3 ;  /* 0x000000ffff0b7224 */ /* 0x001fe200078e0a03 */
[----:B------:R-:W-:Y:S06]  /*10fa0*/  @!P0 BRA `(.L_x_529) ;  /* 0x0000000000088947 */ /* 0x000fec0003800000 */
[----:B------:R-:W-:-:S05]  /*10fb0*/  VIADD R5, R27, 0xffffffff ;  /* 0xffffffff1b057836 */ /* 0x000fca0000000000 */
[----:B------:R0:W1:Y:S02]  /*10fc0*/  SHFL.IDX PT, R24, R2, R5, 0x1f ;  /* 0x00001f0502187589 */ /* 0x00006400000e0000 */
.L_x_529:
[----:B0-----:R-:W-:Y:S01]  /*10fd0*/  MOV R5, R10 ;  /* 0x0000000a00057202 */ /* 0x001fe20000000f00 */
[----:B-1----:R-:W-:Y:S02]  /*10fe0*/  IMAD R24, R24, UR5, R9 ;  /* 0x0000000518187c24 */ /* 0x002fe4000f8e0209 */
[----:B------:R-:W-:Y:S01]  /*10ff0*/  IMAD R9, R11, R4, RZ ;  /* 0x000000040b097224 */ /* 0x000fe200078e02ff */
[----:B------:R-:W0:Y:S01]  /*11000*/  I2F.RP R8, R5 ;  /* 0x0000000500087306 */ /* 0x000e220000209400 */
[----:B------:R-:W-:Y:S01]  /*11010*/  IMAD.MOV.U32 R2, RZ, RZ, RZ ;  /* 0x000000ffff027224 */ /* 0x000fe200078e00ff */
[----:B------:R-:W-:Y:S01]  /*11020*/  IADD3 R25, -R24, UR6, RZ ;  /* 0x0000000618197c10 */ /* 0x000fe2000fffe1ff */
[----:B------:R-:W-:Y:S02]  /*11030*/  VIADD R27, R27, UR4 ;  /* 0x000000041b1b7c36 */ /* 0x000fe40008000000 */
[----:B------:R-:W-:Y:S01]  /*11040*/  IMAD.HI.U32 R2, R3, R9, R2 ;  /* 0x0000000903027227 */ /* 0x000fe200078e0002 */
[----:B------:R-:W-:-:S02]  /*11050*/  IABS R3, R6 ;  /* 0x0000000600037213 */ /* 0x000fc40000000000 */
[----:B------:R-:W-:-:S03]  /*11060*/  IABS R9, R25 ;  /* 0x0000001900097213 */ /* 0x000fc60000000000 */
[----:B------:R-:W-:Y:S02]  /*11070*/  IMAD.MOV R3, RZ, RZ, -R3 ;  /* 0x000000ffff037224 */ /* 0x000fe400078e0a03 */
[----:B------:R-:W-:Y:S01]  /*11080*/  IMAD.HI.U32 R2, R2, R9, RZ ;  /* 0x0000000902027227 */ /* 0x000fe200078e00ff */
[----:B0-----:R-:W0:Y:S03]  /*11090*/  MUFU.RCP R8, R8 ;  /* 0x0000000800087308 */ /* 0x001e260000001000 */
[----:B------:R-:W-:-:S05]  /*110a0*/  IMAD R9, R2, R3, R9 ;  /* 0x0000000302097224 */ /* 0x000fca00078e0209 */
[----:B------:R-:W-:Y:S01]  /*110b0*/  ISETP.GT.U32.AND P1, PT, R4, R9, PT ;  /* 0x000000090400720c */ /* 0x000fe20003f24070 */
[----:B0-----:R-:W-:-:S12]  /*110c0*/  VIADD R3, R8, 0xffffffe ;  /* 0x0ffffffe08037836 */ /* 0x001fd80000000000 */
[----:B------:R-:W-:Y:S02]  /*110d0*/  @!P1 IMAD.IADD R9, R9, 0x1, -R4 ;  /* 0x0000000109099824 */ /* 0x000fe400078e0a04 */
[----:B------:R-:W-:Y:S01]  /*110e0*/  @!P1 VIADD R2, R2, 0x1 ;  /* 0x0000000102029836 */ /* 0x000fe20000000000 */
[----:B------:R-:W0:Y:S01]  /*110f0*/  F2I.FTZ.U32.TRUNC.NTZ R3, R3 ;  /* 0x0000000300037305 */ /* 0x000e22000021f000 */
[----:B------:R-:W-:Y:S02]  /*11100*/  ISETP.NE.AND P1, PT, R6, RZ, PT ;  /* 0x000000ff0600720c */ /* 0x000fe40003f25270 */
[----:B------:R-:W-:Y:S02]  /*11110*/  ISETP.GE.U32.AND P0, PT, R9, R4, PT ;  /* 0x000000040900720c */ /* 0x000fe40003f06070 */
[----:B------:R-:W-:-:S04]  /*11120*/  LOP3.LUT R4, R25, R6, RZ, 0x3c, !PT ;  /* 0x0000000619047212 */ /* 0x000fc800078e3cff */
[----:B------:R-:W-:Y:S01]  /*11130*/  ISETP.GE.AND P2, PT, R4, RZ, PT ;  /* 0x000000ff0400720c */ /* 0x000fe20003f46270 */
[----:B0-----:R-:W-:-:S06]  /*11140*/  IMAD.MOV R8, RZ, RZ, -R3 ;  /* 0x000000ffff087224 */ /* 0x001fcc00078e0a03 */
[----:B------:R-:W-:-:S04]  /*11150*/  @P0 VIADD R2, R2, 0x1 ;  /* 0x0000000102020836 */ /* 0x000fc80000000000 */
[----:B------:R-:W-:Y:S02]  /*11160*/  IMAD.MOV.U32 R4, RZ, RZ, R2 ;  /* 0x000000ffff047224 */ /* 0x000fe400078e0002 */
[----:B------:R-:W-:Y:S01]  /*11170*/  IMAD.MOV.U32 R2, RZ, RZ, R8 ;  /* 0x000000ffff027224 */ /* 0x000fe200078e0008 */
[----:B------:R-:W-:Y:S01]  /*11180*/  IABS R8, R7 ;  /* 0x0000000700087213 */ /* 0x000fe20000000000 */
[----:B------:R-:W-:Y:S01]  /*11190*/  @!P2 IMAD.MOV R4, RZ, RZ, -R4 ;  /* 0x000000ffff04a224 */ /* 0x000fe200078e0a04 */
[----:B------:R-:W-:Y:S01]  /*111a0*/  @!P1 LOP3.LUT R4, RZ, R6, RZ, 0x33, !PT ;  /* 0x00000006ff049212 */ /* 0x000fe200078e33ff */
[----:B------:R-:W-:Y:S01]  /*111b0*/  IMAD R9, R2, R5, RZ ;  /* 0x0000000502097224 */ /* 0x000fe200078e02ff */
[----:B------:R-:W-:Y:S01]  /*111c0*/  MOV R2, RZ ;  /* 0x000000ff00027202 */ /* 0x000fe20000000f00 */
[----:B------:R-:W-:Y:S02]  /*111d0*/  IMAD.MOV R8, RZ, RZ, -R8 ;  /* 0x000000ffff087224 */ /* 0x000fe400078e0a08 */
[----:B------:R-:W-:-:S02]  /*111e0*/  IMAD R6, R6, R4, RZ ;  /* 0x0000000406067224 */ /* 0x000fc400078e02ff */
[----:B------:R-:W-:Y:S01]  /*111f0*/  IMAD.HI.U32 R2, R3, R9, R2 ;  /* 0x0000000903027227 */ /* 0x000fe200078e0002 */
[----:B------:R-:W-:-:S03]  /*11200*/  IABS R3, R4 ;  /* 0x0000000400037213 */ /* 0x000fc60000000000 */
[----:B------:R-:W-:Y:S02]  /*11210*/  IMAD.IADD R25, R25, 0x1, -R6 ;  /* 0x0000000119197824 */ /* 0x000fe400078e0a06 */
        /* <DEDUP_REMOVED lines=13> */
[C---:B------:R-:W-:Y:S02]  /*112f0*/  IMAD R4, R7.reuse, R3, R4 ;  /* 0x0000000307047224 */ /* 0x040fe400078e0204 */
[----:B------:R-:W-:-:S04]  /*11300*/  IMAD R7, R7, 0x1000000, R2 ;  /* 0x0100000007077824 */ /* 0x000fc800078e0202 */
[----:B------:R-:W-:Y:S01]  /*11310*/  IMAD R26, R4, 0x10000, R7 ;  /* 0x00010000041a7824 */ /* 0x000fe200078e0207 */
[----:B------:R-:W-:Y:S06]  /*11320*/  BRA `(.L_x_530) ;  /* 0x00000000000c7947 */ /* 0x000fec0003800000 */
.L_x_527:
[----:B------:R-:W-:Y:S01]  /*11330*/  MOV R25, RZ ;  /* 0x000000ff00197202 */ /* 0x000fe20000000f00 */
[----:B------:R-:W-:Y:S02]  /*11340*/  IMAD.U32 R24, RZ, RZ, UR6 ;  /* 0x00000006ff187e24 */ /* 0x000fe4000f8e00ff */
[----:B------:R-:W-:-:S07]  /*11350*/  IMAD.MOV.U32 R26, RZ, RZ, RZ ;  /* 0x000000ffff1a7224 */ /* 0x000fce00078e00ff */
.L_x_530:
[----:B------:R-:W-:-:S13]  /*11360*/  ISETP.NE.AND P0, PT, R0, RZ, PT ;  /* 0x000000ff0000720c */ /* 0x000fda0003f05270 */
[----:B------:R-:W0:Y:S01]  /*11370*/  @!P0 S2R R3, SR_CgaCtaId ;  /* 0x0000000000038919 */ /* 0x000e220000008800 */
[----:B------:R-:W-:-:S04]  /*11380*/  @!P0 MOV R0, 0x400 ;  /* 0x0000040000008802 */ /* 0x000fc80000000f00 */
[----:B0-----:R-:W-:-:S05]  /*11390*/  @!P0 LEA R0, R3, R0, 0x18 ;  /* 0x0000000003008211 */ /* 0x001fca00078ec0ff */
[----:B------:R1:W-:Y:S01]  /*113a0*/  @!P0 STS.128 [R0+0x132d0], R24 ;  /* 0x0132d01800008388 */ /* 0x0003e20000000c00 */
[----:B------:R-:W-:Y:S06]  /*113b0*/  BAR.ARV 0x5, 0x200 ;  /* 0x0148000000007b1d */ /* 0x000fec0000002000 */
.L_x_525:
[----:B01----:R-:W-:Y:S01]  /*113c0*/  IMAD.MOV.U32 R0, RZ, RZ, 0x1 ;  /* 0x00000001ff007424 */ /* 0x003fe200078e00ff */
[----:B------:R-:W-:Y:S01]  /*113d0*/  ULDC UR4, c[0x0][0xc3c] ;  /* 0x00030f0000047ab9 */ /* 0x000fe20000000800 */
[----:B------:R-:W-:Y:S01]  /*113e0*/  IMAD.MOV.U32 R29, RZ, RZ, RZ ;  /* 0x000000ffff1d7224 */ /* 0x000fe200078e00ff */
[----:B------:R-:W-:Y:S02]  /*113f0*/  ISETP.GE.AND P0, PT, R27, UR4, PT ;  /* 0x000000041b007c0c */ /* 0x000fe4000bf06270 */
[----:B------:R0:W-:Y:S04]  /*11400*/  STL [R1+0xc], R0 ;  /* 0x00000c0001007387 */ /* 0x0001e80000100800 */
[----:B------:R0:W-:Y:S07]  /*11410*/  STL [R1+0x5c], RZ ;  /* 0x00005cff01007387 */ /* 0x0001ee0000100800 */
[----:B------:R-:W-:Y:S05]  /*11420*/  @P0 BRA `(.L_x_531) ;  /* 0x00000068005c0947 */ /* 0x000fea0003800000 */
[----:B------:R-:W2:Y:S01]  /*11430*/  LDL R11, [R1+0x2c] ;  /* 0x00002c00010b7983 */ /* 0x000ea20000100800 */
[----:B------:R-:W1:Y:S01]  /*11440*/  S2R R10, SR_TID.X ;  /* 0x00000000000a7919 */ /* 0x000e620000002100 */
[----:B------:R-:W3:Y:S01]  /*11450*/  S2UR UR4, SR_CgaCtaId ;  /* 0x00000000000479c3 */ /* 0x000ee20000008800 */
[C---:B-1----:R-:W-:Y:S01]  /*11460*/  IMAD.SHL.U32 R3, R10.reuse, 0x40, RZ ;  /* 0x000000400a037824 */ /* 0x042fe200078e00ff */
[----:B------:R-:W-:Y:S01]  /*11470*/  SHF.R.U32.HI R5, RZ, 0x1, R10 ;  /* 0x00000001ff057819 */ /* 0x000fe2000001160a */
[C---:B0-----:R-:W-:Y:S01]  /*11480*/  IMAD.SHL.U32 R0, R10.reuse, 0x10, RZ ;  /* 0x000000100a007824 */ /* 0x041fe200078e00ff */
[C---:B------:R-:W-:Y:S02]  /*11490*/  LOP3.LUT R12, R10.reuse, 0x7f, RZ, 0xc0, !PT ;  /* 0x0000007f0a0c7812 */ /* 0x040fe400078ec0ff */
[----:B------:R-:W-:Y:S01]  /*114a0*/  LOP3.LUT R2, R3, 0x180, RZ, 0xc0, !PT ;  /* 0x0000018003027812 */ /* 0x000fe200078ec0ff */
[----:B------:R-:W-:Y:S01]  /*114b0*/  IMAD.SHL.U32 R9, R10, 0x2, RZ ;  /* 0x000000020a097824 */ /* 0x000fe200078e00ff */
[----:B------:R-:W-:Y:S01]  /*114c0*/  LOP3.LUT R6, R0, 0x1b0, RZ, 0xc0, !PT ;  /* 0x000001b000067812 */ /* 0x000fe200078ec0ff */
[----:B------:R-:W-:Y:S01]  /*114d0*/  IMAD.SHL.U32 R7, R12, 0x10, RZ ;  /* 0x000000100c077824 */ /* 0x000fe200078e00ff */
[----:B------:R-:W-:Y:S01]  /*114e0*/  LOP3.LUT R5, R2, 0x30, R5, 0xf8, !PT ;  /* 0x0000003002057812 */ /* 0x000fe200078ef805 */
[----:B------:R-:W-:Y:S01]  /*114f0*/  IMAD.SHL.U32 R2, R10, 0x20, RZ ;  /* 0x000000200a027824 */ /* 0x000fe200078e00ff */
[----:B------:R-:W-:Y:S01]  /*11500*/  LOP3.LUT R8, R6, 0x30, R9, 0x78, !PT ;  /* 0x0000003006087812 */ /* 0x000fe200078e7809 */
[----:B------:R-:W-:Y:S01]  /*11510*/  IMAD.SHL.U32 R4, R10, 0x8, RZ ;  /* 0x000000080a047824 */ /* 0x000fe200078e00ff */
[----:B------:R-:W-:-:S02]  /*11520*/  LOP3.LUT R7, R7, 0x600, RZ, 0xc0, !PT ;  /* 0x0000060007077812 */ /* 0x000fc400078ec0ff */
[----:B------:R-:W-:Y:S02]  /*11530*/  LOP3.LUT R6, R2, 0x80, RZ, 0xc0, !PT ;  /* 0x0000008002067812 */ /* 0x000fe400078ec0ff */
[----:B------:R-:W-:Y:S02]  /*11540*/  LOP3.LUT R4, R5, 0x30, R4, 0x78, !PT ;  /* 0x0000003005047812 */ /* 0x000fe400078e7804 */
[----:B------:R-:W-:Y:S02]  /*11550*/  SHF.L.U32 R9, R10, 0x2, RZ ;  /* 0x000000020a097819 */ /* 0x000fe400000006ff */
[----:B------:R-:W-:Y:S02]  /*11560*/  LOP3.LUT R6, R6, 0x10, R10, 0xf8, !PT ;  /* 0x0000001006067812 */ /* 0x000fe400078ef80a */
[C---:B------:R-:W-:Y:S02]  /*11570*/  LOP3.LUT R5, R7.reuse, 0x60, R2, 0xf8, !PT ;  /* 0x0000006007057812 */ /* 0x040fe400078ef802 */
[----:B------:R-:W-:-:S02]  /*11580*/  LOP3.LUT R7, R7, 0x40, R0, 0xf8, !PT ;  /* 0x0000004007077812 */ /* 0x000fc400078ef800 */
[----:B------:R-:W-:Y:S02]  /*11590*/  LOP3.LUT R6, R6, 0x10, R9, 0x78, !PT ;  /* 0x0000001006067812 */ /* 0x000fe400078e7809 */
[----:B------:R-:W-:Y:S02]  /*115a0*/  LOP3.LUT R5, R5, 0x100, R2, 0xf8, !PT ;  /* 0x0000010005057812 */ /* 0x000fe400078ef802 */
[----:B------:R-:W-:Y:S02]  /*115b0*/  LOP3.LUT R3, R4, 0x640, R3, 0xf8, !PT ;  /* 0x0000064004037812 */ /* 0x000fe400078ef803 */
[----:B------:R-:W-:Y:S02]  /*115c0*/  LOP3.LUT R10, R7, R8, RZ, 0xfc, !PT ;  /* 0x00000008070a7212 */ /* 0x000fe400078efcff */
[----:B------:R-:W-:Y:S01]  /*115d0*/  LOP3.LUT R0, R5, R6, RZ, 0xfc, !PT ;  /* 0x0000000605007212 */ /* 0x000fe200078efcff */
[----:B------:R3:W-:Y:S01]  /*115e0*/  STL [R1+0x38], R3 ;  /* 0x0000380301007387 */ /* 0x0007e20000100800 */
[----:B------:R-:W-:-:S03]  /*115f0*/  MOV R17, 0x400 ;  /* 0x0000040000117802 */ /* 0x000fc60000000f00 */
[----:B------:R-:W-:Y:S04]  /*11600*/  STL [R1+0x30], R10 ;  /* 0x0000300a01007387 */ /* 0x000fe80000100800 */
[----:B------:R2:W-:Y:S01]  /*11610*/  STL [R1+0x34], R0 ;  /* 0x0000340001007387 */ /* 0x0005e20000100800 */
[----:B---3--:R-:W-:-:S05]  /*11620*/  IMAD.U32 R3, RZ, RZ, UR4 ;  /* 0x00000004ff037e24 */ /* 0x008fca000f8e00ff */
[----:B------:R0:W-:Y:S01]  /*11630*/  STL [R1+0x28], R3 ;  /* 0x0000280301007387 */ /* 0x0001e20000100800 */
[----:B------:R-:W-:Y:S02]  /*11640*/  LEA R17, R3, R17, 0x18 ;  /* 0x0000001103117211 */ /* 0x000fe400078ec0ff */
[----:B------:R-:W-:Y:S01]  /*11650*/  SHF.R.U32.HI R4, RZ, 0x2, R12 ;  /* 0x00000002ff047819 */ /* 0x000fe2000001160c */
[----:B------:R-:W-:Y:S03]  /*11660*/  BSSY B7, `(.L_x_531) ;  /* 0x0000673000077945 */ /* 0x000fe60003800000 */
[----:B------:R-:W-:Y:S01]  /*11670*/  LOP3.LUT R2, R4, 0x60, R2, 0xf8, !PT ;  /* 0x0000006004027812 */ /* 0x000fe200078ef802 */
[----:B------:R-:W-:-:S03]  /*11680*/  IMAD.MOV.U32 R29, RZ, RZ, RZ ;  /* 0x000000ffff1d7224 */ /* 0x000fc600078e00ff */
[----:B------:R-:W-:Y:S01]  /*11690*/  LOP3.LUT R2, R2, 0x80, RZ, 0xfc, !PT ;  /* 0x0000008002027812 */ /* 0x000fe200078efcff */
[----:B------:R-:W-:Y:S01]  /*116a0*/  ULDC.64 UR38, c[0x0][0x198] ;  /* 0x0000660000267ab9 */ /* 0x000fe20000000a00 */
[----:B------:R-:W-:Y:S01]  /*116b0*/  ULDC UR36, c[0x0][0xc] ;  /* 0x0000030000247ab9 */ /* 0x000fe20000000800 */
[C---:B--2---:R-:W-:Y:S02]  /*116c0*/  LOP3.LUT R0, R11.reuse, 0x2, RZ, 0xfc, !PT ;  /* 0x000000020b007812 */ /* 0x044fe400078efcff */
[----:B0-----:R-:W-:-:S03]  /*116d0*/  LOP3.LUT R3, R11, 0x1, RZ, 0xfc, !PT ;  /* 0x000000010b037812 */ /* 0x001fc600078efcff */
[----:B------:R0:W-:Y:S04]  /*116e0*/  STL [R1+0x6c], R0 ;  /* 0x00006c0001007387 */ /* 0x0001e80000100800 */
[----:B------:R1:W-:Y:S01]  /*116f0*/  STL [R1+0x4c], R3 ;  /* 0x00004c0301007387 */ /* 0x0003e20000100800 */
[----:B0-----:R-:W-:-:S03]  /*11700*/  IMAD.MOV.U32 R0, RZ, RZ, 0x1 ;  /* 0x00000001ff007424 */ /* 0x001fc600078e00ff */
[----:B------:R-:W-:Y:S01]  /*11710*/  STL [R1+0x5c], RZ ;  /* 0x00005cff01007387 */ /* 0x000fe20000100800 */
[----:B-1----:R-:W-:-:S03]  /*11720*/  IMAD.MOV.U32 R3, RZ, RZ, 0x1 ;  /* 0x00000001ff037424 */ /* 0x002fc600078e00ff */
[----:B------:R0:W-:Y:S04]  /*11730*/  STL [R1+0x10], R0 ;  /* 0x0000100001007387 */ /* 0x0001e80000100800 */
[----:B------:R1:W-:Y:S01]  /*11740*/  STL [R1+0x4], RZ ;  /* 0x000004ff01007387 */ /* 0x0003e20000100800 */
[----:B0-----:R-:W-:-:S03]  /*11750*/  IMAD.IADD R0, R17, 0x1, R10 ;  /* 0x0000000111007824 */ /* 0x001fc600078e020a */
[----:B------:R1:W-:Y:S04]  /*11760*/  STL [R1+0xc], R3 ;  /* 0x00000c0301007387 */ /* 0x0003e80000100800 */
[----:B------:R1:W-:Y:S02]  /*11770*/  STL [R1+0x58], R0 ;  /* 0x0000580001007387 */ /* 0x0003e40000100800 */
.L_x_643:
[----:B01----:R-:W0:Y:S02]  /*11780*/  LDC.64 R18, c[0x0][0xc88] ;  /* 0x00032200ff127b82 */ /* 0x003e240000000a00 */
[----:B0-----:R-:W-:-:S06]  /*11790*/  IMAD.WIDE R18, R27, 0x4, R18 ;  /* 0x000000041b127825 */ /* 0x001fcc00078e0212 */
[----:B------:R-:W1:Y:S01]  /*117a0*/  LDG.E R18, desc[UR40][R18.64] ;  /* 0x0000002812127981 */ /* 0x000e62000c1e1900 */
[----:B------:R-:W-:Y:S05]  /*117b0*/  YIELD ;  /* 0x0000000000007946 */ /* 0x000fea0003800000 */
[----:B------:R-:W-:Y:S01]  /*117c0*/  ULDC.64 UR4, c[0x0][0xa28] ;  /* 0x00028a0000047ab9 */ /* 0x000fe20000000a00 */
[----:B------:R-:W-:Y:S01]  /*117d0*/  IMAD.MOV.U32 R9, RZ, RZ, RZ ;  /* 0x000000ffff097224 */ /* 0x000fe200078e00ff */
[----:B------:R-:W-:Y:S01]  /*117e0*/  ISETP.NE.U32.AND P0, PT, RZ, UR4, PT ;  /* 0x00000004ff007c0c */ /* 0x000fe2000bf05070 */
[----:B--2---:R-:W-:Y:S01]  /*117f0*/  IMAD.MOV.U32 R6, RZ, RZ, RZ ;  /* 0x000000ffff067224 */ /* 0x004fe200078e00ff */
[----:B------:R-:W-:Y:S01]  /*11800*/  ULDC.64 UR8, c[0x0][0xa18] ;  /* 0x0002860000087ab9 */ /* 0x000fe20000000a00 */
[----:B------:R-:W-:Y:S01]  /*11810*/  ULDC.64 UR6, c[0x0][0xa10] ;  /* 0x0002840000067ab9 */ /* 0x000fe20000000a00 */
[----:B------:R-:W-:-:S02]  /*11820*/  ISETP.NE.AND.EX P0, PT, RZ, UR5, PT, P0 ;  /* 0x00000005ff007c0c */ /* 0x000fc4000bf05300 */
[----:B-1-3--:R-:W-:-:S11]  /*11830*/  SHF.R.S32.HI R0, RZ, 0x1f, R18 ;  /* 0x0000001fff007819 */ /* 0x00afd60000011412 */
[C---:B------:R-:W-:Y:S01]  /*11840*/  @P0 LEA R2, P1, R18.reuse, UR4, 0x2 ;  /* 0x0000000412020c11 */ /* 0x040fe2000f8210ff */
[C---:B------:R-:W-:Y:S01]  /*11850*/  IMAD.SHL.U32 R19, R18.reuse, 0x4, RZ ;  /* 0x0000000412137824 */ /* 0x040fe200078e00ff */
[C-C-:B------:R-:W-:Y:S01]  /*11860*/  SHF.L.U64.HI R22, R18.reuse, 0x2, R0.reuse ;  /* 0x0000000212167819 */ /* 0x140fe20000010200 */
[----:B------:R0:W-:Y:S01]  /*11870*/  STL [R1+0x50], R0 ;  /* 0x0000500001007387 */ /* 0x0001e20000100800 */
[----:B------:R-:W-:Y:S01]  /*11880*/  @P0 LEA.HI.X R3, R18, UR5, R0, 0x2, P1 ;  /* 0x0000000512030c11 */ /* 0x000fe200088f1400 */
[----:B------:R-:W-:-:S04]  /*11890*/  ULDC.64 UR4, c[0x0][0xa00] ;  /* 0x0002800000047ab9 */ /* 0x000fc80000000a00 */
[----:B------:R1:W2:Y:S01]  /*118a0*/  @P0 LDG.E R9, desc[UR40][R2.64] ;  /* 0x0000002802090981 */ /* 0x0002a2000c1e1900 */
[----:B------:R-:W-:Y:S02]  /*118b0*/  ISETP.NE.U32.AND P0, PT, RZ, UR4, PT ;  /* 0x00000004ff007c0c */ /* 0x000fe4000bf05070 */
[----:B------:R-:W-:Y:S01]  /*118c0*/  ISETP.NE.U32.AND P1, PT, RZ, UR8, PT ;  /* 0x00000008ff007c0c */ /* 0x000fe2000bf25070 */
[----:B0-----:R-:W-:Y:S01]  /*118d0*/  IMAD.MOV.U32 R0, RZ, RZ, RZ ;  /* 0x000000ffff007224 */ /* 0x001fe200078e00ff */
[----:B------:R-:W-:Y:S02]  /*118e0*/  ISETP.NE.AND.EX P0, PT, RZ, UR5, PT, P0 ;  /* 0x00000005ff007c0c */ /* 0x000fe4000bf05300 */
[----:B------:R-:W-:Y:S02]  /*118f0*/  ISETP.NE.AND.EX P1, PT, RZ, UR9, PT, P1 ;  /* 0x00000009ff007c0c */ /* 0x000fe4000bf25310 */
[----:B------:R-:W-:Y:S02]  /*11900*/  ISETP.NE.U32.AND P2, PT, RZ, UR6, PT ;  /* 0x00000006ff007c0c */ /* 0x000fe4000bf45070 */
[----:B-1----:R-:W-:-:S02]  /*11910*/  IADD3 R2, P3, R19, UR4, RZ ;  /* 0x0000000413027c10 */ /* 0x002fc4000ff7e0ff */
[----:B------:R-:W-:Y:S02]  /*11920*/  ISETP.NE.AND.EX P2, PT, RZ, UR7, PT, P2 ;  /* 0x00000007ff007c0c */ /* 0x000fe4000bf45320 */
[----:B------:R-:W-:Y:S02]  /*11930*/  IADD3.X R3, R22, UR5, RZ, P3, !PT ;  /* 0x0000000516037c10 */ /* 0x000fe40009ffe4ff */
[----:B------:R-:W-:-:S03]  /*11940*/  IADD3 R4, P4, R19, UR6, RZ ;  /* 0x0000000613047c10 */ /* 0x000fc6000ff9e0ff */
[----:B------:R-:W3:Y:S01]  /*11950*/  @P0 LDG.E R6, desc[UR40][R2.64] ;  /* 0x0000002802060981 */ /* 0x000ee2000c1e1900 */
[----:B------:R-:W-:Y:S01]  /*11960*/  ULDC UR4, c[0x0][0x288] ;  /* 0x0000a20000047ab9 */ /* 0x000fe20000000800 */
[----:B------:R-:W-:Y:S01]  /*11970*/  IADD3.X R5, R22, UR7, RZ, P4, !PT ;  /* 0x0000000716057c10 */ /* 0x000fe2000a7fe4ff */
[----:B------:R-:W-:Y:S01]  /*11980*/  IMAD.U32 R8, RZ, RZ, UR4 ;  /* 0x00000004ff087e24 */ /* 0x000fe2000f8e00ff */
[----:B------:R-:W-:-:S03]  /*11990*/  ULDC.64 UR4, c[0x0][0x418] ;  /* 0x0001060000047ab9 */ /* 0x000fc60000000a00 */
[----:B-----5:R-:W5:Y:S04]  /*119a0*/  @P2 LDG.E R0, desc[UR40][R4.64] ;  /* 0x0000002804002981 */ /* 0x020f68000c1e1900 */
[----:B---3--:R0:W-:Y:S02]  /*119b0*/  STL [R1+0x48], R6 ;  /* 0x0000480601007387 */ /* 0x0081e40000100800 */
[----:B0-----:R-:W-:-:S04]  /*119c0*/  @P1 IADD3 R6, P3, R19, UR8, RZ ;  /* 0x0000000813061c10 */ /* 0x001fc8000ff7e0ff */
[----:B------:R-:W-:-:S05]  /*119d0*/  @P1 IADD3.X R7, R22, UR9, RZ, P3, !PT ;  /* 0x0000000916071c10 */ /* 0x000fca0009ffe4ff */
[----:B------:R0:W3:Y:S01]  /*119e0*/  @P1 LDG.E R8, desc[UR40][R6.64] ;  /* 0x0000002806081981 */ /* 0x0000e2000c1e1900 */
[----:B------:R-:W-:-:S03]  /*119f0*/  UISETP.NE.U32.AND UP0, UPT, UR4, URZ, UPT ;  /* 0x0000003f0400728c */ /* 0x000fc6000bf05070 */
[----:B------:R-:W-:Y:S01]  /*11a00*/  ULDC UR4, c[0x0][0x424] ;  /* 0x0001090000047ab9 */ /* 0x000fe20000000800 */
[----:B------:R-:W-:-:S03]  /*11a10*/  UISETP.NE.AND.EX UP0, UPT, UR5, URZ, UPT, UP0 ;  /* 0x0000003f0500728c */ /* 0x000fc6000bf05300 */
[----:B------:R-:W-:Y:S01]  /*11a20*/  ULDC UR5, c[0x0][0x2f0] ;  /* 0x0000bc0000057ab9 */ /* 0x000fe20000000800 */
[----:B------:R-:W-:-:S04]  /*11a30*/  USEL UR4, UR4, 0x1, UP0 ;  /* 0x0000000104047887 */ /* 0x000fc80008000000 */
[----:B------:R-:W-:-:S03]  /*11a40*/  UIMAD UR4, UR4, UR5, URZ ;  /* 0x00000005040472a4 */ /* 0x000fc6000f8e023f */
[----:B------:R-:W-:-:S03]  /*11a50*/  ULDC UR5, c[0x0][0x348] ;  /* 0x0000d20000057ab9 */ /* 0x000fc60000000800 */
[----:B0-----:R-:W-:Y:S01]  /*11a60*/  IMAD.U32 R7, RZ, RZ, UR4 ;  /* 0x00000004ff077e24 */ /* 0x001fe2000f8e00ff */
[----:B---3--:R0:W-:Y:S04]  /*11a70*/  STL [R1+0x54], R8 ;  /* 0x0000540801007387 */ /* 0x0081e80000100800 */
[----:B--2---:R1:W-:Y:S01]  /*11a80*/  STL [R1+0x18], R9 ;  /* 0x0000180901007387 */ /* 0x0043e20000100800 */
[----:B0-----:R-:W-:Y:S01]  /*11a90*/  MOV R8, UR5 ;  /* 0x0000000500087c02 */ /* 0x001fe20008000f00 */
[----:B------:R-:W-:Y:S06]  /*11aa0*/  @P1 BRA `(.L_x_532) ;  /* 0x0000000000141947 */ /* 0x000fec0003800000 */
[----:B------:R-:W-:Y:S05]  /*11ab0*/  @!P0 BRA `(.L_x_532) ;  /* 0x0000000000108947 */ /* 0x000fea0003800000 */
[----:B------:R-:W2:Y:S04]  /*11ac0*/  LDG.E R6, desc[UR40][R2.64] ;  /* 0x0000002802067981 */ /* 0x000ea8000c1e1900 */
[----:B------:R-:W2:Y:S02]  /*11ad0*/  LDG.E R2, desc[UR40][R2.64+0x4] ;  /* 0x0000042802027981 */ /* 0x000ea4000c1e1900 */
[----:B--2---:R-:W-:-:S05]  /*11ae0*/  IMAD.IADD R2, R2, 0x1, -R6 ;  /* 0x0000000102027824 */ /* 0x004fca00078e0a06 */
[----:B------:R0:W-:Y:S02]  /*11af0*/  STL [R1+0x54], R2 ;  /* 0x0000540201007387 */ /* 0x0001e40000100800 */
.L_x_532:
[----:B------:R-:W-:Y:S01]  /*11b00*/  IMAD.MOV.U32 R11, RZ, RZ, R18 ;  /* 0x000000ffff0b7224 */ /* 0x000fe200078e0012 */
[----:B------:R-:W-:Y:S01]  /*11b10*/  ULDC.64 UR4, c[0x0][0xa20] ;  /* 0x0002880000047ab9 */ /* 0x000fe20000000a00 */
[C---:B------:R-:W-:Y:S02]  /*11b20*/  LOP3.LUT R6, R26.reuse, 0xff000000, RZ, 0xc0, !PT ;  /* 0xff0000001a067812 */ /* 0x040fe400078ec0ff */
[----:B------:R-:W-:Y:S01]  /*11b30*/  ISETP.NE.U32.AND P0, PT, RZ, UR4, PT ;  /* 0x00000004ff007c0c */ /* 0x000fe2000bf05070 */
[----:B------:R2:W-:Y:S01]  /*11b40*/  STL [R1+0x8], R11 ;  /* 0x0000080b01007387 */ /* 0x0005e20000100800 */
[----:B------:R-:W-:Y:S02]  /*11b50*/  SHF.R.U32.HI R6, RZ, 0x8, R6 ;  /* 0x00000008ff067819 */ /* 0x000fe40000011606 */
[----:B------:R-:W-:Y:S02]  /*11b60*/  ISETP.NE.AND.EX P0, PT, RZ, UR5, PT, P0 ;  /* 0x00000005ff007c0c */ /* 0x000fe4000bf05300 */
[----:B0-----:R-:W-:-:S02]  /*11b70*/  LOP3.LUT R2, R26, 0xff0000, RZ, 0xc0, !PT ;  /* 0x00ff00001a027812 */ /* 0x001fc400078ec0ff */
[----:B------:R-:W-:Y:S02]  /*11b80*/  LOP3.LUT R16, R26, 0xffff, RZ, 0xc0, !PT ;  /* 0x0000ffff1a107812 */ /* 0x000fe400078ec0ff */
[----:B------:R-:W-:-:S07]  /*11b90*/  LEA.HI R6, R2, R6, RZ, 0x10 ;  /* 0x0000000602067211 */ /* 0x000fce00078f80ff */
[----:B--2---:R-:W-:Y:S05]  /*11ba0*/  @!P0 BRA `(.L_x_533) ;  /* 0x0000000000108947 */ /* 0x004fea0003800000 */
[----:B------:R-:W-:-:S04]  /*11bb0*/  IADD3 R2, P0, R19, UR4, RZ ;  /* 0x0000000413027c10 */ /* 0x000fc8000ff1e0ff */
[----:B------:R-:W-:-:S05]  /*11bc0*/  IADD3.X R3, R22, UR5, RZ, P0, !PT ;  /* 0x0000000516037c10 */ /* 0x000fca00087fe4ff */
[----:B------:R0:W5:Y:S01]  /*11bd0*/  LDG.E R7, desc[UR40][R2.64] ;  /* 0x0000002802077981 */ /* 0x000162000c1e1900 */
[----:B------:R-:W-:Y:S05]  /*11be0*/  BRA `(.L_x_534) ;  /* 0x0000000000247947 */ /* 0x000fea0003800000 */
.L_x_533:
[----:B------:R-:W-:Y:S02]  /*11bf0*/  ULDC.64 UR4, c[0x0][0xa08] ;  /* 0x0002820000047ab9 */ /* 0x000fe40000000a00 */
[----:B------:R-:W-:-:S04]  /*11c00*/  ISETP.NE.U32.AND P0, PT, RZ, UR4, PT ;  /* 0x00000004ff007c0c */ /* 0x000fc8000bf05070 */
[----:B------:R-:W-:-:S13]  /*11c10*/  ISETP.NE.AND.EX P0, PT, RZ, UR5, PT, P0 ;  /* 0x00000005ff007c0c */ /* 0x000fda000bf05300 */
[----:B------:R-:W-:Y:S05]  /*11c20*/  @!P0 BRA `(.L_x_534) ;  /* 0x0000000000148947 */ /* 0x000fea0003800000 */
[----:B------:R-:W0:Y:S02]  /*11c30*/  LDC.64 R2, c[0x0][0xa08] ;  /* 0x00028200ff027b82 */ /* 0x000e240000000a00 */
[----:B0-----:R-:W-:-:S05]  /*11c40*/  IMAD.WIDE R2, R11, 0x4, R2 ;  /* 0x000000040b027825 */ /* 0x001fca00078e0202 */
[----:B------:R-:W2:Y:S04]  /*11c50*/  LDG.E R7, desc[UR40][R2.64] ;  /* 0x0000002802077981 */ /* 0x000ea8000c1e1900 */
[----:B------:R-:W2:Y:S02]  /*11c60*/  LDG.E R2, desc[UR40][R2.64+0x4] ;  /* 0x0000042802027981 */ /* 0x000ea4000c1e1900 */
[----:B--2---:R-:W-:-:S07]  /*11c70*/  IMAD.IADD R7, R2, 0x1, -R7 ;  /* 0x0000000102077824 */ /* 0x004fce00078e0a07 */
.L_x_534:
[----:B0-----:R-:W2:Y:S04]  /*11c80*/  @P2 LDG.E R2, desc[UR40][R4.64] ;  /* 0x0000002804022981 */ /* 0x001ea8000c1e1900 */
[----:B------:R-:W2:Y:S01]  /*11c90*/  @P2 LDG.E R4, desc[UR40][R4.64+0x4] ;  /* 0x0000042804042981 */ /* 0x000ea2000c1e1900 */
[----:B-----5:R-:W-:Y:S01]  /*11ca0*/  IMAD.IADD R7, R7, 0x1, -R9 ;  /* 0x0000000107077824 */ /* 0x020fe200078e0a09 */
[----:B------:R-:W-:Y:S01]  /*11cb0*/  BSSY B0, `(.L_x_535) ;  /* 0x0000029000007945 */ /* 0x000fe20003800000 */
[----:B------:R-:W-:Y:S01]  /*11cc0*/  LOP3.LUT R21, R6, 0xff, RZ, 0xc0, !PT ;  /* 0x000000ff06157812 */ /* 0x000fe200078ec0ff */
[----:B--2---:R-:W-:Y:S01]  /*11cd0*/  @P2 IMAD.IADD R8, R4, 0x1, -R2 ;  /* 0x0000000104082824 */ /* 0x004fe200078e0a02 */
[----:B------:R-:W-:-:S03]  /*11ce0*/  SHF.R.U32.HI R4, RZ, 0x10, R6 ;  /* 0x00000010ff047819 */ /* 0x000fc60000011606 */
[----:B------:R-:W-:-:S04]  /*11cf0*/  IMAD.IADD R23, R7, 0x1, R8 ;  /* 0x0000000107177824 */ /* 0x000fc800078e0208 */
[C---:B------:R-:W-:Y:S01]  /*11d00*/  VIADD R20, R23.reuse, 0x9f ;  /* 0x0000009f17147836 */ /* 0x040fe20000000000 */
[----:B------:R-:W-:-:S03]  /*11d10*/  ISETP.GE.AND P1, PT, R23, 0x1, PT ;  /* 0x000000011700780c */ /* 0x000fc60003f26270 */
[----:B------:R-:W-:-:S05]  /*11d20*/  IMAD.HI R20, R20, 0x66666667, RZ ;  /* 0x6666666714147827 */ /* 0x000fca00078e02ff */
[----:B------:R-:W-:-:S04]  /*11d30*/  SHF.R.U32.HI R2, RZ, 0x1f, R20 ;  /* 0x0000001fff027819 */ /* 0x000fc80000011614 */
[----:B------:R-:W-:Y:S01]  /*11d40*/  LEA.HI.SX32 R20, R20, R2, 0x1a ;  /* 0x0000000214147211 */ /* 0x000fe200078fd2ff */
[----:B------:R-:W-:Y:S01]  /*11d50*/  IMAD.MOV.U32 R2, RZ, RZ, RZ ;  /* 0x000000ffff027224 */ /* 0x000fe200078e00ff */
[----:B------:R-:W-:Y:S06]  /*11d60*/  @!P1 BRA `(.L_x_536) ;  /* 0x0000000000749947 */ /* 0x000fec0003800000 */
[----:B------:R-:W-:Y:S01]  /*11d70*/  ISETP.NE.AND P0, PT, R4, RZ, PT ;  /* 0x000000ff0400720c */ /* 0x000fe20003f05270 */
[----:B------:R-:W-:-:S03]  /*11d80*/  ULDC UR4, c[0x0][0x9f0] ;  /* 0x00027c0000047ab9 */ /* 0x000fc60000000800 */
[----:B------:R-:W-:-:S04]  /*11d90*/  SEL R5, R4, UR4, P0 ;  /* 0x0000000404057c07 */ /* 0x000fc80008000000 */
[----:B------:R-:W-:Y:S02]  /*11da0*/  IABS R6, R5 ;  /* 0x0000000500067213 */ /* 0x000fe40000000000 */
[----:B-1----:R-:W-:Y:S02]  /*11db0*/  IADD3 R9, R5, -0x1, R20 ;  /* 0xffffffff05097810 */ /* 0x002fe40007ffe014 */
[----:B------:R-:W0:Y:S08]  /*11dc0*/  I2F.RP R2, R6 ;  /* 0x0000000600027306 */ /* 0x000e300000209400 */
[----:B0-----:R-:W0:Y:S02]  /*11dd0*/  MUFU.RCP R2, R2 ;  /* 0x0000000200027308 */ /* 0x001e240000001000 */
[----:B0-----:R-:W-:-:S06]  /*11de0*/  VIADD R2, R2, 0xffffffe ;  /* 0x0ffffffe02027836 */ /* 0x001fcc0000000000 */
[----:B------:R0:W1:Y:S02]  /*11df0*/  F2I.FTZ.U32.TRUNC.NTZ R3, R2 ;  /* 0x0000000200037305 */ /* 0x000064000021f000 */
[----:B0-----:R-:W-:-:S04]  /*11e00*/  LOP3.LUT R2, R9, R5, RZ, 0x3c, !PT ;  /* 0x0000000509027212 */ /* 0x001fc800078e3cff */
[----:B------:R-:W-:Y:S02]  /*11e10*/  ISETP.GE.AND P4, PT, R2, RZ, PT ;  /* 0x000000ff0200720c */ /* 0x000fe40003f86270 */
[----:B-1----:R-:W-:-:S05]  /*11e20*/  IADD3 R2, RZ, -R3, RZ ;  /* 0x80000003ff027210 */ /* 0x002fca0007ffe0ff */
[----:B------:R-:W-:Y:S02]  /*11e30*/  IMAD R10, R2, R6, RZ ;  /* 0x00000006020a7224 */ /* 0x000fe400078e02ff */
[----:B------:R-:W-:-:S04]  /*11e40*/  IMAD.MOV.U32 R2, RZ, RZ, RZ ;  /* 0x000000ffff027224 */ /* 0x000fc800078e00ff */
[----:B------:R-:W-:Y:S01]  /*11e50*/  IMAD.HI.U32 R10, R3, R10, R2 ;  /* 0x0000000a030a7227 */ /* 0x000fe200078e0002 */
[----:B------:R-:W-:Y:S02]  /*11e60*/  IABS R2, R5 ;  /* 0x0000000500027213 */ /* 0x000fe40000000000 */
[----:B------:R-:W-:-:S03]  /*11e70*/  IABS R3, R9 ;  /* 0x0000000900037213 */ /* 0x000fc60000000000 */
[----:B------:R-:W-:-:S04]  /*11e80*/  IMAD.MOV R2, RZ, RZ, -R2 ;  /* 0x000000ffff027224 */ /* 0x000fc800078e0a02 */
        /* <DEDUP_REMOVED lines=11> */
.L_x_536:
[----:B------:R-:W-:Y:S05]  /*11f40*/  BSYNC B0 ;  /* 0x0000000000007941 */ /* 0x000fea0003800000 */
.L_x_535:
[-C--:B------:R-:W-:Y:S01]  /*11f50*/  IMAD R3, R21, R2.reuse, RZ ;  /* 0x0000000215037224 */ /* 0x080fe200078e02ff */
[----:B------:R-:W-:Y:S04]  /*11f60*/  BSSY B0, `(.L_x_537) ;  /* 0x00000e3000007945 */ /* 0x000fe80003800000 */
[C---:B------:R-:W-:Y:S01]  /*11f70*/  VIADDMNMX R2, R3.reuse, R2, R20, PT ;  /* 0x0000000203027246 */ /* 0x040fe20003800114 */
[----:B------:R-:W-:-:S04]  /*11f80*/  IMAD R3, R3, 0xa0, -R7 ;  /* 0x000000a003037824 */ /* 0x000fc800078e0a07 */
[----:B------:R-:W-:-:S05]  /*11f90*/  IMAD R2, R2, 0xa0, -R7 ;  /* 0x000000a002027824 */ /* 0x000fca00078e0a07 */
[----:B------:R-:W-:Y:S02]  /*11fa0*/  VIMNMX R5, R2, R8, PT ;  /* 0x0000000802057248 */ /* 0x000fe40003fe0100 */
[----:B------:R-:W-:-:S04]  /*11fb0*/  VIMNMX R2, RZ, R3, !PT ;  /* 0x00000003ff027248 */ /* 0x000fc80007fe0100 */
[----:B------:R-:W-:Y:S01]  /*11fc0*/  ISETP.GT.AND P0, PT, R5, R2, PT ;  /* 0x000000020500720c */ /* 0x000fe20003f04270 */
[----:B------:R-:W-:-:S05]  /*11fd0*/  IMAD.WIDE.U32 R2, R2, -0x33333333, RZ ;  /* 0xcccccccd02027825 */ /* 0x000fca00078e00ff */
[----:B------:R-:W-:-:S07]  /*11fe0*/  SHF.R.U32.HI R3, RZ, 0x7, R3 ;  /* 0x00000007ff037819 */ /* 0x000fce0000011603 */
[----:B------:R-:W-:-:S04]  /*11ff0*/  @P0 VIADD R5, R5, 0x9f ;  /* 0x0000009f05050836 */ /* 0x000fc80000000000 */
[----:B------:R-:W-:-:S04]  /*12000*/  @P0 IMAD.HI R2, R5, 0x66666667, RZ ;  /* 0x6666666705020827 */ /* 0x000fc800078e02ff */
[----:B------:R-:W-:Y:S01]  /*12010*/  IMAD.MOV.U32 R5, RZ, RZ, R3 ;  /* 0x000000ffff057224 */ /* 0x000fe200078e0003 */
[----:B------:R-:W-:-:S04]  /*12020*/  @P0 SHF.R.U32.HI R6, RZ, 0x1f, R2 ;  /* 0x0000001fff060819 */ /* 0x000fc80000011602 */
[----:B------:R-:W-:Y:S02]  /*12030*/  @P0 LEA.HI.SX32 R5, R2, R6, 0x1a ;  /* 0x0000000602050211 */ /* 0x000fe400078fd2ff */
[----:B------:R-:W-:Y:S02]  /*12040*/  PLOP3.LUT P0, PT, PT, PT, PT, 0x80, 0x0 ;  /* 0x000000000000781c */ /* 0x000fe40003f0f070 */
[----:B------:R-:W-:-:S13]  /*12050*/  ISETP.GT.AND P3, PT, R5, R3, PT ;  /* 0x000000030500720c */ /* 0x000fda0003f64270 */
[----:B------:R-:W-:Y:S05]  /*12060*/  @!P3 BRA `(.L_x_538) ;  /* 0x0000000c0048b947 */ /* 0x000fea0003800000 */
[----:B------:R-:W-:Y:S01]  /*12070*/  UMOV UR4, 0xffffffff ;  /* 0xffffffff00047882 */ /* 0x000fe20000000000 */
[----:B------:R-:W-:Y:S02]  /*12080*/  SEL R2, R11, RZ, !P2 ;  /* 0x000000ff0b027207 */ /* 0x000fe40005000000 */
[----:B------:R-:W-:Y:S05]  /*12090*/  BRA.DIV UR4, `(.L_x_539) ;  /* 0x0000006a04c47947 */ /* 0x000fea000b800000 */
[----:B------:R-:W0:Y:S02]  /*120a0*/  S2R R6, SR_TID.X ;  /* 0x0000000000067919 */ /* 0x000e240000002100 */
[----:B0-----:R-:W-:-:S04]  /*120b0*/  SHF.R.U32.HI R6, RZ, 0x5, R6 ;  /* 0x00000005ff067819 */ /* 0x001fc80000011606 */
[----:B------:R-:W-:-:S05]  /*120c0*/  LOP3.LUT R6, R6, 0x3, RZ, 0xc0, !PT ;  /* 0x0000000306067812 */ /* 0x000fca00078ec0ff */
[----:B------:R0:W2:Y:S02]  /*120d0*/  SHFL.IDX PT, R14, R6, RZ, 0x1f ;  /* 0x00001fff060e7589 */ /* 0x0000a400000e0000 */
.L_x_691:
[----:B--2---:R-:W-:Y:S02]  /*120e0*/  ISETP.NE.AND P0, PT, R14, RZ, PT ;  /* 0x000000ff0e00720c */ /* 0x004fe40003f05270 */
[----:B------:R-:W-:-:S11]  /*120f0*/  PLOP3.LUT P6, PT, PT, PT, PT, 0x8, 0x0 ;  /* 0x000000000000781c */ /* 0x000fd60003fce170 */
[----:B------:R-:W-:Y:S05]  /*12100*/  @P0 BRA `(.L_x_540) ;  /* 0x00000000000c0947 */ /* 0x000fea0003800000 */
[----:B------:R-:W-:-:S03]  /*12110*/  UMOV UR4, 0xffffffff ;  /* 0xffffffff00047882 */ /* 0x000fc60000000000 */
[----:B------:R-:W-:Y:S05]  /*12120*/  BRA.DIV UR4, `(.L_x_541) ;  /* 0x0000006a04d47947 */ /* 0x000fea000b800000 */
[----:B------:R-:W-:-:S13]  /*12130*/  ELECT P6, URZ, PT ;  /* 0x00000000003f782f */ /* 0x000fda00038c0000 */
.L_x_540:
[----:B0-----:R-:W2:Y:S01]  /*12140*/  LDL R6, [R1+0x5c] ;  /* 0x00005c0001067983 */ /* 0x001ea20000100800 */
[----:B------:R-:W-:Y:S01]  /*12150*/  BSSY B1, `(.L_x_542) ;  /* 0x0000008000017945 */ /* 0x000fe20003800000 */
[----:B--2---:R-:W-:-:S05]  /*12160*/  VIADD R6, R6, 0x1 ;  /* 0x0000000106067836 */ /* 0x004fca0000000000 */
[----:B------:R-:W-:-:S04]  /*12170*/  LEA.HI R7, R6, R6, RZ, 0x1 ;  /* 0x0000000606077211 */ /* 0x000fc800078f08ff */
[----:B------:R-:W-:-:S04]  /*12180*/  LOP3.LUT R7, R7, 0xfffffffe, RZ, 0xc0, !PT ;  /* 0xfffffffe07077812 */ /* 0x000fc800078ec0ff */
[----:B------:R-:W-:-:S04]  /*12190*/  IADD3 R6, R6, -R7, RZ ;  /* 0x8000000706067210 */ /* 0x000fc80007ffe0ff */
[----:B------:R-:W-:-:S04]  /*121a0*/  SHF.L.U32 R6, R6, 0x1f, RZ ;  /* 0x0000001f06067819 */ /* 0x000fc800000006ff */
[----:B------:R-:W0:Y:S02]  /*121b0*/  SYNCS.PHASECHK.TRANS64.TRYWAIT P0, [R17+URZ+0x13220], R6 ;  /* 0x01322006110075a7 */ /* 0x000e24000800017f */
[----:B0-----:R-:W-:Y:S05]  /*121c0*/  @!P0 BRA `(.L_x_543) ;  /* 0x0000006800cc8947 */ /* 0x001fea0003800000 */
.L_x_694:
[----:B------:R-:W-:Y:S05]  /*121d0*/  BSYNC B1 ;  /* 0x0000000000017941 */ /* 0x000fea0003800000 */
.L_x_542:
[----:B------:R-:W-:Y:S04]  /*121e0*/  BSSY B1, `(.L_x_544) ;  /* 0x0000050000017945 */ /* 0x000fe80003800000 */
[----:B------:R-:W-:Y:S05]  /*121f0*/  @!P6 BRA `(.L_x_545) ;  /* 0x000000040038e947 */ /* 0x000fea0003800000 */
[----:B-1----:R-:W0:Y:S04]  /*12200*/  LDL R9, [R1+0x4] ;  /* 0x0000040001097983 */ /* 0x002e280000100800 */
[----:B------:R-:W2:Y:S01]  /*12210*/  LDL R8, [R1+0x10] ;  /* 0x0000100001087983 */ /* 0x000ea20000100800 */
[----:B------:R-:W1:Y:S01]  /*12220*/  S2R R7, SR_TID.X ;  /* 0x0000000000077919 */ /* 0x000e620000002100 */
[----:B------:R-:W-:Y:S01]  /*12230*/  BSSY B2, `(.L_x_546) ;  /* 0x0000007000027945 */ /* 0x000fe20003800000 */
[----:B-1----:R-:W-:-:S04]  /*12240*/  LOP3.LUT R7, R7, 0x7f, RZ, 0xc0, !PT ;  /* 0x0000007f07077812 */ /* 0x002fc800078ec0ff */
[----:B------:R-:W-:Y:S01]  /*12250*/  ISETP.NE.AND P2, PT, R7, RZ, PT ;  /* 0x000000ff0700720c */ /* 0x000fe20003f45270 */
[----:B0-----:R-:W-:Y:S01]  /*12260*/  IMAD R6, R9, 0x8, R17 ;  /* 0x0000000809067824 */ /* 0x001fe200078e0211 */
[----:B--2---:R-:W-:-:S04]  /*12270*/  SHF.L.U32 R10, R8, 0x1f, RZ ;  /* 0x0000001f080a7819 */ /* 0x004fc800000006ff */
[----:B------:R-:W0:Y:S02]  /*12280*/  SYNCS.PHASECHK.TRANS64.TRYWAIT P0, [R6+URZ+0x132a0], R10 ;  /* 0x0132a00a060075a7 */ /* 0x000e24000800017f */
[----:B0-----:R-:W-:Y:S05]  /*12290*/  @!P0 BRA `(.L_x_547) ;  /* 0x0000006800ac8947 */ /* 0x001fea0003800000 */
.L_x_695:
[----:B------:R-:W-:Y:S05]  /*122a0*/  BSYNC B2 ;  /* 0x0000000000027941 */ /* 0x000fea0003800000 */
.L_x_546:
[----:B------:R-:W-:Y:S04]  /*122b0*/  BSSY B2, `(.L_x_548) ;  /* 0x0000009000027945 */ /* 0x000fe80003800000 */
[----:B------:R-:W-:Y:S05]  /*122c0*/  @P2 BRA `(.L_x_549) ;  /* 0x00000000001c2947 */ /* 0x000fea0003800000 */
[----:B------:R-:W1:Y:S02]  /*122d0*/  S2R R7, SR_TID.X ;  /* 0x0000000000077919 */ /* 0x000e640000002100 */
[----:B-1----:R-:W-:Y:S01]  /*122e0*/  LOP3.LUT R8, R7, 0x1f, RZ, 0xc0, !PT ;  /* 0x0000001f07087812 */ /* 0x002fe200078ec0ff */
[----:B------:R-:W-:-:S03]  /*122f0*/  IMAD.MOV.U32 R7, RZ, RZ, 0x2800 ;  /* 0x00002800ff077424 */ /* 0x000fc600078e00ff */
[----:B------:R-:W-:Y:S01]  /*12300*/  ISETP.NE.AND P0, PT, R8, RZ, PT ;  /* 0x000000ff0800720c */ /* 0x000fe20003f05270 */
[----:B------:R1:W-:-:S12]  /*12310*/  SYNCS.ARRIVE.TRANS64 RZ, [R6+URZ+0x13290], R7 ;  /* 0x0132900706ff79a7 */ /* 0x0003d8000800003f */
[----:B-1----:R-:W-:Y:S05]  /*12320*/  @!P0 BRA `(.L_x_549) ;  /* 0x0000000000048947 */ /* 0x002fea0003800000 */
[----:B------:R-:W-:Y:S01]  /*12330*/  BPT.TRAP 0x1 ;  /* 0x000000040000795c */ /* 0x000fe20000300000 */
.L_x_549:
[----:B------:R-:W-:Y:S05]  /*12340*/  BSYNC B2 ;  /* 0x0000000000027941 */ /* 0x000fea0003800000 */
.L_x_548:
[----:B------:R-:W2:Y:S01]  /*12350*/  LDL R8, [R1+0x4] ;  /* 0x0000040001087983 */ /* 0x000ea20000100800 */
[----:B------:R-:W-:Y:S01]  /*12360*/  IMAD.MOV.U32 R12, RZ, RZ, RZ ;  /* 0x000000ffff0c7224 */ /* 0x000fe200078e00ff */
[----:B------:R-:W-:Y:S01]  /*12370*/  UIADD3 UR4, UP0, UR38, 0x570, URZ ;  /* 0x0000057026047890 */ /* 0x000fe2000ff1e03f */
[----:B------:R-:W-:Y:S01]  /*12380*/  IMAD R7, R5, 0xa0, R0 ;  /* 0x000000a005077824 */ /* 0x000fe200078e0200 */
[----:B------:R-:W-:Y:S01]  /*12390*/  PLOP3.LUT P0, PT, PT, PT, PT, 0x80, 0x0 ;  /* 0x000000000000781c */ /* 0x000fe20003f0f070 */
[----:B------:R-:W-:Y:S01]  /*123a0*/  UMOV UR6, 0x0 ;  /* 0x0000000000067882 */ /* 0x000fe20000000000 */
[----:B------:R-:W-:Y:S01]  /*123b0*/  R2UR UR10, R12 ;  /* 0x000000000c0a72ca */ /* 0x000fe200000e0000 */
[----:B------:R-:W-:Y:S01]  /*123c0*/  VIADD R7, R7, 0xffffff60 ;  /* 0xffffff6007077836 */ /* 0x000fe20000000000 */
[----:B------:R-:W-:Y:S01]  /*123d0*/  UIADD3.X UR5, URZ, UR39, URZ, UP0, !UPT ;  /* 0x000000273f057290 */ /* 0x000fe200087fe43f */
[----:B------:R-:W-:Y:S01]  /*123e0*/  UMOV UR7, 0x12f00000 ;  /* 0x12f0000000077882 */ /* 0x000fe20000000000 */
[----:B--2---:R-:W-:-:S02]  /*123f0*/  IMAD R11, R8, 0x2800, R17 ;  /* 0x00002800080b7824 */ /* 0x004fc400078e0211 */
[----:B------:R-:W-:Y:S02]  /*12400*/  VIADD R8, R6, 0x13290 ;  /* 0x0001329006087836 */ /* 0x000fe40000000000 */
[----:B------:R-:W-:-:S07]  /*12410*/  VIADD R9, R11, 0xe000 ;  /* 0x0000e0000b097836 */ /* 0x000fce0000000000 */
.L_x_550:
[----:B------:R-:W-:-:S13]  /*12420*/  @P0 ELECT P3, URZ, PT ;  /* 0x00000000003f082f */ /* 0x000fda0003860000 */
[----:B------:R-:W-:Y:S02]  /*12430*/  @P3 R2UR UR13, R2 ;  /* 0x00000000020d32ca */ /* 0x000fe400000e0000 */
[----:B------:R-:W-:Y:S02]  /*12440*/  @P3 R2UR UR12, R16 ;  /* 0x00000000100c32ca */ /* 0x000fe400000e0000 */
[----:B------:R-:W-:Y:S02]  /*12450*/  @P3 R2UR UR11, R7 ;  /* 0x00000000070b32ca */ /* 0x000fe400000e0000 */
[----:B------:R-:W-:Y:S02]  /*12460*/  @P3 R2UR UR9, R8 ;  /* 0x00000000080932ca */ /* 0x000fe400000e0000 */
[----:B------:R-:W-:Y:S02]  /*12470*/  @P3 R2UR UR8, R9 ;  /* 0x00000000090832ca */ /* 0x000fe400000e0000 */
[----:B------:R-:W-:-:S02]  /*12480*/  @P3 PLOP3.LUT P0, PT, P3, PT, PT, 0x8, 0x0 ;  /* 0x000000000000381c */ /* 0x000fc40001f0e170 */
[----:B------:R-:W-:-:S09]  /*12490*/  PLOP3.LUT P3, PT, PT, PT, PT, 0x8, 0x0 ;  /* 0x000000000000781c */ /* 0x000fd20003f6e170 */
[----:B------:R1:W-:Y:S02]  /*124a0*/  UTMALDG.4D [UR8], [UR4], desc[UR6] ;  /* 0x00000608040075b4 */ /* 0x0003e40008019000 */
[----:B-1----:R-:W-:Y:S05]  /*124b0*/  @P0 BRA.U.ANY `(.L_x_550) ;  /* 0xfffffffd00d80947 */ /* 0x002fea000393ffff */
[----:B------:R-:W1:Y:S01]  /*124c0*/  SYNCS.PHASECHK.TRANS64.TRYWAIT P0, [R6+URZ+0x132c0], R10 ;  /* 0x0132c00a060075a7 */ /* 0x000e62000800017f */
[----:B------:R-:W-:Y:S04]  /*124d0*/  BSSY B2, `(.L_x_551) ;  /* 0x0000002000027945 */ /* 0x000fe80003800000 */
[----:B-1----:R-:W-:Y:S05]  /*124e0*/  @!P0 BRA `(.L_x_552) ;  /* 0x00000068002c8947 */ /* 0x002fea0003800000 */
.L_x_696:
[----:B------:R-:W-:Y:S05]  /*124f0*/  BSYNC B2 ;  /* 0x0000000000027941 */ /* 0x000fea0003800000 */
.L_x_551:
[----:B------:R-:W-:Y:S01]  /*12500*/  BSSY B2, `(.L_x_553) ;  /* 0x000000b000027945 */ /* 0x000fe20003800000 */
[----:B------:R-:W-:Y:S02]  /*12510*/  IMAD.MOV.U32 R8, RZ, RZ, 0x0 ;  /* 0x00000000ff087424 */ /* 0x000fe400078e00ff */
[----:B------:R-:W-:Y:S01]  /*12520*/  IMAD.MOV.U32 R9, RZ, RZ, 0x12f00000 ;  /* 0x12f00000ff097424 */ /* 0x000fe200078e00ff */
[----:B------:R-:W-:Y:S06]  /*12530*/  @P2 BRA `(.L_x_554) ;  /* 0x00000000001c2947 */ /* 0x000fec0003800000 */
[----:B------:R-:W2:Y:S01]  /*12540*/  S2R R13, SR_TID.X ;  /* 0x00000000000d7919 */ /* 0x000ea20000002100 */
[----:B01----:R-:W-:-:S04]  /*12550*/  IMAD.MOV.U32 R10, RZ, RZ, 0x2800 ;  /* 0x00002800ff0a7424 */ /* 0x003fc800078e00ff */
[----:B------:R3:W-:Y:S01]  /*12560*/  SYNCS.ARRIVE.TRANS64 RZ, [R6+URZ+0x132b0], R10 ;  /* 0x0132b00a06ff79a7 */ /* 0x0007e2000800003f */
[----:B--2---:R-:W-:-:S04]  /*12570*/  LOP3.LUT R13, R13, 0x1f, RZ, 0xc0, !PT ;  /* 0x0000001f0d0d7812 */ /* 0x004fc800078ec0ff */
[----:B------:R-:W-:-:S13]  /*12580*/  ISETP.NE.AND P0, PT, R13, RZ, PT ;  /* 0x000000ff0d00720c */ /* 0x000fda0003f05270 */
[----:B---3--:R-:W-:Y:S05]  /*12590*/  @!P0 BRA `(.L_x_554) ;  /* 0x0000000000048947 */ /* 0x008fea0003800000 */
[----:B------:R-:W-:Y:S01]  /*125a0*/  BPT.TRAP 0x1 ;  /* 0x000000040000795c */ /* 0x000fe20000300000 */
.L_x_554:
[----:B------:R-:W-:Y:S05]  /*125b0*/  BSYNC B2 ;  /* 0x0000000000027941 */ /* 0x000fea0003800000 */
.L_x_553:
[----:B------:R-:W-:Y:S01]  /*125c0*/  R2UR UR10, R12 ;  /* 0x000000000c0a72ca */ /* 0x000fe200000e0000 */
[----:B------:R-:W-:Y:S01]  /*125d0*/  UIADD3 UR4, UP0, UR38, 0x670, URZ ;  /* 0x0000067026047890 */ /* 0x000fe2000ff1e03f */
[----:B------:R-:W-:Y:S02]  /*125e0*/  R2UR UR7, R9 ;  /* 0x00000000090772ca */ /* 0x000fe400000e0000 */
[----:B------:R-:W-:Y:S01]  /*125f0*/  R2UR UR6, R8 ;  /* 0x00000000080672ca */ /* 0x000fe200000e0000 */
[----:B------:R-:W-:Y:S01]  /*12600*/  VIADD R8, R11, 0x6000 ;  /* 0x000060000b087836 */ /* 0x000fe20000000000 */
[----:B------:R-:W-:Y:S01]  /*12610*/  PLOP3.LUT P0, PT, PT, PT, PT, 0x80, 0x0 ;  /* 0x000000000000781c */ /* 0x000fe20003f0f070 */
[----:B------:R-:W-:Y:S01]  /*12620*/  UIADD3.X UR5, URZ, UR39, URZ, UP0, !UPT ;  /* 0x000000273f057290 */ /* 0x000fe200087fe43f */
[----:B01----:R-:W-:-:S11]  /*12630*/  IADD3 R6, R6, 0x132b0, RZ ;  /* 0x000132b006067810 */ /* 0x003fd60007ffe0ff */
.L_x_555:
        /* <DEDUP_REMOVED lines=9> */
[----:B--2---:R-:W-:Y:S05]  /*126d0*/  @P0 BRA.U.ANY `(.L_x_555) ;  /* 0xfffffffd00d80947 */ /* 0x004fea000393ffff */
.L_x_545:
[----:B------:R-:W-:Y:S05]  /*126e0*/  BSYNC B1 ;  /* 0x0000000000017941 */ /* 0x000fea0003800000 */
.L_x_544:
[----:B------:R-:W0:Y:S04]  /*126f0*/  LDL.LU R10, [R1+0x4] ;  /* 0x00000400010a7983 */ /* 0x000e280000300800 */
[----:B-1----:R-:W2:Y:S01]  /*12700*/  LDL.LU R9, [R1+0x10] ;  /* 0x0000100001097983 */ /* 0x002ea20000300800 */
[----:B------:R-:W-:Y:S01]  /*12710*/  VIADD R5, R5, 0xfffffffe ;  /* 0xfffffffe05057836 */ /* 0x000fe20000000000 */
[----:B------:R-:W-:-:S04]  /*12720*/  PLOP3.LUT P0, PT, PT, PT, PT, 0x8, 0x0 ;  /* 0x000000000000781c */ /* 0x000fc80003f0e170 */
[----:B------:R-:W-:Y:S01]  /*12730*/  ISETP.GE.AND P3, PT, R5, R3, PT ;  /* 0x000000030500720c */ /* 0x000fe20003f66270 */
[----:B0-----:R-:W-:-:S05]  /*12740*/  VIADD R6, R10, 0x1 ;  /* 0x000000010a067836 */ /* 0x001fca0000000000 */
[----:B------:R-:W-:-:S04]  /*12750*/  ISETP.NE.AND P2, PT, R6, 0x2, PT ;  /* 0x000000020600780c */ /* 0x000fc80003f45270 */
[----:B------:R-:W-:Y:S02]  /*12760*/  SEL R7, RZ, 0x1, P2 ;  /* 0x00000001ff077807 */ /* 0x000fe40001000000 */
[----:B------:R-:W-:Y:S02]  /*12770*/  SEL R6, R6, RZ, P2 ;  /* 0x000000ff06067207 */ /* 0x000fe40001000000 */
[----:B--2---:R-:W-:-:S03]  /*12780*/  LOP3.LUT R9, R9, R7, RZ, 0x3c, !PT ;  /* 0x0000000709097212 */ /* 0x004fc600078e3cff */
[----:B------:R0:W-:Y:S04]  /*12790*/  STL [R1+0x4], R6 ;  /* 0x0000040601007387 */ /* 0x0001e80000100800 */
[----:B------:R0:W-:Y:S01]  /*127a0*/  STL [R1+0x10], R9 ;  /* 0x0000100901007387 */ /* 0x0001e20000100800 */
[----:B------:R-:W-:Y:S05]  /*127b0*/  @!P3 BRA `(.L_x_538) ;  /* 0x000000040074b947 */ /* 0x000fea0003800000 */
.L_x_568:
[----:B------:R-:W-:Y:S05]  /*127c0*/  YIELD ;  /* 0x0000000000007946 */ /* 0x000fea0003800000 */
[----:B------:R-:W-:Y:S04]  /*127d0*/  BSSY B1, `(.L_x_556) ;  /* 0x000004f000017945 */ /* 0x000fe80003800000 */
[----:B--2---:R-:W-:Y:S05]  /*127e0*/  @!P6 BRA `(.L_x_557) ;  /* 0x000000040034e947 */ /* 0x004fea0003800000 */
[----:B0-----:R-:W2:Y:S04]  /*127f0*/  LDL R6, [R1+0x4] ;  /* 0x0000040001067983 */ /* 0x001ea80000100800 */
[----:B------:R-:W3:Y:S01]  /*12800*/  LDL R7, [R1+0x10] ;  /* 0x0000100001077983 */ /* 0x000ee20000100800 */
[----:B------:R-:W0:Y:S01]  /*12810*/  S2R R8, SR_TID.X ;  /* 0x0000000000087919 */ /* 0x000e220000002100 */
[----:B------:R-:W-:Y:S01]  /*12820*/  BSSY B2, `(.L_x_558) ;  /* 0x0000007000027945 */ /* 0x000fe20003800000 */
[----:B0-----:R-:W-:-:S04]  /*12830*/  LOP3.LUT R8, R8, 0x7f, RZ, 0xc0, !PT ;  /* 0x0000007f08087812 */ /* 0x001fc800078ec0ff */
[----:B------:R-:W-:Y:S01]  /*12840*/  ISETP.NE.AND P3, PT, R8, RZ, PT ;  /* 0x000000ff0800720c */ /* 0x000fe20003f65270 */
[----:B--2---:R-:W-:Y:S01]  /*12850*/  IMAD R6, R6, 0x8, R17 ;  /* 0x0000000806067824 */ /* 0x004fe200078e0211 */
[----:B---3--:R-:W-:-:S04]  /*12860*/  SHF.L.U32 R7, R7, 0x1f, RZ ;  /* 0x0000001f07077819 */ /* 0x008fc800000006ff */
[----:B------:R-:W0:Y:S02]  /*12870*/  SYNCS.PHASECHK.TRANS64.TRYWAIT P2, [R6+URZ+0x132a0], R7 ;  /* 0x0132a007060075a7 */ /* 0x000e24000804017f */
[----:B0-----:R-:W-:Y:S05]  /*12880*/  @!P2 BRA `(.L_x_559) ;  /* 0x000000640058a947 */ /* 0x001fea0003800000 */
.L_x_697:
[----:B------:R-:W-:Y:S05]  /*12890*/  BSYNC B2 ;  /* 0x0000000000027941 */ /* 0x000fea0003800000 */
.L_x_558:
        /* <DEDUP_REMOVED lines=9> */
.L_x_561:
[----:B------:R-:W-:Y:S05]  /*12930*/  BSYNC B2 ;  /* 0x0000000000027941 */ /* 0x000fea0003800000 */
.L_x_560:
[----:B------:R-:W2:Y:S01]  /*12940*/  LDL R8, [R1+0x4] ;  /* 0x0000040001087983 */ /* 0x000ea20000100800 */
[----:B------:R-:W-:Y:S01]  /*12950*/  IMAD.MOV.U32 R12, RZ, RZ, RZ ;  /* 0x000000ffff0c7224 */ /* 0x000fe200078e00ff */
[----:B------:R-:W-:Y:S01]  /*12960*/  UIADD3 UR4, UP0, UR38, 0x570, URZ ;  /* 0x0000057026047890 */ /* 0x000fe2000ff1e03f */
[----:B------:R-:W-:Y:S01]  /*12970*/  PLOP3.LUT P2, PT, PT, PT, PT, 0x80, 0x0 ;  /* 0x000000000000781c */ /* 0x000fe20003f4f070 */
[----:B------:R-:W-:Y:S01]  /*12980*/  IMAD R9, R5, 0xa0, R0 ;  /* 0x000000a005097824 */ /* 0x000fe200078e0200 */
[----:B------:R-:W-:Y:S01]  /*12990*/  UMOV UR6, 0x0 ;  /* 0x0000000000067882 */ /* 0x000fe20000000000 */
[----:B------:R-:W-:Y:S01]  /*129a0*/  R2UR UR10, R12 ;  /* 0x000000000c0a72ca */ /* 0x000fe200000e0000 */
[----:B------:R-:W-:Y:S01]  /*129b0*/  VIADD R10, R6, 0x13290 ;  /* 0x00013290060a7836 */ /* 0x000fe20000000000 */
[----:B------:R-:W-:Y:S01]  /*129c0*/  UIADD3.X UR5, URZ, UR39, URZ, UP0, !UPT ;  /* 0x000000273f057290 */ /* 0x000fe200087fe43f */
[----:B------:R-:W-:Y:S01]  /*129d0*/  UMOV UR7, 0x12f00000 ;  /* 0x12f0000000077882 */ /* 0x000fe20000000000 */
[----:B--2---:R-:W-:-:S04]  /*129e0*/  IMAD R8, R8, 0x2800, R17 ;  /* 0x0000280008087824 */ /* 0x004fc800078e0211 */
[----:B------:R-:W-:-:S07]  /*129f0*/  VIADD R11, R8, 0xe000 ;  /* 0x0000e000080b7836 */ /* 0x000fce0000000000 */
.L_x_562:
        /* <DEDUP_REMOVED lines=13> */
.L_x_698:
[----:B------:R-:W-:Y:S05]  /*12ad0*/  BSYNC B2 ;  /* 0x0000000000027941 */ /* 0x000fea0003800000 */
.L_x_563:
        /* <DEDUP_REMOVED lines=11> */
.L_x_566:
[----:B------:R-:W-:Y:S05]  /*12b90*/  BSYNC B2 ;  /* 0x0000000000027941 */ /* 0x000fea0003800000 */
.L_x_565:
[----:B------:R-:W-:Y:S01]  /*12ba0*/  R2UR UR10, R12 ;  /* 0x000000000c0a72ca */ /* 0x000fe200000e0000 */
[----:B------:R-:W-:Y:S01]  /*12bb0*/  UIADD3 UR4, UP0, UR38, 0x670, URZ ;  /* 0x0000067026047890 */ /* 0x000fe2000ff1e03f */
[----:B------:R-:W-:Y:S01]  /*12bc0*/  R2UR UR6, R10 ;  /* 0x000000000a0672ca */ /* 0x000fe200000e0000 */
[----:B01----:R-:W-:Y:S01]  /*12bd0*/  VIADD R6, R6, 0x132b0 ;  /* 0x000132b006067836 */ /* 0x003fe20000000000 */
[----:B------:R-:W-:Y:S01]  /*12be0*/  R2UR UR7, R11 ;  /* 0x000000000b0772ca */ /* 0x000fe200000e0000 */
[----:B------:R-:W-:Y:S01]  /*12bf0*/  UIADD3.X UR5, URZ, UR39, URZ, UP0, !UPT ;  /* 0x000000273f057290 */ /* 0x000fe200087fe43f */
[----:B------:R-:W-:Y:S02]  /*12c00*/  PLOP3.LUT P2, PT, PT, PT, PT, 0x80, 0x0 ;  /* 0x000000000000781c */ /* 0x000fe40003f4f070 */
[----:B------:R-:W-:-:S11]  /*12c10*/  IADD3 R8, R8, 0x6000, RZ ;  /* 0x0000600008087810 */ /* 0x000fd60007ffe0ff */
.L_x_567:
        /* <DEDUP_REMOVED lines=10> */
.L_x_557:
[----:B------:R-:W-:Y:S05]  /*12cc0*/  BSYNC B1 ;  /* 0x0000000000017941 */ /* 0x000fea0003800000 */
.L_x_556:
[----:B------:R-:W0:Y:S04]  /*12cd0*/  LDL.LU R7, [R1+0x4] ;  /* 0x0000040001077983 */ /* 0x000e280000300800 */
[----:B------:R-:W2:Y:S01]  /*12ce0*/  LDL.LU R10, [R1+0x10] ;  /* 0x00001000010a7983 */ /* 0x000ea20000300800 */
[C---:B------:R-:W-:Y:S01]  /*12cf0*/  ISETP.GT.AND P3, PT, R5.reuse, R3, PT ;  /* 0x000000030500720c */ /* 0x040fe20003f64270 */
[----:B------:R-:W-:Y:S02]  /*12d00*/  VIADD R5, R5, 0xffffffff ;  /* 0xffffffff05057836 */ /* 0x000fe40000000000 */
[----:B0-----:R-:W-:-:S05]  /*12d10*/  VIADD R6, R7, 0x1 ;  /* 0x0000000107067836 */ /* 0x001fca0000000000 */
[----:B------:R-:W-:-:S04]  /*12d20*/  ISETP.NE.AND P2, PT, R6, 0x2, PT ;  /* 0x000000020600780c */ /* 0x000fc80003f45270 */
[----:B------:R-:W-:Y:S02]  /*12d30*/  SEL R7, RZ, 0x1, P2 ;  /* 0x00000001ff077807 */ /* 0x000fe40001000000 */
[----:B------:R-:W-:Y:S02]  /*12d40*/  SEL R6, R6, RZ, P2 ;  /* 0x000000ff06067207 */ /* 0x000fe40001000000 */
[----:B--2---:R-:W-:-:S05]  /*12d50*/  LOP3.LUT R10, R10, R7, RZ, 0x3c, !PT ;  /* 0x000000070a0a7212 */ /* 0x004fca00078e3cff */
[----:B------:R2:W-:Y:S04]  /*12d60*/  STL [R1+0x10], R10 ;  /* 0x0000100a01007387 */ /* 0x0005e80000100800 */
[----:B------:R2:W-:Y:S01]  /*12d70*/  STL [R1+0x4], R6 ;  /* 0x0000040601007387 */ /* 0x0005e20000100800 */
[----:B------:R-:W-:Y:S05]  /*12d80*/  @P3 BRA `(.L_x_568) ;  /* 0xfffffff8008c3947 */ /* 0x000fea000383ffff */
.L_x_538:
[----:B------:R-:W-:Y:S05]  /*12d90*/  BSYNC B0 ;  /* 0x0000000000007941 */ /* 0x000fea0003800000 */
.L_x_537:
[----:B------:R-:W-:Y:S05]  /*12da0*/  @!P0 WARPSYNC.ALL ;  /* 0x0000000000008948 */ /* 0x000fea0003800000 */
[----:B------:R-:W-:Y:S01]  /*12db0*/  @!P0 BAR.SYNC.DEFER_BLOCKING 0xc, 0x200 ;  /* 0x0308000000008b1d */ /* 0x000fe20000010000 */
[----:B------:R-:W-:-:S05]  /*12dc0*/  IMAD.MOV.U32 R26, RZ, RZ, RZ ;  /* 0x000000ffff1a7224 */ /* 0x000fca00078e00ff */
[----:B------:R-:W-:Y:S04]  /*12dd0*/  BSSY B0, `(.L_x_569) ;  /* 0x000001f000007945 */ /* 0x000fe80003800000 */
[----:B------:R-:W-:Y:S05]  /*12de0*/  @!P1 BRA `(.L_x_570) ;  /* 0x0000000000749947 */ /* 0x000fea0003800000 */
[----:B------:R-:W-:-:S13]  /*12df0*/  ISETP.NE.AND P0, PT, R4, RZ, PT ;  /* 0x000000ff0400720c */ /* 0x000fda0003f05270 */
[----:B------:R-:W3:Y:S02]  /*12e00*/  @!P0 LDC R4, c[0x0][0x9f0] ;  /* 0x00027c00ff048b82 */ /* 0x000ee40000000800 */
[----:B---3--:R-:W-:-:S04]  /*12e10*/  IABS R0, R4 ;  /* 0x0000000400007213 */ /* 0x008fc80000000000 */
[----:B------:R-:W3:Y:S08]  /*12e20*/  I2F.RP R2, R0 ;  /* 0x0000000000027306 */ /* 0x000ef00000209400 */
[----:B---3--:R-:W3:Y:S02]  /*12e30*/  MUFU.RCP R2, R2 ;  /* 0x0000000200027308 */ /* 0x008ee40000001000 */
[----:B---3--:R-:W-:-:S06]  /*12e40*/  VIADD R2, R2, 0xffffffe ;  /* 0x0ffffffe02027836 */ /* 0x008fcc0000000000 */
[----:B------:R-:W3:Y:S02]  /*12e50*/  F2I.FTZ.U32.TRUNC.NTZ R3, R2 ;  /* 0x0000000200037305 */ /* 0x000ee4000021f000 */
[----:B---3--:R-:W-:-:S04]  /*12e60*/  IMAD.MOV R2, RZ, RZ, -R3 ;  /* 0x000000ffff027224 */ /* 0x008fc800078e0a03 */
[----:B------:R-:W-:Y:S02]  /*12e70*/  IMAD R5, R2, R0, RZ ;  /* 0x0000000002057224 */ /* 0x000fe400078e02ff */
[----:B------:R-:W-:-:S04]  /*12e80*/  IMAD.MOV.U32 R2, RZ, RZ, RZ ;  /* 0x000000ffff027224 */ /* 0x000fc800078e00ff */
[----:B------:R-:W-:Y:S01]  /*12e90*/  IMAD.HI.U32 R7, R3, R5, R2 ;  /* 0x0000000503077227 */ /* 0x000fe200078e0002 */
[----:B------:R-:W-:Y:S02]  /*12ea0*/  IABS R2, R4 ;  /* 0x0000000400027213 */ /* 0x000fe40000000000 */
[----:B------:R-:W-:-:S03]  /*12eb0*/  IADD3 R3, R20, -0x1, R4 ;  /* 0xffffffff14037810 */ /* 0x000fc60007ffe004 */
[----:B------:R-:W-:Y:S01]  /*12ec0*/  IMAD.MOV R2, RZ, RZ, -R2 ;  /* 0x000000ffff027224 */ /* 0x000fe200078e0a02 */
[----:B------:R-:W-:Y:S02]  /*12ed0*/  IABS R5, R3 ;  /* 0x0000000300057213 */ /* 0x000fe40000000000 */
[----:B------:R-:W-:Y:S01]  /*12ee0*/  LOP3.LUT R3, R3, R4, RZ, 0x3c, !PT ;  /* 0x0000000403037212 */ /* 0x000fe200078e3cff */
[----:B0-2---:R-:W-:Y:S02]  /*12ef0*/  IMAD.MOV.U32 R6, RZ, RZ, R2 ;  /* 0x000000ffff067224 */ /* 0x005fe400078e0002 */
[----:B------:R-:W-:Y:S01]  /*12f00*/  IMAD.HI.U32 R2, R7, R5, RZ ;  /* 0x0000000507027227 */ /* 0x000fe200078e00ff */
[----:B------:R-:W-:-:S03]  /*12f10*/  ISETP.GE.AND P2, PT, R3, RZ, PT ;  /* 0x000000ff0300720c */ /* 0x000fc60003f46270 */
[----:B------:R-:W-:-:S05]  /*12f20*/  IMAD R5, R2, R6, R5 ;  /* 0x0000000602057224 */ /* 0x000fca00078e0205 */
[----:B------:R-:W-:-:S13]  /*12f30*/  ISETP.GT.U32.AND P1, PT, R0, R5, PT ;  /* 0x000000050000720c */ /* 0x000fda0003f24070 */
[----:B------:R-:W-:Y:S01]  /*12f40*/  @!P1 IMAD.IADD R5, R5, 0x1, -R0 ;  /* 0x0000000105059824 */ /* 0x000fe200078e0a00 */
[----:B------:R-:W-:Y:S02]  /*12f50*/  @!P1 IADD3 R2, R2, 0x1, RZ ;  /* 0x0000000102029810 */ /* 0x000fe40007ffe0ff */
[----:B------:R-:W-:Y:S02]  /*12f60*/  ISETP.NE.AND P1, PT, R4, RZ, PT ;  /* 0x000000ff0400720c */ /* 0x000fe40003f25270 */
[----:B------:R-:W-:-:S13]  /*12f70*/  ISETP.GE.U32.AND P0, PT, R5, R0, PT ;  /* 0x000000000500720c */ /* 0x000fda0003f06070 */
[----:B------:R-:W-:-:S04]  /*12f80*/  @P0 VIADD R2, R2, 0x1 ;  /* 0x0000000102020836 */ /* 0x000fc80000000000 */
[----:B------:R-:W-:Y:S01]  /*12f90*/  @!P2 IMAD.MOV R2, RZ, RZ, -R2 ;  /* 0x000000ffff02a224 */ /* 0x000fe200078e0a02 */
[----:B------:R-:W-:-:S05]  /*12fa0*/  @!P1 LOP3.LUT R2, RZ, R4, RZ, 0x33, !PT ;  /* 0x00000004ff029212 */ /* 0x000fca00078e33ff */
[----:B------:R-:W-:-:S07]  /*12fb0*/  IMAD.MOV.U32 R26, RZ, RZ, R2 ;  /* 0x000000ffff1a7224 */ /* 0x000fce00078e0002 */
.L_x_570:
[----:B------:R-:W-:Y:S05]  /*12fc0*/  BSYNC B0 ;  /* 0x0000000000007941 */ /* 0x000fea0003800000 */
.L_x_569:
[----:B------:R-:W-:-:S05]  /*12fd0*/  IMAD R0, R21, R26, RZ ;  /* 0x0000001a15007224 */ /* 0x000fca00078e02ff */
[----:B------:R3:W-:Y:S01]  /*12fe0*/  STL [R1+0x20], R0 ;  /* 0x0000200001007387 */ /* 0x0007e20000100800 */
[----:B------:R-:W-:-:S04]  /*12ff0*/  VIADDMNMX R26, R0, R26, R20, PT ;  /* 0x0000001a001a7246 */ /* 0x000fc80003800114 */
[----:B------:R-:W-:-:S13]  /*13000*/  ISETP.GT.AND P0, PT, R26, R0, PT ;  /* 0x000000001a00720c */ /* 0x000fda0003f04270 */
[----:B---3--:R-:W-:Y:S05]  /*13010*/  @P0 BRA `(.L_x_571) ;  /* 0x0000000000440947 */ /* 0x008fea0003800000 */
[----:B------:R-:W3:Y:S02]  /*13020*/  S2R R0, SR_TID.X ;  /* 0x0000000000007919 */ /* 0x000ee40000002100 */
[----:B---3--:R-:W-:-:S04]  /*13030*/  LOP3.LUT R0, R0, 0x7f, RZ, 0xc0, !PT ;  /* 0x0000007f00007812 */ /* 0x008fc800078ec0ff */
[----:B------:R-:W-:-:S13]  /*13040*/  ISETP.NE.AND P0, PT, R0, RZ, PT ;  /* 0x000000ff0000720c */ /* 0x000fda0003f05270 */
[----:B------:R-:W-:Y:S05]  /*13050*/  @P0 BRA `(.L_x_572) ;  /* 0x0000004000300947 */ /* 0x000fea0003800000 */
[----:B------:R-:W3:Y:S01]  /*13060*/  S2R R5, SR_LANEID ;  /* 0x0000000000057919 */ /* 0x000ee20000000000 */
[----:B------:R-:W-:Y:S01]  /*13070*/  VOTEU.ANY UR4, UPT, PT ;  /* 0x0000000000047886 */ /* 0x000fe200038e0100 */
[----:B------:R-:W4:Y:S01]  /*13080*/  LDC.64 R2, c[0x0][0xc60] ;  /* 0x00031800ff027b82 */ /* 0x000f220000000a00 */
[----:B------:R-:W3:Y:S02]  /*13090*/  FLO.U32 R0, UR4 ;  /* 0x0000000400007d00 */ /* 0x000ee400080e0000 */
[----:B---3--:R-:W-:-:S06]  /*130a0*/  ISETP.EQ.U32.AND P0, PT, R0, R5, PT ;  /* 0x000000050000720c */ /* 0x008fcc0003f02070 */
[----:B------:R-:W4:Y:S07]  /*130b0*/  POPC R5, UR4 ;  /* 0x0000000400057d09 */ /* 0x000f2e0008000000 */
[----:B----4-:R-:W3:Y:S01]  /*130c0*/  @P0 ATOMG.E.ADD.STRONG.GPU PT, R3, desc[UR40][R2.64], R5 ;  /* 0x00000005020309a8 */ /* 0x010ee200081ee1e8 */
[----:B------:R-:W4:Y:S02]  /*130d0*/  S2R R4, SR_LTMASK ;  /* 0x0000000000047919 */ /* 0x000f240000003900 */
[----:B----4-:R-:W-:-:S04]  /*130e0*/  LOP3.LUT R4, R4, UR4, RZ, 0xc0, !PT ;  /* 0x0000000404047c12 */ /* 0x010fc8000f8ec0ff */
[----:B------:R-:W4:Y:S01]  /*130f0*/  POPC R7, R4 ;  /* 0x0000000400077309 */ /* 0x000f220000000000 */
[----:B---3--:R-:W4:Y:S02]  /*13100*/  SHFL.IDX PT, R0, R3, R0, 0x1f ;  /* 0x00001f0003007589 */ /* 0x008f2400000e0000 */
[----:B----4-:R-:W-:Y:S01]  /*13110*/  IADD3 R24, R0, UR36, R7 ;  /* 0x0000002400187c10 */ /* 0x010fe2000fffe007 */
[----:B------:R-:W-:Y:S06]  /*13120*/  BRA `(.L_x_572) ;  /* 0x0000003c00fc7947 */ /* 0x000fec0003800000 */
.L_x_571:
        /* <DEDUP_REMOVED lines=8> */
[----:B------:R-:W-:Y:S01]  /*131b0*/  IMAD.U32 R4, RZ, RZ, UR6 ;  /* 0x00000006ff047e24 */ /* 0x000fe2000f8e00ff */
[----:B------:R-:W-:Y:S01]  /*131c0*/  MOV R8, 0x70 ;  /* 0x0000007000087802 */ /* 0x000fe20000000f00 */
[----:B------:R-:W3:Y:S01]  /*131d0*/  LDC.64 R2, c[0x4][R2] ;  /* 0x0100000002027b82 */ /* 0x000ee20000000a00 */
[----:B------:R-:W-:Y:S02]  /*131e0*/  IMAD.U32 R5, RZ, RZ, UR7 ;  /* 0x00000007ff057e24 */ /* 0x000fe4000f8e00ff */
[----:B0-2---:R-:W-:Y:S02]  /*131f0*/  IMAD.U32 R6, RZ, RZ, UR8 ;  /* 0x00000008ff067e24 */ /* 0x005fe4000f8e00ff */
[----:B------:R-:W-:-:S02]  /*13200*/  IMAD.U32 R7, RZ, RZ, UR9 ;  /* 0x00000009ff077e24 */ /* 0x000fc4000f8e00ff */
[----:B------:R-:W-:Y:S02]  /*13210*/  IMAD.U32 R10, RZ, RZ, UR4 ;  /* 0x00000004ff0a7e24 */ /* 0x000fe4000f8e00ff */
[----:B------:R-:W-:Y:S02]  /*13220*/  IMAD.U32 R11, RZ, RZ, UR5 ;  /* 0x00000005ff0b7e24 */ /* 0x000fe4000f8e00ff */
[----:B------:R-:W-:Y:S02]  /*13230*/  IMAD.MOV.U32 R12, RZ, RZ, 0x1 ;  /* 0x00000001ff0c7424 */ /* 0x000fe400078e00ff */
[----:B------:R-:W-:-:S07]  /*13240*/  IMAD.MOV.U32 R13, RZ, RZ, RZ ;  /* 0x000000ffff0d7224 */ /* 0x000fce00078e00ff */
[----:B------:R-:W-:-:S07]  /*13250*/  LEPC R20, `(.L_x_574) ;  /* 0x000000001014794e */ /* 0x000fce0000000000 */
[----:B-1-3--:R-:W-:Y:S05]  /*13260*/  CALL.ABS.NOINC R2 ;  /* 0x0000000002007343 */ /* 0x00afea0003c00000 */
.L_x_574:
[----:B------:R-:W-:Y:S05]  /*13270*/  BSYNC B6 ;  /* 0x0000000000067941 */ /* 0x000fea0003800000 */
.L_x_573:
        /* <DEDUP_REMOVED lines=8> */
[----:B---3--:R-:W-:Y:S01]  /*13300*/  MOV R2, 0x0 ;  /* 0x0000000000027802 */ /* 0x008fe20000000f00 */
        /* <DEDUP_REMOVED lines=15> */
.L_x_576:
[----:B------:R-:W-:Y:S05]  /*13400*/  BSYNC B6 ;  /* 0x0000000000067941 */ /* 0x000fea0003800000 */
.L_x_575:
[----:B------:R-:W-:Y:S01]  /*13410*/  VIADD R0, R17, 0x1000 ;  /* 0x0000100011007836 */ /* 0x000fe20000000000 */
[----:B------:R-:W-:Y:S04]  /*13420*/  BSSY B6, `(.L_x_577) ;  /* 0x0000013000067945 */ /* 0x000fe80003800000 */
[----:B------:R-:W-:-:S13]  /*13430*/  LOP3.LUT P0, RZ, R0, 0x9f, RZ, 0xc0, !PT ;  /* 0x0000009f00ff7812 */ /* 0x000fda000780c0ff */
[----:B------:R-:W-:Y:S05]  /*13440*/  @!P0 BRA `(.L_x_578) ;  /* 0x0000000000408947 */ /* 0x000fea0003800000 */
[----:B---3--:R-:W-:Y:S01]  /*13450*/  MOV R2, 0x0 ;  /* 0x0000000000027802 */ /* 0x008fe20000000f00 */
[----:B------:R-:W-:Y:S01]  /*13460*/  ULDC.64 UR6, c[0x4][0x98] ;  /* 0x0100260000067ab9 */ /* 0x000fe20000000a00 */
[----:B------:R-:W-:Y:S01]  /*13470*/  ULDC.64 UR8, c[0x4][0xa0] ;  /* 0x0100280000087ab9 */ /* 0x000fe20000000a00 */
[----:B------:R-:W-:Y:S01]  /*13480*/  ULDC.64 UR4, c[0x4][0x18] ;  /* 0x0100060000047ab9 */ /* 0x000fe20000000a00 */
[----:B------:R-:W-:Y:S01]  /*13490*/  IMAD.U32 R4, RZ, RZ, UR6 ;  /* 0x00000006ff047e24 */ /* 0x000fe2000f8e00ff */
[----:B------:R-:W-:Y:S01]  /*134a0*/  MOV R13, RZ ;  /* 0x000000ff000d7202 */ /* 0x000fe20000000f00 */
[----:B------:R-:W3:Y:S01]  /*134b0*/  LDC.64 R2, c[0x4][R2] ;  /* 0x0100000002027b82 */ /* 0x000ee20000000a00 */
[----:B------:R-:W-:Y:S02]  /*134c0*/  IMAD.U32 R5, RZ, RZ, UR7 ;  /* 0x00000007ff057e24 */ /* 0x000fe4000f8e00ff */
[----:B0-2---:R-:W-:Y:S02]  /*134d0*/  IMAD.U32 R6, RZ, RZ, UR8 ;  /* 0x00000008ff067e24 */ /* 0x005fe4000f8e00ff */
[----:B------:R-:W-:-:S02]  /*134e0*/  IMAD.U32 R7, RZ, RZ, UR9 ;  /* 0x00000009ff077e24 */ /* 0x000fc4000f8e00ff */
[----:B------:R-:W-:Y:S02]  /*134f0*/  IMAD.U32 R10, RZ, RZ, UR4 ;  /* 0x00000004ff0a7e24 */ /* 0x000fe4000f8e00ff */
[----:B------:R-:W-:Y:S02]  /*13500*/  IMAD.U32 R11, RZ, RZ, UR5 ;  /* 0x00000005ff0b7e24 */ /* 0x000fe4000f8e00ff */
[----:B------:R-:W-:Y:S02]  /*13510*/  IMAD.MOV.U32 R8, RZ, RZ, 0x70 ;  /* 0x00000070ff087424 */ /* 0x000fe400078e00ff */
[----:B------:R-:W-:-:S07]  /*13520*/  IMAD.MOV.U32 R12, RZ, RZ, 0x1 ;  /* 0x00000001ff0c7424 */ /* 0x000fce00078e00ff */
[----:B------:R-:W-:-:S07]  /*13530*/  LEPC R20, `(.L_x_578) ;  /* 0x000000001014794e */ /* 0x000fce0000000000 */
[----:B-1-3--:R-:W-:Y:S05]  /*13540*/  CALL.ABS.NOINC R2 ;  /* 0x0000000002007343 */ /* 0x00afea0003c00000 */
.L_x_578:
[----:B------:R-:W-:Y:S05]  /*13550*/  BSYNC B6 ;  /* 0x0000000000067941 */ /* 0x000fea0003800000 */
.L_x_577:
[----:B---3--:R-:W3:Y:S01]  /*13560*/  LDL R2, [R1+0x24] ;  /* 0x0000240001027983 */ /* 0x008ee20000100800 */
[----:B------:R-:W-:Y:S01]  /*13570*/  BSSY B6, `(.L_x_579) ;  /* 0x0000013000067945 */ /* 0x000fe20003800000 */
[----:B---3--:R-:W-:-:S13]  /*13580*/  LOP3.LUT P6, RZ, R2, 0x1, RZ, 0xc0, !PT ;  /* 0x0000000102ff7812 */ /* 0x008fda00078cc0ff */
[----:B------:R-:W-:Y:S05]  /*13590*/  @!P6 BRA `(.L_x_580) ;  /* 0x000000000040e947 */ /* 0x000fea0003800000 */
[----:B------:R-:W-:Y:S01]  /*135a0*/  MOV R2, 0x0 ;  /* 0x0000000000027802 */ /* 0x000fe20000000f00 */
[----:B------:R-:W-:Y:S01]  /*135b0*/  ULDC.64 UR4, c[0x4][0x98] ;  /* 0x0100260000047ab9 */ /* 0x000fe20000000a00 */
[----:B------:R-:W-:Y:S01]  /*135c0*/  ULDC.64 UR6, c[0x4][0xa0] ;  /* 0x0100280000067ab9 */ /* 0x000fe20000000a00 */
[----:B------:R-:W-:Y:S01]  /*135d0*/  ULDC.64 UR8, c[0x4][0x20] ;  /* 0x0100080000087ab9 */ /* 0x000fe20000000a00 */
[----:B------:R-:W-:Y:S02]  /*135e0*/  IMAD.U32 R4, RZ, RZ, UR4 ;  /* 0x00000004ff047e24 */ /* 0x000fe4000f8e00ff */
[----:B------:R-:W3:Y:S01]  /*135f0*/  LDC.64 R2, c[0x4][R2] ;  /* 0x0100000002027b82 */ /* 0x000ee20000000a00 */
[----:B------:R-:W-:Y:S02]  /*13600*/  IMAD.U32 R5, RZ, RZ, UR5 ;  /* 0x00000005ff057e24 */ /* 0x000fe4000f8e00ff */
[----:B0-2---:R-:W-:Y:S02]  /*13610*/  IMAD.U32 R6, RZ, RZ, UR6 ;  /* 0x00000006ff067e24 */ /* 0x005fe4000f8e00ff */
[----:B------:R-:W-:-:S02]  /*13620*/  IMAD.U32 R7, RZ, RZ, UR7 ;  /* 0x00000007ff077e24 */ /* 0x000fc4000f8e00ff */
[----:B------:R-:W-:Y:S02]  /*13630*/  IMAD.U32 R10, RZ, RZ, UR8 ;  /* 0x00000008ff0a7e24 */ /* 0x000fe4000f8e00ff */
[----:B------:R-:W-:Y:S02]  /*13640*/  IMAD.U32 R11, RZ, RZ, UR9 ;  /* 0x00000009ff0b7e24 */ /* 0x000fe4000f8e00ff */
[----:B------:R-:W-:Y:S02]  /*13650*/  IMAD.MOV.U32 R8, RZ, RZ, 0x70 ;  /* 0x00000070ff087424 */ /* 0x000fe400078e00ff */
[----:B------:R-:W-:Y:S02]  /*13660*/  IMAD.MOV.U32 R12, RZ, RZ, 0x1 ;  /* 0x00000001ff0c7424 */ /* 0x000fe400078e00ff */
[----:B------:R-:W-:-:S07]  /*13670*/  IMAD.MOV.U32 R13, RZ, RZ, RZ ;  /* 0x000000ffff0d7224 */ /* 0x000fce00078e00ff */
[----:B------:R-:W-:-:S07]  /*13680*/  LEPC R20, `(.L_x_580) ;  /* 0x000000001014794e */ /* 0x000fce0000000000 */
[----:B-1-3--:R-:W-:Y:S05]  /*13690*/  CALL.ABS.NOINC R2 ;  /* 0x0000000002007343 */ /* 0x00afea0003c00000 */
.L_x_580:
[----:B------:R-:W-:Y:S05]  /*136a0*/  BSYNC B6 ;  /* 0x0000000000067941 */ /* 0x000fea0003800000 */
.L_x_579:
[----:B------:R-:W3:Y:S01]  /*136b0*/  LDL R13, [R1+0x8] ;  /* 0x00000800010d7983 */ /* 0x000ee20000100800 */
[----:B------:R-:W-:Y:S01]  /*136c0*/  ULDC.64 UR4, c[0x0][0x9f8] ;  /* 0x00027e0000047ab9 */ /* 0x000fe20000000a00 */
[----:B--2---:R-:W2:Y:S01]  /*136d0*/  LDC R10, c[0x0][0x430] ;  /* 0x00010c00ff0a7b82 */ /* 0x004ea20000000800 */
[----:B------:R-:W4:Y:S01]  /*136e0*/  S2R R2, SR_TID.X ;  /* 0x0000000000027919 */ /* 0x000f220000002100 */
[----:B------:R-:W-:Y:S01]  /*136f0*/  ISETP.NE.U32.AND P0, PT, RZ, UR4, PT ;  /* 0x00000004ff007c0c */ /* 0x000fe2000bf05070 */
[----:B01----:R-:W2:Y:S03]  /*13700*/  LDL R9, [R1+0x18] ;  /* 0x0000180001097983 */ /* 0x003ea60000100800 */
[----:B------:R-:W-:Y:S01]  /*13710*/  ISETP.NE.AND.EX P0, PT, RZ, UR5, PT, P0 ;  /* 0x00000005ff007c0c */ /* 0x000fe2000bf05300 */
[----:B------:R-:W0:Y:S01]  /*13720*/  S2R R20, SR_TID.X ;  /* 0x0000000000147919 */ /* 0x000e220000002100 */
[----:B------:R-:W-:Y:S01]  /*13730*/  MOV R0, 0xa0 ;  /* 0x000000a000007802 */ /* 0x000fe20000000f00 */
[----:B------:R-:W2:Y:S01]  /*13740*/  LDL R12, [R1+0x6c] ;  /* 0x00006c00010c7983 */ /* 0x000ea20000100800 */
[----:B----4-:R-:W-:-:S09]  /*13750*/  LOP3.LUT R21, R2, 0x7f, RZ, 0xc0, !PT ;  /* 0x0000007f02157812 */ /* 0x010fd200078ec0ff */
[----:B------:R-:W-:-:S04]  /*13760*/  @P0 IADD3 R2, P1, R19, UR4, RZ ;  /* 0x0000000413020c10 */ /* 0x000fc8000ff3e0ff */
[----:B------:R-:W-:Y:S01]  /*13770*/  @P0 IADD3.X R3, R22, UR5, RZ, P1, !PT ;  /* 0x0000000516030c10 */ /* 0x000fe20008ffe4ff */
[----:B0-----:R-:W-:Y:S01]  /*13780*/  IMAD.SHL.U32 R20, R20, 0x20, RZ ;  /* 0x0000002014147824 */ /* 0x001fe200078e00ff */
[----:B------:R-:W-:Y:S01]  /*13790*/  SHF.R.U32.HI R21, RZ, 0x2, R21 ;  /* 0x00000002ff157819 */ /* 0x000fe20000011615 */
[----:B------:R-:W-:-:S03]  /*137a0*/  IMAD R0, R26, R0, -0xa0 ;  /* 0xffffff601a007424 */ /* 0x000fc600078e0200 */
[----:B------:R-:W-:-:S05]  /*137b0*/  LOP3.LUT R20, R21, 0x60, R20, 0xf8, !PT ;  /* 0x0000006015147812 */ /* 0x000fca00078ef814 */
[----:B------:R-:W-:Y:S02]  /*137c0*/  IMAD.IADD R8, R20, 0x1, R0 ;  /* 0x0000000114087824 */ /* 0x000fe400078e0200 */
[----:B------:R-:W4:Y:S04]  /*137d0*/  LDL.LU R20, [R1+0x24] ;  /* 0x0000240001147983 */ /* 0x000f280000300800 */
[----:B---3--:R-:W3:Y:S01]  /*137e0*/  @P0 LDG.E R13, desc[UR40][R2.64] ;  /* 0x00000028020d0981 */ /* 0x008ee2000c1e1900 */
[----:B--2---:R-:W-:-:S13]  /*137f0*/  ISETP.NE.AND P2, PT, R10, 0x1, PT ;  /* 0x000000010a00780c */ /* 0x004fda0003f45270 */
[----:B------:R-:W0:Y:S08]  /*13800*/  @P2 LDC R4, c[0x0][0x434] ;  /* 0x00010d00ff042b82 */ /* 0x000e300000000800 */
[----:B------:R-:W1:Y:S01]  /*13810*/  @P2 LDC R6, c[0x0][0x438] ;  /* 0x00010e00ff062b82 */ /* 0x000e620000000800 */
[----:B------:R-:W2:Y:S02]  /*13820*/  S2R R21, SR_TID.X ;  /* 0x0000000000157919 */ /* 0x000ea40000002100 */
[C---:B--2---:R-:W-:Y:S01]  /*13830*/  LOP3.LUT R11, R21.reuse, 0x7f, RZ, 0xc0, !PT ;  /* 0x0000007f150b7812 */ /* 0x044fe200078ec0ff */
[----:B------:R-:W-:-:S03]  /*13840*/  IMAD.SHL.U32 R21, R21, 0x20, RZ ;  /* 0x0000002015157824 */ /* 0x000fc600078e00ff */
[----:B------:R-:W-:-:S04]  /*13850*/  SHF.R.U32.HI R11, RZ, 0x2, R11 ;  /* 0x00000002ff0b7819 */ /* 0x000fc8000001160b */
[----:B------:R-:W-:-:S04]  /*13860*/  LOP3.LUT R21, R11, 0x60, R21, 0xf8, !PT ;  /* 0x000000600b157812 */ /* 0x000fc800078ef815 */
[----:B------:R-:W-:-:S05]  /*13870*/  LOP3.LUT R21, R21, 0x80, RZ, 0xfc, !PT ;  /* 0x0000008015157812 */ /* 0x000fca00078efcff */
[----:B------:R-:W-:Y:S01]  /*13880*/  IMAD.IADD R0, R21, 0x1, R0 ;  /* 0x0000000115007824 */ /* 0x000fe200078e0200 */
[----:B----4-:R-:W-:Y:S01]  /*13890*/  LOP3.LUT R20, R20, 0xfffffffd, RZ, 0xc0, !PT ;  /* 0xfffffffd14147812 */ /* 0x010fe200078ec0ff */
[----:B------:R-:W-:Y:S01]  /*138a0*/  UMOV UR4, 0xffffffff ;  /* 0xffffffff00047882 */ /* 0x000fe20000000000 */
[----:B---3--:R2:W-:Y:S01]  /*138b0*/  @P0 STL [R1+0x8], R13 ;  /* 0x0000080d01000387 */ /* 0x0085e20000100800 */
[C---:B------:R-:W-:Y:S01]  /*138c0*/  ISETP.GE.AND P0, PT, R8.reuse, R23, PT ;  /* 0x000000170800720c */ /* 0x040fe20003f06270 */
[----:B------:R-:W-:-:S12]  /*138d0*/  IMAD.IADD R8, R8, 0x1, R9 ;  /* 0x0000000108087824 */ /* 0x000fd800078e0209 */
[----:B------:R-:W3:Y:S01]  /*138e0*/  @!P0 LDC.64 R2, c[0x0][0x428] ;  /* 0x00010a00ff028b82 */ /* 0x000ee20000000a00 */
[----:B0-----:R-:W-:Y:S01]  /*138f0*/  @P2 IMAD.HI.U32 R4, R8, R4, RZ ;  /* 0x0000000408042227 */ /* 0x001fe200078e00ff */
[----:B------:R-:W-:-:S03]  /*13900*/  SHF.R.S32.HI R14, RZ, 0x1f, R13 ;  /* 0x0000001fff0e7819 */ /* 0x000fc6000001140d */
[----:B------:R-:W-:Y:S01]  /*13910*/  IMAD.MOV.U32 R5, RZ, RZ, R8 ;  /* 0x000000ffff057224 */ /* 0x000fe200078e0008 */
[----:B-1----:R-:W-:-:S04]  /*13920*/  @P2 SHF.R.U32.HI R5, RZ, R6, R4 ;  /* 0x00000006ff052219 */ /* 0x002fc80000011604 */
[--C-:B------:R-:W-:Y:S01]  /*13930*/  @!P0 SHF.R.S32.HI R7, RZ, 0x1f, R5.reuse ;  /* 0x0000001fff078819 */ /* 0x100fe20000011405 */
[----:B------:R-:W-:Y:S02]  /*13940*/  @!P0 IMAD.MOV.U32 R6, RZ, RZ, R5 ;  /* 0x000000ffff068224 */ /* 0x000fe400078e0005 */
[-C--:B---3--:R-:W-:Y:S02]  /*13950*/  @!P0 IMAD R4, R14, R2.reuse, RZ ;  /* 0x000000020e048224 */ /* 0x088fe400078e02ff */
[----:B------:R-:W-:-:S04]  /*13960*/  @!P0 IMAD.WIDE.U32 R6, R13, R2, R6 ;  /* 0x000000020d068225 */ /* 0x000fc800078e0006 */
[----:B------:R-:W-:Y:S02]  /*13970*/  @!P0 IMAD R4, R13, R3, R4 ;  /* 0x000000030d048224 */ /* 0x000fe400078e0204 */
[----:B------:R-:W0:Y:S02]  /*13980*/  @!P0 LDC.64 R2, c[0x0][0x418] ;  /* 0x00010600ff028b82 */ /* 0x000e240000000a00 */
[----:B------:R-:W-:-:S06]  /*13990*/  @!P0 IMAD.IADD R4, R7, 0x1, R4 ;  /* 0x0000000107048824 */ /* 0x000fcc00078e0204 */
[----:B------:R-:W1:Y:S01]  /*139a0*/  @P2 LDC R7, c[0x0][0x438] ;  /* 0x00010e00ff072b82 */ /* 0x000e620000000800 */
[----:B0-----:R-:W-:-:S04]  /*139b0*/  @!P0 LEA R2, P1, R6, R2, 0x2 ;  /* 0x0000000206028211 */ /* 0x001fc800078210ff */
[----:B------:R-:W-:-:S03]  /*139c0*/  @!P0 LEA.HI.X R3, R6, R3, R4, 0x2, P1 ;  /* 0x0000000306038211 */ /* 0x000fc600008f1404 */
[----:B------:R-:W0:Y:S01]  /*139d0*/  @P2 LDC R6, c[0x0][0x434] ;  /* 0x00010d00ff062b82 */ /* 0x000e220000000800 */
[----:B------:R-:W-:-:S06]  /*139e0*/  IMAD.MOV.U32 R4, RZ, RZ, RZ ;  /* 0x000000ffff047224 */ /* 0x000fcc00078e00ff */
[----:B------:R3:W5:Y:S01]  /*139f0*/  @!P0 LDG.E R4, desc[UR40][R2.64] ;  /* 0x0000002802048981 */ /* 0x000762000c1e1900 */
[C---:B------:R-:W-:Y:S01]  /*13a00*/  ISETP.GE.AND P0, PT, R0.reuse, R23, PT ;  /* 0x000000170000720c */ /* 0x040fe20003f06270 */
[----:B---3--:R-:W-:-:S03]  /*13a10*/  IMAD.IADD R2, R0, 0x1, R9 ;  /* 0x0000000100027824 */ /* 0x008fc600078e0209 */
[----:B------:R-:W-:Y:S01]  /*13a20*/  ISETP.GT.U32.OR P0, PT, R21, 0x9f, P0 ;  /* 0x0000009f1500780c */ /* 0x000fe20000704470 */
[----:B0-----:R-:W-:-:S04]  /*13a30*/  @P2 IMAD.HI.U32 R3, R2, R6, RZ ;  /* 0x0000000602032227 */ /* 0x001fc800078e00ff */
[----:B------:R-:W-:Y:S01]  /*13a40*/  IMAD.MOV.U32 R0, RZ, RZ, R2 ;  /* 0x000000ffff007224 */ /* 0x000fe200078e0002 */
[----:B-1----:R-:W-:Y:S02]  /*13a50*/  @P2 SHF.R.U32.HI R0, RZ, R7, R3 ;  /* 0x00000007ff002219 */ /* 0x002fe40000011603 */
[----:B------:R-:W-:-:S05]  /*13a60*/  IADD3 R3, -R5, RZ, RZ ;  /* 0x000000ff05037210 */ /* 0x000fca0007ffe1ff */
[----:B------:R-:W0:Y:S01]  /*13a70*/  @!P0 LDC.64 R6, c[0x0][0x418] ;  /* 0x00010600ff068b82 */ /* 0x000e220000000a00 */
[----:B------:R-:W-:Y:S02]  /*13a80*/  IMAD.MOV R9, RZ, RZ, -R0 ;  /* 0x000000ffff097224 */ /* 0x000fe400078e0a00 */
[C---:B------:R-:W-:Y:S02]  /*13a90*/  IMAD R8, R10.reuse, R3, R8 ;  /* 0x000000030a087224 */ /* 0x040fe400078e0208 */
[----:B------:R-:W-:-:S03]  /*13aa0*/  IMAD R9, R10, R9, R2 ;  /* 0x000000090a097224 */ /* 0x000fc600078e0202 */
[----:B------:R-:W1:Y:S01]  /*13ab0*/  @!P0 LDC.64 R2, c[0x0][0x428] ;  /* 0x00010a00ff028b82 */ /* 0x000e620000000a00 */
[--C-:B------:R-:W-:Y:S01]  /*13ac0*/  @!P0 SHF.R.S32.HI R11, RZ, 0x1f, R0.reuse ;  /* 0x0000001fff0b8819 */ /* 0x100fe20000011400 */
[----:B------:R-:W-:Y:S02]  /*13ad0*/  @!P0 IMAD.MOV.U32 R10, RZ, RZ, R0 ;  /* 0x000000ffff0a8224 */ /* 0x000fe400078e0000 */
[----:B------:R-:W-:Y:S02]  /*13ae0*/  IMAD.MOV.U32 R5, RZ, RZ, RZ ;  /* 0x000000ffff057224 */ /* 0x000fe400078e00ff */
[----:B-1----:R-:W-:-:S04]  /*13af0*/  @!P0 IMAD.WIDE.U32 R10, R13, R2, R10 ;  /* 0x000000020d0a8225 */ /* 0x002fc800078e000a */
[----:B------:R-:W-:-:S04]  /*13b00*/  @!P0 IMAD R2, R14, R2, RZ ;  /* 0x000000020e028224 */ /* 0x000fc800078e02ff */
[----:B------:R-:W-:Y:S01]  /*13b10*/  @!P0 IMAD R0, R13, R3, R2 ;  /* 0x000000030d008224 */ /* 0x000fe200078e0202 */
[----:B0-----:R-:W-:-:S03]  /*13b20*/  @!P0 LEA R6, P1, R10, R6, 0x2 ;  /* 0x000000060a068211 */ /* 0x001fc600078210ff */
[----:B------:R-:W-:-:S05]  /*13b30*/  @!P0 IMAD.IADD R0, R0, 0x1, R11 ;  /* 0x0000000100008824 */ /* 0x000fca00078e020b */
[----:B------:R-:W-:Y:S02]  /*13b40*/  @!P0 LEA.HI.X R7, R10, R7, R0, 0x2, P1 ;  /* 0x000000070a078211 */ /* 0x000fe400008f1400 */
[----:B------:R-:W-:-:S03]  /*13b50*/  ISETP.GT.U32.AND P1, PT, R21, 0x9f, PT ;  /* 0x0000009f1500780c */ /* 0x000fc60003f24070 */
[----:B------:R2:W5:Y:S01]  /*13b60*/  @!P0 LDG.E R5, desc[UR40][R6.64] ;  /* 0x0000002806058981 */ /* 0x000562000c1e1900 */
[----:B------:R-:W-:-:S09]  /*13b70*/  ISETP.NE.AND P0, PT, R12, 0x3, PT ;  /* 0x000000030c00780c */ /* 0x000fd20003f05270 */
[----:B------:R-:W-:-:S04]  /*13b80*/  @P1 LOP3.LUT R20, R20, 0x2, RZ, 0xfc, !PT ;  /* 0x0000000214141812 */ /* 0x000fc800078efcff */
[----:B------:R-:W-:-:S04]  /*13b90*/  LOP3.LUT R20, R20, 0xfffffffb, RZ, 0xc0, !PT ;  /* 0xfffffffb14147812 */ /* 0x000fc800078ec0ff */
[----:B------:R-:W-:Y:S01]  /*13ba0*/  @P0 LOP3.LUT R20, R20, 0x4, RZ, 0xfc, !PT ;  /* 0x0000000414140812 */ /* 0x000fe200078efcff */
[----:B------:R2:W-:Y:S04]  /*13bb0*/  STL [R1+0x1c], R14 ;  /* 0x00001c0e01007387 */ /* 0x0005e80000100800 */
[----:B------:R2:W-:Y:S01]  /*13bc0*/  STL [R1+0x24], R20 ;  /* 0x0000241401007387 */ /* 0x0005e20000100800 */
[----:B------:R-:W-:Y:S05]  /*13bd0*/  BRA.DIV UR4, `(.L_x_581) ;  /* 0x0000005204ac7947 */ /* 0x000fea000b800000 */
.L_x_701:
[----:B--2---:R-:W-:Y:S01]  /*13be0*/  VIADD R7, R26, 0xffffffff ;  /* 0xffffffff1a077836 */ /* 0x004fe20000000000 */
[----:B------:R-:W-:Y:S06]  /*13bf0*/  @!P0 BRA `(.L_x_582) ;  /* 0x0000000000048947 */ /* 0x000fec0003800000 */
[----:B------:R-:W-:Y:S01]  /*13c00*/  BPT.TRAP 0x1 ;  /* 0x000000040000795c */ /* 0x000fe20000300000 */
.L_x_582:
[----:B------:R-:W2:Y:S01]  /*13c10*/  LDL R0, [R1+0xc] ;  /* 0x00000c0001007983 */ /* 0x000ea20000100800 */
[----:B------:R-:W-:Y:S01]  /*13c20*/  IMAD R6, R29, 0x8, R17 ;  /* 0x000000081d067824 */ /* 0x000fe200078e0211 */
[----:B------:R-:W-:Y:S01]  /*13c30*/  BSSY B0, `(.L_x_583) ;  /* 0x0000006000007945 */ /* 0x000fe20003800000 */
[----:B------:R-:W-:Y:S02]  /*13c40*/  SHF.R.S32.HI R28, RZ, 0x1f, R8 ;  /* 0x0000001fff1c7819 */ /* 0x000fe40000011408 */
[----:B--2---:R-:W-:-:S04]  /*13c50*/  SHF.L.U32 R0, R0, 0x1f, RZ ;  /* 0x0000001f00007819 */ /* 0x004fc800000006ff */
[----:B------:R-:W0:Y:S01]  /*13c60*/  SYNCS.PHASECHK.TRANS64.TRYWAIT P0, [R6+URZ+0x13280], R0 ;  /* 0x01328000060075a7 */ /* 0x000e22000800017f */
[----:B------:R1:W-:Y:S02]  /*13c70*/  STL [R1+0x44], R0 ;  /* 0x0000440001007387 */ /* 0x0003e40000100800 */
[----:B01----:R-:W-:Y:S05]  /*13c80*/  @!P0 BRA `(.L_x_584) ;  /* 0x0000005000b48947 */ /* 0x003fea0003800000 */
.L_x_702:
[----:B------:R-:W-:Y:S05]  /*13c90*/  BSYNC B0 ;  /* 0x0000000000007941 */ /* 0x000fea0003800000 */
.L_x_583:
[----:B------:R-:W1:Y:S01]  /*13ca0*/  S2R R15, SR_TID.X ;  /* 0x00000000000f7919 */ /* 0x000e620000002100 */
[----:B------:R-:W2:Y:S01]  /*13cb0*/  LDC R14, c[0x0][0x2f4] ;  /* 0x0000bd00ff0e7b82 */ /* 0x000ea20000000800 */
[----:B------:R-:W3:Y:S01]  /*13cc0*/  LDL.LU R11, [R1+0x24] ;  /* 0x00002400010b7983 */ /* 0x000ee20000300800 */
[----:B-----5:R-:W-:Y:S01]  /*13cd0*/  SHF.R.S32.HI R13, RZ, 0x1f, R4 ;  /* 0x0000001fff0d7819 */ /* 0x020fe20000011404 */
[----:B------:R-:W-:Y:S01]  /*13ce0*/  ULDC.64 UR4, c[0x0][0x328] ;  /* 0x0000ca0000047ab9 */ /* 0x000fe20000000a00 */
[----:B------:R-:W-:Y:S01]  /*13cf0*/  ULDC.64 UR6, c[0x0][0x338] ;  /* 0x0000ce0000067ab9 */ /* 0x000fe20000000a00 */
[----:B0-----:R-:W-:Y:S02]  /*13d00*/  IMAD R0, R28, UR4, RZ ;  /* 0x000000041c007c24 */ /* 0x001fe4000f8e02ff */
[----:B------:R0:W-:Y:S01]  /*13d10*/  STL [R1+0x3c], R13 ;  /* 0x00003c0d01007387 */ /* 0x0001e20000100800 */
[----:B------:R-:W-:-:S04]  /*13d20*/  IMAD.WIDE.U32 R2, R8, UR4, RZ ;  /* 0x0000000408027c25 */ /* 0x000fc8000f8e00ff */
[----:B------:R-:W-:Y:S02]  /*13d30*/  IMAD R0, R8, UR5, R0 ;  /* 0x0000000508007c24 */ /* 0x000fe4000f8e0200 */
[----:B------:R-:W-:Y:S02]  /*13d40*/  IMAD R7, R7, -0xa0, R23 ;  /* 0xffffff6007077824 */ /* 0x000fe400078e0217 */
[----:B------:R-:W-:Y:S02]  /*13d50*/  IMAD.IADD R3, R3, 0x1, R0 ;  /* 0x0000000103037824 */ /* 0x000fe400078e0200 */
[----:B------:R-:W-:Y:S02]  /*13d60*/  IMAD R0, R13, UR6, RZ ;  /* 0x000000060d007c24 */ /* 0x000fe4000f8e02ff */
[----:B------:R-:W-:-:S04]  /*13d70*/  IMAD.WIDE.U32 R2, R4, UR6, R2 ;  /* 0x0000000604027c25 */ /* 0x000fc8000f8e0002 */
[----:B------:R-:W-:Y:S02]  /*13d80*/  IMAD R0, R4, UR7, R0 ;  /* 0x0000000704007c24 */ /* 0x000fe4000f8e0200 */
[----:B------:R-:W-:Y:S02]  /*13d90*/  IMAD.MOV.U32 R12, RZ, RZ, R2 ;  /* 0x000000ffff0c7224 */ /* 0x000fe400078e0002 */
[----:B0-----:R-:W-:Y:S01]  /*13da0*/  IMAD.IADD R13, R3, 0x1, R0 ;  /* 0x00000001030d7824 */ /* 0x001fe200078e0200 */
[----:B------:R-:W-:Y:S01]  /*13db0*/  SHF.R.S32.HI R0, RZ, 0x1f, R9 ;  /* 0x0000001fff007819 */ /* 0x000fe20000011409 */
[----:B-1----:R-:W-:-:S05]  /*13dc0*/  IMAD.SHL.U32 R20, R15, 0x10, RZ ;  /* 0x000000100f147824 */ /* 0x002fca00078e00ff */
[----:B------:R-:W-:-:S04]  /*13dd0*/  LOP3.LUT R20, R20, 0x30, RZ, 0xc0, !PT ;  /* 0x0000003014147812 */ /* 0x000fc800078ec0ff */
[CC--:B--2---:R-:W-:Y:S02]  /*13de0*/  ISETP.GE.AND P1, PT, R20.reuse, R14.reuse, PT ;  /* 0x0000000e1400720c */ /* 0x0c4fe40003f26270 */
[----:B------:R-:W-:Y:S02]  /*13df0*/  ISETP.GE.AND P0, PT, R20, R14, PT ;  /* 0x0000000e1400720c */ /* 0x000fe40003f06270 */
[----:B------:R-:W2:Y:S04]  /*13e00*/  LDL R14, [R1+0x30] ;  /* 0x00003000010e7983 */ /* 0x000ea80000100800 */
[----:B------:R0:W-:Y:S01]  /*13e10*/  STL [R1], R0 ;  /* 0x0000000001007387 */ /* 0x0001e20000100800 */
[----:B------:R-:W-:-:S04]  /*13e20*/  IMAD.WIDE.U32 R2, R9, UR4, RZ ;  /* 0x0000000409027c25 */ /* 0x000fc8000f8e00ff */
[----:B0-----:R-:W-:-:S04]  /*13e30*/  IMAD R0, R0, UR4, RZ ;  /* 0x0000000400007c24 */ /* 0x001fc8000f8e02ff */
[----:B------:R-:W-:Y:S01]  /*13e40*/  IMAD R0, R9, UR5, R0 ;  /* 0x0000000509007c24 */ /* 0x000fe2000f8e0200 */
[----:B------:R-:W-:-:S04]  /*13e50*/  ULDC.64 UR4, c[0x0][0x330] ;  /* 0x0000cc0000047ab9 */ /* 0x000fc80000000a00 */
[----:B------:R-:W-:-:S03]  /*13e60*/  IADD3 R3, R3, R0, RZ ;  /* 0x0000000003037210 */ /* 0x000fc60007ffe0ff */
[----:B------:R-:W-:-:S04]  /*13e70*/  IMAD.WIDE.U32 R2, R5, UR6, R2 ;  /* 0x0000000605027c25 */ /* 0x000fc8000f8e0002 */
[----:B------:R-:W-:Y:S01]  /*13e80*/  IMAD.MOV.U32 R10, RZ, RZ, R2 ;  /* 0x000000ffff0a7224 */ /* 0x000fe200078e0002 */
[----:B------:R-:W-:-:S04]  /*13e90*/  LOP3.LUT R15, R15, 0x7f, RZ, 0xc0, !PT ;  /* 0x0000007f0f0f7812 */ /* 0x000fc800078ec0ff */
[----:B------:R-:W-:-:S05]  /*13ea0*/  SHF.R.U32.HI R15, RZ, 0x2, R15 ;  /* 0x00000002ff0f7819 */ /* 0x000fca000001160f */
[----:B------:R-:W-:-:S05]  /*13eb0*/  IMAD.IADD R7, R7, 0x1, -R15 ;  /* 0x0000000107077824 */ /* 0x000fca00078e0a0f */
[----:B------:R-:W-:Y:S02]  /*13ec0*/  ISETP.GE.AND P5, PT, R7, 0x1, PT ;  /* 0x000000010700780c */ /* 0x000fe40003fa6270 */
[----:B---3--:R-:W-:-:S04]  /*13ed0*/  LOP3.LUT R11, R11, 0xfffffffe, RZ, 0xc0, !PT ;  /* 0xfffffffe0b0b7812 */ /* 0x008fc800078ec0ff */
[----:B------:R-:W-:-:S05]  /*13ee0*/  @P1 LOP3.LUT R11, R11, 0x1, RZ, 0xfc, !PT ;  /* 0x000000010b0b1812 */ /* 0x000fca00078efcff */
[----:B------:R0:W-:Y:S02]  /*13ef0*/  STL [R1+0x24], R11 ;  /* 0x0000240b01007387 */ /* 0x0001e40000100800 */
[----:B0-----:R-:W-:-:S05]  /*13f00*/  SHF.R.S32.HI R11, RZ, 0x1f, R5 ;  /* 0x0000001fff0b7819 */ /* 0x001fca0000011405 */
[----:B------:R-:W-:Y:S01]  /*13f10*/  IMAD R0, R11, UR6, RZ ;  /* 0x000000060b007c24 */ /* 0x000fe2000f8e02ff */
[----:B------:R0:W-:Y:S03]  /*13f20*/  STL [R1+0x40], R11 ;  /* 0x0000400b01007387 */ /* 0x0001e60000100800 */
[----:B------:R-:W-:Y:S01]  /*13f30*/  IMAD R0, R5, UR7, R0 ;  /* 0x0000000705007c24 */ /* 0x000fe2000f8e0200 */
[----:B------:R-:W-:-:S03]  /*13f40*/  ULDC.64 UR6, c[0x0][0x318] ;  /* 0x0000c60000067ab9 */ /* 0x000fc60000000a00 */
[----:B0-----:R-:W-:Y:S02]  /*13f50*/  IMAD.IADD R11, R3, 0x1, R0 ;  /* 0x00000001030b7824 */ /* 0x001fe400078e0200 */
[----:B------:R-:W-:-:S04]  /*13f60*/  IMAD.WIDE.U32 R2, R16, UR4, R12 ;  /* 0x0000000410027c25 */ /* 0x000fc8000f8e000c */
[----:B------:R-:W-:Y:S01]  /*13f70*/  IMAD R12, R16, UR5, RZ ;  /* 0x00000005100c7c24 */ /* 0x000fe2000f8e02ff */
[----:B------:R-:W-:Y:S01]  /*13f80*/  IADD3 R0, P1, R2, UR6, RZ ;  /* 0x0000000602007c10 */ /* 0x000fe2000ff3e0ff */
[----:B------:R-:W-:-:S03]  /*13f90*/  IMAD.WIDE.U32 R10, R16, UR4, R10 ;  /* 0x00000004100a7c25 */ /* 0x000fc6000f8e000a */
[----:B------:R-:W-:Y:S02]  /*13fa0*/  IADD3.X R2, R3, UR7, R12, P1, !PT ;  /* 0x0000000703027c10 */ /* 0x000fe40008ffe40c */
[----:B------:R-:W-:Y:S01]  /*13fb0*/  IADD3 R23, P1, R10, UR6, RZ ;  /* 0x000000060a177c10 */ /* 0x000fe2000ff3e0ff */
[----:B------:R-:W-:-:S03]  /*13fc0*/  UMOV UR4, 0xffffffff ;  /* 0xffffffff00047882 */ /* 0x000fc60000000000 */
[----:B------:R-:W-:Y:S01]  /*13fd0*/  IADD3.X R22, R12, UR7, R11, P1, !PT ;  /* 0x000000070c167c10 */ /* 0x000fe20008ffe40b */
[----:B--2---:R-:W-:Y:S01]  /*13fe0*/  IMAD R19, R29, 0x2800, R14 ;  /* 0x000028001d137824 */ /* 0x004fe200078e020e */
[----:B------:R-:W-:Y:S07]  /*13ff0*/  BRA.DIV UR4, `(.L_x_585) ;  /* 0x0000004e04f07947 */ /* 0x000fee000b800000 */
[----:B------:R-:W2:Y:S01]  /*14000*/  LDL.LU R14, [R1+0x24] ;  /* 0x00002400010e7983 */ /* 0x000ea20000300800 */
[----:B------:R-:W0:Y:S03]  /*14010*/  S2R R11, SR_TID.X ;  /* 0x00000000000b7919 */ /* 0x000e260000002100 */
[----:B------:R-:W1:Y:S04]  /*14020*/  SHFL.IDX PT, R3, R0, RZ, 0x1c1f ;  /* 0x001c1fff00037589 */ /* 0x000e6800000e0000 */
[----:B------:R-:W3:Y:S01]  /*14030*/  SHFL.IDX PT, R10, R2, RZ, 0x1c1f ;  /* 0x001c1fff020a7589 */ /* 0x000ee200000e0000 */
[----:B0-----:R-:W-:-:S05]  /*14040*/  IMAD.SHL.U32 R15, R11, 0x10, RZ ;  /* 0x000000100b0f7824 */ /* 0x001fca00078e00ff */
[----:B------:R-:W-:-:S04]  /*14050*/  LOP3.LUT R15, R15, 0x30, RZ, 0xc0, !PT ;  /* 0x000000300f0f7812 */ /* 0x000fc800078ec0ff */
[----:B-1----:R-:W-:-:S05]  /*14060*/  IADD3 R12, P1, R15, R3, RZ ;  /* 0x000000030f0c7210 */ /* 0x002fca0007f3e0ff */
[----:B---3--:R-:W-:Y:S02]  /*14070*/  IMAD.X R13, RZ, RZ, R10, P1 ;  /* 0x000000ffff0d7224 */ /* 0x008fe400008e060a */
[----:B------:R-:W0:Y:S01]  /*14080*/  SHFL.IDX PT, R10, R0, 0x1, 0x1c1f ;  /* 0x003c1f00000a7f89 */ /* 0x000e2200000e0000 */
[----:B------:R-:W-:-:S03]  /*14090*/  IMAD.IADD R3, R17, 0x1, R19 ;  /* 0x0000000111037824 */ /* 0x000fc600078e0213 */
[----:B------:R-:W1:Y:S01]  /*140a0*/  SHFL.IDX PT, R19, R2, 0x1, 0x1c1f ;  /* 0x003c1f0002137f89 */ /* 0x000e6200000e0000 */
[----:B------:R-:W-:-:S13]  /*140b0*/  ISETP.LT.OR P1, PT, R7, 0x1, P0 ;  /* 0x000000010700780c */ /* 0x000fda0000721670 */
[----:B------:R-:W-:Y:S01]  /*140c0*/  LDGSTS.E.BYPASS.LTC128B.128 [R3+0x6000], desc[UR40][R12.64], !P1 ;  /* 0x060000000c037fae */ /* 0x000fe2000c901d68 */
[----:B0-----:R-:W-:-:S05]  /*140d0*/  IADD3 R10, P1, R15, R10, RZ ;  /* 0x0000000a0f0a7210 */ /* 0x001fca0007f3e0ff */
[----:B-1----:R-:W-:Y:S01]  /*140e0*/  IMAD.X R11, RZ, RZ, R19, P1 ;  /* 0x000000ffff0b7224 */ /* 0x002fe200008e0613 */
[----:B------:R-:W-:Y:S01]  /*140f0*/  ISETP.LT.OR P1, PT, R7, 0x21, P0 ;  /* 0x000000210700780c */ /* 0x000fe20000721670 */
[----:B------:R-:W-:-:S12]  /*14100*/  SHFL.IDX PT, R19, R2, 0x2, 0x1c1f ;  /* 0x005c1f0002137f89 */ /* 0x000fd800000e0000 */
[----:B------:R0:W-:Y:S04]  /*14110*/  LDGSTS.E.BYPASS.LTC128B.128 [R3+0x6800], desc[UR40][R10.64], !P1 ;  /* 0x068000000a037fae */ /* 0x0001e8000c901d68 */
[----:B0-----:R-:W0:Y:S04]  /*14120*/  SHFL.IDX PT, R10, R0, 0x2, 0x1c1f ;  /* 0x005c1f00000a7f89 */ /* 0x001e2800000e0000 */
[----:B------:R-:W1:Y:S04]  /*14130*/  SHFL.IDX PT, R0, R0, 0x3, 0x1c1f ;  /* 0x007c1f0000007f89 */ /* 0x000e6800000e0000 */
[----:B------:R-:W3:Y:S01]  /*14140*/  SHFL.IDX PT, R2, R2, 0x3, 0x1c1f ;  /* 0x007c1f0002027f89 */ /* 0x000ee200000e0000 */
[----:B0-----:R-:W-:-:S05]  /*14150*/  IADD3 R10, P1, R15, R10, RZ ;  /* 0x0000000a0f0a7210 */ /* 0x001fca0007f3e0ff */
[----:B------:R-:W-:Y:S01]  /*14160*/  IMAD.X R11, RZ, RZ, R19, P1 ;  /* 0x000000ffff0b7224 */ /* 0x000fe200008e0613 */
[C---:B------:R-:W-:Y:S02]  /*14170*/  ISETP.LT.OR P1, PT, R7.reuse, 0x41, P0 ;  /* 0x000000410700780c */ /* 0x040fe40000721670 */
[----:B------:R-:W-:-:S11]  /*14180*/  ISETP.GE.AND P3, PT, R7, 0x81, PT ;  /* 0x000000810700780c */ /* 0x000fd60003f66270 */
[----:B------:R1:W-:Y:S02]  /*14190*/  LDGSTS.E.BYPASS.LTC128B.128 [R3+0x7000], desc[UR40][R10.64], !P1 ;  /* 0x070000000a037fae */ /* 0x0003e4000c901d68 */
[----:B-1----:R-:W-:-:S05]  /*141a0*/  IADD3 R10, P1, R15, R0, RZ ;  /* 0x000000000f0a7210 */ /* 0x002fca0007f3e0ff */
[----:B---3--:R-:W-:Y:S01]  /*141b0*/  IMAD.X R11, RZ, RZ, R2, P1 ;  /* 0x000000ffff0b7224 */ /* 0x008fe200008e0602 */
[----:B------:R-:W-:Y:S01]  /*141c0*/  ISETP.LT.OR P1, PT, R7, 0x61, P0 ;  /* 0x000000610700780c */ /* 0x000fe20000721670 */
[----:B------:R0:W1:-:S12]  /*141d0*/  SHFL.IDX PT, R0, R22, RZ, 0x1c1f ;  /* 0x001c1fff16007589 */ /* 0x00005800000e0000 */
[----:B------:R3:W-:Y:S04]  /*141e0*/  LDGSTS.E.BYPASS.LTC128B.128 [R3+0x7800], desc[UR40][R10.64], !P1 ;  /* 0x078000000a037fae */ /* 0x0007e8000c901d68 */
[----:B---3--:R0:W3:Y:S01]  /*141f0*/  SHFL.IDX PT, R10, R23, RZ, 0x1c1f ;  /* 0x001c1fff170a7589 */ /* 0x0080e200000e0000 */
[C---:B------:R-:W-:Y:S02]  /*14200*/  ISETP.GE.AND P4, PT, R7.reuse, 0x21, PT ;  /* 0x000000210700780c */ /* 0x040fe40003f86270 */
[C---:B------:R-:W-:Y:S02]  /*14210*/  ISETP.GE.AND P1, PT, R7.reuse, 0x41, PT ;  /* 0x000000410700780c */ /* 0x040fe40003f26270 */
[----:B------:R-:W-:Y:S02]  /*14220*/  ISETP.GE.AND P2, PT, R7, 0x61, PT ;  /* 0x000000610700780c */ /* 0x000fe40003f46270 */
[----:B--2---:R-:W-:-:S04]  /*14230*/  LOP3.LUT R14, R14, 0xfffffff7, RZ, 0xc0, !PT ;  /* 0xfffffff70e0e7812 */ /* 0x004fc800078ec0ff */
[----:B------:R-:W-:-:S05]  /*14240*/  @P3 LOP3.LUT R14, R14, 0x8, RZ, 0xfc, !PT ;  /* 0x000000080e0e3812 */ /* 0x000fca00078efcff */
[----:B-1-3--:R0:W-:Y:S02]  /*14250*/  STL [R1+0x24], R14 ;  /* 0x0000240e01007387 */ /* 0x00a1e40000100800 */
.L_x_714:
[----:B------:R-:W2:Y:S01]  /*14260*/  S2R R2, SR_TID.X ;  /* 0x0000000000027919 */ /* 0x000ea20000002100 */
[----:B------:R-:W-:Y:S01]  /*14270*/  ISETP.LT.OR P0, PT, R7, 0x81, P0 ;  /* 0x000000810700780c */ /* 0x000fe20000701670 */
[----:B--2---:R-:W-:-:S05]  /*14280*/  IMAD.SHL.U32 R2, R2, 0x10, RZ ;  /* 0x0000001002027824 */ /* 0x004fca00078e00ff */
[----:B------:R-:W-:-:S04]  /*14290*/  LOP3.LUT R2, R2, 0x30, RZ, 0xc0, !PT ;  /* 0x0000003002027812 */ /* 0x000fc800078ec0ff */
[----:B------:R-:W-:-:S04]  /*142a0*/  IADD3 R10, P3, R2, R10, RZ ;  /* 0x0000000a020a7210 */ /* 0x000fc80007f7e0ff */
[----:B------:R-:W-:-:S05]  /*142b0*/  IADD3.X R11, RZ, R0, RZ, P3, !PT ;  /* 0x00000000ff0b7210 */ /* 0x000fca0001ffe4ff */
[----:B------:R-:W-:Y:S01]  /*142c0*/  @!PT LDS RZ, [RZ] ;  /* 0x00000000fffff984 */ /* 0x000fe20000000800 */
[----:B------:R-:W-:Y:S01]  /*142d0*/  @!PT LDS RZ, [RZ] ;  /* 0x00000000fffff984 */ /* 0x000fe20000000800 */
[----:B------:R-:W-:Y:S01]  /*142e0*/  @!PT LDS RZ, [RZ] ;  /* 0x00000000fffff984 */ /* 0x000fe20000000800 */
[----:B------:R2:W-:Y:S01]  /*142f0*/  LDGSTS.E.BYPASS.LTC128B.128 [R3+0x8000], desc[UR40][R10.64], !P0 ;  /* 0x080000000a037fae */ /* 0x0005e2000c101d68 */
[----:B------:R-:W-:Y:S01]  /*14300*/  PLOP3.LUT P0, PT, PT, PT, PT, 0x80, 0x0 ;  /* 0x000000000000781c */ /* 0x000fe20003f0f070 */
[----:B------:R-:W-:-:S12]  /*14310*/  NOP ;  /* 0x0000000000007918 */ /* 0x000fd80000000000 */
.L_x_586:
[----:B------:R-:W-:Y:S02]  /*14320*/  PLOP3.LUT P3, PT, P3, P0, PT, 0xa2, 0x0 ;  /* 0x000000000000781c */ /* 0x000fe40001f61472 */
[----:B------:R-:W-:-:S08]  /*14330*/  @P0 R2UR P3, UR4, R6 ;  /* 0x00000000060402ca */ /* 0x000fd00000060000 */
[----:B------:R-:W-:-:S05]  /*14340*/  @P0 PLOP3.LUT P0, PT, P3, PT, PT, 0x80, 0x0 ;  /* 0x000000000000081c */ /* 0x000fca0001f0f070 */
[----:B------:R-:W-:Y:S01]  /*14350*/  @!P3 SYNCS.ARRIVE.TRANS64.RED.A0T1 RZ, [UR4+0x13270], RZ ;  /* 0x013270ffffffb9a7 */ /* 0x000fe20008200404 */
[----:B------:R-:W-:Y:S07]  /*14360*/  @!P3 ARRIVES.LDGSTSBAR.64.TRANSCNT [UR4+0x13270] ;  /* 0x01327000ff00b9b0 */ /* 0x000fee0008000a84 */
[----:B------:R-:W-:Y:S05]  /*14370*/  @P0 BRA.U.ANY `(.L_x_586) ;  /* 0xfffffffd00e80947 */ /* 0x000fea000393ffff */
[----:B------:R-:W-:Y:S01]  /*14380*/  NOP ;  /* 0x0000000000007918 */ /* 0x000fe20000000000 */
[----:B------:R-:W3:Y:S02]  /*14390*/  LDL R0, [R1+0x6c] ;  /* 0x00006c0001007983 */ /* 0x000ee40000100800 */
[----:B---3--:R-:W-:-:S13]  /*143a0*/  ISETP.NE.AND P6, PT, R0, 0x3, PT ;  /* 0x000000030000780c */ /* 0x008fda0003fc5270 */
[----:B------:R-:W-:Y:S05]  /*143b0*/  @!P6 BRA `(.L_x_587) ;  /* 0x000000000004e947 */ /* 0x000fea0003800000 */
[----:B------:R-:W-:Y:S01]  /*143c0*/  BPT.TRAP 0x1 ;  /* 0x000000040000795c */ /* 0x000fe20000300000 */
.L_x_587:
[----:B------:R3:W-:Y:S01]  /*143d0*/  SYNCS.ARRIVE.TRANS64.A1T0 RZ, [R6+URZ+0x13270], RZ ;  /* 0x013270ff06ff79a7 */ /* 0x0007e2000810003f */
[----:B------:R-:W-:Y:S05]  /*143e0*/  @!P6 BRA `(.L_x_588) ;  /* 0x000000000004e947 */ /* 0x000fea0003800000 */
[----:B------:R-:W-:Y:S01]  /*143f0*/  BPT.TRAP 0x1 ;  /* 0x000000040000795c */ /* 0x000fe20000300000 */
.L_x_588:
[----:B------:R-:W4:Y:S01]  /*14400*/  LDL R0, [R1+0x44] ;  /* 0x0000440001007983 */ /* 0x000f220000100800 */
[----:B------:R-:W-:Y:S01]  /*14410*/  BSSY B0, `(.L_x_589) ;  /* 0x0000003000007945 */ /* 0x000fe20003800000 */
[----:B----4-:R-:W4:Y:S03]  /*14420*/  SYNCS.PHASECHK.TRANS64.TRYWAIT P0, [R6+URZ+0x13240], R0 ;  /* 0x01324000060075a7 */ /* 0x010f26000800017f */
[----:B----4-:R-:W-:Y:S05]  /*14430*/  @!P0 BRA `(.L_x_590) ;  /* 0x0000005000948947 */ /* 0x010fea0003800000 */
.L_x_715:
[----:B------:R-:W-:Y:S05]  /*14440*/  BSYNC B0 ;  /* 0x0000000000007941 */ /* 0x000fea0003800000 */
.L_x_589:
[----:B----4-:R-:W4:Y:S01]  /*14450*/  LDL.LU R0, [R1+0x3c] ;  /* 0x00003c0001007983 */ /* 0x010f220000300800 */
[----:B------:R-:W-:Y:S01]  /*14460*/  ULDC.64 UR4, c[0x0][0x300] ;  /* 0x0000c00000047ab9 */ /* 0x000fe20000000a00 */
[----:B------:R-:W-:Y:S02]  /*14470*/  ULDC.64 UR6, c[0x0][0x310] ;  /* 0x0000c40000067ab9 */ /* 0x000fe40000000a00 */
[----:B------:R-:W5:Y:S04]  /*14480*/  LDL.LU R7, [R1] ;  /* 0x0000000001077983 */ /* 0x000f680000300800 */
[----:B------:R-:W3:Y:S01]  /*14490*/  LDL.LU R2, [R1+0x40] ;  /* 0x0000400001027983 */ /* 0x000ee20000300800 */
[----:B------:R-:W-:Y:S02]  /*144a0*/  IMAD R28, R28, UR4, RZ ;  /* 0x000000041c1c7c24 */ /* 0x000fe4000f8e02ff */
[----:B--2---:R-:W-:-:S04]  /*144b0*/  IMAD.WIDE.U32 R10, R8, UR4, RZ ;  /* 0x00000004080a7c25 */ /* 0x004fc8000f8e00ff */
[----:B------:R-:W-:-:S04]  /*144c0*/  IMAD R28, R8, UR5, R28 ;  /* 0x00000005081c7c24 */ /* 0x000fc8000f8e021c */
[----:B------:R-:W-:Y:S02]  /*144d0*/  IMAD.IADD R11, R11, 0x1, R28 ;  /* 0x000000010b0b7824 */ /* 0x000fe400078e021c */
[----:B------:R-:W-:-:S04]  /*144e0*/  IMAD.WIDE.U32 R10, R4, UR6, R10 ;  /* 0x00000006040a7c25 */ /* 0x000fc8000f8e000a */
[----:B----4-:R-:W-:-:S04]  /*144f0*/  IMAD R0, R0, UR6, RZ ;  /* 0x0000000600007c24 */ /* 0x010fc8000f8e02ff */
[----:B------:R-:W-:Y:S02]  /*14500*/  IMAD R4, R4, UR7, R0 ;  /* 0x0000000704047c24 */ /* 0x000fe4000f8e0200 */
[----:B-----5:R-:W-:Y:S02]  /*14510*/  IMAD R0, R7, UR4, RZ ;  /* 0x0000000407007c24 */ /* 0x020fe4000f8e02ff */
[----:B------:R-:W-:Y:S02]  /*14520*/  IMAD.IADD R11, R11, 0x1, R4 ;  /* 0x000000010b0b7824 */ /* 0x000fe400078e0204 */
[C---:B------:R-:W-:Y:S02]  /*14530*/  IMAD R0, R9.reuse, UR5, R0 ;  /* 0x0000000509007c24 */ /* 0x040fe4000f8e0200 */
[----:B------:R-:W-:Y:S01]  /*14540*/  IMAD.WIDE.U32 R8, R9, UR4, RZ ;  /* 0x0000000409087c25 */ /* 0x000fe2000f8e00ff */
[----:B------:R-:W-:-:S03]  /*14550*/  ULDC.64 UR4, c[0x0][0x308] ;  /* 0x0000c20000047ab9 */ /* 0x000fc60000000a00 */
[----:B------:R-:W-:Y:S02]  /*14560*/  IMAD.IADD R9, R9, 0x1, R0 ;  /* 0x0000000109097824 */ /* 0x000fe400078e0200 */
[----:B---3--:R-:W-:Y:S02]  /*14570*/  IMAD R0, R2, UR6, RZ ;  /* 0x0000000602007c24 */ /* 0x008fe4000f8e02ff */
[----:B------:R-:W-:-:S04]  /*14580*/  IMAD.WIDE.U32 R10, R16, UR4, R10 ;  /* 0x00000004100a7c25 */ /* 0x000fc8000f8e000a */
[C---:B------:R-:W-:Y:S02]  /*14590*/  IMAD R12, R5.reuse, UR7, R0 ;  /* 0x00000007050c7c24 */ /* 0x040fe4000f8e0200 */
[----:B------:R-:W-:Y:S01]  /*145a0*/  IMAD.WIDE.U32 R4, R5, UR6, R8 ;  /* 0x0000000605047c25 */ /* 0x000fe2000f8e0008 */
[----:B------:R-:W-:Y:S02]  /*145b0*/  ULDC.64 UR6, c[0x0][0x2e8] ;  /* 0x0000ba0000067ab9 */ /* 0x000fe40000000a00 */
[----:B------:R-:W-:Y:S01]  /*145c0*/  IADD3 R0, P0, R10, UR6, RZ ;  /* 0x000000060a007c10 */ /* 0x000fe2000ff1e0ff */
[----:B------:R-:W-:Y:S02]  /*145d0*/  IMAD.IADD R5, R5, 0x1, R12 ;  /* 0x0000000105057824 */ /* 0x000fe400078e020c */
[C---:B------:R-:W-:Y:S02]  /*145e0*/  IMAD R7, R16.reuse, UR5, RZ ;  /* 0x0000000510077c24 */ /* 0x040fe4000f8e02ff */
[----:B------:R-:W-:Y:S01]  /*145f0*/  IMAD.WIDE.U32 R4, R16, UR4, R4 ;  /* 0x0000000410047c25 */ /* 0x000fe2000f8e0004 */
[----:B------:R-:W-:-:S02]  /*14600*/  UMOV UR4, 0xffffffff ;  /* 0xffffffff00047882 */ /* 0x000fc40000000000 */
[----:B------:R-:W-:Y:S02]  /*14610*/  IADD3.X R2, R11, UR7, R7, P0, !PT ;  /* 0x000000070b027c10 */ /* 0x000fe400087fe407 */
[----:B------:R-:W-:-:S04]  /*14620*/  IADD3 R8, P0, R4, UR6, RZ ;  /* 0x0000000604087c10 */ /* 0x000fc8000ff1e0ff */
[----:B------:R-:W-:Y:S01]  /*14630*/  IADD3.X R7, R7, UR7, R5, P0, !PT ;  /* 0x0000000707077c10 */ /* 0x000fe200087fe405 */
[----:B------:R-:W-:Y:S08]  /*14640*/  BRA.DIV UR4, `(.L_x_591) ;  /* 0x0000005204287947 */ /* 0x000ff0000b800000 */
[----:B------:R-:W2:Y:S01]  /*14650*/  S2R R5, SR_TID.X ;  /* 0x0000000000057919 */ /* 0x000ea20000002100 */
[----:B------:R-:W3:Y:S01]  /*14660*/  LDC R10, c[0x0][0x2f4] ;  /* 0x0000bd00ff0a7b82 */ /* 0x000ee20000000800 */
[----:B------:R-:W-:Y:S01]  /*14670*/  SHFL.IDX PT, R4, R2, RZ, 0x1c1f ;  /* 0x001c1fff02047589 */ /* 0x000fe200000e0000 */
[----:B--2---:R-:W-:-:S03]  /*14680*/  IMAD.SHL.U32 R9, R5, 0x10, RZ ;  /* 0x0000001005097824 */ /* 0x004fc600078e00ff */
[----:B------:R-:W2:Y:S02]  /*14690*/  SHFL.IDX PT, R5, R0, RZ, 0x1c1f ;  /* 0x001c1fff00057589 */ /* 0x000ea400000e0000 */
[----:B------:R-:W-:-:S04]  /*146a0*/  LOP3.LUT R9, R9, 0x30, RZ, 0xc0, !PT ;  /* 0x0000003009097812 */ /* 0x000fc800078ec0ff */
[C---:B---3--:R-:W-:Y:S02]  /*146b0*/  ISETP.GE.AND P3, PT, R9.reuse, R10, PT ;  /* 0x0000000a0900720c */ /* 0x048fe40003f66270 */
[----:B--2---:R-:W-:-:S05]  /*146c0*/  @P5 IADD3 R5, P0, R9, R5, RZ ;  /* 0x0000000509055210 */ /* 0x004fca0007f1e0ff */
[----:B------:R-:W-:-:S05]  /*146d0*/  @P5 IMAD.X R4, RZ, RZ, R4, P0 ;  /* 0x000000ffff045224 */ /* 0x000fca00000e0604 */
[----:B------:R-:W-:-:S04]  /*146e0*/  @P5 LOP3.LUT R5, R5, R4, RZ, 0x3c, !PT ;  /* 0x0000000405055212 */ /* 0x000fc800078e3cff */
[----:B------:R-:W-:-:S04]  /*146f0*/  @P5 LOP3.LUT R4, R5, R4, RZ, 0x3c, !PT ;  /* 0x0000000405045212 */ /* 0x000fc800078e3cff */
[----:B------:R-:W-:-:S05]  /*14700*/  @P5 LOP3.LUT R5, R5, R4, RZ, 0x3c, !PT ;  /* 0x0000000405055212 */ /* 0x000fca00078e3cff */
[----:B------:R-:W-:Y:S01]  /*14710*/  @!PT LDS RZ, [RZ] ;  /* 0x00000000fffff984 */ /* 0x000fe20000000800 */
[----:B------:R2:W-:Y:S04]  /*14720*/  @P5 LDGSTS.E.BYPASS.LTC128B.128 [R3+0xe000], desc[UR40][R4.64], !P3 ;  /* 0x0e00000004035fae */ /* 0x0005e8000d901d68 */
[----:B--2---:R-:W2:Y:S04]  /*14730*/  SHFL.IDX PT, R5, R0, 0x1, 0x1c1f ;  /* 0x003c1f0000057f89 */ /* 0x004ea800000e0000 */
[----:B------:R-:W3:Y:S01]  /*14740*/  SHFL.IDX PT, R4, R2, 0x1, 0x1c1f ;  /* 0x003c1f0002047f89 */ /* 0x000ee200000e0000 */
[----:B--2---:R-:W-:-:S05]  /*14750*/  @P4 IADD3 R5, P0, R9, R5, RZ ;  /* 0x0000000509054210 */ /* 0x004fca0007f1e0ff */
[----:B---3--:R-:W-:-:S05]  /*14760*/  @P4 IMAD.X R4, RZ, RZ, R4, P0 ;  /* 0x000000ffff044224 */ /* 0x008fca00000e0604 */
[----:B------:R-:W-:-:S04]  /*14770*/  @P4 LOP3.LUT R5, R5, R4, RZ, 0x3c, !PT ;  /* 0x0000000405054212 */ /* 0x000fc800078e3cff */
[----:B------:R-:W-:-:S04]  /*14780*/  @P4 LOP3.LUT R4, R5, R4, RZ, 0x3c, !PT ;  /* 0x0000000405044212 */ /* 0x000fc800078e3cff */
[----:B------:R-:W-:-:S05]  /*14790*/  @P4 LOP3.LUT R5, R5, R4, RZ, 0x3c, !PT ;  /* 0x0000000405054212 */ /* 0x000fca00078e3cff */
[----:B------:R2:W-:Y:S04]  /*147a0*/  @P4 LDGSTS.E.BYPASS.LTC128B.128 [R3+0xe800], desc[UR40][R4.64], !P3 ;  /* 0x0e80000004034fae */ /* 0x0005e8000d901d68 */
[----:B--2---:R-:W2:Y:S04]  /*147b0*/  SHFL.IDX PT, R5, R0, 0x2, 0x1c1f ;  /* 0x005c1f0000057f89 */ /* 0x004ea800000e0000 */
[----:B------:R-:W3:Y:S04]  /*147c0*/  SHFL.IDX PT, R4, R2, 0x2, 0x1c1f ;  /* 0x005c1f0002047f89 */ /* 0x000ee800000e0000 */
[----:B------:R-:W4:Y:S04]  /*147d0*/  SHFL.IDX PT, R0, R0, 0x3, 0x1c1f ;  /* 0x007c1f0000007f89 */ /* 0x000f2800000e0000 */
[----:B------:R-:W5:Y:S01]  /*147e0*/  SHFL.IDX PT, R2, R2, 0x3, 0x1c1f ;  /* 0x007c1f0002027f89 */ /* 0x000f6200000e0000 */
[----:B--2---:R-:W-:-:S05]  /*147f0*/  @P1 IADD3 R5, P0, R9, R5, RZ ;  /* 0x0000000509051210 */ /* 0x004fca0007f1e0ff */
[----:B---3--:R-:W-:Y:S01]  /*14800*/  @P1 IMAD.X R4, RZ, RZ, R4, P0 ;  /* 0x000000ffff041224 */ /* 0x008fe200000e0604 */
[----:B----4-:R-:W-:-:S04]  /*14810*/  @P2 IADD3 R0, P0, R9, R0, RZ ;  /* 0x0000000009002210 */ /* 0x010fc80007f1e0ff */
[----:B------:R-:W-:Y:S01]  /*14820*/  @P1 LOP3.LUT R5, R5, R4, RZ, 0x3c, !PT ;  /* 0x0000000405051212 */ /* 0x000fe200078e3cff */
[----:B-----5:R-:W-:-:S03]  /*14830*/  @P2 IMAD.X R2, RZ, RZ, R2, P0 ;  /* 0x000000ffff022224 */ /* 0x020fc600000e0602 */
[----:B------:R-:W-:-:S04]  /*14840*/  @P1 LOP3.LUT R4, R5, R4, RZ, 0x3c, !PT ;  /* 0x0000000405041212 */ /* 0x000fc800078e3cff */
[----:B------:R-:W-:-:S05]  /*14850*/  @P1 LOP3.LUT R5, R5, R4, RZ, 0x3c, !PT ;  /* 0x0000000405051212 */ /* 0x000fca00078e3cff */
[----:B------:R2:W-:Y:S02]  /*14860*/  @P1 LDGSTS.E.BYPASS.LTC128B.128 [R3+0xf000], desc[UR40][R4.64], !P3 ;  /* 0x0f00000004031fae */ /* 0x0005e4000d901d68 */
[----:B--2---:R-:W-:Y:S01]  /*14870*/  @P2 IMAD.MOV.U32 R4, RZ, RZ, R0 ;  /* 0x000000ffff042224 */ /* 0x004fe200078e0000 */
[----:B------:R-:W-:Y:S01]  /*14880*/  @P2 MOV R5, R2 ;  /* 0x0000000200052202 */ /* 0x000fe20000000f00 */
[----:B------:R2:W3:Y:S04]  /*14890*/  SHFL.IDX PT, R0, R7, RZ, 0x1c1f ;  /* 0x001c1fff07007589 */ /* 0x0004e800000e0000 */
[----:B------:R4:W-:Y:S04]  /*148a0*/  @P2 LDGSTS.E.BYPASS.LTC128B.128 [R3+0xf800], desc[UR40][R4.64], !P3 ;  /* 0x0f80000004032fae */ /* 0x0009e8000d901d68 */
[----:B----4-:R2:W4:Y:S02]  /*148b0*/  SHFL.IDX PT, R4, R8, RZ, 0x1c1f ;  /* 0x001c1fff08047589 */ /* 0x01052400000e0000 */
.L_x_727:
[----:B------:R-:W5:Y:S01]  /*148c0*/  LDL R2, [R1+0x24] ;  /* 0x0000240001027983 */ /* 0x000f620000100800 */
[----:B------:R-:W-:Y:S01]  /*148d0*/  BSSY B0, `(.L_x_592) ;  /* 0x000000e000007945 */ /* 0x000fe20003800000 */
[----:B-----5:R-:W-:-:S13]  /*148e0*/  LOP3.LUT P0, RZ, R2, 0x8, RZ, 0xc0, !PT ;  /* 0x0000000802ff7812 */ /* 0x020fda000780c0ff */
[----:B------:R-:W-:Y:S05]  /*148f0*/  @!P0 BRA `(.L_x_593) ;  /* 0x00000000002c8947 */ /* 0x000fea0003800000 */
[----:B------:R-:W5:Y:S01]  /*14900*/  S2R R2, SR_TID.X ;  /* 0x0000000000027919 */ /* 0x000f620000002100 */
[----:B------:R-:W0:Y:S01]  /*14910*/  LDC R5, c[0x0][0x2f4] ;  /* 0x0000bd00ff057b82 */ /* 0x000e220000000800 */
[----:B-----5:R-:W-:-:S05]  /*14920*/  IMAD.SHL.U32 R2, R2, 0x10, RZ ;  /* 0x0000001002027824 */ /* 0x020fca00078e00ff */
[----:B------:R-:W-:-:S04]  /*14930*/  LOP3.LUT R2, R2, 0x30, RZ, 0xc0, !PT ;  /* 0x0000003002027812 */ /* 0x000fc800078ec0ff */
[C---:B0-----:R-:W-:Y:S02]  /*14940*/  ISETP.GE.AND P1, PT, R2.reuse, R5, PT ;  /* 0x000000050200720c */ /* 0x041fe40003f26270 */
[----:B----4-:R-:W-:-:S05]  /*14950*/  IADD3 R4, P0, R2, R4, RZ ;  /* 0x0000000402047210 */ /* 0x010fca0007f1e0ff */
[----:B---3--:R-:W-:-:S06]  /*14960*/  IMAD.X R5, RZ, RZ, R0, P0 ;  /* 0x000000ffff057224 */ /* 0x008fcc00000e0600 */
[----:B------:R-:W-:Y:S01]  /*14970*/  @!PT LDS RZ, [RZ] ;  /* 0x00000000fffff984 */ /* 0x000fe20000000800 */
[----:B------:R-:W-:Y:S01]  /*14980*/  @!PT LDS RZ, [RZ] ;  /* 0x00000000fffff984 */ /* 0x000fe20000000800 */
[----:B------:R-:W-:Y:S01]  /*14990*/  @!PT LDS RZ, [RZ] ;  /* 0x00000000fffff984 */ /* 0x000fe20000000800 */
[----:B------:R0:W-:Y:S02]  /*149a0*/  LDGSTS.E.BYPASS.LTC128B.128 [R3+0x10000], desc[UR40][R4.64], !P1 ;  /* 0x1000000004037fae */ /* 0x0001e4000c901d68 */
.L_x_593:
[----:B------:R-:W-:Y:S05]  /*149b0*/  BSYNC B0 ;  /* 0x0000000000007941 */ /* 0x000fea0003800000 */
.L_x_592:
[----:B------:R-:W-:Y:S01]  /*149c0*/  NOP ;  /* 0x0000000000007918 */ /* 0x000fe20000000000 */
[----:B------:R-:W-:-:S13]  /*149d0*/  PLOP3.LUT P0, PT, PT, PT, PT, 0x80, 0x0 ;  /* 0x000000000000781c */ /* 0x000fda0003f0f070 */
.L_x_594:
[----:B------:R-:W-:Y:S02]  /*149e0*/  PLOP3.LUT P1, PT, P1, P0, PT, 0xa2, 0x0 ;  /* 0x000000000000781c */ /* 0x000fe40000f21472 */
[----:B------:R-:W-:-:S08]  /*149f0*/  @P0 R2UR P1, UR4, R6 ;  /* 0x00000000060402ca */ /* 0x000fd00000020000 */
[----:B------:R-:W-:-:S05]  /*14a00*/  @P0 PLOP3.LUT P0, PT, P1, PT, PT, 0x80, 0x0 ;  /* 0x000000000000081c */ /* 0x000fca0000f0f070 */
[----:B------:R-:W-:Y:S01]  /*14a10*/  @!P1 SYNCS.ARRIVE.TRANS64.RED.A0T1 RZ, [UR4+0x13230], RZ ;  /* 0x013230ffffff99a7 */ /* 0x000fe20008200404 */
[----:B------:R-:W-:Y:S07]  /*14a20*/  @!P1 ARRIVES.LDGSTSBAR.64.TRANSCNT [UR4+0x13230] ;  /* 0x01323000ff0099b0 */ /* 0x000fee0008000a84 */
[----:B------:R-:W-:Y:S05]  /*14a30*/  @P0 BRA.U.ANY `(.L_x_594) ;  /* 0xfffffffd00e80947 */ /* 0x000fea000393ffff */
[----:B------:R-:W-:Y:S01]  /*14a40*/  NOP ;  /* 0x0000000000007918 */ /* 0x000fe20000000000 */
[----:B---3--:R-:W3:Y:S02]  /*14a50*/  LDL R0, [R1+0x6c] ;  /* 0x00006c0001007983 */ /* 0x008ee40000100800 */
[----:B---3--:R-:W-:-:S13]  /*14a60*/  ISETP.NE.AND P2, PT, R0, 0x3, PT ;  /* 0x000000030000780c */ /* 0x008fda0003f45270 */
[----:B------:R-:W-:Y:S05]  /*14a70*/  @!P2 BRA `(.L_x_595) ;  /* 0x000000000004a947 */ /* 0x000fea0003800000 */
[----:B------:R-:W-:Y:S01]  /*14a80*/  BPT.TRAP 0x1 ;  /* 0x000000040000795c */ /* 0x000fe20000300000 */
.L_x_595:
[----:B0---4-:R0:W5:Y:S01]  /*14a90*/  LDL.LU R4, [R1+0x48] ;  /* 0x0000480001047983 */ /* 0x0111620000300800 */
[----:B------:R0:W-:Y:S03]  /*14aa0*/  SYNCS.ARRIVE.TRANS64.A1T0 RZ, [R6+URZ+0x13230], RZ ;  /* 0x013230ff06ff79a7 */ /* 0x0001e6000810003f */
[----:B------:R0:W5:Y:S01]  /*14ab0*/  LDL.LU R3, [R1+0x50] ;  /* 0x0000500001037983 */ /* 0x0001620000300800 */
[----:B------:R-:W-:-:S07]  /*14ac0*/  VIADD R0, R17, 0xb000 ;  /* 0x0000b00011007836 */ /* 0x000fce0000000000 */
[----:B------:R-:W-:Y:S05]  /*14ad0*/  WARPSYNC.ALL ;  /* 0x0000000000007948 */ /* 0x000fea0003800000 */
[----:B------:R-:W-:Y:S01]  /*14ae0*/  BAR.SYNC.DEFER_BLOCKING 0x8, 0x200 ;  /* 0x0208000000007b1d */ /* 0x000fe20000010000 */
[----:B------:R-:W-:-:S05]  /*14af0*/  LOP3.LUT P1, RZ, R0, 0x1bf, RZ, 0xc0, !PT ;  /* 0x000001bf00ff7812 */ /* 0x000fca000782c0ff */
[----:B------:R-:W-:Y:S01]  /*14b00*/  ULDC.64 UR4, c[0x0][0x298] ;  /* 0x0000a60000047ab9 */ /* 0x000fe20000000a00 */
[----:B------:R-:W-:Y:S01]  /*14b10*/  ULDC.64 UR6, c[0x0][0xa00] ;  /* 0x0002800000067ab9 */ /* 0x000fe20000000a00 */
[----:B------:R-:W-:Y:S01]  /*14b20*/  BSSY B6, `(.L_x_596) ;  /* 0x000001b000067945 */ /* 0x000fe20003800000 */
[----:B------:R-:W-:-:S04]  /*14b30*/  ISETP.NE.U32.AND P0, PT, RZ, UR6, PT ;  /* 0x00000006ff007c0c */ /* 0x000fc8000bf05070 */
[----:B------:R-:W-:-:S04]  /*14b40*/  ISETP.NE.AND.EX P0, PT, RZ, UR7, PT, P0 ;  /* 0x00000007ff007c0c */ /* 0x000fc8000bf05300 */
[----:B------:R-:W-:Y:S02]  /*14b50*/  SEL R18, R18, RZ, !P0 ;  /* 0x000000ff12127207 */ /* 0x000fe40004000000 */
[----:B-----5:R-:W-:Y:S01]  /*14b60*/  SHF.R.S32.HI R2, RZ, 0x1f, R4 ;  /* 0x0000001fff027819 */ /* 0x020fe20000011404 */
[----:B------:R-:W-:Y:S01]  /*14b70*/  IMAD.WIDE.U32 R22, R4, UR4, RZ ;  /* 0x0000000404167c25 */ /* 0x000fe2000f8e00ff */
[----:B------:R-:W-:-:S03]  /*14b80*/  SEL R28, R3, RZ, !P0 ;  /* 0x000000ff031c7207 */ /* 0x000fc60004000000 */
[----:B------:R-:W-:-:S04]  /*14b90*/  IMAD R2, R2, UR4, RZ ;  /* 0x0000000402027c24 */ /* 0x000fc8000f8e02ff */
[----:B-1----:R-:W-:-:S04]  /*14ba0*/  IMAD R19, R4, UR5, R2 ;  /* 0x0000000504137c24 */ /* 0x002fc8000f8e0202 */
[----:B------:R-:W-:Y:S01]  /*14bb0*/  IMAD.IADD R19, R23, 0x1, R19 ;  /* 0x0000000117137824 */ /* 0x000fe200078e0213 */
[----:B------:R-:W-:Y:S06]  /*14bc0*/  @!P1 BRA `(.L_x_597) ;  /* 0x0000000000409947 */ /* 0x000fec0003800000 */
[----:B------:R-:W-:Y:S01]  /*14bd0*/  MOV R2, 0x0 ;  /* 0x0000000000027802 */ /* 0x000fe20000000f00 */
[----:B------:R-:W-:Y:S01]  /*14be0*/  ULDC.64 UR4, c[0x4][0x98] ;  /* 0x0100260000047ab9 */ /* 0x000fe20000000a00 */
[----:B------:R-:W-:Y:S01]  /*14bf0*/  ULDC.64 UR6, c[0x4][0xa0] ;  /* 0x0100280000067ab9 */ /* 0x000fe20000000a00 */
[----:B------:R-:W-:Y:S01]  /*14c00*/  ULDC.64 UR8, c[0x4][0x28] ;  /* 0x01000a0000087ab9 */ /* 0x000fe20000000a00 */
[----:B------:R-:W-:Y:S01]  /*14c10*/  IMAD.U32 R4, RZ, RZ, UR4 ;  /* 0x00000004ff047e24 */ /* 0x000fe2000f8e00ff */
[----:B--2---:R-:W-:Y:S01]  /*14c20*/  MOV R8, 0x70 ;  /* 0x0000007000087802 */ /* 0x004fe20000000f00 */
[----:B------:R-:W1:Y:S01]  /*14c30*/  LDC.64 R2, c[0x4][R2] ;  /* 0x0100000002027b82 */ /* 0x000e620000000a00 */
[----:B------:R-:W-:Y:S02]  /*14c40*/  IMAD.U32 R5, RZ, RZ, UR5 ;  /* 0x00000005ff057e24 */ /* 0x000fe4000f8e00ff */
[----:B0-----:R-:W-:Y:S02]  /*14c50*/  IMAD.U32 R6, RZ, RZ, UR6 ;  /* 0x00000006ff067e24 */ /* 0x001fe4000f8e00ff */
[----:B------:R-:W-:-:S02]  /*14c60*/  IMAD.U32 R7, RZ, RZ, UR7 ;  /* 0x00000007ff077e24 */ /* 0x000fc4000f8e00ff */
[----:B------:R-:W-:Y:S02]  /*14c70*/  IMAD.U32 R10, RZ, RZ, UR8 ;  /* 0x00000008ff0a7e24 */ /* 0x000fe4000f8e00ff */
[----:B------:R-:W-:Y:S02]  /*14c80*/  IMAD.U32 R11, RZ, RZ, UR9 ;  /* 0x00000009ff0b7e24 */ /* 0x000fe4000f8e00ff */
[----:B------:R-:W-:Y:S02]  /*14c90*/  IMAD.MOV.U32 R12, RZ, RZ, 0x1 ;  /* 0x00000001ff0c7424 */ /* 0x000fe400078e00ff */
[----:B------:R-:W-:-:S07]  /*14ca0*/  IMAD.MOV.U32 R13, RZ, RZ, RZ ;  /* 0x000000ffff0d7224 */ /* 0x000fce00078e00ff */
[----:B------:R-:W-:-:S07]  /*14cb0*/  LEPC R20, `(.L_x_597) ;  /* 0x000000001014794e */ /* 0x000fce0000000000 */
[----:B-1----:R-:W-:Y:S05]  /*14cc0*/  CALL.ABS.NOINC R2 ;  /* 0x0000000002007343 */ /* 0x002fea0003c00000 */
.L_x_597:
[----:B------:R-:W-:Y:S05]  /*14cd0*/  BSYNC B6 ;  /* 0x0000000000067941 */ /* 0x000fea0003800000 */
.L_x_596:
[----:B------:R-:W1:Y:S01]  /*14ce0*/  S2R R20, SR_TID.X ;  /* 0x0000000000147919 */ /* 0x000e620000002100 */
[----:B------:R-:W3:Y:S01]  /*14cf0*/  LDC R9, c[0x0][0x448] ;  /* 0x00011200ff097b82 */ /* 0x000ee20000000800 */
[----:B------:R-:W-:Y:S01]  /*14d00*/  IMAD.MOV.U32 R2, RZ, RZ, R22 ;  /* 0x000000ffff027224 */ /* 0x000fe200078e0016 */
[----:B------:R-:W-:Y:S01]  /*14d10*/  ULDC.64 UR4, c[0x0][0x2d8] ;  /* 0x0000b60000047ab9 */ /* 0x000fe20000000a00 */
[----:B------:R4:W5:Y:S01]  /*14d20*/  LDL R10, [R1+0x58] ;  /* 0x00005800010a7983 */ /* 0x0009620000100800 */
[----:B------:R-:W-:Y:S01]  /*14d30*/  IMAD.MOV.U32 R3, RZ, RZ, R19 ;  /* 0x000000ffff037224 */ /* 0x000fe200078e0013 */
[----:B------:R-:W-:Y:S01]  /*14d40*/  ULDC.64 UR6, c[0x0][0x2e0] ;  /* 0x0000b80000067ab9 */ /* 0x000fe20000000a00 */
[----:B------:R-:W-:Y:S01]  /*14d50*/  ULDC.64 UR8, c[0x0][0x280] ;  /* 0x0000a00000087ab9 */ /* 0x000fe20000000a00 */
[----:B------:R-:W-:Y:S02]  /*14d60*/  IMAD R28, R28, UR6, RZ ;  /* 0x000000061c1c7c24 */ /* 0x000fe4000f8e02ff */
[----:B------:R-:W-:-:S04]  /*14d70*/  IMAD.WIDE.U32 R2, R16, UR4, R2 ;  /* 0x0000000410027c25 */ /* 0x000fc8000f8e0002 */
[----:B------:R-:W-:Y:S01]  /*14d80*/  IMAD R3, R16, UR5, R3 ;  /* 0x0000000510037c24 */ /* 0x000fe2000f8e0203 */
[----:B------:R-:W-:Y:S01]  /*14d90*/  ULDC.64 UR4, c[0x0][0x2d0] ;  /* 0x0000b40000047ab9 */ /* 0x000fe20000000a00 */
[C---:B------:R-:W-:Y:S02]  /*14da0*/  IMAD R28, R18.reuse, UR7, R28 ;  /* 0x00000007121c7c24 */ /* 0x040fe4000f8e021c */
[----:B------:R-:W-:Y:S01]  /*14db0*/  IMAD.WIDE.U32 R2, R18, UR6, R2 ;  /* 0x0000000612027c25 */ /* 0x000fe2000f8e0002 */
[----:B------:R-:W-:-:S03]  /*14dc0*/  ULDC.64 UR6, c[0x0][0x2c8] ;  /* 0x0000b20000067ab9 */ /* 0x000fc60000000a00 */
[----:B------:R-:W-:Y:S01]  /*14dd0*/  IMAD.IADD R3, R3, 0x1, R28 ;  /* 0x0000000103037824 */ /* 0x000fe200078e021c */
[----:B---3--:R-:W-:Y:S02]  /*14de0*/  ISETP.NE.AND P0, PT, R9, 0x1, PT ;  /* 0x000000010900780c */ /* 0x008fe40003f05270 */
[C---:B-1----:R-:W-:Y:S01]  /*14df0*/  LOP3.LUT R21, R20.reuse, 0x7f, RZ, 0xc0, !PT ;  /* 0x0000007f14157812 */ /* 0x042fe200078ec0ff */
[----:B------:R-:W-:-:S03]  /*14e00*/  IMAD.SHL.U32 R20, R20, 0x20, RZ ;  /* 0x0000002014147824 */ /* 0x000fc600078e00ff */
[----:B------:R-:W-:-:S07]  /*14e10*/  SHF.R.U32.HI R21, RZ, 0x2, R21 ;  /* 0x00000002ff157819 */ /* 0x000fce0000011615 */
[----:B------:R-:W1:Y:S01]  /*14e20*/  @P0 LDC R0, c[0x0][0x44c] ;  /* 0x00011300ff000b82 */ /* 0x000e620000000800 */
[----:B------:R-:W-:-:S05]  /*14e30*/  LOP3.LUT R20, R21, 0x60, R20, 0xf8, !PT ;  /* 0x0000006015147812 */ /* 0x000fca00078ef814 */
[----:B0-----:R-:W-:Y:S02]  /*14e40*/  IMAD R6, R25, 0xc0, R20 ;  /* 0x000000c019067824 */ /* 0x001fe400078e0214 */
[----:B------:R-:W0:Y:S01]  /*14e50*/  @P0 LDC R5, c[0x0][0x450] ;  /* 0x00011400ff050b82 */ /* 0x000e220000000800 */
[----:B------:R4:W5:Y:S01]  /*14e60*/  LDL R20, [R1+0x54] ;  /* 0x0000540001147983 */ /* 0x0009620000100800 */
[----:B------:R-:W-:-:S06]  /*14e70*/  IMAD.MOV.U32 R4, RZ, RZ, R6 ;  /* 0x000000ffff047224 */ /* 0x000fcc00078e0006 */
[----:B--2---:R-:W2:Y:S01]  /*14e80*/  @P0 LDC R8, c[0x0][0x450] ;  /* 0x00011400ff080b82 */ /* 0x004ea20000000800 */
[----:B-1----:R-:W-:-:S05]  /*14e90*/  @P0 IMAD.HI.U32 R0, R6, R0, RZ ;  /* 0x0000000006000227 */ /* 0x002fca00078e00ff */
[----:B0-----:R-:W-:-:S04]  /*14ea0*/  @P0 SHF.R.U32.HI R4, RZ, R5, R0 ;  /* 0x00000005ff040219 */ /* 0x001fc80000011600 */
[----:B------:R-:W-:-:S05]  /*14eb0*/  SHF.R.S32.HI R0, RZ, 0x1f, R4 ;  /* 0x0000001fff007819 */ /* 0x000fca0000011404 */
[----:B------:R-:W-:-:S04]  /*14ec0*/  IMAD R0, R0, UR4, RZ ;  /* 0x0000000400007c24 */ /* 0x000fc8000f8e02ff */
[C---:B------:R-:W-:Y:S02]  /*14ed0*/  IMAD R7, R4.reuse, UR5, R0 ;  /* 0x0000000504077c24 */ /* 0x040fe4000f8e0200 */
[----:B------:R-:W-:Y:S02]  /*14ee0*/  IMAD.MOV R0, RZ, RZ, -R4 ;  /* 0x000000ffff007224 */ /* 0x000fe400078e0a04 */
[----:B------:R-:W-:-:S04]  /*14ef0*/  IMAD.WIDE.U32 R4, R4, UR4, R2 ;  /* 0x0000000404047c25 */ /* 0x000fc8000f8e0002 */
[----:B------:R-:W-:Y:S02]  /*14f00*/  IMAD R0, R9, R0, R6 ;  /* 0x0000000009007224 */ /* 0x000fe400078e0206 */
[----:B------:R-:W-:-:S03]  /*14f10*/  IMAD.IADD R5, R5, 0x1, R7 ;  /* 0x0000000105057824 */ /* 0x000fc600078e0207 */
[----:B------:R-:W-:Y:S01]  /*14f20*/  SHF.R.S32.HI R7, RZ, 0x1f, R0 ;  /* 0x0000001fff077819 */ /* 0x000fe20000011400 */
[----:B------:R-:W-:-:S04]  /*14f30*/  IMAD.WIDE.U32 R4, R0, UR6, R4 ;  /* 0x0000000600047c25 */ /* 0x000fc8000f8e0004 */
[----:B------:R-:W-:-:S04]  /*14f40*/  IMAD R7, R7, UR6, RZ ;  /* 0x0000000607077c24 */ /* 0x000fc8000f8e02ff */
[----:B------:R-:W-:Y:S01]  /*14f50*/  IMAD R7, R0, UR7, R7 ;  /* 0x0000000700077c24 */ /* 0x000fe2000f8e0207 */
[----:B------:R-:W-:-:S04]  /*14f60*/  IADD3 R0, P1, R4, UR8, RZ ;  /* 0x0000000804007c10 */ /* 0x000fc8000ff3e0ff */
[----:B------:R-:W-:Y:S02]  /*14f70*/  IADD3.X R4, R5, UR9, R7, P1, !PT ;  /* 0x0000000905047c10 */ /* 0x000fe40008ffe407 */
[----:B------:R-:W0:Y:S01]  /*14f80*/  @P0 LDC R7, c[0x0][0x44c] ;  /* 0x00011300ff070b82 */ /* 0x000e220000000800 */
[----:B------:R-:W-:Y:S01]  /*14f90*/  VIADD R5, R6, 0x80 ;  /* 0x0000008006057836 */ /* 0x000fe20000000000 */
[----:B------:R-:W1:Y:S04]  /*14fa0*/  S2R R21, SR_TID.X ;  /* 0x0000000000157919 */ /* 0x000e680000002100 */
[----:B------:R-:W-:Y:S01]  /*14fb0*/  MOV R6, R5 ;  /* 0x0000000500067202 */ /* 0x000fe20000000f00 */
[----:B0-----:R-:W-:-:S05]  /*14fc0*/  @P0 IMAD.HI.U32 R7, R5, R7, RZ ;  /* 0x0000000705070227 */ /* 0x001fca00078e00ff */
[----:B--2---:R-:W-:-:S05]  /*14fd0*/  @P0 SHF.R.U32.HI R6, RZ, R8, R7 ;  /* 0x00000008ff060219 */ /* 0x004fca0000011607 */
[----:B------:R-:W-:-:S04]  /*14fe0*/  IMAD.MOV R7, RZ, RZ, -R6 ;  /* 0x000000ffff077224 */ /* 0x000fc800078e0a06 */
[----:B------:R-:W-:Y:S01]  /*14ff0*/  IMAD R5, R9, R7, R5 ;  /* 0x0000000709057224 */ /* 0x000fe200078e0205 */
[----:B------:R-:W-:Y:S01]  /*15000*/  SHF.R.S32.HI R7, RZ, 0x1f, R6 ;  /* 0x0000001fff077819 */ /* 0x000fe20000011406 */
[----:B------:R-:W-:-:S04]  /*15010*/  IMAD.WIDE.U32 R2, R6, UR4, R2 ;  /* 0x0000000406027c25 */ /* 0x000fc8000f8e0002 */
[----:B------:R-:W-:Y:S01]  /*15020*/  IMAD R7, R7, UR4, RZ ;  /* 0x0000000407077c24 */ /* 0x000fe2000f8e02ff */
[----:B------:R-:W-:-:S03]  /*15030*/  ULDC UR4, c[0x0][0x2b8] ;  /* 0x0000ae0000047ab9 */ /* 0x000fc60000000800 */
[----:B------:R-:W-:Y:S01]  /*15040*/  IMAD R7, R6, UR5, R7 ;  /* 0x0000000506077c24 */ /* 0x000fe2000f8e0207 */
[----:B------:R-:W-:Y:S01]  /*15050*/  SHF.R.S32.HI R6, RZ, 0x1f, R5 ;  /* 0x0000001fff067819 */ /* 0x000fe20000011405 */
[----:B-1----:R-:W-:Y:S02]  /*15060*/  IMAD.SHL.U32 R18, R21, 0x10, RZ ;  /* 0x0000001015127824 */ /* 0x002fe400078e00ff */
[----:B------:R-:W-:Y:S02]  /*15070*/  IMAD.IADD R3, R3, 0x1, R7 ;  /* 0x0000000103037824 */ /* 0x000fe400078e0207 */
[----:B------:R-:W-:Y:S02]  /*15080*/  IMAD R6, R6, UR6, RZ ;  /* 0x0000000606067c24 */ /* 0x000fe4000f8e02ff */
[----:B------:R-:W-:Y:S01]  /*15090*/  IMAD.WIDE.U32 R2, R5, UR6, R2 ;  /* 0x0000000605027c25 */ /* 0x000fe2000f8e0002 */
[----:B------:R-:W-:-:S03]  /*150a0*/  LOP3.LUT R18, R18, 0x30, RZ, 0xc0, !PT ;  /* 0x0000003012127812 */ /* 0x000fc600078ec0ff */
[----:B------:R-:W-:Y:S01]  /*150b0*/  IMAD R6, R5, UR7, R6 ;  /* 0x0000000705067c24 */ /* 0x000fe2000f8e0206 */
[----:B------:R-:W-:Y:S02]  /*150c0*/  IADD3 R5, P1, R2, UR8, RZ ;  /* 0x0000000802057c10 */ /* 0x000fe4000ff3e0ff */
[----:B------:R-:W-:Y:S01]  /*150d0*/  ISETP.GE.AND P0, PT, R18, UR4, PT ;  /* 0x0000000412007c0c */ /* 0x000fe2000bf06270 */
[----:B------:R-:W-:Y:S01]  /*150e0*/  UMOV UR4, 0xffffffff ;  /* 0xffffffff00047882 */ /* 0x000fe20000000000 */
[----:B------:R-:W-:Y:S02]  /*150f0*/  LOP3.LUT R21, R21, 0x7f, RZ, 0xc0, !PT ;  /* 0x0000007f15157812 */ /* 0x000fe400078ec0ff */
[----:B------:R-:W-:Y:S02]  /*15100*/  IADD3.X R2, R3, UR9, R6, P1, !PT ;  /* 0x0000000903027c10 */ /* 0x000fe40008ffe406 */
[----:B------:R-:W-:Y:S01]  /*15110*/  SHF.R.U32.HI R19, RZ, 0x2, R21 ;  /* 0x00000002ff137819 */ /* 0x000fe20000011615 */
[----:B----4-:R-:W-:Y:S06]  /*15120*/  BRA.DIV UR4, `(.L_x_598) ;  /* 0x0000004e040c7947 */ /* 0x010fec000b800000 */
[----:B------:R-:W0:Y:S01]  /*15130*/  SHFL.IDX PT, R6, R0, RZ, 0x1c1f ;  /* 0x001c1fff00067589 */ /* 0x000e2200000e0000 */
[----:B-----5:R-:W-:Y:S02]  /*15140*/  IMAD R3, R20, R9, RZ ;  /* 0x0000000914037224 */ /* 0x020fe400078e02ff */
[----:B------:R-:W-:Y:S01]  /*15150*/  IMAD R25, R25, 0xc0, R19 ;  /* 0x000000c019197824 */ /* 0x000fe200078e0213 */
[----:B------:R-:W1:Y:S04]  /*15160*/  SHFL.IDX PT, R7, R4, RZ, 0x1c1f ;  /* 0x001c1fff04077589 */ /* 0x000e6800000e0000 */
[----:B------:R-:W-:-:S13]  /*15170*/  ISETP.GE.AND P2, PT, R25, R3, PT ;  /* 0x000000031900720c */ /* 0x000fda0003f46270 */
[----:B0-----:R-:W-:-:S05]  /*15180*/  @!P2 IADD3 R6, P1, R18, R6, RZ ;  /* 0x000000061206a210 */ /* 0x001fca0007f3e0ff */
[----:B-1----:R-:W-:-:S05]  /*15190*/  @!P2 IMAD.X R7, RZ, RZ, R7, P1 ;  /* 0x000000ffff07a224 */ /* 0x002fca00008e0607 */
[----:B------:R-:W-:Y:S01]  /*151a0*/  @!PT LDS RZ, [RZ] ;  /* 0x00000000fffff984 */ /* 0x000fe20000000800 */
[----:B------:R0:W-:Y:S02]  /*151b0*/  @!P2 LDGSTS.E.BYPASS.LTC128B.128 [R10+0xb000], desc[UR40][R6.64], !P0 ;  /* 0x0b000000060aafae */ /* 0x0001e4000c101d68 */
        /* <DEDUP_REMOVED lines=12> */
[----:B------:R-:W-:Y:S02]  /*15280*/  ISETP.GE.AND P1, PT, R6, R3, PT ;  /* 0x000000030600720c */ /* 0x000fe40003f26270 */
[----:B------:R-:W1:Y:S04]  /*15290*/  SHFL.IDX PT, R6, R4, 0x2, 0x1c1f ;  /* 0x005c1f0004067f89 */ /* 0x000e6800000e0000 */
[----:B------:R-:W-:Y:S07]  /*152a0*/  SHFL.IDX PT, R4, R4, 0x3, 0x1c1f ;  /* 0x007c1f0004047f89 */ /* 0x000fee00000e0000 */
[----:B0-----:R-:W-:-:S05]  /*152b0*/  @!P1 IADD3 R7, P2, R18, R7, RZ ;  /* 0x0000000712079210 */ /* 0x001fca0007f5e0ff */
[----:B-1----:R-:W-:-:S05]  /*152c0*/  @!P1 IMAD.X R6, RZ, RZ, R6, P2 ;  /* 0x000000ffff069224 */ /* 0x002fca00010e0606 */
[----:B------:R-:W-:-:S04]  /*152d0*/  @!P1 LOP3.LUT R7, R7, R6, RZ, 0x3c, !PT ;  /* 0x0000000607079212 */ /* 0x000fc800078e3cff */
[----:B------:R-:W-:-:S04]  /*152e0*/  @!P1 LOP3.LUT R6, R7, R6, RZ, 0x3c, !PT ;  /* 0x0000000607069212 */ /* 0x000fc800078e3cff */
[----:B------:R-:W-:-:S05]  /*152f0*/  @!P1 LOP3.LUT R7, R7, R6, RZ, 0x3c, !PT ;  /* 0x0000000607079212 */ /* 0x000fca00078e3cff */
[----:B------:R0:W-:Y:S04]  /*15300*/  @!P1 LDGSTS.E.BYPASS.LTC128B.128 [R10+0xc000], desc[UR40][R6.64], !P0 ;  /* 0x0c000000060a9fae */ /* 0x0001e8000c101d68 */
[----:B0-----:R0:W1:Y:S02]  /*15310*/  SHFL.IDX PT, R6, R0, 0x3, 0x1c1f ;  /* 0x007c1f0000067f89 */ /* 0x00106400000e0000 */
[----:B0-----:R-:W-:-:S05]  /*15320*/  VIADD R0, R25, 0x80 ;  /* 0x0000008019007836 */ /* 0x001fca0000000000 */
[----:B------:R-:W-:Y:S01]  /*15330*/  ISETP.GE.AND P1, PT, R0, R3, PT ;  /* 0x000000030000720c */ /* 0x000fe20003f26270 */
[----:B------:R-:W-:-:S05]  /*15340*/  VIADD R0, R25, 0x60 ;  /* 0x0000006019007836 */ /* 0x000fca0000000000 */
[----:B------:R-:W-:Y:S02]  /*15350*/  ISETP.GE.AND P2, PT, R0, R3, PT ;  /* 0x000000030000720c */ /* 0x000fe40003f46270 */
[----:B------:R-:W0:Y:S11]  /*15360*/  SHFL.IDX PT, R0, R5, RZ, 0x1c1f ;  /* 0x001c1fff05007589 */ /* 0x000e3600000e0000 */
[----:B-1----:R-:W-:-:S04]  /*15370*/  @!P2 IADD3 R6, P3, R18, R6, RZ ;  /* 0x000000061206a210 */ /* 0x002fc80007f7e0ff */
[----:B------:R-:W-:Y:S02]  /*15380*/  @!P2 IADD3.X R7, RZ, R4, RZ, P3, !PT ;  /* 0x00000004ff07a210 */ /* 0x000fe40001ffe4ff */
[----:B------:R-:W1:Y:S04]  /*15390*/  SHFL.IDX PT, R4, R2, RZ, 0x1c1f ;  /* 0x001c1fff02047589 */ /* 0x000e6800000e0000 */
[----:B------:R2:W-:Y:S01]  /*153a0*/  @!P2 LDGSTS.E.BYPASS.LTC128B.128 [R10+0xc800], desc[UR40][R6.64], !P0 ;  /* 0x0c800000060aafae */ /* 0x0005e2000c101d68 */
[----:B0-----:R-:W-:-:S05]  /*153b0*/  @!P1 IADD3 R0, P3, R18, R0, RZ ;  /* 0x0000000012009210 */ /* 0x001fca0007f7e0ff */
[----:B--2---:R-:W-:Y:S02]  /*153c0*/  @!P1 IMAD.MOV.U32 R6, RZ, RZ, R0 ;  /* 0x000000ffff069224 */ /* 0x004fe400078e0000 */
[----:B------:R0:W2:Y:S04]  /*153d0*/  SHFL.IDX PT, R0, R2, 0x1, 0x1c1f ;  /* 0x003c1f0002007f89 */ /* 0x0000a800000e0000 */
[----:B------:R0:W3:Y:S01]  /*153e0*/  SHFL.IDX PT, R2, R5, 0x1, 0x1c1f ;  /* 0x003c1f0005027f89 */ /* 0x0000e200000e0000 */
[----:B-1----:R-:W-:-:S04]  /*153f0*/  @!P1 IMAD.X R4, RZ, RZ, R4, P3 ;  /* 0x000000ffff049224 */ /* 0x002fc800018e0604 */
[----:B------:R-:W-:-:S05]  /*15400*/  @!P1 IMAD.MOV.U32 R7, RZ, RZ, R4 ;  /* 0x000000ffff079224 */ /* 0x000fca00078e0004 */
[----:B------:R0:W-:Y:S02]  /*15410*/  @!P1 LDGSTS.E.BYPASS.LTC128B.128 [R10+0xd000], desc[UR40][R6.64], !P0 ;  /* 0x0d000000060a9fae */ /* 0x0001e4000c101d68 */
.L_x_740:
[----:B------:R-:W-:-:S05]  /*15420*/  VIADD R25, R25, 0xa0 ;  /* 0x000000a019197836 */ /* 0x000fca0000000000 */
[----:B------:R-:W-:-:S13]  /*15430*/  ISETP.GE.AND P1, PT, R25, R3, PT ;  /* 0x000000031900720c */ /* 0x000fda0003f26270 */
[----:B0--3--:R-:W-:-:S05]  /*15440*/  @!P1 IADD3 R2, P2, R18, R2, RZ ;  /* 0x0000000212029210 */ /* 0x009fca0007f5e0ff */
[----:B--2---:R-:W-:-:S05]  /*15450*/  @!P1 IMAD.X R3, RZ, RZ, R0, P2 ;  /* 0x000000ffff039224 */ /* 0x004fca00010e0600 */
[----:B------:R-:W-:Y:S01]  /*15460*/  @!PT LDS RZ, [RZ] ;  /* 0x00000000fffff984 */ /* 0x000fe20000000800 */
[----:B------:R-:W-:Y:S01]  /*15470*/  @!PT LDS RZ, [RZ] ;  /* 0x00000000fffff984 */ /* 0x000fe20000000800 */
[----:B------:R-:W-:Y:S01]  /*15480*/  @!PT LDS RZ, [RZ] ;  /* 0x00000000fffff984 */ /* 0x000fe20000000800 */
[----:B------:R0:W-:Y:S01]  /*15490*/  @!P1 LDGSTS.E.BYPASS.LTC128B.128 [R10+0xd800], desc[UR40][R2.64], !P0 ;  /* 0x0d800000020a9fae */ /* 0x0001e2000c101d68 */
[----:B------:R-:W-:Y:S01]  /*154a0*/  PLOP3.LUT P0, PT, PT, PT, PT, 0x80, 0x0 ;  /* 0x000000000000781c */ /* 0x000fe20003f0f070 */
[----:B------:R-:W-:-:S12]  /*154b0*/  NOP ;  /* 0x0000000000007918 */ /* 0x000fd80000000000 */
.L_x_599:
[----:B------:R-:W-:Y:S02]  /*154c0*/  PLOP3.LUT P1, PT, P1, P0, PT, 0xa2, 0x0 ;  /* 0x000000000000781c */ /* 0x000fe40000f21472 */
[----:B------:R-:W-:-:S08]  /*154d0*/  @P0 R2UR P1, UR4, R17 ;  /* 0x00000000110402ca */ /* 0x000fd00000020000 */
[----:B------:R-:W-:-:S05]  /*154e0*/  @P0 PLOP3.LUT P0, PT, P1, PT, PT, 0x80, 0x0 ;  /* 0x000000000000081c */ /* 0x000fca0000f0f070 */
[----:B------:R-:W-:Y:S01]  /*154f0*/  @!P1 SYNCS.ARRIVE.TRANS64.RED.A0T1 RZ, [UR4+0x13200], RZ ;  /* 0x013200ffffff99a7 */ /* 0x000fe20008200404 */
[----:B------:R-:W-:Y:S07]  /*15500*/  @!P1 ARRIVES.LDGSTSBAR.64.TRANSCNT [UR4+0x13200] ;  /* 0x01320000ff0099b0 */ /* 0x000fee0008000a84 */
[----:B------:R-:W-:Y:S05]  /*15510*/  @P0 BRA.U.ANY `(.L_x_599) ;  /* 0xfffffffd00e80947 */ /* 0x000fea000393ffff */
[----:B0-----:R-:W2:Y:S02]  /*15520*/  LDL.LU R2, [R1+0x5c] ;  /* 0x00005c0001027983 */ /* 0x001ea40000300800 */
        /* <DEDUP_REMOVED lines=9> */
[----:B------:R-:W1:Y:S03]  /*155c0*/  SYNCS.PHASECHK.TRANS64.TRYWAIT P0, [R17+URZ+0x13220], R0 ;  /* 0x01322000110075a7 */ /* 0x000e66000800017f */
[----:B01----:R-:W-:Y:S05]  /*155d0*/  @!P0 BRA `(.L_x_601) ;  /* 0x0000004c00b88947 */ /* 0x003fea0003800000 */
.L_x_741:
[----:B------:R-:W-:Y:S05]  /*155e0*/  BSYNC B0 ;  /* 0x0000000000007941 */ /* 0x000fea0003800000 */
.L_x_600:
[----:B------:R-:W2:Y:S01]  /*155f0*/  LDL R2, [R1+0x20] ;  /* 0x0000200001027983 */ /* 0x000ea20000100800 */
[----:B------:R-:W-:-:S05]  /*15600*/  VIADD R26, R26, 0xfffffffe ;  /* 0xfffffffe1a1a7836 */ /* 0x000fca0000000000 */
[----:B--2---:R-:W-:-:S13]  /*15610*/  ISETP.GE.AND P0, PT, R26, R2, PT ;  /* 0x000000021a00720c */ /* 0x004fda0003f06270 */
[----:B------:R-:W-:Y:S05]  /*15620*/  @!P0 BRA `(.L_x_602) ;  /* 0x0000001400288947 */ /* 0x000fea0003800000 */
[----:B------:R1:W-:Y:S01]  /*15630*/  STL [R1], R26 ;  /* 0x0000001a01007387 */ /* 0x0003e20000100800 */
[----:B------:R-:W-:-:S03]  /*15640*/  IMAD.MOV.U32 R20, RZ, RZ, R29 ;  /* 0x000000ffff147224 */ /* 0x000fc600078e001d */
[----:B------:R1:W5:Y:S04]  /*15650*/  LDL.LU R21, [R1+0xc] ;  /* 0x00000c0001157983 */ /* 0x0003680000300800 */
.L_x_622:
[----:B0-2---:R-:W2:Y:S04]  /*15660*/  LDL R3, [R1+0x18] ;  /* 0x0000180001037983 */ /* 0x005ea80000100800 */
[----:B------:R-:W3:Y:S04]  /*15670*/  LDL R11, [R1+0x1c] ;  /* 0x00001c00010b7983 */ /* 0x000ee80000100800 */
[----:B------:R-:W4:Y:S04]  /*15680*/  LDL R9, [R1+0x8] ;  /* 0x0000080001097983 */ /* 0x000f280000100800 */
[----:B------:R-:W2:Y:S01]  /*15690*/  LDL.LU R13, [R1] ;  /* 0x00000000010d7983 */ /* 0x000ea20000300800 */
[----:B0-----:R-:W0:Y:S01]  /*156a0*/  S2R R0, SR_TID.X ;  /* 0x0000000000007919 */ /* 0x001e220000002100 */
[----:B-1----:R-:W1:Y:S01]  /*156b0*/  S2R R4, SR_TID.X ;  /* 0x0000000000047919 */ /* 0x002e620000002100 */
[----:B------:R-:W1:Y:S01]  /*156c0*/  S2R R8, SR_TID.X ;  /* 0x0000000000087919 */ /* 0x000e620000002100 */
[----:B------:R-:W4:Y:S01]  /*156d0*/  LDL R14, [R1+0x20] ;  /* 0x00002000010e7983 */ /* 0x000f220000100800 */
[----:B------:R-:W-:Y:S05]  /*156e0*/  YIELD ;  /* 0x0000000000007946 */ /* 0x000fea0003800000 */
[----:B------:R-:W-:Y:S01]  /*156f0*/  ULDC.64 UR4, c[0x0][0x428] ;  /* 0x00010a0000047ab9 */ /* 0x000fe20000000a00 */
[----:B------:R-:W4:Y:S01]  /*15700*/  LDL R12, [R1+0x6c] ;  /* 0x00006c00010c7983 */ /* 0x000f220000100800 */
[----:B------:R-:W-:Y:S01]  /*15710*/  ULDC.64 UR6, c[0x0][0x418] ;  /* 0x0001060000067ab9 */ /* 0x000fe20000000a00 */
[----:B0-----:R-:W-:-:S02]  /*15720*/  LOP3.LUT R2, R0, 0x7f, RZ, 0xc0, !PT ;  /* 0x0000007f00027812 */ /* 0x001fc400078ec0ff */
[----:B------:R-:W0:Y:S02]  /*15730*/  LDC R0, c[0x0][0x430] ;  /* 0x00010c00ff007b82 */ /* 0x000e240000000800 */
[----:B------:R-:W-:Y:S01]  /*15740*/  SHF.R.U32.HI R2, RZ, 0x2, R2 ;  /* 0x00000002ff027819 */ /* 0x000fe20000011602 */
[----:B-1----:R-:W-:-:S05]  /*15750*/  IMAD.SHL.U32 R6, R4, 0x20, RZ ;  /* 0x0000002004067824 */ /* 0x002fca00078e00ff */
[----:B------:R-:W-:Y:S02]  /*15760*/  LOP3.LUT R6, R2, 0x60, R6, 0xf8, !PT ;  /* 0x0000006002067812 */ /* 0x000fe400078ef806 */
[----:B------:R-:W1:Y:S01]  /*15770*/  S2R R2, SR_TID.X ;  /* 0x0000000000027919 */ /* 0x000e620000002100 */
[----:B0-----:R-:W-:-:S13]  /*15780*/  ISETP.NE.AND P0, PT, R0, 0x1, PT ;  /* 0x000000010000780c */ /* 0x001fda0003f05270 */
[----:B------:R-:W0:Y:S08]  /*15790*/  @P0 LDC R5, c[0x0][0x434] ;  /* 0x00010d00ff050b82 */ /* 0x000e300000000800 */
[----:B------:R-:W0:Y:S01]  /*157a0*/  @P0 LDC R4, c[0x0][0x438] ;  /* 0x00010e00ff040b82 */ /* 0x000e220000000800 */
[----:B-1----:R-:W-:Y:S01]  /*157b0*/  LOP3.LUT R2, R2, 0x7f, RZ, 0xc0, !PT ;  /* 0x0000007f02027812 */ /* 0x002fe200078ec0ff */
[----:B------:R-:W-:-:S03]  /*157c0*/  IMAD.SHL.U32 R10, R8, 0x20, RZ ;  /* 0x00000020080a7824 */ /* 0x000fc600078e00ff */
[----:B------:R-:W-:-:S04]  /*157d0*/  SHF.R.U32.HI R7, RZ, 0x2, R2 ;  /* 0x00000002ff077819 */ /* 0x000fc80000011602 */
[----:B------:R-:W-:Y:S02]  /*157e0*/  LOP3.LUT R10, R7, 0x60, R10, 0xf8, !PT ;  /* 0x00000060070a7812 */ /* 0x000fe400078ef80a */
[----:B------:R-:W1:Y:S02]  /*157f0*/  @P0 LDC R7, c[0x0][0x434] ;  /* 0x00010d00ff070b82 */ /* 0x000e640000000800 */
[----:B------:R-:W-:-:S04]  /*15800*/  LOP3.LUT R10, R10, 0x80, RZ, 0xfc, !PT ;  /* 0x000000800a0a7812 */ /* 0x000fc800078efcff */
[----:B------:R-:W-:Y:S01]  /*15810*/  ISETP.GT.U32.AND P1, PT, R10, 0x9f, PT ;  /* 0x0000009f0a00780c */ /* 0x000fe20003f24070 */
[----:B--2---:R-:W-:-:S05]  /*15820*/  IMAD R3, R13, 0xa0, R3 ;  /* 0x000000a00d037824 */ /* 0x004fca00078e0203 */
[----:B------:R-:W-:-:S05]  /*15830*/  IADD3 R6, R6, R3, RZ ;  /* 0x0000000306067210 */ /* 0x000fca0007ffe0ff */
[----:B0-----:R-:W-:-:S04]  /*15840*/  @P0 IMAD.HI.U32 R5, R6, R5, RZ ;  /* 0x0000000506050227 */ /* 0x001fc800078e00ff */
[----:B------:R-:W-:Y:S01]  /*15850*/  IMAD.MOV.U32 R2, RZ, RZ, R6 ;  /* 0x000000ffff027224 */ /* 0x000fe200078e0006 */
[----:B------:R-:W-:Y:S02]  /*15860*/  @P0 SHF.R.U32.HI R2, RZ, R4, R5 ;  /* 0x00000004ff020219 */ /* 0x000fe40000011605 */
[----:B------:R-:W0:Y:S01]  /*15870*/  @P0 LDC R4, c[0x0][0x438] ;  /* 0x00010e00ff040b82 */ /* 0x000e220000000800 */
[----:B------:R-:W-:-:S04]  /*15880*/  IMAD.IADD R3, R10, 0x1, R3 ;  /* 0x000000010a037824 */ /* 0x000fc800078e0203 */
[----:B-1----:R-:W-:-:S04]  /*15890*/  @P0 IMAD.HI.U32 R7, R3, R7, RZ ;  /* 0x0000000703070227 */ /* 0x002fc800078e00ff */
[----:B------:R-:W-:Y:S02]  /*158a0*/  IMAD.MOV.U32 R5, RZ, RZ, R3 ;  /* 0x000000ffff057224 */ /* 0x000fe400078e0003 */
[----:B------:R-:W-:-:S04]  /*158b0*/  IMAD.MOV R8, RZ, RZ, -R2 ;  /* 0x000000ffff087224 */ /* 0x000fc800078e0a02 */
[----:B------:R-:W-:Y:S01]  /*158c0*/  IMAD R8, R0, R8, R6 ;  /* 0x0000000800087224 */ /* 0x000fe200078e0206 */
[----:B0-----:R-:W-:-:S05]  /*158d0*/  @P0 SHF.R.U32.HI R5, RZ, R4, R7 ;  /* 0x00000004ff050219 */ /* 0x001fca0000011607 */
[----:B------:R-:W-:-:S04]  /*158e0*/  IMAD.MOV R4, RZ, RZ, -R5 ;  /* 0x000000ffff047224 */ /* 0x000fc800078e0a05 */
[----:B------:R-:W-:Y:S01]  /*158f0*/  IMAD R0, R0, R4, R3 ;  /* 0x0000000400007224 */ /* 0x000fe200078e0203 */
[----:B------:R-:W-:Y:S01]  /*15900*/  SHF.R.S32.HI R3, RZ, 0x1f, R2 ;  /* 0x0000001fff037819 */ /* 0x000fe20000011402 */
[----:B---3--:R-:W-:-:S04]  /*15910*/  IMAD R4, R11, UR4, RZ ;  /* 0x000000040b047c24 */ /* 0x008fc8000f8e02ff */
[C---:B----4-:R-:W-:Y:S02]  /*15920*/  IMAD R4, R9.reuse, UR5, R4 ;  /* 0x0000000509047c24 */ /* 0x050fe4000f8e0204 */
[----:B------:R-:W-:-:S04]  /*15930*/  IMAD.WIDE.U32 R2, R9, UR4, R2 ;  /* 0x0000000409027c25 */ /* 0x000fc8000f8e0002 */
[----:B------:R-:W-:Y:S01]  /*15940*/  IMAD.IADD R3, R4, 0x1, R3 ;  /* 0x0000000104037824 */ /* 0x000fe200078e0203 */
[----:B------:R-:W-:-:S04]  /*15950*/  LEA R10, P0, R2, UR6, 0x2 ;  /* 0x00000006020a7c11 */ /* 0x000fc8000f8010ff */
[----:B------:R-:W-:-:S05]  /*15960*/  LEA.HI.X R11, R2, UR7, R3, 0x2, P0 ;  /* 0x00000007020b7c11 */ /* 0x000fca00080f1403 */
[----:B------:R-:W2:Y:S01]  /*15970*/  LDG.E R10, desc[UR40][R10.64] ;  /* 0x000000280a0a7981 */ /* 0x000ea2000c1e1900 */
[--C-:B------:R-:W-:Y:S01]  /*15980*/  @!P1 SHF.R.S32.HI R3, RZ, 0x1f, R5.reuse ;  /* 0x0000001fff039819 */ /* 0x100fe20000011405 */
[----:B------:R-:W-:-:S04]  /*15990*/  @!P1 IMAD.MOV.U32 R2, RZ, RZ, R5 ;  /* 0x000000ffff029224 */ /* 0x000fc800078e0005 */
[----:B------:R-:W-:-:S04]  /*159a0*/  @!P1 IMAD.WIDE.U32 R2, R9, UR4, R2 ;  /* 0x0000000409029c25 */ /* 0x000fc8000f8e0002 */
[----:B------:R-:W-:Y:S01]  /*159b0*/  @!P1 IMAD.IADD R3, R4, 0x1, R3 ;  /* 0x0000000104039824 */ /* 0x000fe200078e0203 */
[----:B------:R-:W-:Y:S01]  /*159c0*/  @!P1 LEA R4, P0, R2, UR6, 0x2 ;  /* 0x0000000602049c11 */ /* 0x000fe2000f8010ff */
[----:B------:R-:W-:Y:S01]  /*159d0*/  IMAD.MOV.U32 R9, RZ, RZ, RZ ;  /* 0x000000ffff097224 */ /* 0x000fe200078e00ff */
[----:B------:R-:W-:Y:S02]  /*159e0*/  IADD3 R29, R20, 0x1, RZ ;  /* 0x00000001141d7810 */ /* 0x000fe40007ffe0ff */
[----:B------:R-:W-:Y:S01]  /*159f0*/  @!P1 LEA.HI.X R5, R2, UR7, R3, 0x2, P0 ;  /* 0x0000000702059c11 */ /* 0x000fe200080f1403 */
[----:B------:R-:W-:Y:S01]  /*15a00*/  IMAD.MOV.U32 R2, RZ, RZ, R13 ;  /* 0x000000ffff027224 */ /* 0x000fe200078e000d */
[----:B------:R-:W-:-:S03]  /*15a10*/  ISETP.NE.AND P0, PT, R29, 0x2, PT ;  /* 0x000000021d00780c */ /* 0x000fc60003f05270 */
[----:B-----5:R0:W5:Y:S01]  /*15a20*/  @!P1 LDG.E R9, desc[UR40][R4.64] ;  /* 0x0000002804099981 */ /* 0x020162000c1e1900 */
[----:B------:R-:W-:Y:S02]  /*15a30*/  ISETP.GT.AND P1, PT, R2, R14, PT ;  /* 0x0000000e0200720c */ /* 0x000fe40003f24270 */
[----:B------:R-:W-:Y:S01]  /*15a40*/  SEL R2, RZ, 0x1, P0 ;  /* 0x00000001ff027807 */ /* 0x000fe20000000000 */
[----:B------:R-:W-:-:S03]  /*15a50*/  VIADD R13, R13, 0xffffffff ;  /* 0xffffffff0d0d7836 */ /* 0x000fc60000000000 */
[----:B------:R-:W-:Y:S02]  /*15a60*/  LOP3.LUT R2, R21, R2, RZ, 0x3c, !PT ;  /* 0x0000000215027212 */ /* 0x000fe400078e3cff */
[----:B------:R0:W-:Y:S04]  /*15a70*/  STL [R1], R13 ;  /* 0x0000000d01007387 */ /* 0x0001e80000100800 */
[----:B------:R0:W-:Y:S01]  /*15a80*/  STL [R1+0xc], R2 ;  /* 0x00000c0201007387 */ /* 0x0001e20000100800 */
[----:B------:R-:W-:Y:S02]  /*15a90*/  ISETP.NE.AND P2, PT, R12, 0x3, PT ;  /* 0x000000030c00780c */ /* 0x000fe40003f45270 */
[----:B------:R-:W-:Y:S02]  /*15aa0*/  SEL R29, R29, RZ, P0 ;  /* 0x000000ff1d1d7207 */ /* 0x000fe40000000000 */
[----:B--2---:R-:W-:-:S09]  /*15ab0*/  SHF.R.S32.HI R26, RZ, 0x1f, R10 ;  /* 0x0000001fff1a7819 */ /* 0x004fd2000001140a */
[----:B0-----:R-:W-:Y:S05]  /*15ac0*/  @!P2 BRA `(.L_x_603) ;  /* 0x000000000004a947 */ /* 0x001fea0003800000 */
[----:B------:R-:W-:Y:S01]  /*15ad0*/  BPT.TRAP 0x1 ;  /* 0x000000040000795c */ /* 0x000fe20000300000 */
.L_x_603:
[----:B------:R-:W-:Y:S01]  /*15ae0*/  IMAD R6, R29, 0x8, R17 ;  /* 0x000000081d067824 */ /* 0x000fe200078e0211 */
[----:B------:R-:W-:Y:S01]  /*15af0*/  SHF.L.U32 R28, R2, 0x1f, RZ ;  /* 0x0000001f021c7819 */ /* 0x000fe200000006ff */
[----:B------:R-:W-:Y:S01]  /*15b00*/  BSSY B0, `(.L_x_604) ;  /* 0x0000004000007945 */ /* 0x000fe20003800000 */
[----:B------:R-:W-:Y:S02]  /*15b10*/  SHF.R.S32.HI R22, RZ, 0x1f, R8 ;  /* 0x0000001fff167819 */ /* 0x000fe40000011408 */
[----:B------:R-:W0:Y:S02]  /*15b20*/  SYNCS.PHASECHK.TRANS64.TRYWAIT P0, [R6+URZ+0x13280], R28 ;  /* 0x0132801c060075a7 */ /* 0x000e24000800017f */
[----:B0-----:R-:W-:Y:S05]  /*15b30*/  @!P0 BRA `(.L_x_605) ;  /* 0x0000004800748947 */ /* 0x001fea0003800000 */
.L_x_742:
[----:B------:R-:W-:Y:S05]  /*15b40*/  BSYNC B0 ;  /* 0x0000000000007941 */ /* 0x000fea0003800000 */
.L_x_604:
        /* <DEDUP_REMOVED lines=42> */
[----:B------:R-:W-:Y:S01]  /*15df0*/  SHFL.IDX PT, R18, R18, RZ, 0x1c1f ;  /* 0x001c1fff12127589 */ /* 0x000fe200000e0000 */
[----:B-1----:R-:W-:-:S03]  /*15e00*/  IMAD.SHL.U32 R11, R3, 0x10, RZ ;  /* 0x00000010030b7824 */ /* 0x002fc600078e00ff */
[----:B------:R-:W1:Y:S02]  /*15e10*/  SHFL.IDX PT, R3, R5, RZ, 0x1c1f ;  /* 0x001c1fff05037589 */ /* 0x000e6400000e0000 */
[----:B------:R-:W-:-:S04]  /*15e20*/  LOP3.LUT R11, R11, 0x30, RZ, 0xc0, !PT ;  /* 0x000000300b0b7812 */ /* 0x000fc800078ec0ff */
[----:B--2---:R-:W-:-:S04]  /*15e30*/  IADD3 R2, P0, R11, R2, RZ ;  /* 0x000000020b027210 */ /* 0x004fc80007f1e0ff */
[----:B-1----:R-:W-:-:S05]  /*15e40*/  IADD3.X R3, RZ, R3, RZ, P0, !PT ;  /* 0x00000003ff037210 */ /* 0x002fca00007fe4ff */
        /* <DEDUP_REMOVED lines=17> */
.L_x_754:
[----:B------:R-:W3:Y:S02]  /*15f60*/  S2R R3, SR_TID.X ;  /* 0x0000000000037919 */ /* 0x000ee40000002100 */
[----:B---3--:R-:W-:-:S05]  /*15f70*/  IMAD.SHL.U32 R3, R3, 0x10, RZ ;  /* 0x0000001003037824 */ /* 0x008fca00078e00ff */
[----:B------:R-:W-:-:S04]  /*15f80*/  LOP3.LUT R3, R3, 0x30, RZ, 0xc0, !PT ;  /* 0x0000003003037812 */ /* 0x000fc800078ec0ff */
[----:B--2---:R-:W-:-:S05]  /*15f90*/  IADD3 R2, P0, R3, R2, RZ ;  /* 0x0000000203027210 */ /* 0x004fca0007f1e0ff */
[----:B------:R-:W-:Y:S01]  /*15fa0*/  IMAD.X R3, RZ, RZ, R18, P0 ;  /* 0x000000ffff037224 */ /* 0x000fe200000e0612 */
[----:B------:R-:W-:-:S04]  /*15fb0*/  PLOP3.LUT P0, PT, PT, PT, PT, 0x80, 0x0 ;  /* 0x000000000000781c */ /* 0x000fc80003f0f070 */
[----:B------:R-:W-:Y:S01]  /*15fc0*/  @!PT LDS RZ, [RZ] ;  /* 0x00000000fffff984 */ /* 0x000fe20000000800 */
[----:B------:R-:W-:Y:S01]  /*15fd0*/  @!PT LDS RZ, [RZ] ;  /* 0x00000000fffff984 */ /* 0x000fe20000000800 */
[----:B------:R-:W-:Y:S01]  /*15fe0*/  @!PT LDS RZ, [RZ] ;  /* 0x00000000fffff984 */ /* 0x000fe20000000800 */
[----:B------:R2:W-:Y:S01]  /*15ff0*/  LDGSTS.E.BYPASS.LTC128B.128 [R7+0x8000], desc[UR40][R2.64], !P2 ;  /* 0x0800000002077fae */ /* 0x0005e2000d101d68 */
[----:B------:R-:W-:-:S08]  /*16000*/  NOP ;  /* 0x0000000000007918 */ /* 0x000fd00000000000 */
.L_x_607:
[----:B------:R-:W-:Y:S02]  /*16010*/  PLOP3.LUT P2, PT, P2, P0, PT, 0xa2, 0x0 ;  /* 0x000000000000781c */ /* 0x000fe40001741472 */
[----:B------:R-:W-:-:S08]  /*16020*/  @P0 R2UR P2, UR4, R6 ;  /* 0x00000000060402ca */ /* 0x000fd00000040000 */
[----:B------:R-:W-:-:S05]  /*16030*/  @P0 PLOP3.LUT P0, PT, P2, PT, PT, 0x80, 0x0 ;  /* 0x000000000000081c */ /* 0x000fca000170f070 */
[----:B------:R-:W-:Y:S01]  /*16040*/  @!P2 SYNCS.ARRIVE.TRANS64.RED.A0T1 RZ, [UR4+0x13270], RZ ;  /* 0x013270ffffffa9a7 */ /* 0x000fe20008200404 */
[----:B------:R-:W-:Y:S07]  /*16050*/  @!P2 ARRIVES.LDGSTSBAR.64.TRANSCNT [UR4+0x13270] ;  /* 0x01327000ff00a9b0 */ /* 0x000fee0008000a84 */
[----:B------:R-:W-:Y:S05]  /*16060*/  @P0 BRA.U.ANY `(.L_x_607) ;  /* 0xfffffffd00e80947 */ /* 0x000fea000393ffff */
[----:B------:R-:W-:Y:S01]  /*16070*/  NOP ;  /* 0x0000000000007918 */ /* 0x000fe20000000000 */
[----:B--2---:R-:W2:Y:S02]  /*16080*/  LDL R2, [R1+0x6c] ;  /* 0x00006c0001027983 */ /* 0x004ea40000100800 */
[----:B--2---:R-:W-:-:S13]  /*16090*/  ISETP.NE.AND P3, PT, R2, 0x3, PT ;  /* 0x000000030200780c */ /* 0x004fda0003f65270 */
[----:B------:R-:W-:Y:S05]  /*160a0*/  @!P3 BRA `(.L_x_608) ;  /* 0x000000000004b947 */ /* 0x000fea0003800000 */
[----:B------:R-:W-:Y:S01]  /*160b0*/  BPT.TRAP 0x1 ;  /* 0x000000040000795c */ /* 0x000fe20000300000 */
.L_x_608:
[----:B------:R2:W-:Y:S01]  /*160c0*/  SYNCS.ARRIVE.TRANS64.A1T0 RZ, [R6+URZ+0x13270], RZ ;  /* 0x013270ff06ff79a7 */ /* 0x0005e2000810003f */
[----:B------:R-:W-:Y:S05]  /*160d0*/  @!P3 BRA `(.L_x_609) ;  /* 0x000000000004b947 */ /* 0x000fea0003800000 */
[----:B------:R-:W-:Y:S01]  /*160e0*/  BPT.TRAP 0x1 ;  /* 0x000000040000795c */ /* 0x000fe20000300000 */
.L_x_609:
[----:B------:R-:W3:Y:S01]  /*160f0*/  SYNCS.PHASECHK.TRANS64.TRYWAIT P0, [R6+URZ+0x13240], R28 ;  /* 0x0132401c060075a7 */ /* 0x000ee2000800017f */
[----:B------:R-:W-:Y:S04]  /*16100*/  BSSY B0, `(.L_x_610) ;  /* 0x0000002000007945 */ /* 0x000fe80003800000 */
[----:B---3--:R-:W-:Y:S05]  /*16110*/  @!P0 BRA `(.L_x_611) ;  /* 0x0000004800ac8947 */ /* 0x008fea0003800000 */
.L_x_755:
[----:B------:R-:W-:Y:S05]  /*16120*/  BSYNC B0 ;  /* 0x0000000000007941 */ /* 0x000fea0003800000 */
.L_x_610:
[----:B------:R-:W4:Y:S01]  /*16130*/  S2R R11, SR_TID.X ;  /* 0x00000000000b7919 */ /* 0x000f220000002100 */
[----:B------:R-:W-:Y:S01]  /*16140*/  ULDC.64 UR4, c[0x0][0x300] ;  /* 0x0000c00000047ab9 */ /* 0x000fe20000000a00 */
[----:B------:R-:W-:Y:S01]  /*16150*/  ULDC.64 UR6, c[0x0][0x310] ;  /* 0x0000c40000067ab9 */ /* 0x000fe20000000a00 */
[----:B------:R-:W-:Y:S02]  /*16160*/  IMAD R4, R22, UR4, RZ ;  /* 0x0000000416047c24 */ /* 0x000fe4000f8e02ff */
[----:B------:R-:W-:-:S04]  /*16170*/  IMAD.WIDE.U32 R2, R8, UR4, RZ ;  /* 0x0000000408027c25 */ /* 0x000fc8000f8e00ff */
[----:B------:R-:W-:Y:S02]  /*16180*/  IMAD R4, R8, UR5, R4 ;  /* 0x0000000508047c24 */ /* 0x000fe4000f8e0204 */
[----:B------:R-:W-:Y:S02]  /*16190*/  IMAD R26, R26, UR6, RZ ;  /* 0x000000061a1a7c24 */ /* 0x000fe4000f8e02ff */
[----:B------:R-:W-:Y:S02]  /*161a0*/  IMAD.IADD R3, R3, 0x1, R4 ;  /* 0x0000000103037824 */ /* 0x000fe400078e0204 */
        /* <DEDUP_REMOVED lines=8> */
[----:B------:R-:W-:Y:S02]  /*16230*/  IMAD.IADD R3, R3, 0x1, R8 ;  /* 0x0000000103037824 */ /* 0x000fe400078e0208 */
[----:B------:R-:W-:Y:S02]  /*16240*/  IMAD R0, R25, UR6, RZ ;  /* 0x0000000619007c24 */ /* 0x000fe4000f8e02ff */
[----:B----4-:R-:W-:Y:S02]  /*16250*/  IMAD.SHL.U32 R18, R11, 0x10, RZ ;  /* 0x000000100b127824 */ /* 0x010fe400078e00ff */
[----:B------:R-:W4:Y:S01]  /*16260*/  LDC R11, c[0x0][0x2f4] ;  /* 0x0000bd00ff0b7b82 */ /* 0x000f220000000800 */
[C---:B------:R-:W-:Y:S02]  /*16270*/  IMAD R0, R9.reuse, UR7, R0 ;  /* 0x0000000709007c24 */ /* 0x040fe4000f8e0200 */
[----:B------:R-:W-:Y:S01]  /*16280*/  IMAD.WIDE.U32 R2, R9, UR6, R2 ;  /* 0x0000000609027c25 */ /* 0x000fe2000f8e0002 */
[----:B------:R-:W-:Y:S01]  /*16290*/  ULDC.64 UR6, c[0x0][0x2e8] ;  /* 0x0000ba0000067ab9 */ /* 0x000fe20000000a00 */
[----:B------:R-:W-:-:S02]  /*162a0*/  LOP3.LUT R18, R18, 0x30, RZ, 0xc0, !PT ;  /* 0x0000003012127812 */ /* 0x000fc400078ec0ff */
[----:B------:R-:W-:Y:S01]  /*162b0*/  IMAD.WIDE.U32 R4, R16, UR4, R4 ;  /* 0x0000000410047c25 */ /* 0x000fe2000f8e0004 */
[----:B------:R-:W-:-:S03]  /*162c0*/  IADD3 R3, R3, R0, RZ ;  /* 0x0000000003037210 */ /* 0x000fc60007ffe0ff */
[----:B------:R-:W-:Y:S01]  /*162d0*/  IMAD R9, R16, UR5, RZ ;  /* 0x0000000510097c24 */ /* 0x000fe2000f8e02ff */
[----:B------:R-:W-:Y:S01]  /*162e0*/  IADD3 R0, P0, R4, UR6, RZ ;  /* 0x0000000604007c10 */ /* 0x000fe2000ff1e0ff */
[----:B------:R-:W-:Y:S01]  /*162f0*/  IMAD.WIDE.U32 R2, R16, UR4, R2 ;  /* 0x0000000410027c25 */ /* 0x000fe2000f8e0002 */
[----:B------:R-:W-:Y:S02]  /*16300*/  UMOV UR4, 0xffffffff ;  /* 0xffffffff00047882 */ /* 0x000fe40000000000 */
[----:B------:R-:W-:Y:S02]  /*16310*/  IADD3.X R8, R9, UR7, R5, P0, !PT ;  /* 0x0000000709087c10 */ /* 0x000fe400087fe405 */
[----:B------:R-:W-:-:S04]  /*16320*/  IADD3 R5, P0, R2, UR6, RZ ;  /* 0x0000000602057c10 */ /* 0x000fc8000ff1e0ff */
[----:B------:R-:W-:Y:S02]  /*16330*/  IADD3.X R4, R9, UR7, R3, P0, !PT ;  /* 0x0000000709047c10 */ /* 0x000fe400087fe403 */
[----:B----4-:R-:W-:Y:S01]  /*16340*/  ISETP.GE.AND P2, PT, R18, R11, PT ;  /* 0x0000000b1200720c */ /* 0x010fe20003f46270 */
[----:B------:R-:W-:-:S12]  /*16350*/  BRA.DIV UR4, `(.L_x_612) ;  /* 0x0000004a04307947 */ /* 0x000fd8000b800000 */
[----:B------:R-:W4:Y:S04]  /*16360*/  SHFL.IDX PT, R2, R0, RZ, 0x1c1f ;  /* 0x001c1fff00027589 */ /* 0x000f2800000e0000 */
[----:B------:R-:W5:Y:S04]  /*16370*/  SHFL.IDX PT, R3, R8, RZ, 0x1c1f ;  /* 0x001c1fff08037589 */ /* 0x000f6800000e0000 */
[----:B------:R-:W-:Y:S01]  /*16380*/  SHFL.IDX PT, R4, R4, RZ, 0x1c1f ;  /* 0x001c1fff04047589 */ /* 0x000fe200000e0000 */
[----:B----4-:R-:W-:-:S05]  /*16390*/  IADD3 R2, P0, R18, R2, RZ ;  /* 0x0000000212027210 */ /* 0x010fca0007f1e0ff */
[----:B-----5:R-:W-:-:S05]  /*163a0*/  IMAD.X R3, RZ, RZ, R3, P0 ;  /* 0x000000ffff037224 */ /* 0x020fca00000e0603 */
[----:B------:R4:W-:Y:S04]  /*163b0*/  LDGSTS.E.BYPASS.LTC128B.128 [R7+0xe000], desc[UR40][R2.64], !P2 ;  /* 0x0e00000002077fae */ /* 0x0009e8000d101d68 */
[----:B----4-:R-:W4:Y:S04]  /*163c0*/  SHFL.IDX PT, R2, R0, 0x1, 0x1c1f ;  /* 0x003c1f0000027f89 */ /* 0x010f2800000e0000 */
[----:B------:R-:W5:Y:S01]  /*163d0*/  SHFL.IDX PT, R3, R8, 0x1, 0x1c1f ;  /* 0x003c1f0008037f89 */ /* 0x000f6200000e0000 */
[----:B----4-:R-:W-:-:S05]  /*163e0*/  IADD3 R2, P0, R18, R2, RZ ;  /* 0x0000000212027210 */ /* 0x010fca0007f1e0ff */
[----:B-----5:R-:W-:-:S05]  /*163f0*/  IMAD.X R3, RZ, RZ, R3, P0 ;  /* 0x000000ffff037224 */ /* 0x020fca00000e0603 */
[----:B------:R4:W-:Y:S04]  /*16400*/  LDGSTS.E.BYPASS.LTC128B.128 [R7+0xe800], desc[UR40][R2.64], !P2 ;  /* 0x0e80000002077fae */ /* 0x0009e8000d101d68 */
[----:B----4-:R-:W4:Y:S04]  /*16410*/  SHFL.IDX PT, R2, R0, 0x2, 0x1c1f ;  /* 0x005c1f0000027f89 */ /* 0x010f2800000e0000 */
[----:B------:R-:W5:Y:S04]  /*16420*/  SHFL.IDX PT, R3, R8, 0x2, 0x1c1f ;  /* 0x005c1f0008037f89 */ /* 0x000f6800000e0000 */
[----:B------:R-:W-:Y:S01]  /*16430*/  SHFL.IDX PT, R8, R8, 0x3, 0x1c1f ;  /* 0x007c1f0008087f89 */ /* 0x000fe200000e0000 */
[----:B----4-:R-:W-:-:S05]  /*16440*/  IADD3 R2, P0, R18, R2, RZ ;  /* 0x0000000212027210 */ /* 0x010fca0007f1e0ff */
[----:B-----5:R-:W-:-:S05]  /*16450*/  IMAD.X R3, RZ, RZ, R3, P0 ;  /* 0x000000ffff037224 */ /* 0x020fca00000e0603 */
[----:B------:R4:W-:Y:S04]  /*16460*/  LDGSTS.E.BYPASS.LTC128B.128 [R7+0xf000], desc[UR40][R2.64], !P2 ;  /* 0x0f00000002077fae */ /* 0x0009e8000d101d68 */
[----:B----4-:R-:W4:Y:S02]  /*16470*/  SHFL.IDX PT, R2, R0, 0x3, 0x1c1f ;  /* 0x007c1f0000027f89 */ /* 0x010f2400000e0000 */
[----:B----4-:R-:W-:-:S05]  /*16480*/  IADD3 R2, P0, R18, R2, RZ ;  /* 0x0000000212027210 */ /* 0x010fca0007f1e0ff */
[----:B------:R-:W-:-:S05]  /*16490*/  IMAD.X R3, RZ, RZ, R8, P0 ;  /* 0x000000ffff037224 */ /* 0x000fca00000e0608 */
[----:B------:R4:W-:Y:S04]  /*164a0*/  LDGSTS.E.BYPASS.LTC128B.128 [R7+0xf800], desc[UR40][R2.64], !P2 ;  /* 0x0f80000002077fae */ /* 0x0009e8000d101d68 */
[----:B----4-:R4:W0:Y:S02]  /*164b0*/  SHFL.IDX PT, R2, R5, RZ, 0x1c1f ;  /* 0x001c1fff05027589 */ /* 0x01082400000e0000 */
.L_x_767:
[----:B0-----:R-:W-:-:S05]  /*164c0*/  IADD3 R2, P0, R18, R2, RZ ;  /* 0x0000000212027210 */ /* 0x001fca0007f1e0ff */
[----:B------:R-:W-:Y:S01]  /*164d0*/  IMAD.X R3, RZ, RZ, R4, P0 ;  /* 0x000000ffff037224 */ /* 0x000fe200000e0604 */
[----:B------:R-:W-:-:S04]  /*164e0*/  PLOP3.LUT P0, PT, PT, PT, PT, 0x80, 0x0 ;  /* 0x000000000000781c */ /* 0x000fc80003f0f070 */
[----:B------:R-:W-:Y:S01]  /*164f0*/  @!PT LDS RZ, [RZ] ;  /* 0x00000000fffff984 */ /* 0x000fe20000000800 */
[----:B------:R-:W-:Y:S01]  /*16500*/  @!PT LDS RZ, [RZ] ;  /* 0x00000000fffff984 */ /* 0x000fe20000000800 */
[----:B------:R-:W-:Y:S01]  /*16510*/  @!PT LDS RZ, [RZ] ;  /* 0x00000000fffff984 */ /* 0x000fe20000000800 */
[----:B------:R0:W-:Y:S01]  /*16520*/  LDGSTS.E.BYPASS.LTC128B.128 [R7+0x10000], desc[UR40][R2.64], !P2 ;  /* 0x1000000002077fae */ /* 0x0001e2000d101d68 */
[----:B------:R-:W-:-:S08]  /*16530*/  NOP ;  /* 0x0000000000007918 */ /* 0x000fd00000000000 */
.L_x_613:
[----:B------:R-:W-:Y:S02]  /*16540*/  PLOP3.LUT P2, PT, P2, P0, PT, 0xa2, 0x0 ;  /* 0x000000000000781c */ /* 0x000fe40001741472 */
[----:B------:R-:W-:-:S08]  /*16550*/  @P0 R2UR P2, UR4, R6 ;  /* 0x00000000060402ca */ /* 0x000fd00000040000 */
[----:B------:R-:W-:-:S05]  /*16560*/  @P0 PLOP3.LUT P0, PT, P2, PT, PT, 0x80, 0x0 ;  /* 0x000000000000081c */ /* 0x000fca000170f070 */
[----:B------:R-:W-:Y:S01]  /*16570*/  @!P2 SYNCS.ARRIVE.TRANS64.RED.A0T1 RZ, [UR4+0x13230], RZ ;  /* 0x013230ffffffa9a7 */ /* 0x000fe20008200404 */
[----:B------:R-:W-:Y:S07]  /*16580*/  @!P2 ARRIVES.LDGSTSBAR.64.TRANSCNT [UR4+0x13230] ;  /* 0x01323000ff00a9b0 */ /* 0x000fee0008000a84 */
[----:B------:R-:W-:Y:S05]  /*16590*/  @P0 BRA.U.ANY `(.L_x_613) ;  /* 0xfffffffd00e80947 */ /* 0x000fea000393ffff */
[----:B------:R-:W-:Y:S01]  /*165a0*/  NOP ;  /* 0x0000000000007918 */ /* 0x000fe20000000000 */
[----:B------:R-:W5:Y:S02]  /*165b0*/  LDL R0, [R1+0x6c] ;  /* 0x00006c0001007983 */ /* 0x000f640000100800 */
[----:B-----5:R-:W-:-:S13]  /*165c0*/  ISETP.NE.AND P3, PT, R0, 0x3, PT ;  /* 0x000000030000780c */ /* 0x020fda0003f65270 */
[----:B------:R-:W-:Y:S05]  /*165d0*/  @!P3 BRA `(.L_x_614) ;  /* 0x000000000004b947 */ /* 0x000fea0003800000 */
[----:B------:R-:W-:Y:S01]  /*165e0*/  BPT.TRAP 0x1 ;  /* 0x000000040000795c */ /* 0x000fe20000300000 */
.L_x_614:
[----:B------:R-:W5:Y:S01]  /*165f0*/  LDL R0, [R1+0x4c] ;  /* 0x00004c0001007983 */ /* 0x000f620000100800 */
[----:B------:R0:W-:Y:S01]  /*16600*/  SYNCS.ARRIVE.TRANS64.A1T0 RZ, [R6+URZ+0x13230], RZ ;  /* 0x013230ff06ff79a7 */ /* 0x0001e2000810003f */
[----:B-----5:R-:W-:-:S13]  /*16610*/  ISETP.NE.AND P0, PT, R0, 0x3, PT ;  /* 0x000000030000780c */ /* 0x020fda0003f05270 */
[----:B0-----:R-:W-:Y:S05]  /*16620*/  @!P0 BRA `(.L_x_615) ;  /* 0x0000000000048947 */ /* 0x001fea0003800000 */
[----:B------:R-:W-:Y:S01]  /*16630*/  BPT.TRAP 0x1 ;  /* 0x000000040000795c */ /* 0x000fe20000300000 */
.L_x_615:
[----:B------:R-:W-:Y:S01]  /*16640*/  LOP3.LUT R0, R21, 0x1, RZ, 0x3c, !PT ;  /* 0x0000000115007812 */ /* 0x000fe200078e3cff */
[----:B------:R-:W-:Y:S01]  /*16650*/  IMAD R2, R20, 0x8, R17 ;  /* 0x0000000814027824 */ /* 0x000fe200078e0211 */
[----:B------:R-:W-:Y:S02]  /*16660*/  BSSY B0, `(.L_x_616) ;  /* 0x0000004000007945 */ /* 0x000fe40003800000 */
[----:B------:R-:W-:-:S04]  /*16670*/  SHF.L.U32 R0, R0, 0x1f, RZ ;  /* 0x0000001f00007819 */ /* 0x000fc800000006ff */
[----:B------:R-:W0:Y:S02]  /*16680*/  SYNCS.PHASECHK.TRANS64.TRYWAIT P2, [R2+URZ+0x13270], R0 ;  /* 0x01327000020075a7 */ /* 0x000e24000804017f */
[----:B0-----:R-:W-:Y:S05]  /*16690*/  @!P2 BRA `(.L_x_617) ;  /* 0x0000004800bca947 */ /* 0x001fea0003800000 */
.L_x_768:
[----:B------:R-:W-:Y:S05]  /*166a0*/  BSYNC B0 ;  /* 0x0000000000007941 */ /* 0x000fea0003800000 */
.L_x_616:
[----:B------:R-:W5:Y:S02]  /*166b0*/  LDL R3, [R1+0x6c] ;  /* 0x00006c0001037983 */ /* 0x000f640000100800 */
[----:B-----5:R-:W-:-:S13]  /*166c0*/  ISETP.NE.AND P2, PT, R3, 0x3, PT ;  /* 0x000000030300780c */ /* 0x020fda0003f45270 */
[----:B------:R-:W-:Y:S05]  /*166d0*/  @!P2 BRA `(.L_x_618) ;  /* 0x000000000004a947 */ /* 0x000fea0003800000 */
[----:B------:R-:W-:Y:S01]  /*166e0*/  BPT.TRAP 0x1 ;  /* 0x000000040000795c */ /* 0x000fe20000300000 */
.L_x_618:
[----:B------:R-:W-:Y:S01]  /*166f0*/  SHF.L.U32 R0, R21, 0x1f, RZ ;  /* 0x0000001f15007819 */ /* 0x000fe200000006ff */
[----:B------:R-:W-:-:S03]  /*16700*/  IMAD R3, R20, 0x2800, RZ ;  /* 0x0000280014037824 */ /* 0x000fc600078e02ff */
[----:B------:R-:W0:Y:S02]  /*16710*/  SYNCS.PHASECHK.TRANS64.TRYWAIT P2, [R2+URZ+0x13260], R0 ;  /* 0x01326000020075a7 */ /* 0x000e24000804017f */
[----:B0-----:R-:W-:Y:S05]  /*16720*/  @!P2 BRA `(.L_x_619) ;  /* 0x0000004800aca947 */ /* 0x001fea0003800000 */
.L_x_769:
[----:B------:R-:W5:Y:S04]  /*16730*/  LDL R4, [R1+0x38] ;  /* 0x0000380001047983 */ /* 0x000f680000100800 */
[----:B------:R-:W2:Y:S04]  /*16740*/  LDL R10, [R1+0x34] ;  /* 0x00003400010a7983 */ /* 0x000ea80000100800 */
[----:B------:R-:W2:Y:S01]  /*16750*/  LDL R12, [R1+0x6c] ;  /* 0x00006c00010c7983 */ /* 0x000ea20000100800 */
[----:B------:R-:W-:Y:S05]  /*16760*/  WARPSYNC.ALL ;  /* 0x0000000000007948 */ /* 0x000fea0003800000 */
[----:B-----5:R-:W-:-:S05]  /*16770*/  LOP3.LUT R0, R3, R4, RZ, 0xfc, !PT ;  /* 0x0000000403007212 */ /* 0x020fca00078efcff */
[----:B------:R-:W-:-:S05]  /*16780*/  IMAD.IADD R0, R17, 0x1, R0 ;  /* 0x0000000111007824 */ /* 0x000fca00078e0200 */
[----:B--234-:R-:W0:Y:S01]  /*16790*/  LDSM.16.MT88.4 R4, [R0+0x6000] ;  /* 0x006000000004783b */ /* 0x01ce220000004200 */
[----:B------:R-:W-:-:S05]  /*167a0*/  LOP3.LUT R3, R3, R10, RZ, 0xfc, !PT ;  /* 0x0000000a03037212 */ /* 0x000fca00078efcff */
[----:B------:R-:W-:Y:S01]  /*167b0*/  IMAD.IADD R3, R17, 0x1, R3 ;  /* 0x0000000111037824 */ /* 0x000fe200078e0203 */
        /* <DEDUP_REMOVED lines=23> */
[----:B------:R-:W0:Y:S01]  /*16930*/  LDSM.16.MT88.4 R4, [R0+0x8000] ;  /* 0x008000000004783b */ /* 0x000e220000004200 */
[----:B------:R-:W-:Y:S02]  /*16940*/  ISETP.NE.AND P2, PT, R12, 0x3, PT ;  /* 0x000000030c00780c */ /* 0x000fe40003f45270 */
        /* <DEDUP_REMOVED lines=10> */
[----:B--2---:R-:W2:Y:S01]  /*169f0*/  FENCE.VIEW.ASYNC.S ;  /* 0x00000000000073c6 */ /* 0x004ea20000000000 */
[----:B------:R-:W-:Y:S05]  /*16a00*/  @!P2 BRA `(.L_x_620) ;  /* 0x000000000004a947 */ /* 0x000fea0003800000 */
[----:B------:R-:W-:Y:S01]  /*16a10*/  BPT.TRAP 0x1 ;  /* 0x000000040000795c */ /* 0x000fe20000300000 */
.L_x_620:
[----:B--2---:R2:W-:Y:S01]  /*16a20*/  SYNCS.ARRIVE.TRANS64.A1T0 RZ, [R2+URZ+0x13250], RZ ;  /* 0x013250ff02ff79a7 */ /* 0x0045e2000810003f */
[----:B------:R-:W-:Y:S06]  /*16a30*/  BAR.SYNC.DEFER_BLOCKING 0x2, 0x80 ;  /* 0x0082000000007b1d */ /* 0x000fec0000010000 */
[----:B------:R-:W-:Y:S05]  /*16a40*/  @!P0 BRA `(.L_x_621) ;  /* 0x0000000000048947 */ /* 0x000fea0003800000 */
[----:B------:R-:W-:Y:S01]  /*16a50*/  BPT.TRAP 0x1 ;  /* 0x000000040000795c */ /* 0x000fe20000300000 */
.L_x_621:
[----:B------:R-:W3:Y:S01]  /*16a60*/  LDL R0, [R1+0x28] ;  /* 0x0000280001007983 */ /* 0x000ee20000100800 */
[----:B--2---:R-:W-:Y:S01]  /*16a70*/  VIADD R2, R2, 0x13280 ;  /* 0x0001328002027836 */ /* 0x004fe20000000000 */
[----:B------:R-:W-:Y:S02]  /*16a80*/  MOV R20, R29 ;  /* 0x0000001d00147202 */ /* 0x000fe40000000f00 */
[----:B------:R2:W5:Y:S02]  /*16a90*/  LDL R21, [R1+0xc] ;  /* 0x00000c0001157983 */ /* 0x0005640000100800 */
[----:B---3--:R-:W-:-:S04]  /*16aa0*/  PRMT R2, R0, 0x654, R2 ;  /* 0x0000065400027816 */ /* 0x008fc80000000002 */
[----:B------:R2:W-:Y:S01]  /*16ab0*/  SYNCS.ARRIVE.TRANS64.RED.A1T0 RZ, [R2+URZ], RZ ;  /* 0x000000ff02ff79a7 */ /* 0x0005e2000810043f */
[----:B------:R-:W-:Y:S05]  /*16ac0*/  @P1 BRA `(.L_x_622) ;  /* 0xffffffe800e41947 */ /* 0x000fea000383ffff */
.L_x_602:
[----:B0-----:R-:W2:Y:S02]  /*16ad0*/  S2R R0, SR_TID.X ;  /* 0x0000000000007919 */ /* 0x001ea40000002100 */
[----:B--2---:R-:W-:Y:S02]  /*16ae0*/  LOP3.LUT R2, R0, 0x7f, RZ, 0xc0, !PT ;  /* 0x0000007f00027812 */ /* 0x004fe400078ec0ff */
[----:B------:R-:W2:Y:S01]  /*16af0*/  LDL R0, [R1+0x4c] ;  /* 0x00004c0001007983 */ /* 0x000ea20000100800 */
[----:B------:R-:W-:Y:S01]  /*16b00*/  BSSY B0, `(.L_x_623) ;  /* 0x0000010000007945 */ /* 0x000fe20003800000 */
[----:B------:R-:W-:Y:S02]  /*16b10*/  ISETP.NE.AND P1, PT, R2, RZ, PT ;  /* 0x000000ff0200720c */ /* 0x000fe40003f25270 */
[----:B--2---:R-:W-:-:S11]  /*16b20*/  ISETP.NE.AND P0, PT, R0, 0x3, PT ;  /* 0x000000030000780c */ /* 0x004fd60003f05270 */
[----:B------:R-:W-:Y:S05]  /*16b30*/  @P1 BRA `(.L_x_624) ;  /* 0x0000000000301947 */ /* 0x000fea0003800000 */
[----:B------:R-:W0:Y:S01]  /*16b40*/  S2R R5, SR_LANEID ;  /* 0x0000000000057919 */ /* 0x000e220000000000 */
[----:B------:R-:W-:Y:S01]  /*16b50*/  VOTEU.ANY UR4, UPT, PT ;  /* 0x0000000000047886 */ /* 0x000fe200038e0100 */
[----:B------:R-:W2:Y:S01]  /*16b60*/  LDC.64 R2, c[0x0][0xc60] ;  /* 0x00031800ff027b82 */ /* 0x000ea20000000a00 */
[----:B------:R-:W0:Y:S02]  /*16b70*/  FLO.U32 R0, UR4 ;  /* 0x0000000400007d00 */ /* 0x000e2400080e0000 */
[----:B0-----:R-:W-:-:S06]  /*16b80*/  ISETP.EQ.U32.AND P1, PT, R0, R5, PT ;  /* 0x000000050000720c */ /* 0x001fcc0003f22070 */
[----:B------:R-:W2:Y:S07]  /*16b90*/  POPC R5, UR4 ;  /* 0x0000000400057d09 */ /* 0x000eae0008000000 */
[----:B--2---:R-:W2:Y:S01]  /*16ba0*/  @P1 ATOMG.E.ADD.STRONG.GPU PT, R3, desc[UR40][R2.64], R5 ;  /* 0x00000005020319a8 */ /* 0x004ea200081ee1e8 */
[----:B------:R-:W0:Y:S02]  /*16bb0*/  S2R R4, SR_LTMASK ;  /* 0x0000000000047919 */ /* 0x000e240000003900 */
[----:B0-----:R-:W-:-:S04]  /*16bc0*/  LOP3.LUT R4, R4, UR4, RZ, 0xc0, !PT ;  /* 0x0000000404047c12 */ /* 0x001fc8000f8ec0ff */
[----:B------:R-:W0:Y:S01]  /*16bd0*/  POPC R7, R4 ;  /* 0x0000000400077309 */ /* 0x000e220000000000 */
[----:B--2---:R-:W0:Y:S02]  /*16be0*/  SHFL.IDX PT, R0, R3, R0, 0x1f ;  /* 0x00001f0003007589 */ /* 0x004e2400000e0000 */
[----:B0-----:R-:W-:-:S07]  /*16bf0*/  IADD3 R24, R0, UR36, R7 ;  /* 0x0000002400187c10 */ /* 0x001fce000fffe007 */
.L_x_624:
[----:B------:R-:W-:Y:S05]  /*16c00*/  BSYNC B0 ;  /* 0x0000000000007941 */ /* 0x000fea0003800000 */
.L_x_623:
[----:B------:R-:W-:Y:S05]  /*16c10*/  @!P0 BRA `(.L_x_625) ;  /* 0x0000000000048947 */ /* 0x000fea0003800000 */
[----:B------:R-:W-:Y:S01]  /*16c20*/  BPT.TRAP 0x1 ;  /* 0x000000040000795c */ /* 0x000fe20000300000 */
.L_x_625:
[----:B------:R-:W2:Y:S01]  /*16c30*/  LDL R0, [R1+0xc] ;  /* 0x00000c0001007983 */ /* 0x000ea20000100800 */
[----:B------:R-:W-:Y:S01]  /*16c40*/  IMAD R3, R29, 0x8, R17 ;  /* 0x000000081d037824 */ /* 0x000fe200078e0211 */
[----:B------:R-:W-:Y:S01]  /*16c50*/  BSSY B0, `(.L_x_626) ;  /* 0x0000005000007945 */ /* 0x000fe20003800000 */
[----:B--2---:R-:W-:-:S04]  /*16c60*/  LOP3.LUT R0, R0, 0x1, RZ, 0x3c, !PT ;  /* 0x0000000100007812 */ /* 0x004fc800078e3cff */
[----:B------:R-:W-:-:S04]  /*16c70*/  SHF.L.U32 R0, R0, 0x1f, RZ ;  /* 0x0000001f00007819 */ /* 0x000fc800000006ff */
[----:B------:R-:W0:Y:S02]  /*16c80*/  SYNCS.PHASECHK.TRANS64.TRYWAIT P1, [R3+URZ+0x13270], R0 ;  /* 0x01327000030075a7 */ /* 0x000e24000802017f */
[----:B0-----:R-:W-:Y:S05]  /*16c90*/  @!P1 BRA `(.L_x_627) ;  /* 0x0000004400649947 */ /* 0x001fea0003800000 */
.L_x_770:
[----:B------:R-:W-:Y:S05]  /*16ca0*/  BSYNC B0 ;  /* 0x0000000000007941 */ /* 0x000fea0003800000 */
.L_x_626:
[----:B------:R-:W2:Y:S02]  /*16cb0*/  LDL R2, [R1+0x6c] ;  /* 0x00006c0001027983 */ /* 0x000ea40000100800 */
[----:B--2---:R-:W-:-:S13]  /*16cc0*/  ISETP.NE.AND P1, PT, R2, 0x3, PT ;  /* 0x000000030200780c */ /* 0x004fda0003f25270 */
[----:B------:R-:W-:Y:S05]  /*16cd0*/  @!P1 BRA `(.L_x_628) ;  /* 0x0000000000049947 */ /* 0x000fea0003800000 */
[----:B------:R-:W-:Y:S01]  /*16ce0*/  BPT.TRAP 0x1 ;  /* 0x000000040000795c */ /* 0x000fe20000300000 */
.L_x_628:
[----:B0-----:R-:W2:Y:S02]  /*16cf0*/  LDL R0, [R1+0xc] ;  /* 0x00000c0001007983 */ /* 0x001ea40000100800 */
[----:B--2---:R-:W-:-:S04]  /*16d00*/  SHF.L.U32 R0, R0, 0x1f, RZ ;  /* 0x0000001f00007819 */ /* 0x004fc800000006ff */
[----:B------:R-:W0:Y:S02]  /*16d10*/  SYNCS.PHASECHK.TRANS64.TRYWAIT P1, [R3+URZ+0x13260], R0 ;  /* 0x01326000030075a7 */ /* 0x000e24000802017f */
[----:B0-----:R-:W-:Y:S05]  /*16d20*/  @!P1 BRA `(.L_x_629) ;  /* 0x0000004400549947 */ /* 0x001fea0003800000 */
.L_x_771:
[----:B------:R-:W0:Y:S04]  /*16d30*/  LDL R4, [R1+0x38] ;  /* 0x0000380001047983 */ /* 0x000e280000100800 */
[----:B------:R-:W2:Y:S01]  /*16d40*/  LDL R10, [R1+0x34] ;  /* 0x00003400010a7983 */ /* 0x000ea20000100800 */
[----:B------:R-:W-:-:S03]  /*16d50*/  IMAD R2, R29, 0x2800, RZ ;  /* 0x000028001d027824 */ /* 0x000fc600078e02ff */
[----:B------:R-:W3:Y:S01]  /*16d60*/  LDL R12, [R1+0x6c] ;  /* 0x00006c00010c7983 */ /* 0x000ee20000100800 */
[----:B------:R-:W-:Y:S05]  /*16d70*/  WARPSYNC.ALL ;  /* 0x0000000000007948 */ /* 0x000fea0003800000 */
[----:B0-----:R-:W-:-:S05]  /*16d80*/  LOP3.LUT R0, R2, R4, RZ, 0xfc, !PT ;  /* 0x0000000402007212 */ /* 0x001fca00078efcff */
[----:B------:R-:W-:-:S05]  /*16d90*/  IMAD.IADD R0, R17, 0x1, R0 ;  /* 0x0000000111007824 */ /* 0x000fca00078e0200 */
[----:B------:R-:W0:Y:S01]  /*16da0*/  LDSM.16.MT88.4 R4, [R0+0x6000] ;  /* 0x006000000004783b */ /* 0x000e220000004200 */
[----:B--2---:R-:W-:-:S05]  /*16db0*/  LOP3.LUT R2, R2, R10, RZ, 0xfc, !PT ;  /* 0x0000000a02027212 */ /* 0x004fca00078efcff */
        /* <DEDUP_REMOVED lines=25> */
[----:B---3--:R-:W-:Y:S02]  /*16f50*/  ISETP.NE.AND P1, PT, R12, 0x3, PT ;  /* 0x000000030c00780c */ /* 0x008fe40003f25270 */
        /* <DEDUP_REMOVED lines=13> */
.L_x_630:
[----:B--2---:R2:W-:Y:S01]  /*17030*/  SYNCS.ARRIVE.TRANS64.A1T0 RZ, [R3+URZ+0x13250], RZ ;  /* 0x013250ff03ff79a7 */ /* 0x0045e2000810003f */
[----:B------:R-:W-:Y:S06]  /*17040*/  BAR.SYNC.DEFER_BLOCKING 0x2, 0x80 ;  /* 0x0082000000007b1d */ /* 0x000fec0000010000 */
[----:B------:R-:W-:Y:S05]  /*17050*/  @!P0 BRA `(.L_x_631) ;  /* 0x0000000000048947 */ /* 0x000fea0003800000 */
[----:B------:R-:W-:Y:S01]  /*17060*/  BPT.TRAP 0x1 ;  /* 0x000000040000795c */ /* 0x000fe20000300000 */
.L_x_631:
[----:B------:R-:W3:Y:S04]  /*17070*/  LDL R0, [R1+0x28] ;  /* 0x0000280001007983 */ /* 0x000ee80000100800 */
[----:B0-----:R-:W4:Y:S01]  /*17080*/  LDL.LU R2, [R1+0xc] ;  /* 0x00000c0001027983 */ /* 0x001f220000300800 */
[----:B------:R-:W-:Y:S02]  /*17090*/  VIADD R29, R29, 0x1 ;  /* 0x000000011d1d7836 */ /* 0x000fe40000000000 */
[----:B--2---:R-:W-:-:S03]  /*170a0*/  VIADD R3, R3, 0x13280 ;  /* 0x0001328003037836 */ /* 0x004fc60000000000 */
[----:B------:R-:W-:-:S04]  /*170b0*/  ISETP.NE.AND P0, PT, R29, 0x2, PT ;  /* 0x000000021d00780c */ /* 0x000fc80003f05270 */
[----:B------:R-:W-:Y:S02]  /*170c0*/  SEL R29, R29, RZ, P0 ;  /* 0x000000ff1d1d7207 */ /* 0x000fe40000000000 */
[----:B---3--:R-:W-:Y:S02]  /*170d0*/  PRMT R3, R0, 0x654, R3 ;  /* 0x0000065400037816 */ /* 0x008fe40000000003 */
[----:B------:R-:W-:Y:S02]  /*170e0*/  SEL R0, RZ, 0x1, P0 ;  /* 0x00000001ff007807 */ /* 0x000fe40000000000 */
[----:B------:R0:W-:Y:S02]  /*170f0*/  SYNCS.ARRIVE.TRANS64.RED.A1T0 RZ, [R3+URZ], RZ ;  /* 0x000000ff03ff79a7 */ /* 0x0001e4000810043f */
[----:B----4-:R-:W-:-:S05]  /*17100*/  LOP3.LUT R2, R2, R0, RZ, 0x3c, !PT ;  /* 0x0000000002027212 */ /* 0x010fca00078e3cff */
[----:B------:R0:W-:Y:S02]  /*17110*/  STL [R1+0xc], R2 ;  /* 0x00000c0201007387 */ /* 0x0001e40000100800 */
.L_x_572:
[----:B------:R-:W3:Y:S02]  /*17120*/  LDL R0, [R1+0x24] ;  /* 0x0000240001007983 */ /* 0x000ee40000100800 */
[----:B---3--:R-:W-:-:S13]  /*17130*/  LOP3.LUT P0, RZ, R0, 0x10, RZ, 0xc0, !PT ;  /* 0x0000001000ff7812 */ /* 0x008fda000780c0ff */
[----:B------:R-:W-:Y:S05]  /*17140*/  @!P0 BRA `(.L_x_632) ;  /* 0x0000000000288947 */ /* 0x000fea0003800000 */
[----:B------:R-:W-:Y:S05]  /*17150*/  WARPSYNC.ALL ;  /* 0x0000000000007948 */ /* 0x000fea0003800000 */
[----:B------:R-:W3:Y:S08]  /*17160*/  S2UR UR4, SR_CgaCtaId ;  /* 0x00000000000479c3 */ /* 0x000ef00000008800 */
[----:B------:R-:W-:Y:S01]  /*17170*/  BAR.SYNC.DEFER_BLOCKING 0x5, 0x200 ;  /* 0x0148000000007b1d */ /* 0x000fe20000010000 */
[----:B------:R-:W-:Y:S01]  /*17180*/  MOV R17, 0x400 ;  /* 0x0000040000117802 */ /* 0x000fe20000000f00 */
[----:B---3--:R-:W-:-:S05]  /*17190*/  IMAD.U32 R0, RZ, RZ, UR4 ;  /* 0x00000004ff007e24 */ /* 0x008fca000f8e00ff */
[----:B------:R-:W-:Y:S01]  /*171a0*/  LEA R17, R0, R17, 0x18 ;  /* 0x0000001100117211 */ /* 0x000fe200078ec0ff */
[----:B------:R3:W-:Y:S04]  /*171b0*/  STL [R1+0x28], R0 ;  /* 0x0000280001007387 */ /* 0x0007e80000100800 */
[----:B------:R3:W4:Y:S01]  /*171c0*/  LDS.128 R24, [R17+0x132d0] ;  /* 0x0132d00011187984 */ /* 0x0007220000000c00 */
[----:B------:R-:W-:Y:S06]  /*171d0*/  BAR.ARV 0x4, 0x200 ;  /* 0x0108000000007b1d */ /* 0x000fec0000002000 */
[----:B------:R-:W-:Y:S05]  /*171e0*/  BRA `(.L_x_633) ;  /* 0x0000000800dc7947 */ /* 0x000fea0003800000 */
.L_x_632:
[----:B------:R-:W2:Y:S01]  /*171f0*/  S2R R0, SR_TID.X ;  /* 0x0000000000007919 */ /* 0x000ea20000002100 */
[----:B------:R-:W-:Y:S01]  /*17200*/  UMOV UR4, 0xffffffff ;  /* 0xffffffff00047882 */ /* 0x000fe20000000000 */
[----:B--2---:R-:W-:-:S04]  /*17210*/  LOP3.LUT R10, R0, 0x1f, RZ, 0xc0, !PT ;  /* 0x0000001f000a7812 */ /* 0x004fc800078ec0ff */
[----:B------:R-:W-:Y:S01]  /*17220*/  ISETP.NE.AND P0, PT, R10, 0x1f, PT ;  /* 0x0000001f0a00780c */ /* 0x000fe20003f05270 */
[----:B------:R-:W-:-:S12]  /*17230*/  BRA.DIV UR4, `(.L_x_634) ;  /* 0x0000004204247947 */ /* 0x000fd8000b800000 */
[----:B------:R-:W-:Y:S01]  /*17240*/  IMAD.IADD R0, R27, 0x1, R10 ;  /* 0x000000011b007824 */ /* 0x000fe200078e020a */
[----:B------:R-:W-:-:S04]  /*17250*/  ULDC UR4, c[0x0][0xc3c] ;  /* 0x00030f0000047ab9 */ /* 0x000fc80000000800 */
[----:B------:R-:W-:-:S13]  /*17260*/  ISETP.GE.OR P1, PT, R0, UR4, !P0 ;  /* 0x0000000400007c0c */ /* 0x000fda000c726670 */
[----:B0-----:R-:W0:Y:S08]  /*17270*/  @!P1 LDC.64 R2, c[0x0][0xc80] ;  /* 0x00032000ff029b82 */ /* 0x001e300000000a00 */
[----:B------:R-:W2:Y:S01]  /*17280*/  @!P1 LDC.64 R4, c[0x0][0xc78] ;  /* 0x00031e00ff049b82 */ /* 0x000ea20000000a00 */
[----:B0-----:R-:W-:-:S05]  /*17290*/  @!P1 IMAD.WIDE R2, R0, 0x4, R2 ;  /* 0x0000000400029825 */ /* 0x001fca00078e0202 */
[----:B------:R2:W3:Y:S02]  /*172a0*/  @!P1 LDG.E R7, desc[UR40][R2.64] ;  /* 0x0000002802079981 */ /* 0x0004e4000c1e1900 */
[----:B--2---:R-:W-:-:S06]  /*172b0*/  @!P1 IMAD.WIDE R2, R0, 0x4, R4 ;  /* 0x0000000400029825 */ /* 0x004fcc00078e0204 */
[----:B------:R-:W2:Y:S01]  /*172c0*/  @!P1 LDG.E R2, desc[UR40][R2.64] ;  /* 0x0000002802029981 */ /* 0x000ea2000c1e1900 */
[----:B------:R-:W-:Y:S01]  /*172d0*/  IMAD.MOV.U32 R5, RZ, RZ, RZ ;  /* 0x000000ffff057224 */ /* 0x000fe200078e00ff */
[C---:B------:R-:W-:Y:S02]  /*172e0*/  ISETP.GE.U32.AND P2, PT, R10.reuse, 0x2, PT ;  /* 0x000000020a00780c */ /* 0x040fe40003f46070 */
[C---:B------:R-:W-:Y:S01]  /*172f0*/  ISETP.GE.U32.AND P3, PT, R10.reuse, 0x4, PT ;  /* 0x000000040a00780c */ /* 0x040fe20003f66070 */
[----:B------:R-:W-:Y:S01]  /*17300*/  SHFL.IDX PT, R0, R24, RZ, 0x1f ;  /* 0x00001fff18007589 */ /* 0x000fe200000e0000 */
[C---:B------:R-:W-:Y:S02]  /*17310*/  ISETP.GE.U32.AND P4, PT, R10.reuse, 0x8, PT ;  /* 0x000000080a00780c */ /* 0x040fe40003f86070 */
[----:B------:R-:W-:Y:S01]  /*17320*/  ISETP.GE.U32.AND P5, PT, R10, 0x10, PT ;  /* 0x000000100a00780c */ /* 0x000fe20003fa6070 */
[----:B------:R0:W-:Y:S02]  /*17330*/  SHFL.IDX PT, R6, R24, 0x1, 0x1f ;  /* 0x00201f0018067f89 */ /* 0x0001e400000e0000 */
[----:B0-----:R-:W-:-:S02]  /*17340*/  IMAD.MOV.U32 R24, RZ, RZ, RZ ;  /* 0x000000ffff187224 */ /* 0x001fc400078e00ff */
[----:B---3--:R-:W-:Y:S02]  /*17350*/  @!P1 IMAD.MOV.U32 R5, RZ, RZ, R7 ;  /* 0x000000ffff059224 */ /* 0x008fe400078e0007 */
[----:B------:R-:W-:Y:S01]  /*17360*/  IMAD.MOV.U32 R7, RZ, RZ, RZ ;  /* 0x000000ffff077224 */ /* 0x000fe200078e00ff */
[----:B--2---:R-:W-:Y:S02]  /*17370*/  @!P1 MOV R7, R2 ;  /* 0x0000000200079202 */ /* 0x004fe40000000f00 */
[----:B------:R-:W-:-:S03]  /*17380*/  ISETP.NE.AND P1, PT, R10, RZ, PT ;  /* 0x000000ff0a00720c */ /* 0x000fc60003f25270 */
[----:B------:R-:W-:-:S05]  /*17390*/  IMAD R2, R7, R5, RZ ;  /* 0x0000000507027224 */ /* 0x000fca00078e02ff */
[----:B------:R-:W1:Y:S02]  /*173a0*/  SHFL.UP PT, R3, R2, 0x1, RZ ;  /* 0x0420000002037989 */ /* 0x000e6400000e00ff */
[----:B-1----:R-:W-:-:S05]  /*173b0*/  SEL R9, R3, RZ, P1 ;  /* 0x000000ff03097207 */ /* 0x002fca0000800000 */
        /* <DEDUP_REMOVED lines=13> */
[----:B------:R0:W1:Y:S02]  /*17490*/  SHFL.IDX PT, R8, R2, 0x1f, 0x1f ;  /* 0x03e01f0002087f89 */ /* 0x00006400000e0000 */
.L_x_781:
[----:B------:R-:W-:Y:S02]  /*174a0*/  ULDC UR4, c[0x0][0xc38] ;  /* 0x00030e0000047ab9 */ /* 0x000fe40000000800 */
[----:B------:R-:W-:-:S04]  /*174b0*/  IMAD.U32 R3, RZ, RZ, UR4 ;  /* 0x00000004ff037e24 */ /* 0x000fc8000f8e00ff */
[----:B-1----:R-:W-:-:S04]  /*174c0*/  IMAD R8, R8, R3, RZ ;  /* 0x0000000308087224 */ /* 0x002fc800078e02ff */
[----:B------:R-:W-:-:S05]  /*174d0*/  IMAD.IADD R4, R6, 0x1, R8 ;  /* 0x0000000106047824 */ /* 0x000fca00078e0208 */
[----:B------:R-:W-:-:S13]  /*174e0*/  ISETP.GT.AND P6, PT, R4, R0, PT ;  /* 0x000000000400720c */ /* 0x000fda0003fc4270 */
[----:B------:R-:W-:Y:S05]  /*174f0*/  @P6 BRA `(.L_x_635) ;  /* 0x0000000000a46947 */ /* 0x000fea0003800000 */
.L_x_638:
[----:B0-----:R-:W0:Y:S01]  /*17500*/  LDC R2, c[0x0][0xc3c] ;  /* 0x00030f00ff027b82 */ /* 0x001e220000000800 */
[----:B------:R-:W-:-:S05]  /*17510*/  VIADD R27, R27, 0x1f ;  /* 0x0000001f1b1b7836 */ /* 0x000fca0000000000 */
[----:B0-----:R-:W-:-:S13]  /*17520*/  ISETP.GE.AND P6, PT, R27, R2, PT ;  /* 0x000000021b00720c */ /* 0x001fda0003fc6270 */
[----:B------:R-:W-:Y:S05]  /*17530*/  @P6 BRA `(.L_x_636) ;  /* 0x0000000400bc6947 */ /* 0x000fea0003800000 */
[----:B------:R-:W0:Y:S01]  /*17540*/  S2R R3, SR_TID.X ;  /* 0x0000000000037919 */ /* 0x000e220000002100 */
[----:B------:R-:W-:Y:S02]  /*17550*/  MOV R5, RZ ;  /* 0x000000ff00057202 */ /* 0x000fe40000000f00 */
[----:B0-----:R-:W-:-:S05]  /*17560*/  LOP3.LUT R3, R3, 0x1f, RZ, 0xc0, !PT ;  /* 0x0000001f03037812 */ /* 0x001fca00078ec0ff */
[----:B------:R-:W-:-:S05]  /*17570*/  IMAD.IADD R6, R27, 0x1, R3 ;  /* 0x000000011b067824 */ /* 0x000fca00078e0203 */
[----:B------:R-:W-:-:S13]  /*17580*/  ISETP.GE.OR P6, PT, R6, R2, !P0 ;  /* 0x000000020600720c */ /* 0x000fda00047c6670 */
[----:B------:R-:W0:Y:S02]  /*17590*/  @!P6 LDC.64 R2, c[0x0][0xc80] ;  /* 0x00032000ff02eb82 */ /* 0x000e240000000a00 */
[----:B0-----:R-:W-:-:S05]  /*175a0*/  @!P6 IMAD.WIDE R2, R6, 0x4, R2 ;  /* 0x000000040602e825 */ /* 0x001fca00078e0202 */
[----:B------:R0:W2:Y:S01]  /*175b0*/  @!P6 LDG.E R5, desc[UR40][R2.64] ;  /* 0x000000280205e981 */ /* 0x0000a2000c1e1900 */
[----:B------:R-:W-:Y:S01]  /*175c0*/  IMAD.MOV.U32 R7, RZ, RZ, RZ ;  /* 0x000000ffff077224 */ /* 0x000fe200078e00ff */
[----:B0-----:R-:W0:Y:S02]  /*175d0*/  @!P6 LDC.64 R2, c[0x0][0xc78] ;  /* 0x00031e00ff02eb82 */ /* 0x001e240000000a00 */
[----:B0-----:R-:W-:-:S05]  /*175e0*/  @!P6 IMAD.WIDE R2, R6, 0x4, R2 ;  /* 0x000000040602e825 */ /* 0x001fca00078e0202 */
[----:B------:R-:W2:Y:S01]  /*175f0*/  @!P6 LDG.E R7, desc[UR40][R2.64] ;  /* 0x000000280207e981 */ /* 0x000ea2000c1e1900 */
[----:B------:R-:W-:Y:S01]  /*17600*/  UMOV UR4, 0xffffffff ;  /* 0xffffffff00047882 */ /* 0x000fe20000000000 */
[----:B--2---:R-:W-:Y:S02]  /*17610*/  IMAD R2, R7, R5, RZ ;  /* 0x0000000507027224 */ /* 0x004fe400078e02ff */
[----:B------:R-:W-:Y:S05]  /*17620*/  BRA.DIV UR4, `(.L_x_637) ;  /* 0x0000004204807947 */ /* 0x000fea000b800000 */
        /* <DEDUP_REMOVED lines=16> */
.L_x_789:
[----:B------:R-:W-:Y:S02]  /*17730*/  ULDC UR4, c[0x0][0xc38] ;  /* 0x00030e0000047ab9 */ /* 0x000fe40000000800 */
[----:B------:R-:W-:-:S04]  /*17740*/  IMAD.U32 R3, RZ, RZ, UR4 ;  /* 0x00000004ff037e24 */ /* 0x000fc8000f8e00ff */
[----:B-1----:R-:W-:-:S04]  /*17750*/  IMAD R8, R8, R3, RZ ;  /* 0x0000000308087224 */ /* 0x002fc800078e02ff */
[----:B------:R-:W-:-:S05]  /*17760*/  IMAD.IADD R4, R8, 0x1, R4 ;  /* 0x0000000108047824 */ /* 0x000fca00078e0204 */
[----:B------:R-:W-:-:S13]  /*17770*/  ISETP.GT.AND P6, PT, R4, R0, PT ;  /* 0x000000000400720c */ /* 0x000fda0003fc4270 */
[----:B------:R-:W-:Y:S05]  /*17780*/  @!P6 BRA `(.L_x_638) ;  /* 0xfffffffc005ce947 */ /* 0x000fea000383ffff */
.L_x_635:
[----:B------:R-:W-:Y:S01]  /*17790*/  IMAD.IADD R8, R4, 0x1, -R8 ;  /* 0x0000000104087824 */ /* 0x000fe200078e0a08 */
[----:B------:R-:W-:-:S03]  /*177a0*/  UMOV UR4, 0xffffffff ;  /* 0xffffffff00047882 */ /* 0x000fc60000000000 */
[----:B------:R-:W-:-:S05]  /*177b0*/  IMAD R4, R2, R3, R8 ;  /* 0x0000000302047224 */ /* 0x000fca00078e0208 */
[----:B------:R-:W-:Y:S01]  /*177c0*/  ISETP.GT.AND P6, PT, R4, R0, PT ;  /* 0x000000000400720c */ /* 0x000fe20003fc4270 */
[----:B------:R-:W-:-:S12]  /*177d0*/  BRA.DIV UR4, `(.L_x_639) ;  /* 0x0000004204ec7947 */ /* 0x000fd8000b800000 */
[----:B------:R-:W-:-:S04]  /*177e0*/  VOTE.ANY R6, PT, !P6 ;  /* 0x0000000000067806 */ /* 0x000fc800070e0100 */
[----:B------:R-:W1:Y:S02]  /*177f0*/  POPC R4, R6 ;  /* 0x0000000600047309 */ /* 0x000e640000000000 */
[----:B-1----:R1:W2:Y:S04]  /*17800*/  SHFL.IDX PT, R5, R5, R4, 0x1f ;  /* 0x00001f0405057589 */ /* 0x0022a800000e0000 */
[----:B------:R1:W3:Y:S02]  /*17810*/  SHFL.IDX PT, R7, R7, R4, 0x1f ;  /* 0x00001f0407077589 */ /* 0x0002e400000e0000 */
.L_x_794:
[----:B------:R-:W-:-:S13]  /*17820*/  ISETP.NE.AND P0, PT, R6, RZ, PT ;  /* 0x000000ff0600720c */ /* 0x000fda0003f05270 */
[----:B------:R-:W-:Y:S05]  /*17830*/  @!P0 BRA `(.L_x_640) ;  /* 0x0000000000148947 */ /* 0x000fea0003800000 */
[----:B------:R-:W-:Y:S01]  /*17840*/  UMOV UR4, 0xffffffff ;  /* 0xffffffff00047882 */ /* 0x000fe20000000000 */
[----:B------:R-:W-:Y:S02]  /*17850*/  VIADD R12, R4, 0xffffffff ;  /* 0xffffffff040c7836 */ /* 0x000fe40000000000 */
[----:B------:R-:W-:Y:S05]  /*17860*/  BRA.DIV UR4, `(.L_x_641) ;  /* 0x0000004604247947 */ /* 0x000fea000b800000 */
[----:B0-----:R0:W4:Y:S02]  /*17870*/  SHFL.IDX PT, R2, R2, R12, 0x1f ;  /* 0x00001f0c02027589 */ /* 0x00112400000e0000 */
.L_x_797:
[----:B----4-:R-:W-:-:S07]  /*17880*/  MOV R24, R2 ;  /* 0x0000000200187202 */ /* 0x010fce0000000f00 */
.L_x_640:
[----:B------:R-:W-:Y:S01]  /*17890*/  IMAD R24, R24, R3, R8 ;  /* 0x0000000318187224 */ /* 0x000fe200078e0208 */
[----:B--2---:R-:W-:Y:S01]  /*178a0*/  IABS R8, R5 ;  /* 0x0000000500087213 */ /* 0x004fe20000000000 */
[----:B------:R-:W-:Y:S02]  /*178b0*/  IMAD.IADD R27, R4, 0x1, R27 ;  /* 0x00000001041b7824 */ /* 0x000fe400078e021b */
[----:B------:R-:W-:Y:S01]  /*178c0*/  IMAD.IADD R25, R0, 0x1, -R24 ;  /* 0x0000000100197824 */ /* 0x000fe200078e0a18 */
[----:B0-----:R-:W0:Y:S04]  /*178d0*/  I2F.RP R2, R8 ;  /* 0x0000000800027306 */ /* 0x001e280000209400 */
[----:B------:R-:W-:-:S04]  /*178e0*/  IABS R0, R25 ;  /* 0x0000001900007213 */ /* 0x000fc80000000000 */
[----:B0-----:R-:W0:Y:S02]  /*178f0*/  MUFU.RCP R2, R2 ;  /* 0x0000000200027308 */ /* 0x001e240000001000 */
[----:B0-----:R-:W-:-:S06]  /*17900*/  VIADD R2, R2, 0xffffffe ;  /* 0x0ffffffe02027836 */ /* 0x001fcc0000000000 */
[----:B------:R-:W0:Y:S02]  /*17910*/  F2I.FTZ.U32.TRUNC.NTZ R3, R2 ;  /* 0x0000000200037305 */ /* 0x000e24000021f000 */
[----:B0-----:R-:W-:-:S04]  /*17920*/  IMAD.MOV R2, RZ, RZ, -R3 ;  /* 0x000000ffff027224 */ /* 0x001fc800078e0a03 */
[----:B------:R-:W-:Y:S02]  /*17930*/  IMAD R6, R2, R8, RZ ;  /* 0x0000000802067224 */ /* 0x000fe400078e02ff */
[----:B------:R-:W-:-:S04]  /*17940*/  IMAD.MOV.U32 R2, RZ, RZ, RZ ;  /* 0x000000ffff027224 */ /* 0x000fc800078e00ff */
[----:B------:R-:W-:Y:S01]  /*17950*/  IMAD.HI.U32 R2, R3, R6, R2 ;  /* 0x0000000603027227 */ /* 0x000fe200078e0002 */
[----:B------:R-:W-:-:S05]  /*17960*/  IABS R3, R5 ;  /* 0x0000000500037213 */ /* 0x000fca0000000000 */
[----:B------:R-:W-:Y:S02]  /*17970*/  IMAD.MOV R3, RZ, RZ, -R3 ;  /* 0x000000ffff037224 */ /* 0x000fe400078e0a03 */
[----:B------:R-:W-:-:S04]  /*17980*/  IMAD.HI.U32 R6, R2, R0, RZ ;  /* 0x0000000002067227 */ /* 0x000fc800078e00ff */
[----:B------:R-:W-:-:S05]  /*17990*/  IMAD R0, R6, R3, R0 ;  /* 0x0000000306007224 */ /* 0x000fca00078e0200 */
[----:B------:R-:W-:-:S13]  /*179a0*/  ISETP.GT.U32.AND P1, PT, R8, R0, PT ;  /* 0x000000000800720c */ /* 0x000fda0003f24070 */
[----:B------:R-:W-:Y:S02]  /*179b0*/  @!P1 IMAD.IADD R0, R0, 0x1, -R8 ;  /* 0x0000000100009824 */ /* 0x000fe400078e0a08 */
[----:B------:R-:W-:Y:S01]  /*179c0*/  @!P1 VIADD R6, R6, 0x1 ;  /* 0x0000000106069836 */ /* 0x000fe20000000000 */
[----:B------:R-:W-:Y:S02]  /*179d0*/  ISETP.NE.AND P1, PT, R5, RZ, PT ;  /* 0x000000ff0500720c */ /* 0x000fe40003f25270 */
[----:B------:R-:W-:Y:S02]  /*179e0*/  ISETP.GE.U32.AND P0, PT, R0, R8, PT ;  /* 0x000000080000720c */ /* 0x000fe40003f06070 */
[----:B---3--:R-:W-:-:S04]  /*179f0*/  IABS R0, R7 ;  /* 0x0000000700007213 */ /* 0x008fc80000000000 */
[----:B------:R-:W0:Y:S07]  /*17a00*/  I2F.RP R2, R0 ;  /* 0x0000000000027306 */ /* 0x000e2e0000209400 */
[----:B------:R-:W-:Y:S01]  /*17a10*/  @P0 IADD3 R6, R6, 0x1, RZ ;  /* 0x0000000106060810 */ /* 0x000fe20007ffe0ff */
[----:B0-----:R-:W0:Y:S02]  /*17a20*/  MUFU.RCP R2, R2 ;  /* 0x0000000200027308 */ /* 0x001e240000001000 */
[----:B0-----:R-:W-:-:S06]  /*17a30*/  VIADD R2, R2, 0xffffffe ;  /* 0x0ffffffe02027836 */ /* 0x001fcc0000000000 */
[----:B------:R-:W0:Y:S02]  /*17a40*/  F2I.FTZ.U32.TRUNC.NTZ R3, R2 ;  /* 0x0000000200037305 */ /* 0x000e24000021f000 */
[----:B0-----:R-:W-:-:S04]  /*17a50*/  IMAD.MOV R2, RZ, RZ, -R3 ;  /* 0x000000ffff027224 */ /* 0x001fc800078e0a03 */
[----:B------:R-:W-:Y:S02]  /*17a60*/  IMAD R8, R2, R0, RZ ;  /* 0x0000000002087224 */ /* 0x000fe400078e02ff */
[----:B------:R-:W-:-:S04]  /*17a70*/  IMAD.MOV.U32 R2, RZ, RZ, RZ ;  /* 0x000000ffff027224 */ /* 0x000fc800078e00ff */
[----:B------:R-:W-:Y:S01]  /*17a80*/  IMAD.HI.U32 R2, R3, R8, R2 ;  /* 0x0000000803027227 */ /* 0x000fe200078e0002 */
[----:B------:R-:W-:Y:S02]  /*17a90*/  LOP3.LUT R3, R25, R5, RZ, 0x3c, !PT ;  /* 0x0000000519037212 */ /* 0x000fe400078e3cff */
[----:B------:R-:W-:Y:S02]  /*17aa0*/  IABS R8, R7 ;  /* 0x0000000700087213 */ /* 0x000fe40000000000 */
[----:B------:R-:W-:-:S03]  /*17ab0*/  ISETP.GE.AND P2, PT, R3, RZ, PT ;  /* 0x000000ff0300720c */ /* 0x000fc60003f46270 */
[----:B------:R-:W-:-:S10]  /*17ac0*/  IMAD.MOV R8, RZ, RZ, -R8 ;  /* 0x000000ffff087224 */ /* 0x000fd400078e0a08 */
[----:B------:R-:W-:Y:S01]  /*17ad0*/  @!P2 IMAD.MOV R6, RZ, RZ, -R6 ;  /* 0x000000ffff06a224 */ /* 0x000fe200078e0a06 */
[----:B------:R-:W-:-:S04]  /*17ae0*/  @!P1 LOP3.LUT R6, RZ, R5, RZ, 0x33, !PT ;  /* 0x00000005ff069212 */ /* 0x000fc800078e33ff */
[-C--:B------:R-:W-:Y:S01]  /*17af0*/  IABS R3, R6.reuse ;  /* 0x0000000600037213 */ /* 0x080fe20000000000 */
[----:B------:R-:W-:-:S04]  /*17b00*/  IMAD R5, R5, R6, RZ ;  /* 0x0000000605057224 */ /* 0x000fc800078e02ff */
[----:B------:R-:W-:-:S04]  /*17b10*/  IMAD.HI.U32 R2, R2, R3, RZ ;  /* 0x0000000302027227 */ /* 0x000fc800078e00ff */
[----:B------:R-:W-:Y:S02]  /*17b20*/  IMAD R3, R2, R8, R3 ;  /* 0x0000000802037224 */ /* 0x000fe400078e0203 */
[----:B------:R-:W-:-:S03]  /*17b30*/  IMAD.IADD R25, R25, 0x1, -R5 ;  /* 0x0000000119197824 */ /* 0x000fc600078e0a05 */
        /* <DEDUP_REMOVED lines=10> */
[--C-:B------:R-:W-:Y:S02]  /*17be0*/  IMAD.MOV R0, RZ, RZ, -R2.reuse ;  /* 0x000000ffff007224 */ /* 0x100fe400078e0a02 */
[C---:B------:R-:W-:Y:S02]  /*17bf0*/  IMAD R2, R7.reuse, 0x1000000, R2 ;  /* 0x0100000007027824 */ /* 0x040fe400078e0202 */
[----:B------:R-:W-:-:S05]  /*17c00*/  IMAD R0, R7, R0, R6 ;  /* 0x0000000007007224 */ /* 0x000fca00078e0206 */
[----:B------:R-:W-:Y:S01]  /*17c10*/  LEA R26, R0, R2, 0x10 ;  /* 0x00000002001a7211 */ /* 0x000fe200078e80ff */
[----:B------:R-:W-:Y:S06]  /*17c20*/  BRA `(.L_x_642) ;  /* 0x00000000001c7947 */ /* 0x000fec0003800000 */
.L_x_636:
[----:B------:R-:W-:Y:S01]  /*17c30*/  UMOV UR4, URZ ;  /* 0x0000003f00047c82 */ /* 0x000fe20008000000 */
[----:B------:R-:W-:Y:S01]  /*17c40*/  UMOV UR5, URZ ;  /* 0x0000003f00057c82 */ /* 0x000fe20008000000 */
[----:B------:R-:W-:Y:S01]  /*17c50*/  ULDC UR6, c[0x0][0xc3c] ;  /* 0x00030f0000067ab9 */ /* 0x000fe20000000800 */
[----:B------:R-:W-:Y:S02]  /*17c60*/  IMAD.MOV.U32 R24, RZ, RZ, R0 ;  /* 0x000000ffff187224 */ /* 0x000fe400078e0000 */
[----:B------:R-:W-:Y:S02]  /*17c70*/  IMAD.U32 R25, RZ, RZ, UR4 ;  /* 0x00000004ff197e24 */ /* 0x000fe4000f8e00ff */
[----:B------:R-:W-:Y:S02]  /*17c80*/  IMAD.U32 R26, RZ, RZ, UR5 ;  /* 0x00000005ff1a7e24 */ /* 0x000fe4000f8e00ff */
[----:B------:R-:W-:-:S07]  /*17c90*/  IMAD.U32 R27, RZ, RZ, UR6 ;  /* 0x00000006ff1b7e24 */ /* 0x000fce000f8e00ff */
.L_x_642:
[----:B------:R0:W2:Y:S01]  /*17ca0*/  LDL R2, [R1+0x28] ;  /* 0x0000280001027983 */ /* 0x0000a20000100800 */
[----:B------:R-:W3:Y:S01]  /*17cb0*/  S2R R0, SR_TID.X ;  /* 0x0000000000007919 */ /* 0x000ee20000002100 */
[----:B------:R-:W-:Y:S05]  /*17cc0*/  WARPSYNC.ALL ;  /* 0x0000000000007948 */ /* 0x000fea0003800000 */
[----:B---3--:R-:W-:Y:S01]  /*17cd0*/  LOP3.LUT R0, R0, 0x1f, RZ, 0xc0, !PT ;  /* 0x0000001f00007812 */ /* 0x008fe200078ec0ff */
[----:B------:R-:W-:Y:S03]  /*17ce0*/  BAR.SYNC.DEFER_BLOCKING 0x4, 0x200 ;  /* 0x0108000000007b1d */ /* 0x000fe60000010000 */
[----:B------:R-:W-:-:S13]  /*17cf0*/  ISETP.NE.AND P0, PT, R0, RZ, PT ;  /* 0x000000ff0000720c */ /* 0x000fda0003f05270 */
[----:B------:R-:W-:Y:S01]  /*17d00*/  @!P0 MOV R0, 0x400 ;  /* 0x0000040000008802 */ /* 0x000fe20000000f00 */
[----:B--2---:R-:W2:Y:S03]  /*17d10*/  @!P0 S2R R2, SR_CgaCtaId ;  /* 0x0000000000028919 */ /* 0x004ea60000008800 */
[----:B--2---:R-:W-:Y:S01]  /*17d20*/  @!P0 LEA R17, R2, R0, 0x18 ;  /* 0x0000000002118211 */ /* 0x004fe200078ec0ff */
[----:B------:R0:W-:Y:S04]  /*17d30*/  @!P0 STL [R1+0x28], R2 ;  /* 0x0000280201008387 */ /* 0x0001e80000100800 */
[----:B------:R0:W-:Y:S01]  /*17d40*/  @!P0 STS.128 [R17+0x132d0], R24 ;  /* 0x0132d01811008388 */ /* 0x0001e20000000c00 */
[----:B------:R-:W-:Y:S06]  /*17d50*/  BAR.ARV 0x5, 0x200 ;  /* 0x0148000000007b1d */ /* 0x000fec0000002000 */
.L_x_633:
[----:B------:R-:W-:Y:S02]  /*17d60*/  ULDC UR4, c[0x0][0xc3c] ;  /* 0x00030f0000047ab9 */ /* 0x000fe40000000800 */
[----:B----4-:R-:W-:-:S13]  /*17d70*/  ISETP.GE.AND P0, PT, R27, UR4, PT ;  /* 0x000000041b007c0c */ /* 0x010fda000bf06270 */
[----:B------:R-:W-:Y:S05]  /*17d80*/  @!P0 BRA `(.L_x_643) ;  /* 0xffffff98007c8947 */ /* 0x000fea000383ffff */
[----:B------:R-:W-:Y:S05]  /*17d90*/  BSYNC B7 ;  /* 0x0000000000077941 */ /* 0x000fea0003800000 */
.L_x_531:
[----:B0--3--:R-:W3:Y:S01]  /*17da0*/  LDL.LU R0, [R1+0x5c] ;  /* 0x00005c0001007983 */ /* 0x009ee20000300800 */
[----:B------:R-:W-:Y:S01]  /*17db0*/  BSSY B0, `(.L_x_644) ;  /* 0x000000b000007945 */ /* 0x000fe20003800000 */
[----:B------:R-:W0:Y:S01]  /*17dc0*/  S2R R5, SR_CgaCtaId ;  /* 0x0000000000057919 */ /* 0x000e220000008800 */
[----:B---3--:R-:W-:-:S05]  /*17dd0*/  VIADD R0, R0, 0x1 ;  /* 0x0000000100007836 */ /* 0x008fca0000000000 */
        /* <DEDUP_REMOVED lines=8> */
.L_x_798:
[----:B------:R-:W-:Y:S05]  /*17e60*/  BSYNC B0 ;  /* 0x0000000000007941 */ /* 0x000fea0003800000 */
.L_x_644:
[----:B------:R-:W-:-:S03]  /*17e70*/  UMOV UR4, 0xffffffff ;  /* 0xffffffff00047882 */ /* 0x000fc60000000000 */
[----:B------:R-:W-:Y:S05]  /*17e80*/  BRA.DIV UR4, `(.L_x_646) ;  /* 0x0000003e04d87947 */ /* 0x000fea000b800000 */
[----:B0-----:R-:W0:Y:S02]  /*17e90*/  S2R R0, SR_TID.X ;  /* 0x0000000000007919 */ /* 0x001e240000002100 */
[----:B0-----:R-:W-:-:S04]  /*17ea0*/  SHF.R.U32.HI R0, RZ, 0x5, R0 ;  /* 0x00000005ff007819 */ /* 0x001fc80000011600 */
[----:B------:R-:W-:-:S05]  /*17eb0*/  LOP3.LUT R0, R0, 0x3, RZ, 0xc0, !PT ;  /* 0x0000000300007812 */ /* 0x000fca00078ec0ff */
[----:B------:R0:W3:Y:S02]  /*17ec0*/  SHFL.IDX PT, R14, R0, RZ, 0x1f ;  /* 0x00001fff000e7589 */ /* 0x0000e400000e0000 */
.L_x_801:
[----:B---3--:R-:W-:-:S13]  /*17ed0*/  ISETP.NE.AND P0, PT, R14, RZ, PT ;  /* 0x000000ff0e00720c */ /* 0x008fda0003f05270 */
[----:B------:R-:W-:Y:S05]  /*17ee0*/  @P0 BRA `(.L_x_415) ;  /* 0x0000000000b00947 */ /* 0x000fea0003800000 */
[----:B------:R-:W-:-:S03]  /*17ef0*/  UMOV UR4, 0xffffffff ;  /* 0xffffffff00047882 */ /* 0x000fc60000000000 */
[----:B------:R-:W-:Y:S05]  /*17f00*/  BRA.DIV UR4, `(.L_x_647) ;  /* 0x0000003e04ec7947 */ /* 0x000fea000b800000 */
[----:B------:R-:W-:-:S13]  /*17f10*/  ELECT P6, URZ, PT ;  /* 0x00000000003f782f */ /* 0x000fda00038c0000 */
.L_x_804:
[----:B------:R-:W-:Y:S05]  /*17f20*/  @!P6 BRA `(.L_x_415) ;  /* 0x0000000000a0e947 */ /* 0x000fea0003800000 */
[----:B0-----:R-:W3:Y:S02]  /*17f30*/  LDL.LU R0, [R1+0x2c] ;  /* 0x00002c0001007983 */ /* 0x001ee40000300800 */
[----:B---3--:R-:W-:-:S04]  /*17f40*/  LOP3.LUT R0, R0, 0x2, RZ, 0xfc, !PT ;  /* 0x0000000200007812 */ /* 0x008fc800078efcff */
[----:B------:R-:W-:-:S13]  /*17f50*/  ISETP.NE.AND P0, PT, R0, 0x3, PT ;  /* 0x000000030000780c */ /* 0x000fda0003f05270 */
[----:B------:R-:W-:Y:S05]  /*17f60*/  @!P0 BRA `(.L_x_648) ;  /* 0x0000000000048947 */ /* 0x000fea0003800000 */
[----:B------:R-:W-:Y:S01]  /*17f70*/  BPT.TRAP 0x1 ;  /* 0x000000040000795c */ /* 0x000fe20000300000 */
.L_x_648:
[----:B------:R-:W3:Y:S01]  /*17f80*/  LDL R0, [R1+0xc] ;  /* 0x00000c0001007983 */ /* 0x000ee20000100800 */
[C---:B------:R-:W-:Y:S02]  /*17f90*/  IMAD R3, R29.reuse, 0x8, R5 ;  /* 0x000000081d037824 */ /* 0x040fe400078e0205 */
[----:B------:R-:W-:-:S05]  /*17fa0*/  VIADD R29, R29, 0x1 ;  /* 0x000000011d1d7836 */ /* 0x000fca0000000000 */
[----:B------:R-:W-:Y:S02]  /*17fb0*/  ISETP.NE.AND P2, PT, R29, 0x2, PT ;  /* 0x000000021d00780c */ /* 0x000fe40003f45270 */
[----:B---3--:R-:W-:Y:S02]  /*17fc0*/  SHF.L.U32 R2, R0, 0x1f, RZ ;  /* 0x0000001f00027819 */ /* 0x008fe400000006ff */
[----:B------:R-:W-:Y:S02]  /*17fd0*/  SEL R0, RZ, 0x1, P2 ;  /* 0x00000001ff007807 */ /* 0x000fe40001000000 */
[----:B------:R-:W0:Y:S02]  /*17fe0*/  SYNCS.PHASECHK.TRANS64.TRYWAIT P1, [R3+URZ+0x13240], R2 ;  /* 0x01324002030075a7 */ /* 0x000e24000802017f */
[----:B0-----:R-:W-:Y:S05]  /*17ff0*/  @!P1 BRA `(.L_x_649) ;  /* 0x0000003c00d09947 */ /* 0x001fea0003800000 */
.L_x_805:
[----:B-1----:R-:W3:Y:S01]  /*18000*/  LDL.LU R4, [R1+0xc] ;  /* 0x00000c0001047983 */ /* 0x002ee20000300800 */
[----:B------:R-:W-:Y:S02]  /*18010*/  SEL R29, R29, RZ, P2 ;  /* 0x000000ff1d1d7207 */ /* 0x000fe40001000000 */
[----:B---3--:R-:W-:Y:S01]  /*18020*/  LOP3.LUT R0, R4, R0, RZ, 0x3c, !PT ;  /* 0x0000000004007212 */ /* 0x008fe200078e3cff */
[----:B------:R-:W-:Y:S06]  /*18030*/  @!P0 BRA `(.L_x_650) ;  /* 0x0000000000048947 */ /* 0x000fec0003800000 */
[----:B------:R-:W-:Y:S01]  /*18040*/  BPT.TRAP 0x1 ;  /* 0x000000040000795c */ /* 0x000fe20000300000 */
.L_x_650:
[----:B------:R-:W-:Y:S01]  /*18050*/  IMAD R29, R29, 0x8, R5 ;  /* 0x000000081d1d7824 */ /* 0x000fe200078e0205 */
[----:B------:R-:W-:-:S04]  /*18060*/  SHF.L.U32 R0, R0, 0x1f, RZ ;  /* 0x0000001f00007819 */ /* 0x000fc800000006ff */
[----:B------:R-:W1:Y:S02]  /*18070*/  SYNCS.PHASECHK.TRANS64.TRYWAIT P1, [R29+URZ+0x13240], R0 ;  /* 0x013240001d0075a7 */ /* 0x000e64000802017f */
[----:B-1----:R-:W-:Y:S05]  /*18080*/  @!P1 BRA `(.L_x_651) ;  /* 0x0000003c00c09947 */ /* 0x002fea0003800000 */
.L_x_806:
[----:B------:R-:W-:Y:S05]  /*18090*/  @!P0 BRA `(.L_x_652) ;  /* 0x0000000000048947 */ /* 0x000fea0003800000 */
[----:B------:R-:W-:Y:S01]  /*180a0*/  BPT.TRAP 0x1 ;  /* 0x000000040000795c */ /* 0x000fe20000300000 */
.L_x_652:
[----:B------:R-:W3:Y:S02]  /*180b0*/  SYNCS.PHASECHK.TRANS64.TRYWAIT P1, [R3+URZ+0x13260], R2 ;  /* 0x01326002030075a7 */ /* 0x000ee4000802017f */
[----:B---3--:R-:W-:Y:S05]  /*180c0*/  @!P1 BRA `(.L_x_653) ;  /* 0x0000003c00c49947 */ /* 0x008fea0003800000 */
.L_x_807:
[----:B------:R-:W-:Y:S05]  /*180d0*/  @!P0 BRA `(.L_x_654) ;  /* 0x0000000000048947 */ /* 0x000fea0003800000 */
[----:B------:R-:W-:Y:S01]  /*180e0*/  BPT.TRAP 0x1 ;  /* 0x000000040000795c */ /* 0x000fe20000300000 */
.L_x_654:
[----:B------:R-:W4:Y:S02]  /*180f0*/  SYNCS.PHASECHK.TRANS64.TRYWAIT P1, [R29+URZ+0x13260], R0 ;  /* 0x013260001d0075a7 */ /* 0x000f24000802017f */
[----:B----4-:R-:W-:Y:S05]  /*18100*/  @!P1 BRA `(.L_x_655) ;  /* 0x0000003c00c89947 */ /* 0x010fea0003800000 */
.L_x_808:
[----:B------:R-:W-:Y:S05]  /*18110*/  @!P0 BRA `(.L_x_656) ;  /* 0x0000000000048947 */ /* 0x000fea0003800000 */
[----:B------:R-:W-:Y:S01]  /*18120*/  BPT.TRAP 0x1 ;  /* 0x000000040000795c */ /* 0x000fe20000300000 */
.L_x_656:
[----:B------:R-:W0:Y:S02]  /*18130*/  SYNCS.PHASECHK.TRANS64.TRYWAIT P1, [R3+URZ+0x13280], R2 ;  /* 0x01328002030075a7 */ /* 0x000e24000802017f */
[----:B0-----:R-:W-:Y:S05]  /*18140*/  @!P1 BRA `(.L_x_657) ;  /* 0x0000003c00cc9947 */ /* 0x001fea0003800000 */
.L_x_809:
[----:B------:R-:W-:Y:S05]  /*18150*/  @!P0 BRA `(.L_x_658) ;  /* 0x0000000000048947 */ /* 0x000fea0003800000 */
[----:B------:R-:W-:Y:S01]  /*18160*/  BPT.TRAP 0x1 ;  /* 0x000000040000795c */ /* 0x000fe20000300000 */
.L_x_658:
[----:B------:R0:W0:Y:S02]  /*18170*/  SYNCS.PHASECHK.TRANS64.TRYWAIT P0, [R29+URZ+0x13280], R0 ;  /* 0x013280001d0075a7 */ /* 0x000024000800017f */
[----:B0-----:R-:W-:Y:S05]  /*18180*/  @!P0 NANOSLEEP.SYNCS 0x989680 ;  /* 0x009896800000895d */ /* 0x001fea0003900000 */
[----:B------:R-:W0:Y:S02]  /*18190*/  @!P0 SYNCS.PHASECHK.TRANS64 P0, [R29+URZ+0x13280], R0 ;  /* 0x013280001d0085a7 */ /* 0x000e24000800007f */
[----:B0-----:R-:W-:Y:S05]  /*181a0*/  @!P0 BRA `(.L_x_658) ;  /* 0xfffffffc00f08947 */ /* 0x001fea000383ffff */
.L_x_415:
[----:B------:R-:W-:Y:S05]  /*181b0*/  BSYNC B8 ;  /* 0x0000000000087941 */ /* 0x000fea0003800000 */
.L_x_412:
[----:B------:R-:W-:Y:S05]  /*181c0*/  EXIT ;  /* 0x000000000000794d */ /* 0x000fea0003800000 */
.L_x_433:
[----:B0-----:R0:W1:Y:S02]  /*181d0*/  SYNCS.PHASECHK.TRANS64.TRYWAIT P5, [R67+URZ+0x13290], R68 ;  /* 0x01329044430075a7 */ /* 0x00106400080a017f */
[----:B-1----:R-:W-:Y:S05]  /*181e0*/  @!P5 NANOSLEEP.SYNCS 0x989680 ;  /* 0x009896800000d95d */ /* 0x002fea0003900000 */
[----:B------:R-:W1:Y:S02]  /*181f0*/  @!P5 SYNCS.PHASECHK.TRANS64 P5, [R67+URZ+0x13290], R68 ;  /* 0x013290444300d5a7 */ /* 0x000e6400080a007f */
[----:B-1----:R-:W-:Y:S05]  /*18200*/  @!P5 BRA `(.L_x_433) ;  /* 0xfffffffc00f0d947 */ /* 0x002fea000383ffff */
[----:B------:R-:W-:Y:S05]  /*18210*/  BRA `(.L_x_659) ;  /* 0xfffffea400e07947 */ /* 0x000fea000383ffff */
.L_x_434:
[----:B------:R-:W-:Y:S01]  /*18220*/  BSSY B1, `(.L_x_660) ;  /* 0x0000007000017945 */ /* 0x000fe20003800000 */
[----:B------:R-:W-:Y:S01]  /*18230*/  IMAD.MOV.U32 R12, RZ, RZ, RZ ;  /* 0x000000ffff0c7224 */ /* 0x000fe200078e00ff */
[----:B------:R-:W-:Y:S01]  /*18240*/  MOV R11, 0x1e1f ;  /* 0x00001e1f000b7802 */ /* 0x000fe20000000f00 */
[----:B------:R-:W-:-:S07]  /*18250*/  IMAD.MOV.U32 R15, RZ, RZ, -0x1 ;  /* 0xffffffffff0f7424 */ /* 0x000fce00078e00ff */
[----:B0-----:R-:W-:Y:S05]  /*18260*/  WARPSYNC.COLLECTIVE R15, `(.L_x_661) ;  /* 0x000000000f087348 */ /* 0x001fea0003c00000 */
[----:B------:R1:W2:Y:S02]  /*18270*/  SHFL.IDX P6, R14, R13, R12, R11 ;  /* 0x0000000c0d0e7389 */ /* 0x0002a400000c000b */
[----:B012---:R-:W-:Y:S01]  /*18280*/  ENDCOLLECTIVE ;  /* 0x000000000000791b */ /* 0x007fe20003800000 */
.L_x_661:
[----:B------:R-:W-:Y:S05]  /*18290*/  BSYNC B1 ;  /* 0x0000000000017941 */ /* 0x000fea0003800000 */
.L_x_660:
        /* <DEDUP_REMOVED lines=8> */
.L_x_662:
[----:B------:R-:W-:Y:S05]  /*18320*/  BRA `(.L_x_663) ;  /* 0xfffffea400b07947 */ /* 0x000fea000383ffff */
.L_x_444:
[----:B0-----:R0:W1:Y:S02]  /*18330*/  SYNCS.PHASECHK.TRANS64.TRYWAIT P6, [R67+URZ+0x13290], R68 ;  /* 0x01329044430075a7 */ /* 0x00106400080c017f */
[----:B-1----:R-:W-:Y:S05]  /*18340*/  @!P6 NANOSLEEP.SYNCS 0x989680 ;  /* 0x009896800000e95d */ /* 0x002fea0003900000 */
[----:B------:R-:W1:Y:S02]  /*18350*/  @!P6 SYNCS.PHASECHK.TRANS64 P6, [R67+URZ+0x13290], R68 ;  /* 0x013290444300e5a7 */ /* 0x000e6400080c007f */
[----:B-1----:R-:W-:Y:S05]  /*18360*/  @!P6 BRA `(.L_x_444) ;  /* 0xfffffffc00f0e947 */ /* 0x002fea000383ffff */
[----:B------:R-:W-:Y:S05]  /*18370*/  BRA `(.L_x_664) ;  /* 0xfffffeb400e87947 */ /* 0x000fea000383ffff */
.L_x_445:
[----:B------:R-:W-:Y:S01]  /*18380*/  BSSY B1, `(.L_x_665) ;  /* 0x0000007000017945 */ /* 0x000fe20003800000 */
[----:B------:R-:W-:Y:S02]  /*18390*/  IMAD.MOV.U32 R12, RZ, RZ, RZ ;  /* 0x000000ffff0c7224 */ /* 0x000fe400078e00ff */
[----:B------:R-:W-:Y:S02]  /*183a0*/  IMAD.MOV.U32 R11, RZ, RZ, 0x1e1f ;  /* 0x00001e1fff0b7424 */ /* 0x000fe400078e00ff */
[----:B------:R-:W-:-:S07]  /*183b0*/  IMAD.MOV.U32 R15, RZ, RZ, -0x1 ;  /* 0xffffffffff0f7424 */ /* 0x000fce00078e00ff */
[----:B0-----:R-:W-:Y:S05]  /*183c0*/  WARPSYNC.COLLECTIVE R15, `(.L_x_666) ;  /* 0x000000000f087348 */ /* 0x001fea0003c00000 */
[----:B------:R1:W2:Y:S02]  /*183d0*/  SHFL.IDX P6, R14, R13, R12, R11 ;  /* 0x0000000c0d0e7389 */ /* 0x0002a400000c000b */
[----:B012---:R-:W-:Y:S01]  /*183e0*/  ENDCOLLECTIVE ;  /* 0x000000000000791b */ /* 0x007fe20003800000 */
.L_x_666:
[----:B------:R-:W-:Y:S05]  /*183f0*/  BSYNC B1 ;  /* 0x0000000000017941 */ /* 0x000fea0003800000 */
.L_x_665:
[----:B------:R-:W-:Y:S01]  /*18400*/  MOV R13, R72 ;  /* 0x00000048000d7202 */ /* 0x000fe20000000f00 */
[----:B------:R-:W-:Y:S02]  /*18410*/  IMAD.MOV.U32 R12, RZ, RZ, RZ ;  /* 0x000000ffff0c7224 */ /* 0x000fe400078e00ff */
[----:B------:R-:W-:Y:S02]  /*18420*/  IMAD.MOV.U32 R11, RZ, RZ, 0x1e1f ;  /* 0x00001e1fff0b7424 */ /* 0x000fe400078e00ff */
[----:B------:R-:W-:Y:S02]  /*18430*/  IMAD.MOV.U32 R15, RZ, RZ, -0x1 ;  /* 0xffffffffff0f7424 */ /* 0x000fe400078e00ff */
[----:B------:R-:W-:-:S07]  /*18440*/  IMAD.MOV.U32 R70, RZ, RZ, R14 ;  /* 0x000000ffff467224 */ /* 0x000fce00078e000e */
[----:B------:R-:W-:Y:S05]  /*18450*/  WARPSYNC.COLLECTIVE R15, `(.L_x_667) ;  /* 0x000000000f087348 */ /* 0x000fea0003c00000 */
[----:B------:R0:W1:Y:S02]  /*18460*/  SHFL.IDX P6, R14, R13, R12, R11 ;  /* 0x0000000c0d0e7389 */ /* 0x00006400000c000b */
[----:B01----:R-:W-:Y:S01]  /*18470*/  ENDCOLLECTIVE ;  /* 0x000000000000791b */ /* 0x003fe20003800000 */
.L_x_667:
[----:B------:R-:W-:Y:S01]  /*18480*/  IMAD.MOV.U32 R72, RZ, RZ, R14 ;  /* 0x000000ffff487224 */ /* 0x000fe200078e000e */
[----:B------:R-:W-:Y:S06]  /*18490*/  BRA `(.L_x_668) ;  /* 0xfffffeb400b47947 */ /* 0x000fec000383ffff */
.L_x_450:
[----:B0-----:R0:W1:Y:S02]  /*184a0*/  SYNCS.PHASECHK.TRANS64.TRYWAIT P3, [R67+URZ+0x13290], R68 ;  /* 0x01329044430075a7 */ /* 0x001064000806017f */
[----:B-1----:R-:W-:Y:S05]  /*184b0*/  @!P3 NANOSLEEP.SYNCS 0x989680 ;  /* 0x009896800000b95d */ /* 0x002fea0003900000 */
[----:B------:R-:W1:Y:S02]  /*184c0*/  @!P3 SYNCS.PHASECHK.TRANS64 P3, [R67+URZ+0x13290], R68 ;  /* 0x013290444300b5a7 */ /* 0x000e64000806007f */
[----:B-1----:R-:W-:Y:S05]  /*184d0*/  @!P3 BRA `(.L_x_450) ;  /* 0xfffffffc00f0b947 */ /* 0x002fea000383ffff */
[----:B------:R-:W-:Y:S05]  /*184e0*/  BRA `(.L_x_669) ;  /* 0xfffffec4008c7947 */ /* 0x000fea000383ffff */
.L_x_451:
[----:B------:R-:W-:Y:S01]  /*184f0*/  BSSY B1, `(.L_x_670) ;  /* 0x0000007000017945 */ /* 0x000fe20003800000 */
[----:B------:R-:W-:Y:S02]  /*18500*/  IMAD.MOV.U32 R12, RZ, RZ, RZ ;  /* 0x000000ffff0c7224 */ /* 0x000fe400078e00ff */
[----:B------:R-:W-:Y:S02]  /*18510*/  IMAD.MOV.U32 R11, RZ, RZ, 0x1e1f ;  /* 0x00001e1fff0b7424 */ /* 0x000fe400078e00ff */
[----:B------:R-:W-:-:S07]  /*18520*/  IMAD.MOV.U32 R15, RZ, RZ, -0x1 ;  /* 0xffffffffff0f7424 */ /* 0x000fce00078e00ff */
[----:B0-----:R-:W-:Y:S05]  /*18530*/  WARPSYNC.COLLECTIVE R15, `(.L_x_671) ;  /* 0x000000000f087348 */ /* 0x001fea0003c00000 */
[----:B------:R1:W2:Y:S02]  /*18540*/  SHFL.IDX P6, R14, R13, R12, R11 ;  /* 0x0000000c0d0e7389 */ /* 0x0002a400000c000b */
[----:B012---:R-:W-:Y:S01]  /*18550*/  ENDCOLLECTIVE ;  /* 0x000000000000791b */ /* 0x007fe20003800000 */
.L_x_671:
[----:B------:R-:W-:Y:S05]  /*18560*/  BSYNC B1 ;  /* 0x0000000000017941 */ /* 0x000fea0003800000 */
.L_x_670:
[----:B------:R-:W-:Y:S01]  /*18570*/  IMAD.MOV.U32 R13, RZ, RZ, R4 ;  /* 0x000000ffff0d7224 */ /* 0x000fe200078e0004 */
[----:B------:R-:W-:Y:S01]  /*18580*/  MOV R11, 0x1e1f ;  /* 0x00001e1f000b7802 */ /* 0x000fe20000000f00 */
[----:B------:R-:W-:Y:S02]  /*18590*/  IMAD.MOV.U32 R12, RZ, RZ, RZ ;  /* 0x000000ffff0c7224 */ /* 0x000fe400078e00ff */
[----:B------:R-:W-:Y:S02]  /*185a0*/  IMAD.MOV.U32 R15, RZ, RZ, -0x1 ;  /* 0xffffffffff0f7424 */ /* 0x000fe400078e00ff */
[----:B------:R-:W-:-:S07]  /*185b0*/  IMAD.MOV.U32 R5, RZ, RZ, R14 ;  /* 0x000000ffff057224 */ /* 0x000fce00078e000e */
[----:B------:R-:W-:Y:S05]  /*185c0*/  WARPSYNC.COLLECTIVE R15, `(.L_x_672) ;  /* 0x000000000f087348 */ /* 0x000fea0003c00000 */
[----:B------:R0:W1:Y:S02]  /*185d0*/  SHFL.IDX P6, R14, R13, R12, R11 ;  /* 0x0000000c0d0e7389 */ /* 0x00006400000c000b */
[----:B01----:R-:W-:Y:S01]  /*185e0*/  ENDCOLLECTIVE ;  /* 0x000000000000791b */ /* 0x003fe20003800000 */
.L_x_672:
[----:B------:R-:W-:Y:S05]  /*185f0*/  BRA `(.L_x_673) ;  /* 0xfffffec400bc7947 */ /* 0x000fea000383ffff */
.L_x_455:
[----:B-1----:R1:W4:Y:S02]  /*18600*/  SYNCS.PHASECHK.TRANS64.TRYWAIT P4, [R67+URZ+0x132b0], R68 ;  /* 0x0132b044430075a7 */ /* 0x002324000808017f */
[----:B----4-:R-:W-:Y:S05]  /*18610*/  @!P4 NANOSLEEP.SYNCS 0x989680 ;  /* 0x009896800000c95d */ /* 0x010fea0003900000 */
[----:B------:R-:W4:Y:S02]  /*18620*/  @!P4 SYNCS.PHASECHK.TRANS64 P4, [R67+URZ+0x132b0], R68 ;  /* 0x0132b0444300c5a7 */ /* 0x000f24000808007f */
[----:B----4-:R-:W-:Y:S05]  /*18630*/  @!P4 BRA `(.L_x_455) ;  /* 0xfffffffc00f0c947 */ /* 0x010fea000383ffff */
[----:B------:R-:W-:Y:S05]  /*18640*/  BRA `(.L_x_674) ;  /* 0xfffffec800307947 */ /* 0x000fea000383ffff */
.L_x_475:
        /* <DEDUP_REMOVED lines=8> */
.L_x_676:
[----:B------:R-:W-:Y:S05]  /*186d0*/  BSYNC B1 ;  /* 0x0000000000017941 */ /* 0x000fea0003800000 */
.L_x_675:
        /* <DEDUP_REMOVED lines=8> */
.L_x_677:
[----:B------:R-:W-:Y:S01]  /*18760*/  IMAD.MOV.U32 R13, RZ, RZ, R31 ;  /* 0x000000ffff0d7224 */ /* 0x000fe200078e001f */
[----:B------:R-:W-:-:S07]  /*18770*/  MOV R29, R14 ;  /* 0x0000000e001d7202 */ /* 0x000fce0000000f00 */
[----:B------:R-:W-:Y:S05]  /*18780*/  WARPSYNC.COLLECTIVE R15, `(.L_x_678) ;  /* 0x000000000f087348 */ /* 0x000fea0003c00000 */
[----:B------:R0:W1:Y:S02]  /*18790*/  SHFL.IDX P6, R14, R13, R12, R11 ;  /* 0x0000000c0d0e7389 */ /* 0x00006400000c000b */
[----:B01----:R-:W-:Y:S01]  /*187a0*/  ENDCOLLECTIVE ;  /* 0x000000000000791b */ /* 0x003fe20003800000 */
.L_x_678:
[----:B------:R-:W-:Y:S02]  /*187b0*/  IMAD.MOV.U32 R13, RZ, RZ, R32 ;  /* 0x000000ffff0d7224 */ /* 0x000fe400078e0020 */
[----:B------:R-:W-:-:S07]  /*187c0*/  IMAD.MOV.U32 R3, RZ, RZ, R14 ;  /* 0x000000ffff037224 */ /* 0x000fce00078e000e */
[----:B------:R-:W-:Y:S05]  /*187d0*/  WARPSYNC.COLLECTIVE R15, `(.L_x_679) ;  /* 0x000000000f087348 */ /* 0x000fea0003c00000 */
[----:B------:R0:W1:Y:S02]  /*187e0*/  SHFL.IDX P6, R14, R13, R12, R11 ;  /* 0x0000000c0d0e7389 */ /* 0x00006400000c000b */
[----:B01----:R-:W-:Y:S01]  /*187f0*/  ENDCOLLECTIVE ;  /* 0x000000000000791b */ /* 0x003fe20003800000 */
.L_x_679:
[----:B------:R-:W-:Y:S05]  /*18800*/  BRA `(.L_x_680) ;  /* 0xfffffed400d07947 */ /* 0x000fea000383ffff */
.L_x_479:
[----:B-1----:R1:W3:Y:S02]  /*18810*/  SYNCS.PHASECHK.TRANS64.TRYWAIT P0, [R18+URZ+0x13200], R27 ;  /* 0x0132001b120075a7 */ /* 0x0022e4000800017f */
[----:B---3--:R-:W-:Y:S05]  /*18820*/  @!P0 NANOSLEEP.SYNCS 0x989680 ;  /* 0x009896800000895d */ /* 0x008fea0003900000 */
[----:B------:R-:W3:Y:S02]  /*18830*/  @!P0 SYNCS.PHASECHK.TRANS64 P0, [R18+URZ+0x13200], R27 ;  /* 0x0132001b120085a7 */ /* 0x000ee4000800007f */
[----:B---3--:R-:W-:Y:S05]  /*18840*/  @!P0 BRA `(.L_x_479) ;  /* 0xfffffffc00f08947 */ /* 0x008fea000383ffff */
[----:B------:R-:W-:Y:S05]  /*18850*/  BRA `(.L_x_681) ;  /* 0xfffffed800607947 */ /* 0x000fea000383ffff */
.L_x_483:
        /* <DEDUP_REMOVED lines=8> */
.L_x_683:
[----:B------:R-:W-:Y:S05]  /*188e0*/  BSYNC B1 ;  /* 0x0000000000017941 */ /* 0x000fea0003800000 */
.L_x_682:
        /* <DEDUP_REMOVED lines=8> */
.L_x_684:
[----:B------:R-:W-:Y:S02]  /*18970*/  IMAD.MOV.U32 R13, RZ, RZ, R31 ;  /* 0x000000ffff0d7224 */ /* 0x000fe400078e001f */
[----:B------:R-:W-:-:S07]  /*18980*/  IMAD.MOV.U32 R29, RZ, RZ, R14 ;  /* 0x000000ffff1d7224 */ /* 0x000fce00078e000e */
[----:B------:R-:W-:Y:S05]  /*18990*/  WARPSYNC.COLLECTIVE R15, `(.L_x_685) ;  /* 0x000000000f087348 */ /* 0x000fea0003c00000 */
[----:B------:R0:W1:Y:S02]  /*189a0*/  SHFL.IDX P6, R14, R13, R12, R11 ;  /* 0x0000000c0d0e7389 */ /* 0x00006400000c000b */
[----:B01----:R-:W-:Y:S01]  /*189b0*/  ENDCOLLECTIVE ;  /* 0x000000000000791b */ /* 0x003fe20003800000 */
.L_x_685:
[----:B------:R-:W-:Y:S02]  /*189c0*/  IMAD.MOV.U32 R13, RZ, RZ, R32 ;  /* 0x000000ffff0d7224 */ /* 0x000fe400078e0020 */
[----:B------:R-:W-:-:S07]  /*189d0*/  IMAD.MOV.U32 R21, RZ, RZ, R14 ;  /* 0x000000ffff157224 */ /* 0x000fce00078e000e */
[----:B------:R-:W-:Y:S05]  /*189e0*/  WARPSYNC.COLLECTIVE R15, `(.L_x_686) ;  /* 0x000000000f087348 */ /* 0x000fea0003c00000 */
[----:B------:R0:W1:Y:S02]  /*189f0*/  SHFL.IDX P6, R14, R13, R12, R11 ;  /* 0x0000000c0d0e7389 */ /* 0x00006400000c000b */
[----:B01----:R-:W-:Y:S01]  /*18a00*/  ENDCOLLECTIVE ;  /* 0x000000000000791b */ /* 0x003fe20003800000 */
.L_x_686:
[----:B------:R-:W-:Y:S05]  /*18a10*/  BRA `(.L_x_687) ;  /* 0xfffffee800107947 */ /* 0x000fea000383ffff */
.L_x_487:
[----:B-1----:R1:W3:Y:S02]  /*18a20*/  SYNCS.PHASECHK.TRANS64.TRYWAIT P1, [R18+URZ+0x13200], R27 ;  /* 0x0132001b120075a7 */ /* 0x0022e4000802017f */
[----:B---3--:R-:W-:Y:S05]  /*18a30*/  @!P1 NANOSLEEP.SYNCS 0x989680 ;  /* 0x009896800000995d */ /* 0x008fea0003900000 */
[----:B------:R-:W3:Y:S02]  /*18a40*/  @!P1 SYNCS.PHASECHK.TRANS64 P1, [R18+URZ+0x13200], R27 ;  /* 0x0132001b120095a7 */ /* 0x000ee4000802007f */
[----:B---3--:R-:W-:Y:S05]  /*18a50*/  @!P1 BRA `(.L_x_487) ;  /* 0xfffffffc00f09947 */ /* 0x008fea000383ffff */
[----:B------:R-:W-:Y:S05]  /*18a60*/  BRA `(.L_x_688) ;  /* 0xfffffee800907947 */ /* 0x000fea000383ffff */
.L_x_491:
[----:B-1----:R1:W3:Y:S02]  /*18a70*/  SYNCS.PHASECHK.TRANS64.TRYWAIT P1, [R3+URZ+0x13230], R4 ;  /* 0x01323004030075a7 */ /* 0x0022e4000802017f */
[----:B---3--:R-:W-:Y:S05]  /*18a80*/  @!P1 NANOSLEEP.SYNCS 0x989680 ;  /* 0x009896800000995d */ /* 0x008fea0003900000 */
[----:B------:R-:W3:Y:S02]  /*18a90*/  @!P1 SYNCS.PHASECHK.TRANS64 P1, [R3+URZ+0x13230], R4 ;  /* 0x01323004030095a7 */ /* 0x000ee4000802007f */
[----:B---3--:R-:W-:Y:S05]  /*18aa0*/  @!P1 BRA `(.L_x_491) ;  /* 0xfffffffc00f09947 */ /* 0x008fea000383ffff */
[----:B------:R-:W-:Y:S05]  /*18ab0*/  BRA `(.L_x_490) ;  /* 0xfffffef800e47947 */ /* 0x000fea000383ffff */
.L_x_499:
[----:B0-----:R0:W1:Y:S02]  /*18ac0*/  SYNCS.PHASECHK.TRANS64.TRYWAIT P1, [R0+URZ+0x13230], R13 ;  /* 0x0132300d000075a7 */ /* 0x001064000802017f */
[----:B-1----:R-:W-:Y:S05]  /*18ad0*/  @!P1 NANOSLEEP.SYNCS 0x989680 ;  /* 0x009896800000995d */ /* 0x002fea0003900000 */
[----:B------:R-:W1:Y:S02]  /*18ae0*/  @!P1 SYNCS.PHASECHK.TRANS64 P1, [R0+URZ+0x13230], R13 ;  /* 0x0132300d000095a7 */ /* 0x000e64000802007f */
[----:B-1----:R-:W-:Y:S05]  /*18af0*/  @!P1 BRA `(.L_x_499) ;  /* 0xfffffffc00f09947 */ /* 0x002fea000383ffff */
[----:B------:R-:W-:Y:S05]  /*18b00*/  BRA `(.L_x_498) ;  /* 0xffffff2400887947 */ /* 0x000fea000383ffff */
.L_x_504:
[----:B--2---:R2:W3:Y:S02]  /*18b10*/  SYNCS.PHASECHK.TRANS64.TRYWAIT P1, [R14+URZ+0x13250], R9 ;  /* 0x013250090e0075a7 */ /* 0x0044e4000802017f */
[----:B---3--:R-:W-:Y:S05]  /*18b20*/  @!P1 NANOSLEEP.SYNCS 0x989680 ;  /* 0x009896800000995d */ /* 0x008fea0003900000 */
[----:B------:R-:W3:Y:S02]  /*18b30*/  @!P1 SYNCS.PHASECHK.TRANS64 P1, [R14+URZ+0x13250], R9 ;  /* 0x013250090e0095a7 */ /* 0x000ee4000802007f */
[----:B---3--:R-:W-:Y:S05]  /*18b40*/  @!P1 BRA `(.L_x_504) ;  /* 0xfffffffc00f09947 */ /* 0x008fea000383ffff */
[----:B------:R-:W-:Y:S05]  /*18b50*/  BRA `(.L_x_503) ;  /* 0xffffff2800f87947 */ /* 0x000fea000383ffff */
.L_x_512:
[----:B-1----:R1:W2:Y:S02]  /*18b60*/  SYNCS.PHASECHK.TRANS64.TRYWAIT P1, [R3+URZ+0x13250], R4 ;  /* 0x01325004030075a7 */ /* 0x0022a4000802017f */
[----:B--2---:R-:W-:Y:S05]  /*18b70*/  @!P1 NANOSLEEP.SYNCS 0x989680 ;  /* 0x009896800000995d */ /* 0x004fea0003900000 */
[----:B------:R-:W2:Y:S02]  /*18b80*/  @!P1 SYNCS.PHASECHK.TRANS64 P1, [R3+URZ+0x13250], R4 ;  /* 0x01325004030095a7 */ /* 0x000ea4000802007f */
[----:B--2---:R-:W-:Y:S05]  /*18b90*/  @!P1 BRA `(.L_x_512) ;  /* 0xfffffffc00f09947 */ /* 0x004fea000383ffff */
[----:B------:R-:W-:Y:S05]  /*18ba0*/  BRA `(.L_x_511) ;  /* 0xffffff4800807947 */ /* 0x000fea000383ffff */
.L_x_539:
[----:B-1----:R-:W0:Y:S01]  /*18bb0*/  S2R R9, SR_TID.X ;  /* 0x0000000000097919 */ /* 0x002e220000002100 */
[----:B------:R-:W-:Y:S01]  /*18bc0*/  BSSY B1, `(.L_x_689) ;  /* 0x000000a000017945 */ /* 0x000fe20003800000 */
[----:B------:R-:W-:Y:S02]  /*18bd0*/  IMAD.MOV.U32 R12, RZ, RZ, RZ ;  /* 0x000000ffff0c7224 */ /* 0x000fe400078e00ff */
[----:B------:R-:W-:Y:S02]  /*18be0*/  IMAD.MOV.U32 R11, RZ, RZ, 0x1f ;  /* 0x0000001fff0b7424 */ /* 0x000fe400078e00ff */
[----:B------:R-:W-:Y:S01]  /*18bf0*/  IMAD.MOV.U32 R15, RZ, RZ, -0x1 ;  /* 0xffffffffff0f7424 */ /* 0x000fe200078e00ff */
[----:B0-----:R-:W-:-:S04]  /*18c00*/  SHF.R.U32.HI R9, RZ, 0x5, R9 ;  /* 0x00000005ff097819 */ /* 0x001fc80000011609 */
[----:B------:R-:W-:-:S05]  /*18c10*/  LOP3.LUT R9, R9, 0x3, RZ, 0xc0, !PT ;  /* 0x0000000309097812 */ /* 0x000fca00078ec0ff */
[----:B------:R-:W-:-:S07]  /*18c20*/  IMAD.MOV.U32 R13, RZ, RZ, R9 ;  /* 0x000000ffff0d7224 */ /* 0x000fce00078e0009 */
[----:B------:R-:W-:Y:S05]  /*18c30*/  WARPSYNC.COLLECTIVE R15, `(.L_x_690) ;  /* 0x000000000f087348 */ /* 0x000fea0003c00000 */
[----:B------:R0:W1:Y:S02]  /*18c40*/  SHFL.IDX P6, R14, R13, R12, R11 ;  /* 0x0000000c0d0e7389 */ /* 0x00006400000c000b */
[----:B01----:R-:W-:Y:S01]  /*18c50*/  ENDCOLLECTIVE ;  /* 0x000000000000791b */ /* 0x003fe20003800000 */
.L_x_690:
[----:B------:R-:W-:Y:S05]  /*18c60*/  BSYNC B1 ;  /* 0x0000000000017941 */ /* 0x000fea0003800000 */
.L_x_689:
[----:B------:R-:W-:Y:S05]  /*18c70*/  BRA `(.L_x_691) ;  /* 0xffffff9400187947 */ /* 0x000fea000383ffff */
.L_x_541:
[----:B------:R-:W-:Y:S01]  /*18c80*/  BSSY B1, `(.L_x_692) ;  /* 0x0000006000017945 */ /* 0x000fe20003800000 */
[----:B------:R-:W-:-:S07]  /*18c90*/  IMAD.MOV.U32 R15, RZ, RZ, -0x1 ;  /* 0xffffffffff0f7424 */ /* 0x000fce00078e00ff */
[----:B01----:R-:W-:Y:S05]  /*18ca0*/  WARPSYNC.COLLECTIVE R15, `(.L_x_693) ;  /* 0x000000000f0c7348 */ /* 0x003fea0003c00000 */
[----:B------:R-:W-:Y:S02]  /*18cb0*/  ELECT P6, UR62, PT ;  /* 0x00000000003e782f */ /* 0x000fe400038c0000 */
[----:B------:R-:W-:Y:S01]  /*18cc0*/  MOV R14, UR62 ;  /* 0x0000003e000e7c02 */ /* 0x000fe20008000f00 */
[----:B01----:R-:W-:Y:S10]  /*18cd0*/  ENDCOLLECTIVE ;  /* 0x000000000000791b */ /* 0x003ff40003800000 */
.L_x_693:
[----:B------:R-:W-:Y:S05]  /*18ce0*/  BSYNC B1 ;  /* 0x0000000000017941 */ /* 0x000fea0003800000 */
.L_x_692:
[----:B------:R-:W-:Y:S05]  /*18cf0*/  BRA `(.L_x_540) ;  /* 0xffffff9400107947 */ /* 0x000fea000383ffff */
.L_x_543:
[----:B0-----:R0:W2:Y:S02]  /*18d00*/  SYNCS.PHASECHK.TRANS64.TRYWAIT P0, [R17+URZ+0x13220], R6 ;  /* 0x01322006110075a7 */ /* 0x0010a4000800017f */
[----:B--2---:R-:W-:Y:S05]  /*18d10*/  @!P0 NANOSLEEP.SYNCS 0x989680 ;  /* 0x009896800000895d */ /* 0x004fea0003900000 */
[----:B------:R-:W2:Y:S02]  /*18d20*/  @!P0 SYNCS.PHASECHK.TRANS64 P0, [R17+URZ+0x13220], R6 ;  /* 0x01322006110085a7 */ /* 0x000ea4000800007f */
[----:B--2---:R-:W-:Y:S05]  /*18d30*/  @!P0 BRA `(.L_x_543) ;  /* 0xfffffffc00f08947 */ /* 0x004fea000383ffff */
[----:B------:R-:W-:Y:S05]  /*18d40*/  BRA `(.L_x_694) ;  /* 0xffffff9400207947 */ /* 0x000fea000383ffff */
.L_x_547:
[----:B0-----:R0:W1:Y:S02]  /*18d50*/  SYNCS.PHASECHK.TRANS64.TRYWAIT P0, [R6+URZ+0x132a0], R10 ;  /* 0x0132a00a060075a7 */ /* 0x001064000800017f */
[----:B-1----:R-:W-:Y:S05]  /*18d60*/  @!P0 NANOSLEEP.SYNCS 0x989680 ;  /* 0x009896800000895d */ /* 0x002fea0003900000 */
[----:B------:R-:W1:Y:S02]  /*18d70*/  @!P0 SYNCS.PHASECHK.TRANS64 P0, [R6+URZ+0x132a0], R10 ;  /* 0x0132a00a060085a7 */ /* 0x000e64000800007f */
[----:B-1----:R-:W-:Y:S05]  /*18d80*/  @!P0 BRA `(.L_x_547) ;  /* 0xfffffffc00f08947 */ /* 0x002fea000383ffff */
[----:B------:R-:W-:Y:S05]  /*18d90*/  BRA `(.L_x_695) ;  /* 0xffffff9400407947 */ /* 0x000fea000383ffff */
.L_x_552:
[----:B-1----:R1:W2:Y:S02]  /*18da0*/  SYNCS.PHASECHK.TRANS64.TRYWAIT P0, [R6+URZ+0x132c0], R10 ;  /* 0x0132c00a060075a7 */ /* 0x0022a4000800017f */
[----:B--2---:R-:W-:Y:S05]  /*18db0*/  @!P0 NANOSLEEP.SYNCS 0x989680 ;  /* 0x009896800000895d */ /* 0x004fea0003900000 */
[----:B------:R-:W2:Y:S02]  /*18dc0*/  @!P0 SYNCS.PHASECHK.TRANS64 P0, [R6+URZ+0x132c0], R10 ;  /* 0x0132c00a060085a7 */ /* 0x000ea4000800007f */
[----:B--2---:R-:W-:Y:S05]  /*18dd0*/  @!P0 BRA `(.L_x_552) ;  /* 0xfffffffc00f08947 */ /* 0x004fea000383ffff */
[----:B------:R-:W-:Y:S05]  /*18de0*/  BRA `(.L_x_696) ;  /* 0xffffff9400c07947 */ /* 0x000fea000383ffff */
.L_x_559:
[----:B0-----:R0:W1:Y:S02]  /*18df0*/  SYNCS.PHASECHK.TRANS64.TRYWAIT P2, [R6+URZ+0x132a0], R7 ;  /* 0x0132a007060075a7 */ /* 0x001064000804017f */
[----:B-1----:R-:W-:Y:S05]  /*18e00*/  @!P2 NANOSLEEP.SYNCS 0x989680 ;  /* 0x009896800000a95d */ /* 0x002fea0003900000 */
[----:B------:R-:W1:Y:S02]  /*18e10*/  @!P2 SYNCS.PHASECHK.TRANS64 P2, [R6+URZ+0x132a0], R7 ;  /* 0x0132a0070600a5a7 */ /* 0x000e64000804007f */
[----:B-1----:R-:W-:Y:S05]  /*18e20*/  @!P2 BRA `(.L_x_559) ;  /* 0xfffffffc00f0a947 */ /* 0x002fea000383ffff */
[----:B------:R-:W-:Y:S05]  /*18e30*/  BRA `(.L_x_697) ;  /* 0xffffff9800947947 */ /* 0x000fea000383ffff */
.L_x_564:
[----:B-1----:R1:W2:Y:S02]  /*18e40*/  SYNCS.PHASECHK.TRANS64.TRYWAIT P2, [R6+URZ+0x132c0], R7 ;  /* 0x0132c007060075a7 */ /* 0x0022a4000804017f */
[----:B--2---:R-:W-:Y:S05]  /*18e50*/  @!P2 NANOSLEEP.SYNCS 0x989680 ;  /* 0x009896800000a95d */ /* 0x004fea0003900000 */
[----:B------:R-:W2:Y:S02]  /*18e60*/  @!P2 SYNCS.PHASECHK.TRANS64 P2, [R6+URZ+0x132c0], R7 ;  /* 0x0132c0070600a5a7 */ /* 0x000ea4000804007f */
[----:B--2---:R-:W-:Y:S05]  /*18e70*/  @!P2 BRA `(.L_x_564) ;  /* 0xfffffffc00f0a947 */ /* 0x004fea000383ffff */
[----:B------:R-:W-:Y:S05]  /*18e80*/  BRA `(.L_x_698) ;  /* 0xffffff9c00107947 */ /* 0x000fea000383ffff */
.L_x_581:
[----:B--2---:R-:W0:Y:S01]  /*18e90*/  S2R R20, SR_TID.X ;  /* 0x0000000000147919 */ /* 0x004e220000002100 */
[----:B------:R-:W-:Y:S01]  /*18ea0*/  BSSY B0, `(.L_x_699) ;  /* 0x000000a000007945 */ /* 0x000fe20003800000 */
[----:B------:R-:W-:Y:S02]  /*18eb0*/  IMAD.MOV.U32 R11, RZ, RZ, 0x1f ;  /* 0x0000001fff0b7424 */ /* 0x000fe400078e00ff */
[----:B------:R-:W-:Y:S01]  /*18ec0*/  IMAD.MOV.U32 R15, RZ, RZ, -0x1 ;  /* 0xffffffffff0f7424 */ /* 0x000fe200078e00ff */
[----:B0-----:R-:W-:-:S04]  /*18ed0*/  SHF.R.U32.HI R12, RZ, 0x5, R20 ;  /* 0x00000005ff0c7819 */ /* 0x001fc80000011614 */
[----:B------:R-:W-:-:S04]  /*18ee0*/  LOP3.LUT R12, R12, 0x3, RZ, 0xc0, !PT ;  /* 0x000000030c0c7812 */ /* 0x000fc800078ec0ff */
[----:B------:R-:W-:Y:S01]  /*18ef0*/  MOV R13, R12 ;  /* 0x0000000c000d7202 */ /* 0x000fe20000000f00 */
[----:B------:R-:W-:-:S07]  /*18f00*/  IMAD.MOV.U32 R12, RZ, RZ, RZ ;  /* 0x000000ffff0c7224 */ /* 0x000fce00078e00ff */
[----:B-----5:R-:W-:Y:S05]  /*18f10*/  WARPSYNC.COLLECTIVE R15, `(.L_x_700) ;  /* 0x000000000f087348 */ /* 0x020fea0003c00000 */
[----:B------:R0:W1:Y:S02]  /*18f20*/  SHFL.IDX P6, R14, R13, R12, R11 ;  /* 0x0000000c0d0e7389 */ /* 0x00006400000c000b */
[----:B01---5:R-:W-:Y:S01]  /*18f30*/  ENDCOLLECTIVE ;  /* 0x000000000000791b */ /* 0x023fe20003800000 */
.L_x_700:
[----:B------:R-:W-:Y:S05]  /*18f40*/  BSYNC B0 ;  /* 0x0000000000007941 */ /* 0x000fea0003800000 */
.L_x_699:
[----:B------:R-:W-:Y:S05]  /*18f50*/  BRA `(.L_x_701) ;  /* 0xffffffac00207947 */ /* 0x000fea000383ffff */
.L_x_584:
[----:B0-----:R-:W2:Y:S02]  /*18f60*/  LDL R0, [R1+0x44] ;  /* 0x0000440001007983 */ /* 0x001ea40000100800 */
[----:B--2---:R0:W1:Y:S02]  /*18f70*/  SYNCS.PHASECHK.TRANS64.TRYWAIT P0, [R6+URZ+0x13280], R0 ;  /* 0x01328000060075a7 */ /* 0x004064000800017f */
[----:B-1----:R-:W-:Y:S05]  /*18f80*/  @!P0 NANOSLEEP.SYNCS 0x989680 ;  /* 0x009896800000895d */ /* 0x002fea0003900000 */
[----:B------:R-:W1:Y:S02]  /*18f90*/  @!P0 SYNCS.PHASECHK.TRANS64 P0, [R6+URZ+0x13280], R0 ;  /* 0x01328000060085a7 */ /* 0x000e64000800007f */
[----:B-1----:R-:W-:Y:S05]  /*18fa0*/  @!P0 BRA `(.L_x_584) ;  /* 0xfffffffc00ec8947 */ /* 0x002fea000383ffff */
[----:B------:R-:W-:Y:S05]  /*18fb0*/  BRA `(.L_x_702) ;  /* 0xffffffac00347947 */ /* 0x000fea000383ffff */
.L_x_585:
        /* <DEDUP_REMOVED lines=8> */
.L_x_704:
[----:B------:R-:W-:Y:S05]  /*19040*/  BSYNC B0 ;  /* 0x0000000000007941 */ /* 0x000fea0003800000 */
.L_x_703:
        /* <DEDUP_REMOVED lines=8> */
.L_x_705:
[----:B------:R-:W-:Y:S02]  /*190d0*/  IMAD.MOV.U32 R13, RZ, RZ, R2 ;  /* 0x000000ffff0d7224 */ /* 0x000fe400078e0002 */
[----:B------:R-:W-:Y:S02]  /*190e0*/  IMAD.MOV.U32 R12, RZ, RZ, 0x1 ;  /* 0x00000001ff0c7424 */ /* 0x000fe400078e00ff */
[----:B------:R-:W-:-:S07]  /*190f0*/  IMAD.MOV.U32 R3, RZ, RZ, R14 ;  /* 0x000000ffff037224 */ /* 0x000fce00078e000e */
[----:B------:R-:W-:Y:S05]  /*19100*/  WARPSYNC.COLLECTIVE R15, `(.L_x_706) ;  /* 0x000000000f087348 */ /* 0x000fea0003c00000 */
[----:B------:R0:W1:Y:S02]  /*19110*/  SHFL.IDX P6, R14, R13, R12, R11 ;  /* 0x0000000c0d0e7389 */ /* 0x00006400000c000b */
[----:B01----:R-:W-:Y:S01]  /*19120*/  ENDCOLLECTIVE ;  /* 0x000000000000791b */ /* 0x003fe20003800000 */
.L_x_706:
[----:B------:R-:W-:Y:S01]  /*19130*/  IADD3 R20, P1, R20, R3, RZ ;  /* 0x0000000314147210 */ /* 0x000fe20007f3e0ff */
[----:B------:R-:W-:-:S04]  /*19140*/  IMAD.IADD R3, R17, 0x1, R19 ;  /* 0x0000000111037824 */ /* 0x000fc800078e0213 */
[----:B------:R-:W-:Y:S01]  /*19150*/  IMAD.X R21, RZ, RZ, R10, P1 ;  /* 0x000000ffff157224 */ /* 0x000fe200008e060a */
        /* <DEDUP_REMOVED lines=11> */
.L_x_707:
[----:B------:R-:W-:Y:S02]  /*19210*/  IMAD.MOV.U32 R13, RZ, RZ, R2 ;  /* 0x000000ffff0d7224 */ /* 0x000fe400078e0002 */
[----:B------:R-:W-:Y:S02]  /*19220*/  IMAD.MOV.U32 R12, RZ, RZ, 0x2 ;  /* 0x00000002ff0c7424 */ /* 0x000fe400078e00ff */
[----:B------:R-:W-:-:S05]  /*19230*/  IMAD.SHL.U32 R21, R10, 0x10, RZ ;  /* 0x000000100a157824 */ /* 0x000fca00078e00ff */
[----:B------:R-:W-:Y:S01]  /*19240*/  LOP3.LUT R21, R21, 0x30, RZ, 0xc0, !PT ;  /* 0x0000003015157812 */ /* 0x000fe200078ec0ff */
[----:B------:R-:W-:-:S07]  /*19250*/  IMAD.MOV.U32 R10, RZ, RZ, R14 ;  /* 0x000000ffff0a7224 */ /* 0x000fce00078e000e */
[----:B------:R-:W-:Y:S05]  /*19260*/  WARPSYNC.COLLECTIVE R15, `(.L_x_708) ;  /* 0x000000000f087348 */ /* 0x000fea0003c00000 */
[----:B------:R0:W1:Y:S02]  /*19270*/  SHFL.IDX P6, R14, R13, R12, R11 ;  /* 0x0000000c0d0e7389 */ /* 0x00006400000c000b */
[----:B01----:R-:W-:Y:S01]  /*19280*/  ENDCOLLECTIVE ;  /* 0x000000000000791b */ /* 0x003fe20003800000 */
.L_x_708:
[----:B------:R-:W-:Y:S02]  /*19290*/  IADD3 R20, P1, R21, R10, RZ ;  /* 0x0000000a15147210 */ /* 0x000fe40007f3e0ff */
[----:B------:R-:W0:Y:S02]  /*192a0*/  S2R R10, SR_TID.X ;  /* 0x00000000000a7919 */ /* 0x000e240000002100 */
[----:B------:R-:W-:Y:S02]  /*192b0*/  IADD3.X R21, RZ, R19, RZ, P1, !PT ;  /* 0x00000013ff157210 */ /* 0x000fe40000ffe4ff */
[----:B------:R-:W-:Y:S01]  /*192c0*/  ISETP.LT.OR P1, PT, R7, 0x21, P0 ;  /* 0x000000210700780c */ /* 0x000fe20000721670 */
[----:B------:R-:W-:-:S12]  /*192d0*/  IMAD.MOV.U32 R13, RZ, RZ, R0 ;  /* 0x000000ffff0d7224 */ /* 0x000fd800078e0000 */
        /* <DEDUP_REMOVED lines=8> */
.L_x_709:
[----:B------:R-:W-:-:S05]  /*19360*/  IMAD.SHL.U32 R21, R10, 0x10, RZ ;  /* 0x000000100a157824 */ /* 0x000fca00078e00ff */
[----:B------:R-:W-:Y:S01]  /*19370*/  LOP3.LUT R21, R21, 0x30, RZ, 0xc0, !PT ;  /* 0x0000003015157812 */ /* 0x000fe200078ec0ff */
[----:B------:R-:W-:-:S05]  /*19380*/  IMAD.MOV.U32 R10, RZ, RZ, R14 ;  /* 0x000000ffff0a7224 */ /* 0x000fca00078e000e */
[----:B------:R-:W-:-:S05]  /*19390*/  IADD3 R20, P1, R21, R10, RZ ;  /* 0x0000000a15147210 */ /* 0x000fca0007f3e0ff */
[----:B------:R-:W-:Y:S02]  /*193a0*/  IMAD.X R21, RZ, RZ, R19, P1 ;  /* 0x000000ffff157224 */ /* 0x000fe400008e0613 */
[----:B------:R0:W5:Y:S01]  /*193b0*/  LDL.LU R19, [R1+0x24] ;  /* 0x0000240001137983 */ /* 0x0001620000300800 */
[----:B------:R-:W-:Y:S01]  /*193c0*/  IMAD.MOV.U32 R13, RZ, RZ, R2 ;  /* 0x000000ffff0d7224 */ /* 0x000fe200078e0002 */
[C---:B------:R-:W-:Y:S01]  /*193d0*/  ISETP.LT.OR P1, PT, R7.reuse, 0x41, P0 ;  /* 0x000000410700780c */ /* 0x040fe20000721670 */
[----:B------:R-:W-:Y:S01]  /*193e0*/  IMAD.MOV.U32 R12, RZ, RZ, 0x3 ;  /* 0x00000003ff0c7424 */ /* 0x000fe200078e00ff */
[----:B------:R-:W1:Y:S01]  /*193f0*/  S2R R10, SR_TID.X ;  /* 0x00000000000a7919 */ /* 0x000e620000002100 */
[C---:B------:R-:W-:Y:S02]  /*19400*/  ISETP.GE.AND P3, PT, R7.reuse, 0x81, PT ;  /* 0x000000810700780c */ /* 0x040fe40003f66270 */
[----:B------:R-:W-:-:S13]  /*19410*/  ISETP.GE.AND P4, PT, R7, 0x21, PT ;  /* 0x000000210700780c */ /* 0x000fda0003f86270 */
[----:B01---5:R-:W-:Y:S05]  /*19420*/  WARPSYNC.COLLECTIVE R15, `(.L_x_710) ;  /* 0x000000000f087348 */ /* 0x023fea0003c00000 */
[----:B------:R2:W3:Y:S02]  /*19430*/  SHFL.IDX P6, R14, R13, R12, R11 ;  /* 0x0000000c0d0e7389 */ /* 0x0004e400000c000b */
[----:B0123-5:R-:W-:Y:S01]  /*19440*/  ENDCOLLECTIVE ;  /* 0x000000000000791b */ /* 0x02ffe20003800000 */
.L_x_710:
[----:B------:R-:W-:Y:S01]  /*19450*/  ISETP.GE.AND P2, PT, R7, 0x61, PT ;  /* 0x000000610700780c */ /* 0x000fe20003f46270 */
[----:B------:R-:W-:Y:S01]  /*19460*/  @!PT LDS RZ, [RZ] ;  /* 0x00000000fffff984 */ /* 0x000fe20000000800 */
[----:B------:R-:W-:Y:S01]  /*19470*/  @!PT LDS RZ, [RZ] ;  /* 0x00000000fffff984 */ /* 0x000fe20000000800 */
[----:B------:R-:W-:Y:S01]  /*19480*/  @!PT LDS RZ, [RZ] ;  /* 0x00000000fffff984 */ /* 0x000fe20000000800 */
[----:B------:R0:W-:Y:S01]  /*19490*/  LDGSTS.E.BYPASS.LTC128B.128 [R3+0x7000], desc[UR40][R20.64], !P1 ;  /* 0x0700000014037fae */ /* 0x0001e2000c901d68 */
[----:B------:R-:W-:Y:S01]  /*194a0*/  MOV R13, R0 ;  /* 0x00000000000d7202 */ /* 0x000fe20000000f00 */
[----:B------:R-:W-:-:S10]  /*194b0*/  IMAD.MOV.U32 R2, RZ, RZ, R14 ;  /* 0x000000ffff027224 */ /* 0x000fd400078e000e */
[----:B0-----:R-:W-:Y:S05]  /*194c0*/  WARPSYNC.COLLECTIVE R15, `(.L_x_711) ;  /* 0x000000000f087348 */ /* 0x001fea0003c00000 */
[----:B------:R1:W2:Y:S02]  /*194d0*/  SHFL.IDX P6, R14, R13, R12, R11 ;  /* 0x0000000c0d0e7389 */ /* 0x0002a400000c000b */
[----:B012---:R-:W-:Y:S01]  /*194e0*/  ENDCOLLECTIVE ;  /* 0x000000000000791b */ /* 0x007fe20003800000 */
.L_x_711:
[----:B------:R-:W-:-:S05]  /*194f0*/  IMAD.SHL.U32 R10, R10, 0x10, RZ ;  /* 0x000000100a0a7824 */ /* 0x000fca00078e00ff */
[----:B------:R-:W-:Y:S01]  /*19500*/  LOP3.LUT R10, R10, 0x30, RZ, 0xc0, !PT ;  /* 0x000000300a0a7812 */ /* 0x000fe200078ec0ff */
[----:B------:R-:W-:Y:S02]  /*19510*/  IMAD.MOV.U32 R13, RZ, RZ, R22 ;  /* 0x000000ffff0d7224 */ /* 0x000fe400078e0016 */
[----:B------:R-:W-:Y:S02]  /*19520*/  IMAD.MOV.U32 R12, RZ, RZ, RZ ;  /* 0x000000ffff0c7224 */ /* 0x000fe400078e00ff */
[----:B------:R-:W-:-:S07]  /*19530*/  IMAD.MOV.U32 R0, RZ, RZ, R14 ;  /* 0x000000ffff007224 */ /* 0x000fce00078e000e */
[----:B------:R-:W-:Y:S05]  /*19540*/  WARPSYNC.COLLECTIVE R15, `(.L_x_712) ;  /* 0x000000000f087348 */ /* 0x000fea0003c00000 */
[----:B------:R0:W1:Y:S02]  /*19550*/  SHFL.IDX P6, R14, R13, R12, R11 ;  /* 0x0000000c0d0e7389 */ /* 0x00006400000c000b */
[----:B01----:R-:W-:Y:S01]  /*19560*/  ENDCOLLECTIVE ;  /* 0x000000000000791b */ /* 0x003fe20003800000 */
.L_x_712:
        /* <DEDUP_REMOVED lines=13> */
.L_x_713:
[----:B------:R-:W-:Y:S01]  /*19640*/  IMAD.MOV.U32 R10, RZ, RZ, R14 ;  /* 0x000000ffff0a7224 */ /* 0x000fe200078e000e */
[----:B------:R-:W-:-:S04]  /*19650*/  LOP3.LUT R19, R19, 0xfffffff7, RZ, 0xc0, !PT ;  /* 0xfffffff713137812 */ /* 0x000fc800078ec0ff */
[----:B------:R-:W-:-:S05]  /*19660*/  @P3 LOP3.LUT R19, R19, 0x8, RZ, 0xfc, !PT ;  /* 0x0000000813133812 */ /* 0x000fca00078efcff */
[----:B------:R1:W-:Y:S01]  /*19670*/  STL [R1+0x24], R19 ;  /* 0x0000241301007387 */ /* 0x0003e20000100800 */
[----:B------:R-:W-:Y:S05]  /*19680*/  BRA `(.L_x_714) ;  /* 0xffffffa800f47947 */ /* 0x000fea000383ffff */
.L_x_590:
[----:B----4-:R-:W4:Y:S02]  /*19690*/  LDL R0, [R1+0x44] ;  /* 0x0000440001007983 */ /* 0x010f240000100800 */
[----:B----4-:R4:W0:Y:S02]  /*196a0*/  SYNCS.PHASECHK.TRANS64.TRYWAIT P0, [R6+URZ+0x13240], R0 ;  /* 0x01324000060075a7 */ /* 0x010824000800017f */
[----:B0-----:R-:W-:Y:S05]  /*196b0*/  @!P0 NANOSLEEP.SYNCS 0x989680 ;  /* 0x009896800000895d */ /* 0x001fea0003900000 */
[----:B------:R-:W0:Y:S02]  /*196c0*/  @!P0 SYNCS.PHASECHK.TRANS64 P0, [R6+URZ+0x13240], R0 ;  /* 0x01324000060085a7 */ /* 0x000e24000800007f */
[----:B0-----:R-:W-:Y:S05]  /*196d0*/  @!P0 BRA `(.L_x_590) ;  /* 0xfffffffc00ec8947 */ /* 0x001fea000383ffff */
[----:B------:R-:W-:Y:S05]  /*196e0*/  BRA `(.L_x_715) ;  /* 0xffffffac00547947 */ /* 0x000fea000383ffff */
.L_x_591:
[----:B------:R-:W-:Y:S01]  /*196f0*/  BSSY B0, `(.L_x_716) ;  /* 0x0000008000007945 */ /* 0x000fe20003800000 */
[----:B------:R-:W-:Y:S01]  /*19700*/  IMAD.MOV.U32 R13, RZ, RZ, R2 ;  /* 0x000000ffff0d7224 */ /* 0x000fe200078e0002 */
[----:B------:R-:W-:Y:S01]  /*19710*/  MOV R11, 0x1c1f ;  /* 0x00001c1f000b7802 */ /* 0x000fe20000000f00 */
[----:B------:R-:W-:Y:S02]  /*19720*/  IMAD.MOV.U32 R12, RZ, RZ, RZ ;  /* 0x000000ffff0c7224 */ /* 0x000fe400078e00ff */
[----:B------:R-:W-:-:S07]  /*19730*/  IMAD.MOV.U32 R15, RZ, RZ, -0x1 ;  /* 0xffffffffff0f7424 */ /* 0x000fce00078e00ff */
[----:B01----:R-:W-:Y:S05]  /*19740*/  WARPSYNC.COLLECTIVE R15, `(.L_x_717) ;  /* 0x000000000f087348 */ /* 0x003fea0003c00000 */
[----:B0-----:R0:W2:Y:S02]  /*19750*/  SHFL.IDX P6, R14, R13, R12, R11 ;  /* 0x0000000c0d0e7389 */ /* 0x0010a400000c000b */
[----:B012---:R-:W-:Y:S01]  /*19760*/  ENDCOLLECTIVE ;  /* 0x000000000000791b */ /* 0x007fe20003800000 */
.L_x_717:
[----:B------:R-:W-:Y:S05]  /*19770*/  BSYNC B0 ;  /* 0x0000000000007941 */ /* 0x000fea0003800000 */
.L_x_716:
        /* <DEDUP_REMOVED lines=10> */
.L_x_718:
[----:B------:R-:W-:Y:S01]  /*19820*/  IMAD.MOV.U32 R13, RZ, RZ, R2 ;  /* 0x000000ffff0d7224 */ /* 0x000fe200078e0002 */
[----:B------:R-:W-:Y:S01]  /*19830*/  MOV R12, 0x1 ;  /* 0x00000001000c7802 */ /* 0x000fe20000000f00 */
[----:B------:R-:W-:Y:S02]  /*19840*/  IMAD.SHL.U32 R19, R19, 0x10, RZ ;  /* 0x0000001013137824 */ /* 0x000fe400078e00ff */
[----:B------:R-:W-:-:S03]  /*19850*/  IMAD.MOV.U32 R5, RZ, RZ, R14 ;  /* 0x000000ffff057224 */ /* 0x000fc600078e000e */
[----:B------:R-:W-:-:S07]  /*19860*/  LOP3.LUT R19, R19, 0x30, RZ, 0xc0, !PT ;  /* 0x0000003013137812 */ /* 0x000fce00078ec0ff */
[----:B------:R-:W-:Y:S05]  /*19870*/  WARPSYNC.COLLECTIVE R15, `(.L_x_719) ;  /* 0x000000000f087348 */ /* 0x000fea0003c00000 */
[----:B------:R0:W1:Y:S02]  /*19880*/  SHFL.IDX P6, R14, R13, R12, R11 ;  /* 0x0000000c0d0e7389 */ /* 0x00006400000c000b */
[----:B01----:R-:W-:Y:S01]  /*19890*/  ENDCOLLECTIVE ;  /* 0x000000000000791b */ /* 0x003fe20003800000 */
.L_x_719:
[C---:B------:R-:W-:Y:S02]  /*198a0*/  @P5 IADD3 R5, P0, R19.reuse, R5, RZ ;  /* 0x0000000513055210 */ /* 0x040fe40007f1e0ff */
[----:B------:R-:W-:-:S03]  /*198b0*/  ISETP.GE.AND P3, PT, R19, R20, PT ;  /* 0x000000141300720c */ /* 0x000fc60003f66270 */
        /* <DEDUP_REMOVED lines=13> */
.L_x_720:
[----:B------:R-:W-:Y:S02]  /*19990*/  IMAD.MOV.U32 R13, RZ, RZ, R2 ;  /* 0x000000ffff0d7224 */ /* 0x000fe400078e0002 */
[----:B------:R-:W-:Y:S02]  /*199a0*/  IMAD.MOV.U32 R12, RZ, RZ, 0x2 ;  /* 0x00000002ff0c7424 */ /* 0x000fe400078e00ff */
[----:B------:R-:W-:-:S07]  /*199b0*/  IMAD.MOV.U32 R5, RZ, RZ, R14 ;  /* 0x000000ffff057224 */ /* 0x000fce00078e000e */
[----:B------:R-:W-:Y:S05]  /*199c0*/  WARPSYNC.COLLECTIVE R15, `(.L_x_721) ;  /* 0x000000000f087348 */ /* 0x000fea0003c00000 */
[----:B------:R0:W1:Y:S02]  /*199d0*/  SHFL.IDX P6, R14, R13, R12, R11 ;  /* 0x0000000c0d0e7389 */ /* 0x00006400000c000b */
[----:B01----:R-:W-:Y:S01]  /*199e0*/  ENDCOLLECTIVE ;  /* 0x000000000000791b */ /* 0x003fe20003800000 */
.L_x_721:
        /* <DEDUP_REMOVED lines=14> */
.L_x_722:
[----:B------:R-:W-:Y:S01]  /*19ad0*/  MOV R13, R2 ;  /* 0x00000002000d7202 */ /* 0x000fe20000000f00 */
[----:B------:R-:W-:Y:S02]  /*19ae0*/  IMAD.MOV.U32 R12, RZ, RZ, 0x3 ;  /* 0x00000003ff0c7424 */ /* 0x000fe400078e00ff */
[----:B------:R-:W-:-:S07]  /*19af0*/  IMAD.MOV.U32 R5, RZ, RZ, R14 ;  /* 0x000000ffff057224 */ /* 0x000fce00078e000e */
[----:B------:R-:W-:Y:S05]  /*19b00*/  WARPSYNC.COLLECTIVE R15, `(.L_x_723) ;  /* 0x000000000f087348 */ /* 0x000fea0003c00000 */
[----:B------:R0:W1:Y:S02]  /*19b10*/  SHFL.IDX P6, R14, R13, R12, R11 ;  /* 0x0000000c0d0e7389 */ /* 0x00006400000c000b */
[----:B01----:R-:W-:Y:S01]  /*19b20*/  ENDCOLLECTIVE ;  /* 0x000000000000791b */ /* 0x003fe20003800000 */
.L_x_723:
        /* <DEDUP_REMOVED lines=10> */
.L_x_724:
        /* <DEDUP_REMOVED lines=10> */
.L_x_725:
[----:B------:R-:W-:-:S05]  /*19c70*/  @P2 IADD3 R0, P0, R19, R0, RZ ;  /* 0x0000000013002210 */ /* 0x000fca0007f1e0ff */
[----:B------:R-:W-:Y:S02]  /*19c80*/  @P2 IMAD.MOV.U32 R4, RZ, RZ, R0 ;  /* 0x000000ffff042224 */ /* 0x000fe400078e0000 */
[----:B------:R-:W-:Y:S01]  /*19c90*/  @P2 IMAD.X R2, RZ, RZ, R2, P0 ;  /* 0x000000ffff022224 */ /* 0x000fe200000e0602 */
[----:B------:R-:W-:-:S03]  /*19ca0*/  MOV R13, R8 ;  /* 0x00000008000d7202 */ /* 0x000fc60000000f00 */
[----:B------:R-:W-:-:S05]  /*19cb0*/  @P2 IMAD.MOV.U32 R5, RZ, RZ, R2 ;  /* 0x000000ffff052224 */ /* 0x000fca00078e0002 */
        /* <DEDUP_REMOVED lines=8> */
.L_x_726:
[----:B------:R-:W-:Y:S01]  /*19d40*/  IMAD.MOV.U32 R4, RZ, RZ, R14 ;  /* 0x000000ffff047224 */ /* 0x000fe200078e000e */
[----:B------:R-:W-:Y:S06]  /*19d50*/  BRA `(.L_x_727) ;  /* 0xffffffa800d87947 */ /* 0x000fec000383ffff */
.L_x_598:
[----:B------:R-:W-:Y:S02]  /*19d60*/  IMAD.MOV.U32 R13, RZ, RZ, R4 ;  /* 0x000000ffff0d7224 */ /* 0x000fe400078e0004 */
[----:B------:R-:W-:Y:S02]  /*19d70*/  IMAD.MOV.U32 R12, RZ, RZ, RZ ;  /* 0x000000ffff0c7224 */ /* 0x000fe400078e00ff */
[----:B------:R-:W-:Y:S02]  /*19d80*/  IMAD.MOV.U32 R11, RZ, RZ, 0x1c1f ;  /* 0x00001c1fff0b7424 */ /* 0x000fe400078e00ff */
[----:B------:R-:W-:Y:S02]  /*19d90*/  IMAD.MOV.U32 R15, RZ, RZ, -0x1 ;  /* 0xffffffffff0f7424 */ /* 0x000fe400078e00ff */
[----:B-----5:R-:W-:Y:S02]  /*19da0*/  IMAD R3, R20, R9, RZ ;  /* 0x0000000914037224 */ /* 0x020fe400078e02ff */
[----:B------:R-:W-:-:S07]  /*19db0*/  IMAD R25, R25, 0xc0, R19 ;  /* 0x000000c019197824 */ /* 0x000fce00078e0213 */
[----:B------:R-:W-:Y:S05]  /*19dc0*/  WARPSYNC.COLLECTIVE R15, `(.L_x_728) ;  /* 0x000000000f087348 */ /* 0x000fea0003c00000 */
[----:B------:R0:W1:Y:S02]  /*19dd0*/  SHFL.IDX P6, R14, R13, R12, R11 ;  /* 0x0000000c0d0e7389 */ /* 0x00006400000c000b */
[----:B01----:R-:W-:Y:S01]  /*19de0*/  ENDCOLLECTIVE ;  /* 0x000000000000791b */ /* 0x003fe20003800000 */
.L_x_728:
[C---:B------:R-:W-:Y:S01]  /*19df0*/  VIADD R8, R25.reuse, 0x20 ;  /* 0x0000002019087836 */ /* 0x040fe20000000000 */
[----:B------:R-:W-:Y:S01]  /*19e00*/  ISETP.GE.AND P2, PT, R25, R3, PT ;  /* 0x000000031900720c */ /* 0x000fe20003f46270 */
[----:B------:R-:W-:Y:S02]  /*19e10*/  IMAD.MOV.U32 R13, RZ, RZ, R0 ;  /* 0x000000ffff0d7224 */ /* 0x000fe400078e0000 */
[----:B------:R-:W-:-:S10]  /*19e20*/  IMAD.MOV.U32 R7, RZ, RZ, R14 ;  /* 0x000000ffff077224 */ /* 0x000fd400078e000e */
[----:B------:R-:W-:Y:S05]  /*19e30*/  WARPSYNC.COLLECTIVE R15, `(.L_x_729) ;  /* 0x000000000f087348 */ /* 0x000fea0003c00000 */
[----:B------:R0:W1:Y:S02]  /*19e40*/  SHFL.IDX P6, R14, R13, R12, R11 ;  /* 0x0000000c0d0e7389 */ /* 0x00006400000c000b */
[----:B01----:R-:W-:Y:S01]  /*19e50*/  ENDCOLLECTIVE ;  /* 0x000000000000791b */ /* 0x003fe20003800000 */
.L_x_729:
[----:B------:R-:W-:Y:S01]  /*19e60*/  MOV R13, R4 ;  /* 0x00000004000d7202 */ /* 0x000fe20000000f00 */
[----:B------:R-:W-:Y:S02]  /*19e70*/  IMAD.MOV.U32 R12, RZ, RZ, 0x1 ;  /* 0x00000001ff0c7424 */ /* 0x000fe400078e00ff */
[----:B------:R-:W-:-:S07]  /*19e80*/  IMAD.MOV.U32 R6, RZ, RZ, R14 ;  /* 0x000000ffff067224 */ /* 0x000fce00078e000e */
[----:B------:R-:W-:Y:S05]  /*19e90*/  WARPSYNC.COLLECTIVE R15, `(.L_x_730) ;  /* 0x000000000f087348 */ /* 0x000fea0003c00000 */
[----:B------:R0:W1:Y:S02]  /*19ea0*/  SHFL.IDX P6, R14, R13, R12, R11 ;  /* 0x0000000c0d0e7389 */ /* 0x00006400000c000b */
[----:B01----:R-:W-:Y:S01]  /*19eb0*/  ENDCOLLECTIVE ;  /* 0x000000000000791b */ /* 0x003fe20003800000 */
.L_x_730:
[----:B------:R-:W-:-:S05]  /*19ec0*/  @!P2 IADD3 R6, P1, R18, R6, RZ ;  /* 0x000000061206a210 */ /* 0x000fca0007f3e0ff */
[----:B------:R-:W-:Y:S01]  /*19ed0*/  @!P2 IMAD.X R7, RZ, RZ, R7, P1 ;  /* 0x000000ffff07a224 */ /* 0x000fe200008e0607 */
[----:B------:R-:W-:-:S04]  /*19ee0*/  ISETP.GE.AND P1, PT, R8, R3, PT ;  /* 0x000000030800720c */ /* 0x000fc80003f26270 */
[----:B------:R-:W-:Y:S01]  /*19ef0*/  @!PT LDS RZ, [RZ] ;  /* 0x00000000fffff984 */ /* 0x000fe20000000800 */
[----:B------:R-:W-:Y:S01]  /*19f00*/  @!PT LDS RZ, [RZ] ;  /* 0x00000000fffff984 */ /* 0x000fe20000000800 */
[----:B------:R-:W-:Y:S01]  /*19f10*/  @!PT LDS RZ, [RZ] ;  /* 0x00000000fffff984 */ /* 0x000fe20000000800 */
[----:B------:R0:W-:Y:S01]  /*19f20*/  @!P2 LDGSTS.E.BYPASS.LTC128B.128 [R10+0xb000], desc[UR40][R6.64], !P0 ;  /* 0x0b000000060aafae */ /* 0x0001e2000c101d68 */
[----:B------:R-:W-:Y:S02]  /*19f30*/  IMAD.MOV.U32 R13, RZ, RZ, R0 ;  /* 0x000000ffff0d7224 */ /* 0x000fe400078e0000 */
[----:B0-----:R-:W-:-:S07]  /*19f40*/  IMAD.MOV.U32 R6, RZ, RZ, R14 ;  /* 0x000000ffff067224 */ /* 0x001fce00078e000e */
[----:B------:R-:W-:Y:S05]  /*19f50*/  WARPSYNC.COLLECTIVE R15, `(.L_x_731) ;  /* 0x000000000f087348 */ /* 0x000fea0003c00000 */
[----:B------:R0:W1:Y:S02]  /*19f60*/  SHFL.IDX P6, R14, R13, R12, R11 ;  /* 0x0000000c0d0e7389 */ /* 0x00006400000c000b */
[----:B01----:R-:W-:Y:S01]  /*19f70*/  ENDCOLLECTIVE ;  /* 0x000000000000791b */ /* 0x003fe20003800000 */
.L_x_731:
[----:B------:R-:W-:Y:S02]  /*19f80*/  IMAD.MOV.U32 R13, RZ, RZ, R4 ;  /* 0x000000ffff0d7224 */ /* 0x000fe400078e0004 */
[----:B------:R-:W-:Y:S02]  /*19f90*/  IMAD.MOV.U32 R12, RZ, RZ, 0x2 ;  /* 0x00000002ff0c7424 */ /* 0x000fe400078e00ff */
[----:B------:R-:W-:-:S07]  /*19fa0*/  IMAD.MOV.U32 R7, RZ, RZ, R14 ;  /* 0x000000ffff077224 */ /* 0x000fce00078e000e */
[----:B------:R-:W-:Y:S05]  /*19fb0*/  WARPSYNC.COLLECTIVE R15, `(.L_x_732) ;  /* 0x000000000f087348 */ /* 0x000fea0003c00000 */
[----:B------:R0:W1:Y:S02]  /*19fc0*/  SHFL.IDX P6, R14, R13, R12, R11 ;  /* 0x0000000c0d0e7389 */ /* 0x00006400000c000b */
[----:B01----:R-:W-:Y:S01]  /*19fd0*/  ENDCOLLECTIVE ;  /* 0x000000000000791b */ /* 0x003fe20003800000 */
.L_x_732:
        /* <DEDUP_REMOVED lines=10> */
[----:B0-----:R-:W-:-:S05]  /*1a080*/  VIADD R6, R25, 0x40 ;  /* 0x0000004019067836 */ /* 0x001fca0000000000 */
[----:B------:R-:W-:Y:S01]  /*1a090*/  ISETP.GE.AND P1, PT, R6, R3, PT ;  /* 0x000000030600720c */ /* 0x000fe20003f26270 */
[----:B------:R-:W-:-:S12]  /*1a0a0*/  IMAD.MOV.U32 R6, RZ, RZ, R14 ;  /* 0x000000ffff067224 */ /* 0x000fd800078e000e */
[----:B------:R-:W-:Y:S05]  /*1a0b0*/  WARPSYNC.COLLECTIVE R15, `(.L_x_733) ;  /* 0x000000000f087348 */ /* 0x000fea0003c00000 */
[----:B------:R0:W1:Y:S02]  /*1a0c0*/  SHFL.IDX P6, R14, R13, R12, R11 ;  /* 0x0000000c0d0e7389 */ /* 0x00006400000c000b */
[----:B01----:R-:W-:Y:S01]  /*1a0d0*/  ENDCOLLECTIVE ;  /* 0x000000000000791b */ /* 0x003fe20003800000 */
.L_x_733:
[----:B------:R-:W-:Y:S02]  /*1a0e0*/  IMAD.MOV.U32 R13, RZ, RZ, R4 ;  /* 0x000000ffff0d7224 */ /* 0x000fe400078e0004 */
[----:B------:R-:W-:Y:S01]  /*1a0f0*/  IMAD.MOV.U32 R12, RZ, RZ, 0x3 ;  /* 0x00000003ff0c7424 */ /* 0x000fe200078e00ff */
[----:B------:R-:W-:-:S07]  /*1a100*/  MOV R7, R14 ;  /* 0x0000000e00077202 */ /* 0x000fce0000000f00 */
[----:B------:R-:W-:Y:S05]  /*1a110*/  WARPSYNC.COLLECTIVE R15, `(.L_x_734) ;  /* 0x000000000f087348 */ /* 0x000fea0003c00000 */
[----:B------:R0:W1:Y:S02]  /*1a120*/  SHFL.IDX P6, R14, R13, R12, R11 ;  /* 0x0000000c0d0e7389 */ /* 0x00006400000c000b */
[----:B01----:R-:W-:Y:S01]  /*1a130*/  ENDCOLLECTIVE ;  /* 0x000000000000791b */ /* 0x003fe20003800000 */
.L_x_734:
[----:B------:R-:W-:-:S05]  /*1a140*/  @!P1 IADD3 R7, P2, R18, R7, RZ ;  /* 0x0000000712079210 */ /* 0x000fca0007f5e0ff */
[----:B------:R-:W-:-:S05]  /*1a150*/  @!P1 IMAD.X R6, RZ, RZ, R6, P2 ;  /* 0x000000ffff069224 */ /* 0x000fca00010e0606 */
[----:B------:R-:W-:Y:S01]  /*1a160*/  @!P1 LOP3.LUT R7, R7, R6, RZ, 0x3c, !PT ;  /* 0x0000000607079212 */ /* 0x000fe200078e3cff */
[----:B------:R-:W-:-:S03]  /*1a170*/  IMAD.MOV.U32 R13, RZ, RZ, R0 ;  /* 0x000000ffff0d7224 */ /* 0x000fc600078e0000 */
[----:B------:R-:W-:Y:S01]  /*1a180*/  @!P1 LOP3.LUT R6, R7, R6, RZ, 0x3c, !PT ;  /* 0x0000000607069212 */ /* 0x000fe200078e3cff */
[----:B------:R-:W-:-:S03]  /*1a190*/  VIADD R0, R25, 0x60 ;  /* 0x0000006019007836 */ /* 0x000fc60000000000 */
[----:B------:R-:W-:Y:S01]  /*1a1a0*/  @!P1 LOP3.LUT R7, R7, R6, RZ, 0x3c, !PT ;  /* 0x0000000607079212 */ /* 0x000fe200078e3cff */
[----:B------:R-:W-:-:S04]  /*1a1b0*/  IMAD.MOV.U32 R4, RZ, RZ, R14 ;  /* 0x000000ffff047224 */ /* 0x000fc800078e000e */
[----:B------:R-:W-:Y:S01]  /*1a1c0*/  @!PT LDS RZ, [RZ] ;  /* 0x00000000fffff984 */ /* 0x000fe20000000800 */
[----:B------:R-:W-:Y:S01]  /*1a1d0*/  @!PT LDS RZ, [RZ] ;  /* 0x00000000fffff984 */ /* 0x000fe20000000800 */
[----:B------:R-:W-:Y:S01]  /*1a1e0*/  @!PT LDS RZ, [RZ] ;  /* 0x00000000fffff984 */ /* 0x000fe20000000800 */
[----:B------:R0:W-:Y:S01]  /*1a1f0*/  @!P1 LDGSTS.E.BYPASS.LTC128B.128 [R10+0xc000], desc[UR40][R6.64], !P0 ;  /* 0x0c000000060a9fae */ /* 0x0001e2000c101d68 */
[----:B------:R-:W-:-:S13]  /*1a200*/  ISETP.GE.AND P1, PT, R0, R3, PT ;  /* 0x000000030000720c */ /* 0x000fda0003f26270 */
[----:B0-----:R-:W-:Y:S05]  /*1a210*/  WARPSYNC.COLLECTIVE R15, `(.L_x_735) ;  /* 0x000000000f087348 */ /* 0x001fea0003c00000 */
[----:B------:R1:W2:Y:S02]  /*1a220*/  SHFL.IDX P6, R14, R13, R12, R11 ;  /* 0x0000000c0d0e7389 */ /* 0x0002a400000c000b */
[----:B012---:R-:W-:Y:S01]  /*1a230*/  ENDCOLLECTIVE ;  /* 0x000000000000791b */ /* 0x007fe20003800000 */
.L_x_735:
[----:B------:R-:W-:Y:S02]  /*1a240*/  IMAD.MOV.U32 R13, RZ, RZ, R2 ;  /* 0x000000ffff0d7224 */ /* 0x000fe400078e0002 */
[----:B------:R-:W-:Y:S02]  /*1a250*/  IMAD.MOV.U32 R12, RZ, RZ, RZ ;  /* 0x000000ffff0c7224 */ /* 0x000fe400078e00ff */
[----:B------:R-:W-:-:S07]  /*1a260*/  IMAD.MOV.U32 R6, RZ, RZ, R14 ;  /* 0x000000ffff067224 */ /* 0x000fce00078e000e */
[----:B------:R-:W-:Y:S05]  /*1a270*/  WARPSYNC.COLLECTIVE R15, `(.L_x_736) ;  /* 0x000000000f087348 */ /* 0x000fea0003c00000 */
[----:B------:R0:W1:Y:S02]  /*1a280*/  SHFL.IDX P6, R14, R13, R12, R11 ;  /* 0x0000000c0d0e7389 */ /* 0x00006400000c000b */
[----:B01----:R-:W-:Y:S01]  /*1a290*/  ENDCOLLECTIVE ;  /* 0x000000000000791b */ /* 0x003fe20003800000 */
.L_x_736:
[----:B------:R-:W-:-:S05]  /*1a2a0*/  @!P1 IADD3 R6, P3, R18, R6, RZ ;  /* 0x0000000612069210 */ /* 0x000fca0007f7e0ff */
[----:B------:R-:W-:-:S05]  /*1a2b0*/  @!P1 IMAD.X R7, RZ, RZ, R4, P3 ;  /* 0x000000ffff079224 */ /* 0x000fca00018e0604 */
[----:B------:R-:W-:Y:S01]  /*1a2c0*/  @!PT LDS RZ, [RZ] ;  /* 0x00000000fffff984 */ /* 0x000fe20000000800 */
[----:B------:R-:W-:Y:S01]  /*1a2d0*/  @!PT LDS RZ, [RZ] ;  /* 0x00000000fffff984 */ /* 0x000fe20000000800 */
[----:B------:R-:W-:Y:S01]  /*1a2e0*/  @!PT LDS RZ, [RZ] ;  /* 0x00000000fffff984 */ /* 0x000fe20000000800 */
[----:B------:R0:W-:Y:S01]  /*1a2f0*/  @!P1 LDGSTS.E.BYPASS.LTC128B.128 [R10+0xc800], desc[UR40][R6.64], !P0 ;  /* 0x0c800000060a9fae */ /* 0x0001e2000c101d68 */
[----:B------:R-:W-:Y:S01]  /*1a300*/  IMAD.MOV.U32 R13, RZ, RZ, R5 ;  /* 0x000000ffff0d7224 */ /* 0x000fe200078e0005 */
[----:B------:R-:W-:Y:S01]  /*1a310*/  MOV R4, R14 ;  /* 0x0000000e00047202 */ /* 0x000fe20000000f00 */
[----:B0-----:R-:W-:-:S07]  /*1a320*/  VIADD R6, R25, 0x80 ;  /* 0x0000008019067836 */ /* 0x001fce0000000000 */
[----:B------:R-:W-:Y:S05]  /*1a330*/  WARPSYNC.COLLECTIVE R15, `(.L_x_737) ;  /* 0x000000000f087348 */ /* 0x000fea0003c00000 */
[----:B------:R0:W1:Y:S02]  /*1a340*/  SHFL.IDX P6, R14, R13, R12, R11 ;  /* 0x0000000c0d0e7389 */ /* 0x00006400000c000b */
[----:B01----:R-:W-:Y:S01]  /*1a350*/  ENDCOLLECTIVE ;  /* 0x000000000000791b */ /* 0x003fe20003800000 */
.L_x_737:
[----:B------:R-:W-:Y:S01]  /*1a360*/  ISETP.GE.AND P1, PT, R6, R3, PT ;  /* 0x000000030600720c */ /* 0x000fe20003f26270 */
[----:B------:R-:W-:Y:S02]  /*1a370*/  IMAD.MOV.U32 R13, RZ, RZ, R2 ;  /* 0x000000ffff0d7224 */ /* 0x000fe400078e0002 */
[----:B------:R-:W-:Y:S02]  /*1a380*/  IMAD.MOV.U32 R12, RZ, RZ, 0x1 ;  /* 0x00000001ff0c7424 */ /* 0x000fe400078e00ff */
[----:B------:R-:W-:-:S08]  /*1a390*/  IMAD.MOV.U32 R0, RZ, RZ, R14 ;  /* 0x000000ffff007224 */ /* 0x000fd000078e000e */
[----:B------:R-:W-:Y:S05]  /*1a3a0*/  WARPSYNC.COLLECTIVE R15, `(.L_x_738) ;  /* 0x000000000f087348 */ /* 0x000fea0003c00000 */
[----:B------:R0:W1:Y:S02]  /*1a3b0*/  SHFL.IDX P6, R14, R13, R12, R11 ;  /* 0x0000000c0d0e7389 */ /* 0x00006400000c000b */
[----:B01----:R-:W-:Y:S01]  /*1a3c0*/  ENDCOLLECTIVE ;  /* 0x000000000000791b */ /* 0x003fe20003800000 */
.L_x_738:
        /* <DEDUP_REMOVED lines=13> */
.L_x_739:
[----:B------:R-:W-:Y:S01]  /*1a4a0*/  MOV R2, R14 ;  /* 0x0000000e00027202 */ /* 0x000fe20000000f00 */
[----:B------:R-:W-:Y:S06]  /*1a4b0*/  BRA `(.L_x_740) ;  /* 0xffffffac00d87947 */ /* 0x000fec000383ffff */
.L_x_601:
[----:B0-----:R0:W1:Y:S02]  /*1a4c0*/  SYNCS.PHASECHK.TRANS64.TRYWAIT P0, [R17+URZ+0x13220], R0 ;  /* 0x01322000110075a7 */ /* 0x001064000800017f */
[----:B-1----:R-:W-:Y:S05]  /*1a4d0*/  @!P0 NANOSLEEP.SYNCS 0x989680 ;  /* 0x009896800000895d */ /* 0x002fea0003900000 */
[----:B------:R-:W1:Y:S02]  /*1a4e0*/  @!P0 SYNCS.PHASECHK.TRANS64 P0, [R17+URZ+0x13220], R0 ;  /* 0x01322000110085a7 */ /* 0x000e64000800007f */
[----:B-1----:R-:W-:Y:S05]  /*1a4f0*/  @!P0 BRA `(.L_x_601) ;  /* 0xfffffffc00f08947 */ /* 0x002fea000383ffff */
[----:B------:R-:W-:Y:S05]  /*1a500*/  BRA `(.L_x_741) ;  /* 0xffffffb000347947 */ /* 0x000fea000383ffff */
.L_x_605:
[----:B0-----:R0:W1:Y:S02]  /*1a510*/  SYNCS.PHASECHK.TRANS64.TRYWAIT P0, [R6+URZ+0x13280], R28 ;  /* 0x0132801c060075a7 */ /* 0x001064000800017f */
[----:B-1----:R-:W-:Y:S05]  /*1a520*/  @!P0 NANOSLEEP.SYNCS 0x989680 ;  /* 0x009896800000895d */ /* 0x002fea0003900000 */
[----:B------:R-:W1:Y:S02]  /*1a530*/  @!P0 SYNCS.PHASECHK.TRANS64 P0, [R6+URZ+0x13280], R28 ;  /* 0x0132801c060085a7 */ /* 0x000e64000800007f */
[----:B-1----:R-:W-:Y:S05]  /*1a540*/  @!P0 BRA `(.L_x_605) ;  /* 0xfffffffc00f08947 */ /* 0x002fea000383ffff */
[----:B------:R-:W-:Y:S05]  /*1a550*/  BRA `(.L_x_742) ;  /* 0xffffffb400787947 */ /* 0x000fea000383ffff */
.L_x_606:
        /* <DEDUP_REMOVED lines=8> */
.L_x_744:
[----:B------:R-:W-:Y:S05]  /*1a5e0*/  BSYNC B0 ;  /* 0x0000000000007941 */ /* 0x000fea0003800000 */
.L_x_743:
[----:B------:R-:W0:Y:S01]  /*1a5f0*/  S2R R2, SR_TID.X ;  /* 0x0000000000027919 */ /* 0x000e220000002100 */
[----:B------:R-:W-:Y:S02]  /*1a600*/  IMAD.MOV.U32 R13, RZ, RZ, R4 ;  /* 0x000000ffff0d7224 */ /* 0x000fe400078e0004 */
[----:B------:R-:W-:Y:S02]  /*1a610*/  IMAD.MOV.U32 R12, RZ, RZ, RZ ;  /* 0x000000ffff0c7224 */ /* 0x000fe400078e00ff */
[----:B------:R-:W-:Y:S02]  /*1a620*/  IMAD.MOV.U32 R11, RZ, RZ, 0x1c1f ;  /* 0x00001c1fff0b7424 */ /* 0x000fe400078e00ff */
[----:B------:R-:W-:Y:S02]  /*1a630*/  IMAD.MOV.U32 R15, RZ, RZ, -0x1 ;  /* 0xffffffffff0f7424 */ /* 0x000fe400078e00ff */
[----:B------:R-:W-:Y:S02]  /*1a640*/  IMAD.MOV.U32 R3, RZ, RZ, R14 ;  /* 0x000000ffff037224 */ /* 0x000fe400078e000e */
[----:B------:R-:W-:-:S07]  /*1a650*/  IMAD.IADD R7, R17, 0x1, R7 ;  /* 0x0000000111077824 */ /* 0x000fce00078e0207 */
[----:B0-----:R-:W-:Y:S05]  /*1a660*/  WARPSYNC.COLLECTIVE R15, `(.L_x_745) ;  /* 0x000000000f087348 */ /* 0x001fea0003c00000 */
[----:B------:R1:W2:Y:S02]  /*1a670*/  SHFL.IDX P6, R14, R13, R12, R11 ;  /* 0x0000000c0d0e7389 */ /* 0x0002a400000c000b */
[----:B012---:R-:W-:Y:S01]  /*1a680*/  ENDCOLLECTIVE ;  /* 0x000000000000791b */ /* 0x007fe20003800000 */
.L_x_745:
[----:B------:R-:W-:Y:S02]  /*1a690*/  IMAD.MOV.U32 R13, RZ, RZ, R5 ;  /* 0x000000ffff0d7224 */ /* 0x000fe400078e0005 */
[----:B------:R-:W-:Y:S02]  /*1a6a0*/  IMAD.MOV.U32 R12, RZ, RZ, 0x1 ;  /* 0x00000001ff0c7424 */ /* 0x000fe400078e00ff */
[----:B------:R-:W-:Y:S01]  /*1a6b0*/  IMAD.SHL.U32 R15, R2, 0x10, RZ ;  /* 0x00000010020f7824 */ /* 0x000fe200078e00ff */
[----:B------:R-:W-:-:S04]  /*1a6c0*/  MOV R2, R14 ;  /* 0x0000000e00027202 */ /* 0x000fc80000000f00 */
[----:B------:R-:W-:-:S04]  /*1a6d0*/  LOP3.LUT R15, R15, 0x30, RZ, 0xc0, !PT ;  /* 0x000000300f0f7812 */ /* 0x000fc800078ec0ff */
[----:B------:R-:W-:Y:S01]  /*1a6e0*/  IADD3 R2, P0, R15, R2, RZ ;  /* 0x000000020f027210 */ /* 0x000fe20007f1e0ff */
[----:B------:R-:W-:-:S04]  /*1a6f0*/  IMAD.MOV.U32 R15, RZ, RZ, -0x1 ;  /* 0xffffffffff0f7424 */ /* 0x000fc800078e00ff */
[----:B------:R-:W-:-:S08]  /*1a700*/  IMAD.X R3, RZ, RZ, R3, P0 ;  /* 0x000000ffff037224 */ /* 0x000fd000000e0603 */
[----:B------:R-:W-:Y:S05]  /*1a710*/  WARPSYNC.COLLECTIVE R15, `(.L_x_746) ;  /* 0x000000000f087348 */ /* 0x000fea0003c00000 */
[----:B------:R0:W1:Y:S02]  /*1a720*/  SHFL.IDX P6, R14, R13, R12, R11 ;  /* 0x0000000c0d0e7389 */ /* 0x00006400000c000b */
[----:B01----:R-:W-:Y:S01]  /*1a730*/  ENDCOLLECTIVE ;  /* 0x000000000000791b */ /* 0x003fe20003800000 */
.L_x_746:
        /* <DEDUP_REMOVED lines=10> */
.L_x_747:
[----:B------:R-:W-:Y:S01]  /*1a7e0*/  MOV R13, R5 ;  /* 0x00000005000d7202 */ /* 0x000fe20000000f00 */
        /* <DEDUP_REMOVED lines=10> */
.L_x_748:
        /* <DEDUP_REMOVED lines=10> */
.L_x_749:
        /* <DEDUP_REMOVED lines=11> */
.L_x_750:
[----:B------:R-:W-:Y:S01]  /*1a9e0*/  @!PT LDS RZ, [RZ] ;  /* 0x00000000fffff984 */ /* 0x000fe20000000800 */
[----:B------:R-:W-:Y:S01]  /*1a9f0*/  @!PT LDS RZ, [RZ] ;  /* 0x00000000fffff984 */ /* 0x000fe20000000800 */
[----:B------:R-:W-:Y:S01]  /*1aa00*/  @!PT LDS RZ, [RZ] ;  /* 0x00000000fffff984 */ /* 0x000fe20000000800 */
[----:B------:R0:W-:Y:S01]  /*1aa10*/  LDGSTS.E.BYPASS.LTC128B.128 [R7+0x7000], desc[UR40][R2.64], !P2 ;  /* 0x0700000002077fae */ /* 0x0001e2000d101d68 */
[----:B------:R-:W-:Y:S01]  /*1aa20*/  IMAD.MOV.U32 R13, RZ, RZ, R4 ;  /* 0x000000ffff0d7224 */ /* 0x000fe200078e0004 */
[----:B0-----:R-:W0:Y:S01]  /*1aa30*/  S2R R3, SR_TID.X ;  /* 0x0000000000037919 */ /* 0x001e220000002100 */
[----:B------:R-:W-:-:S07]  /*1aa40*/  MOV R5, R14 ;  /* 0x0000000e00057202 */ /* 0x000fce0000000f00 */
[----:B0-----:R-:W-:Y:S05]  /*1aa50*/  WARPSYNC.COLLECTIVE R15, `(.L_x_751) ;  /* 0x000000000f087348 */ /* 0x001fea0003c00000 */
[----:B------:R1:W2:Y:S02]  /*1aa60*/  SHFL.IDX P6, R14, R13, R12, R11 ;  /* 0x0000000c0d0e7389 */ /* 0x0002a400000c000b */
[----:B012---:R-:W-:Y:S01]  /*1aa70*/  ENDCOLLECTIVE ;  /* 0x000000000000791b */ /* 0x007fe20003800000 */
.L_x_751:
[----:B------:R-:W-:Y:S02]  /*1aa80*/  IMAD.MOV.U32 R13, RZ, RZ, R18 ;  /* 0x000000ffff0d7224 */ /* 0x000fe400078e0012 */
[----:B------:R-:W-:Y:S02]  /*1aa90*/  IMAD.MOV.U32 R12, RZ, RZ, RZ ;  /* 0x000000ffff0c7224 */ /* 0x000fe400078e00ff */
[----:B------:R-:W-:Y:S02]  /*1aaa0*/  IMAD.SHL.U32 R3, R3, 0x10, RZ ;  /* 0x0000001003037824 */ /* 0x000fe400078e00ff */
[----:B------:R-:W-:-:S07]  /*1aab0*/  IMAD.MOV.U32 R2, RZ, RZ, R14 ;  /* 0x000000ffff027224 */ /* 0x000fce00078e000e */
[----:B------:R-:W-:Y:S05]  /*1aac0*/  WARPSYNC.COLLECTIVE R15, `(.L_x_752) ;  /* 0x000000000f087348 */ /* 0x000fea0003c00000 */
[----:B------:R0:W1:Y:S02]  /*1aad0*/  SHFL.IDX P6, R14, R13, R12, R11 ;  /* 0x0000000c0d0e7389 */ /* 0x00006400000c000b */
[----:B01----:R-:W-:Y:S01]  /*1aae0*/  ENDCOLLECTIVE ;  /* 0x000000000000791b */ /* 0x003fe20003800000 */
.L_x_752:
[----:B------:R-:W-:-:S04]  /*1aaf0*/  LOP3.LUT R3, R3, 0x30, RZ, 0xc0, !PT ;  /* 0x0000003003037812 */ /* 0x000fc800078ec0ff */
[----:B------:R-:W-:-:S05]  /*1ab00*/  IADD3 R2, P0, R3, R2, RZ ;  /* 0x0000000203027210 */ /* 0x000fca0007f1e0ff */
[----:B------:R-:W-:Y:S02]  /*1ab10*/  IMAD.X R3, RZ, RZ, R5, P0 ;  /* 0x000000ffff037224 */ /* 0x000fe400000e0605 */
[----:B------:R-:W-:-:S03]  /*1ab20*/  IMAD.MOV.U32 R13, RZ, RZ, R19 ;  /* 0x000000ffff0d7224 */ /* 0x000fc600078e0013 */
        /* <DEDUP_REMOVED lines=8> */
.L_x_753:
[----:B------:R-:W-:Y:S01]  /*1abb0*/  IMAD.MOV.U32 R2, RZ, RZ, R14 ;  /* 0x000000ffff027224 */ /* 0x000fe200078e000e */
[----:B------:R-:W-:Y:S06]  /*1abc0*/  BRA `(.L_x_754) ;  /* 0xffffffb000e47947 */ /* 0x000fec000383ffff */
.L_x_611:
[----:B---3--:R3:W4:Y:S02]  /*1abd0*/  SYNCS.PHASECHK.TRANS64.TRYWAIT P0, [R6+URZ+0x13240], R28 ;  /* 0x0132401c060075a7 */ /* 0x008724000800017f */
[----:B----4-:R-:W-:Y:S05]  /*1abe0*/  @!P0 NANOSLEEP.SYNCS 0x989680 ;  /* 0x009896800000895d */ /* 0x010fea0003900000 */
[----:B------:R-:W4:Y:S02]  /*1abf0*/  @!P0 SYNCS.PHASECHK.TRANS64 P0, [R6+URZ+0x13240], R28 ;  /* 0x0132401c060085a7 */ /* 0x000f24000800007f */
[----:B----4-:R-:W-:Y:S05]  /*1ac00*/  @!P0 BRA `(.L_x_611) ;  /* 0xfffffffc00f08947 */ /* 0x010fea000383ffff */
[----:B------:R-:W-:Y:S05]  /*1ac10*/  BRA `(.L_x_755) ;  /* 0xffffffb400407947 */ /* 0x000fea000383ffff */
.L_x_612:
[----:B------:R-:W-:Y:S01]  /*1ac20*/  BSSY B0, `(.L_x_756) ;  /* 0x0000008000007945 */ /* 0x000fe20003800000 */
[----:B------:R-:W-:Y:S01]  /*1ac30*/  IMAD.MOV.U32 R13, RZ, RZ, R8 ;  /* 0x000000ffff0d7224 */ /* 0x000fe200078e0008 */
[----:B------:R-:W-:Y:S01]  /*1ac40*/  MOV R12, RZ ;  /* 0x000000ff000c7202 */ /* 0x000fe20000000f00 */
[----:B------:R-:W-:Y:S02]  /*1ac50*/  IMAD.MOV.U32 R11, RZ, RZ, 0x1c1f ;  /* 0x00001c1fff0b7424 */ /* 0x000fe400078e00ff */
[----:B------:R-:W-:-:S07]  /*1ac60*/  IMAD.MOV.U32 R15, RZ, RZ, -0x1 ;  /* 0xffffffffff0f7424 */ /* 0x000fce00078e00ff */
[----:B0123--:R-:W-:Y:S05]  /*1ac70*/  WARPSYNC.COLLECTIVE R15, `(.L_x_757) ;  /* 0x000000000f087348 */ /* 0x00ffea0003c00000 */
[----:B------:R4:W0:Y:S02]  /*1ac80*/  SHFL.IDX P6, R14, R13, R12, R11 ;  /* 0x0000000c0d0e7389 */ /* 0x00082400000c000b */
[----:B01234-:R-:W-:Y:S01]  /*1ac90*/  ENDCOLLECTIVE ;  /* 0x000000000000791b */ /* 0x01ffe20003800000 */
.L_x_757:
[----:B------:R-:W-:Y:S05]  /*1aca0*/  BSYNC B0 ;  /* 0x0000000000007941 */ /* 0x000fea0003800000 */
.L_x_756:
        /* <DEDUP_REMOVED lines=8> */
.L_x_758:
[----:B------:R-:W-:Y:S01]  /*1ad30*/  MOV R13, R8 ;  /* 0x00000008000d7202 */ /* 0x000fe20000000f00 */
[----:B------:R-:W-:Y:S02]  /*1ad40*/  IMAD.MOV.U32 R12, RZ, RZ, 0x1 ;  /* 0x00000001ff0c7424 */ /* 0x000fe400078e00ff */
[----:B------:R-:W-:-:S07]  /*1ad50*/  IMAD.MOV.U32 R2, RZ, RZ, R14 ;  /* 0x000000ffff027224 */ /* 0x000fce00078e000e */
[----:B------:R-:W-:Y:S05]  /*1ad60*/  WARPSYNC.COLLECTIVE R15, `(.L_x_759) ;  /* 0x000000000f087348 */ /* 0x000fea0003c00000 */
[----:B------:R0:W1:Y:S02]  /*1ad70*/  SHFL.IDX P6, R14, R13, R12, R11 ;  /* 0x0000000c0d0e7389 */ /* 0x00006400000c000b */
[----:B01----:R-:W-:Y:S01]  /*1ad80*/  ENDCOLLECTIVE ;  /* 0x000000000000791b */ /* 0x003fe20003800000 */
.L_x_759:
        /* <DEDUP_REMOVED lines=11> */
.L_x_760:
[----:B------:R-:W-:Y:S02]  /*1ae40*/  IMAD.MOV.U32 R13, RZ, RZ, R8 ;  /* 0x000000ffff0d7224 */ /* 0x000fe400078e0008 */
[----:B------:R-:W-:Y:S02]  /*1ae50*/  IMAD.MOV.U32 R12, RZ, RZ, 0x2 ;  /* 0x00000002ff0c7424 */ /* 0x000fe400078e00ff */
[----:B------:R-:W-:-:S07]  /*1ae60*/  IMAD.MOV.U32 R2, RZ, RZ, R14 ;  /* 0x000000ffff027224 */ /* 0x000fce00078e000e */
[----:B------:R-:W-:Y:S05]  /*1ae70*/  WARPSYNC.COLLECTIVE R15, `(.L_x_761) ;  /* 0x000000000f087348 */ /* 0x000fea0003c00000 */
[----:B------:R0:W1:Y:S02]  /*1ae80*/  SHFL.IDX P6, R14, R13, R12, R11 ;  /* 0x0000000c0d0e7389 */ /* 0x00006400000c000b */
[----:B01----:R-:W-:Y:S01]  /*1ae90*/  ENDCOLLECTIVE ;  /* 0x000000000000791b */ /* 0x003fe20003800000 */
.L_x_761:
        /* <DEDUP_REMOVED lines=11> */
.L_x_762:
[----:B------:R-:W-:Y:S02]  /*1af50*/  IMAD.MOV.U32 R13, RZ, RZ, R8 ;  /* 0x000000ffff0d7224 */ /* 0x000fe400078e0008 */
[----:B------:R-:W-:Y:S01]  /*1af60*/  IMAD.MOV.U32 R12, RZ, RZ, 0x3 ;  /* 0x00000003ff0c7424 */ /* 0x000fe200078e00ff */
[----:B------:R-:W-:-:S07]  /*1af70*/  MOV R2, R14 ;  /* 0x0000000e00027202 */ /* 0x000fce0000000f00 */
[----:B------:R-:W-:Y:S05]  /*1af80*/  WARPSYNC.COLLECTIVE R15, `(.L_x_763) ;  /* 0x000000000f087348 */ /* 0x000fea0003c00000 */
[----:B------:R0:W1:Y:S02]  /*1af90*/  SHFL.IDX P6, R14, R13, R12, R11 ;  /* 0x0000000c0d0e7389 */ /* 0x00006400000c000b */
[----:B01----:R-:W-:Y:S01]  /*1afa0*/  ENDCOLLECTIVE ;  /* 0x000000000000791b */ /* 0x003fe20003800000 */
.L_x_763:
        /* <DEDUP_REMOVED lines=11> */
.L_x_764:
[----:B------:R-:W-:Y:S02]  /*1b060*/  IMAD.MOV.U32 R13, RZ, RZ, R4 ;  /* 0x000000ffff0d7224 */ /* 0x000fe400078e0004 */
[----:B------:R-:W-:Y:S02]  /*1b070*/  IMAD.MOV.U32 R12, RZ, RZ, RZ ;  /* 0x000000ffff0c7224 */ /* 0x000fe400078e00ff */
[----:B------:R-:W-:-:S07]  /*1b080*/  IMAD.MOV.U32 R2, RZ, RZ, R14 ;  /* 0x000000ffff027224 */ /* 0x000fce00078e000e */
[----:B------:R-:W-:Y:S05]  /*1b090*/  WARPSYNC.COLLECTIVE R15, `(.L_x_765) ;  /* 0x000000000f087348 */ /* 0x000fea0003c00000 */
[----:B------:R0:W1:Y:S02]  /*1b0a0*/  SHFL.IDX P6, R14, R13, R12, R11 ;  /* 0x0000000c0d0e7389 */ /* 0x00006400000c000b */
[----:B01----:R-:W-:Y:S01]  /*1b0b0*/  ENDCOLLECTIVE ;  /* 0x000000000000791b */ /* 0x003fe20003800000 */
.L_x_765:
[----:B------:R-:W-:-:S05]  /*1b0c0*/  IADD3 R2, P0, R18, R2, RZ ;  /* 0x0000000212027210 */ /* 0x000fca0007f1e0ff */
[----:B------:R-:W-:-:S05]  /*1b0d0*/  IMAD.X R3, RZ, RZ, R8, P0 ;  /* 0x000000ffff037224 */ /* 0x000fca00000e0608 */
[----:B------:R-:W-:Y:S01]  /*1b0e0*/  @!PT LDS RZ, [RZ] ;  /* 0x00000000fffff984 */ /* 0x000fe20000000800 */
[----:B------:R-:W-:Y:S01]  /*1b0f0*/  @!PT LDS RZ, [RZ] ;  /* 0x00000000fffff984 */ /* 0x000fe20000000800 */
[----:B------:R-:W-:Y:S01]  /*1b100*/  @!PT LDS RZ, [RZ] ;  /* 0x00000000fffff984 */ /* 0x000fe20000000800 */
[----:B------:R0:W-:Y:S01]  /*1b110*/  LDGSTS.E.BYPASS.LTC128B.128 [R7+0xf800], desc[UR40][R2.64], !P2 ;  /* 0x0f80000002077fae */ /* 0x0001e2000d101d68 */
[----:B------:R-:W-:Y:S01]  /*1b120*/  IMAD.MOV.U32 R13, RZ, RZ, R5 ;  /* 0x000000ffff0d7224 */ /* 0x000fe200078e0005 */
[----:B------:R-:W-:-:S07]  /*1b130*/  MOV R4, R14 ;  /* 0x0000000e00047202 */ /* 0x000fce0000000f00 */
[----:B0-----:R-:W-:Y:S05]  /*1b140*/  WARPSYNC.COLLECTIVE R15, `(.L_x_766) ;  /* 0x000000000f087348 */ /* 0x001fea0003c00000 */
[----:B------:R1:W2:Y:S02]  /*1b150*/  SHFL.IDX P6, R14, R13, R12, R11 ;  /* 0x0000000c0d0e7389 */ /* 0x0002a400000c000b */
[----:B012---:R-:W-:Y:S01]  /*1b160*/  ENDCOLLECTIVE ;  /* 0x000000000000791b */ /* 0x007fe20003800000 */
.L_x_766:
[----:B------:R-:W-:Y:S01]  /*1b170*/  IMAD.MOV.U32 R2, RZ, RZ, R14 ;  /* 0x000000ffff027224 */ /* 0x000fe200078e000e */
[----:B------:R-:W-:Y:S06]  /*1b180*/  BRA `(.L_x_767) ;  /* 0xffffffb000cc7947 */ /* 0x000fec000383ffff */
.L_x_617:
[----:B------:R0:W0:Y:S02]  /*1b190*/  SYNCS.PHASECHK.TRANS64.TRYWAIT P2, [R2+URZ+0x13270], R0 ;  /* 0x01327000020075a7 */ /* 0x000024000804017f */
[----:B0-----:R-:W-:Y:S05]  /*1b1a0*/  @!P2 NANOSLEEP.SYNCS 0x989680 ;  /* 0x009896800000a95d */ /* 0x001fea0003900000 */
[----:B------:R-:W0:Y:S02]  /*1b1b0*/  @!P2 SYNCS.PHASECHK.TRANS64 P2, [R2+URZ+0x13270], R0 ;  /* 0x013270000200a5a7 */ /* 0x000e24000804007f */
[----:B0-----:R-:W-:Y:S05]  /*1b1c0*/  @!P2 BRA `(.L_x_617) ;  /* 0xfffffffc00f0a947 */ /* 0x001fea000383ffff */
[----:B------:R-:W-:Y:S05]  /*1b1d0*/  BRA `(.L_x_768) ;  /* 0xffffffb400307947 */ /* 0x000fea000383ffff */
.L_x_619:
[----:B------:R0:W0:Y:S02]  /*1b1e0*/  SYNCS.PHASECHK.TRANS64.TRYWAIT P2, [R2+URZ+0x13260], R0 ;  /* 0x01326000020075a7 */ /* 0x000024000804017f */
[----:B0-----:R-:W-:Y:S05]  /*1b1f0*/  @!P2 NANOSLEEP.SYNCS 0x989680 ;  /* 0x009896800000a95d */ /* 0x001fea0003900000 */
[----:B------:R-:W0:Y:S02]  /*1b200*/  @!P2 SYNCS.PHASECHK.TRANS64 P2, [R2+URZ+0x13260], R0 ;  /* 0x013260000200a5a7 */ /* 0x000e24000804007f */
[----:B0-----:R-:W-:Y:S05]  /*1b210*/  @!P2 BRA `(.L_x_619) ;  /* 0xfffffffc00f0a947 */ /* 0x001fea000383ffff */
[----:B------:R-:W-:Y:S05]  /*1b220*/  BRA `(.L_x_769) ;  /* 0xffffffb400407947 */ /* 0x000fea000383ffff */
.L_x_627:
[----:B0-----:R0:W2:Y:S02]  /*1b230*/  SYNCS.PHASECHK.TRANS64.TRYWAIT P1, [R3+URZ+0x13270], R0 ;  /* 0x01327000030075a7 */ /* 0x0010a4000802017f */
[----:B--2---:R-:W-:Y:S05]  /*1b240*/  @!P1 NANOSLEEP.SYNCS 0x989680 ;  /* 0x009896800000995d */ /* 0x004fea0003900000 */
[----:B------:R-:W2:Y:S02]  /*1b250*/  @!P1 SYNCS.PHASECHK.TRANS64 P1, [R3+URZ+0x13270], R0 ;  /* 0x01327000030095a7 */ /* 0x000ea4000802007f */
[----:B--2---:R-:W-:Y:S05]  /*1b260*/  @!P1 BRA `(.L_x_627) ;  /* 0xfffffffc00f09947 */ /* 0x004fea000383ffff */
[----:B------:R-:W-:Y:S05]  /*1b270*/  BRA `(.L_x_770) ;  /* 0xffffffb800887947 */ /* 0x000fea000383ffff */
.L_x_629:
[----:B0-----:R0:W2:Y:S02]  /*1b280*/  SYNCS.PHASECHK.TRANS64.TRYWAIT P1, [R3+URZ+0x13260], R0 ;  /* 0x01326000030075a7 */ /* 0x0010a4000802017f */
[----:B--2---:R-:W-:Y:S05]  /*1b290*/  @!P1 NANOSLEEP.SYNCS 0x989680 ;  /* 0x009896800000995d */ /* 0x004fea0003900000 */
[----:B------:R-:W2:Y:S02]  /*1b2a0*/  @!P1 SYNCS.PHASECHK.TRANS64 P1, [R3+URZ+0x13260], R0 ;  /* 0x01326000030095a7 */ /* 0x000ea4000802007f */
[----:B--2---:R-:W-:Y:S05]  /*1b2b0*/  @!P1 BRA `(.L_x_629) ;  /* 0xfffffffc00f09947 */ /* 0x004fea000383ffff */
[----:B------:R-:W-:Y:S05]  /*1b2c0*/  BRA `(.L_x_771) ;  /* 0xffffffb800987947 */ /* 0x000fea000383ffff */
.L_x_634:
[----:B------:R-:W-:Y:S01]  /*1b2d0*/  BSSY B0, `(.L_x_772) ;  /* 0x0000008000007945 */ /* 0x000fe20003800000 */
[----:B------:R-:W-:Y:S02]  /*1b2e0*/  IMAD.MOV.U32 R13, RZ, RZ, R24 ;  /* 0x000000ffff0d7224 */ /* 0x000fe400078e0018 */
[----:B------:R-:W-:Y:S02]  /*1b2f0*/  IMAD.MOV.U32 R12, RZ, RZ, RZ ;  /* 0x000000ffff0c7224 */ /* 0x000fe400078e00ff */
[----:B------:R-:W-:Y:S02]  /*1b300*/  IMAD.MOV.U32 R11, RZ, RZ, 0x1f ;  /* 0x0000001fff0b7424 */ /* 0x000fe400078e00ff */
[----:B------:R-:W-:-:S07]  /*1b310*/  IMAD.MOV.U32 R15, RZ, RZ, -0x1 ;  /* 0xffffffffff0f7424 */ /* 0x000fce00078e00ff */
[----:B01---5:R-:W-:Y:S05]  /*1b320*/  WARPSYNC.COLLECTIVE R15, `(.L_x_773) ;  /* 0x000000000f087348 */ /* 0x023fea0003c00000 */
[----:B------:R2:W3:Y:S02]  /*1b330*/  SHFL.IDX P6, R14, R13, R12, R11 ;  /* 0x0000000c0d0e7389 */ /* 0x0004e400000c000b */
[----:B0123-5:R-:W-:Y:S01]  /*1b340*/  ENDCOLLECTIVE ;  /* 0x000000000000791b */ /* 0x02ffe20003800000 */
.L_x_773:
[----:B------:R-:W-:Y:S05]  /*1b350*/  BSYNC B0 ;  /* 0x0000000000007941 */ /* 0x000fea0003800000 */
.L_x_772:
[----:B------:R-:W-:Y:S01]  /*1b360*/  IMAD.MOV.U32 R13, RZ, RZ, R24 ;  /* 0x000000ffff0d7224 */ /* 0x000fe200078e0018 */
[----:B------:R-:W-:Y:S01]  /*1b370*/  MOV R11, 0x1f ;  /* 0x0000001f000b7802 */ /* 0x000fe20000000f00 */
[----:B------:R-:W-:Y:S02]  /*1b380*/  IMAD.MOV.U32 R12, RZ, RZ, 0x1 ;  /* 0x00000001ff0c7424 */ /* 0x000fe400078e00ff */
[----:B------:R-:W-:Y:S02]  /*1b390*/  IMAD.MOV.U32 R15, RZ, RZ, -0x1 ;  /* 0xffffffffff0f7424 */ /* 0x000fe400078e00ff */
[----:B------:R-:W-:Y:S02]  /*1b3a0*/  IMAD.IADD R8, R27, 0x1, R10 ;  /* 0x000000011b087824 */ /* 0x000fe400078e020a */
[----:B------:R-:W-:-:S07]  /*1b3b0*/  IMAD.MOV.U32 R0, RZ, RZ, R14 ;  /* 0x000000ffff007224 */ /* 0x000fce00078e000e */
[----:B------:R-:W-:Y:S05]  /*1b3c0*/  WARPSYNC.COLLECTIVE R15, `(.L_x_774) ;  /* 0x000000000f087348 */ /* 0x000fea0003c00000 */
[----:B------:R0:W1:Y:S02]  /*1b3d0*/  SHFL.IDX P6, R14, R13, R12, R11 ;  /* 0x0000000c0d0e7389 */ /* 0x00006400000c000b */
[----:B01----:R-:W-:Y:S01]  /*1b3e0*/  ENDCOLLECTIVE ;  /* 0x000000000000791b */ /* 0x003fe20003800000 */
.L_x_774:
[----:B------:R-:W-:Y:S02]  /*1b3f0*/  ULDC UR4, c[0x0][0xc3c] ;  /* 0x00030f0000047ab9 */ /* 0x000fe40000000800 */
[----:B------:R-:W-:-:S13]  /*1b400*/  ISETP.GE.OR P1, PT, R8, UR4, !P0 ;  /* 0x0000000408007c0c */ /* 0x000fda000c726670 */
[----:B------:R-:W0:Y:S08]  /*1b410*/  @!P1 LDC.64 R2, c[0x0][0xc80] ;  /* 0x00032000ff029b82 */ /* 0x000e300000000a00 */
[----:B------:R-:W1:Y:S01]  /*1b420*/  @!P1 LDC.64 R4, c[0x0][0xc78] ;  /* 0x00031e00ff049b82 */ /* 0x000e620000000a00 */
[----:B------:R-:W-:Y:S02]  /*1b430*/  IMAD.MOV.U32 R11, RZ, RZ, RZ ;  /* 0x000000ffff0b7224 */ /* 0x000fe400078e00ff */
[----:B------:R-:W-:-:S02]  /*1b440*/  IMAD.MOV.U32 R6, RZ, RZ, R14 ;  /* 0x000000ffff067224 */ /* 0x000fc400078e000e */
[----:B0-----:R-:W-:-:S05]  /*1b450*/  @!P1 IMAD.WIDE R2, R8, 0x4, R2 ;  /* 0x0000000408029825 */ /* 0x001fca00078e0202 */
[----:B------:R1:W2:Y:S02]  /*1b460*/  @!P1 LDG.E R7, desc[UR40][R2.64] ;  /* 0x0000002802079981 */ /* 0x0002a4000c1e1900 */
[----:B-1----:R-:W-:-:S06]  /*1b470*/  @!P1 IMAD.WIDE R2, R8, 0x4, R4 ;  /* 0x0000000408029825 */ /* 0x002fcc00078e0204 */
[----:B------:R-:W3:Y:S01]  /*1b480*/  @!P1 LDG.E R2, desc[UR40][R2.64] ;  /* 0x0000002802029981 */ /* 0x000ee2000c1e1900 */
[----:B------:R-:W-:Y:S01]  /*1b490*/  IMAD.MOV.U32 R5, RZ, RZ, RZ ;  /* 0x000000ffff057224 */ /* 0x000fe200078e00ff */
[C---:B------:R-:W-:Y:S01]  /*1b4a0*/  ISETP.GE.U32.AND P2, PT, R10.reuse, 0x2, PT ;  /* 0x000000020a00780c */ /* 0x040fe20003f46070 */
[----:B------:R-:W-:Y:S01]  /*1b4b0*/  IMAD.MOV.U32 R24, RZ, RZ, RZ ;  /* 0x000000ffff187224 */ /* 0x000fe200078e00ff */
[C---:B------:R-:W-:Y:S02]  /*1b4c0*/  ISETP.GE.U32.AND P3, PT, R10.reuse, 0x4, PT ;  /* 0x000000040a00780c */ /* 0x040fe40003f66070 */
[C---:B------:R-:W-:Y:S02]  /*1b4d0*/  ISETP.GE.U32.AND P4, PT, R10.reuse, 0x8, PT ;  /* 0x000000080a00780c */ /* 0x040fe40003f86070 */
[----:B------:R-:W-:Y:S01]  /*1b4e0*/  ISETP.GE.U32.AND P5, PT, R10, 0x10, PT ;  /* 0x000000100a00780c */ /* 0x000fe20003fa6070 */
[----:B--2---:R-:W-:Y:S02]  /*1b4f0*/  @!P1 IMAD.MOV.U32 R5, RZ, RZ, R7 ;  /* 0x000000ffff059224 */ /* 0x004fe400078e0007 */
[----:B------:R-:W-:-:S02]  /*1b500*/  IMAD.MOV.U32 R7, RZ, RZ, RZ ;  /* 0x000000ffff077224 */ /* 0x000fc400078e00ff */
[----:B---3--:R-:W-:Y:S01]  /*1b510*/  @!P1 IMAD.MOV.U32 R7, RZ, RZ, R2 ;  /* 0x000000ffff079224 */ /* 0x008fe200078e0002 */
[----:B------:R-:W-:-:S03]  /*1b520*/  ISETP.NE.AND P1, PT, R10, RZ, PT ;  /* 0x000000ff0a00720c */ /* 0x000fc60003f25270 */
[----:B------:R-:W-:-:S04]  /*1b530*/  IMAD R2, R7, R5, RZ ;  /* 0x0000000507027224 */ /* 0x000fc800078e02ff */
[----:B------:R-:W-:-:S07]  /*1b540*/  IMAD.MOV.U32 R13, RZ, RZ, R2 ;  /* 0x000000ffff0d7224 */ /* 0x000fce00078e0002 */
[----:B------:R-:W-:Y:S05]  /*1b550*/  WARPSYNC.COLLECTIVE R15, `(.L_x_775) ;  /* 0x000000000f087348 */ /* 0x000fea0003c00000 */
[----:B------:R0:W1:Y:S02]  /*1b560*/  SHFL.UP P6, R14, R13, R12, R11 ;  /* 0x0400000c0d0e7389 */ /* 0x00006400000c000b */
[----:B01----:R-:W-:Y:S01]  /*1b570*/  ENDCOLLECTIVE ;  /* 0x000000000000791b */ /* 0x003fe20003800000 */
.L_x_775:
[----:B------:R-:W-:Y:S01]  /*1b580*/  IMAD.MOV.U32 R12, RZ, RZ, 0x2 ;  /* 0x00000002ff0c7424 */ /* 0x000fe200078e00ff */
[----:B------:R-:W-:-:S04]  /*1b590*/  MOV R3, R14 ;  /* 0x0000000e00037202 */ /* 0x000fc80000000f00 */
[----:B------:R-:W-:-:S05]  /*1b5a0*/  SEL R3, R3, RZ, P1 ;  /* 0x000000ff03037207 */ /* 0x000fca0000800000 */
[----:B------:R-:W-:-:S04]  /*1b5b0*/  IMAD.IADD R2, R2, 0x1, R3 ;  /* 0x0000000102027824 */ /* 0x000fc800078e0203 */
[----:B------:R-:W-:-:S07]  /*1b5c0*/  IMAD.MOV.U32 R13, RZ, RZ, R2 ;  /* 0x000000ffff0d7224 */ /* 0x000fce00078e0002 */
[----:B------:R-:W-:Y:S05]  /*1b5d0*/  WARPSYNC.COLLECTIVE R15, `(.L_x_776) ;  /* 0x000000000f087348 */ /* 0x000fea0003c00000 */
[----:B------:R0:W1:Y:S02]  /*1b5e0*/  SHFL.UP P6, R14, R13, R12, R11 ;  /* 0x0400000c0d0e7389 */ /* 0x00006400000c000b */
[----:B01----:R-:W-:Y:S01]  /*1b5f0*/  ENDCOLLECTIVE ;  /* 0x000000000000791b */ /* 0x003fe20003800000 */
.L_x_776:
[----:B------:R-:W-:Y:S02]  /*1b600*/  IMAD.MOV.U32 R12, RZ, RZ, 0x4 ;  /* 0x00000004ff0c7424 */ /* 0x000fe400078e00ff */
[----:B------:R-:W-:-:S05]  /*1b610*/  IMAD.MOV.U32 R3, RZ, RZ, R14 ;  /* 0x000000ffff037224 */ /* 0x000fca00078e000e */
[----:B------:R-:W-:-:S05]  /*1b620*/  SEL R3, R3, RZ, P2 ;  /* 0x000000ff03037207 */ /* 0x000fca0001000000 */
[----:B------:R-:W-:-:S04]  /*1b630*/  IMAD.IADD R2, R2, 0x1, R3 ;  /* 0x0000000102027824 */ /* 0x000fc800078e0203 */
[----:B------:R-:W-:-:S07]  /*1b640*/  IMAD.MOV.U32 R13, RZ, RZ, R2 ;  /* 0x000000ffff0d7224 */ /* 0x000fce00078e0002 */
[----:B------:R-:W-:Y:S05]  /*1b650*/  WARPSYNC.COLLECTIVE R15, `(.L_x_777) ;  /* 0x000000000f087348 */ /* 0x000fea0003c00000 */
[----:B------:R0:W1:Y:S02]  /*1b660*/  SHFL.UP P6, R14, R13, R12, R11 ;  /* 0x0400000c0d0e7389 */ /* 0x00006400000c000b */
[----:B01----:R-:W-:Y:S01]  /*1b670*/  ENDCOLLECTIVE ;  /* 0x000000000000791b */ /* 0x003fe20003800000 */
.L_x_777:
[----:B------:R-:W-:Y:S02]  /*1b680*/  IMAD.MOV.U32 R12, RZ, RZ, 0x8 ;  /* 0x00000008ff0c7424 */ /* 0x000fe400078e00ff */
[----:B------:R-:W-:-:S05]  /*1b690*/  IMAD.MOV.U32 R3, RZ, RZ, R14 ;  /* 0x000000ffff037224 */ /* 0x000fca00078e000e */
[----:B------:R-:W-:-:S05]  /*1b6a0*/  SEL R3, R3, RZ, P3 ;  /* 0x000000ff03037207 */ /* 0x000fca0001800000 */
[----:B------:R-:W-:-:S05]  /*1b6b0*/  IMAD.IADD R2, R2, 0x1, R3 ;  /* 0x0000000102027824 */ /* 0x000fca00078e0203 */
[----:B------:R-:W-:-:S07]  /*1b6c0*/  MOV R13, R2 ;  /* 0x00000002000d7202 */ /* 0x000fce0000000f00 */
[----:B------:R-:W-:Y:S05]  /*1b6d0*/  WARPSYNC.COLLECTIVE R15, `(.L_x_778) ;  /* 0x000000000f087348 */ /* 0x000fea0003c00000 */
[----:B------:R0:W1:Y:S02]  /*1b6e0*/  SHFL.UP P6, R14, R13, R12, R11 ;  /* 0x0400000c0d0e7389 */ /* 0x00006400000c000b */
[----:B01----:R-:W-:Y:S01]  /*1b6f0*/  ENDCOLLECTIVE ;  /* 0x000000000000791b */ /* 0x003fe20003800000 */
.L_x_778:
        /* <DEDUP_REMOVED lines=8> */
.L_x_779:
[----:B------:R-:W-:Y:S01]  /*1b780*/  IMAD.MOV.U32 R12, RZ, RZ, 0x1f ;  /* 0x0000001fff0c7424 */ /* 0x000fe200078e00ff */
[----:B------:R-:W-:Y:S01]  /*1b790*/  MOV R11, 0x1f ;  /* 0x0000001f000b7802 */ /* 0x000fe20000000f00 */
[----:B------:R-:W-:-:S05]  /*1b7a0*/  IMAD.MOV.U32 R3, RZ, RZ, R14 ;  /* 0x000000ffff037224 */ /* 0x000fca00078e000e */
[----:B------:R-:W-:-:S05]  /*1b7b0*/  SEL R3, R3, RZ, P5 ;  /* 0x000000ff03037207 */ /* 0x000fca0002800000 */
[----:B------:R-:W-:-:S04]  /*1b7c0*/  IMAD.IADD R2, R2, 0x1, R3 ;  /* 0x0000000102027824 */ /* 0x000fc800078e0203 */
[----:B------:R-:W-:-:S07]  /*1b7d0*/  IMAD.MOV.U32 R13, RZ, RZ, R2 ;  /* 0x000000ffff0d7224 */ /* 0x000fce00078e0002 */
[----:B------:R-:W-:Y:S05]  /*1b7e0*/  WARPSYNC.COLLECTIVE R15, `(.L_x_780) ;  /* 0x000000000f087348 */ /* 0x000fea0003c00000 */
[----:B------:R0:W1:Y:S02]  /*1b7f0*/  SHFL.IDX P6, R14, R13, R12, R11 ;  /* 0x0000000c0d0e7389 */ /* 0x00006400000c000b */
[----:B01----:R-:W-:Y:S01]  /*1b800*/  ENDCOLLECTIVE ;  /* 0x000000000000791b */ /* 0x003fe20003800000 */
.L_x_780:
[----:B------:R-:W-:Y:S01]  /*1b810*/  IMAD.MOV.U32 R8, RZ, RZ, R14 ;  /* 0x000000ffff087224 */ /* 0x000fe200078e000e */
[----:B------:R-:W-:Y:S06]  /*1b820*/  BRA `(.L_x_781) ;  /* 0xffffffbc001c7947 */ /* 0x000fec000383ffff */
.L_x_637:
[----:B------:R-:W-:Y:S01]  /*1b830*/  BSSY B0, `(.L_x_782) ;  /* 0x0000008000007945 */ /* 0x000fe20003800000 */
[----:B------:R-:W-:Y:S02]  /*1b840*/  IMAD.MOV.U32 R13, RZ, RZ, R2 ;  /* 0x000000ffff0d7224 */ /* 0x000fe400078e0002 */
[----:B------:R-:W-:Y:S02]  /*1b850*/  IMAD.MOV.U32 R12, RZ, RZ, 0x1 ;  /* 0x00000001ff0c7424 */ /* 0x000fe400078e00ff */
[----:B------:R-:W-:Y:S02]  /*1b860*/  IMAD.MOV.U32 R11, RZ, RZ, RZ ;  /* 0x000000ffff0b7224 */ /* 0x000fe400078e00ff */
[----:B------:R-:W-:-:S07]  /*1b870*/  IMAD.MOV.U32 R15, RZ, RZ, -0x1 ;  /* 0xffffffffff0f7424 */ /* 0x000fce00078e00ff */
[----:B-----5:R-:W-:Y:S05]  /*1b880*/  WARPSYNC.COLLECTIVE R15, `(.L_x_783) ;  /* 0x000000000f087348 */ /* 0x020fea0003c00000 */
[----:B------:R0:W1:Y:S02]  /*1b890*/  SHFL.UP P6, R14, R13, R12, R11 ;  /* 0x0400000c0d0e7389 */ /* 0x00006400000c000b */
[----:B01---5:R-:W-:Y:S01]  /*1b8a0*/  ENDCOLLECTIVE ;  /* 0x000000000000791b */ /* 0x023fe20003800000 */
.L_x_783:
[----:B------:R-:W-:Y:S05]  /*1b8b0*/  BSYNC B0 ;  /* 0x0000000000007941 */ /* 0x000fea0003800000 */
.L_x_782:
[----:B------:R-:W-:Y:S01]  /*1b8c0*/  IMAD.MOV.U32 R3, RZ, RZ, R14 ;  /* 0x000000ffff037224 */ /* 0x000fe200078e000e */
[----:B------:R-:W-:Y:S01]  /*1b8d0*/  MOV R12, 0x2 ;  /* 0x00000002000c7802 */ /* 0x000fe20000000f00 */
[----:B------:R-:W-:Y:S02]  /*1b8e0*/  IMAD.MOV.U32 R11, RZ, RZ, RZ ;  /* 0x000000ffff0b7224 */ /* 0x000fe400078e00ff */
[----:B------:R-:W-:Y:S01]  /*1b8f0*/  IMAD.MOV.U32 R15, RZ, RZ, -0x1 ;  /* 0xffffffffff0f7424 */ /* 0x000fe200078e00ff */
[----:B------:R-:W-:-:S05]  /*1b900*/  SEL R3, R3, RZ, P1 ;  /* 0x000000ff03037207 */ /* 0x000fca0000800000 */
[----:B------:R-:W-:-:S04]  /*1b910*/  IMAD.IADD R2, R2, 0x1, R3 ;  /* 0x0000000102027824 */ /* 0x000fc800078e0203 */
[----:B------:R-:W-:-:S07]  /*1b920*/  IMAD.MOV.U32 R13, RZ, RZ, R2 ;  /* 0x000000ffff0d7224 */ /* 0x000fce00078e0002 */
[----:B------:R-:W-:Y:S05]  /*1b930*/  WARPSYNC.COLLECTIVE R15, `(.L_x_784) ;  /* 0x000000000f087348 */ /* 0x000fea0003c00000 */
[----:B------:R0:W1:Y:S02]  /*1b940*/  SHFL.UP P6, R14, R13, R12, R11 ;  /* 0x0400000c0d0e7389 */ /* 0x00006400000c000b */
[----:B01----:R-:W-:Y:S01]  /*1b950*/  ENDCOLLECTIVE ;  /* 0x000000000000791b */ /* 0x003fe20003800000 */
.L_x_784:
        /* <DEDUP_REMOVED lines=8> */
.L_x_785:
[----:B------:R-:W-:Y:S01]  /*1b9e0*/  MOV R12, 0x8 ;  /* 0x00000008000c7802 */ /* 0x000fe20000000f00 */
[----:B------:R-:W-:-:S05]  /*1b9f0*/  IMAD.MOV.U32 R3, RZ, RZ, R14 ;  /* 0x000000ffff037224 */ /* 0x000fca00078e000e */
[----:B------:R-:W-:-:S05]  /*1ba00*/  SEL R3, R3, RZ, P3 ;  /* 0x000000ff03037207 */ /* 0x000fca0001800000 */
[----:B------:R-:W-:-:S04]  /*1ba10*/  IMAD.IADD R2, R2, 0x1, R3 ;  /* 0x0000000102027824 */ /* 0x000fc800078e0203 */
[----:B------:R-:W-:-:S07]  /*1ba20*/  IMAD.MOV.U32 R13, RZ, RZ, R2 ;  /* 0x000000ffff0d7224 */ /* 0x000fce00078e0002 */
[----:B------:R-:W-:Y:S05]  /*1ba30*/  WARPSYNC.COLLECTIVE R15, `(.L_x_786) ;  /* 0x000000000f087348 */ /* 0x000fea0003c00000 */
[----:B------:R0:W1:Y:S02]  /*1ba40*/  SHFL.UP P6, R14, R13, R12, R11 ;  /* 0x0400000c0d0e7389 */ /* 0x00006400000c000b */
[----:B01----:R-:W-:Y:S01]  /*1ba50*/  ENDCOLLECTIVE ;  /* 0x000000000000791b */ /* 0x003fe20003800000 */
.L_x_786:
        /* <DEDUP_REMOVED lines=8> */
.L_x_787:
[----:B------:R-:W-:Y:S02]  /*1bae0*/  IMAD.MOV.U32 R12, RZ, RZ, 0x1f ;  /* 0x0000001fff0c7424 */ /* 0x000fe400078e00ff */
[----:B------:R-:W-:Y:S02]  /*1baf0*/  IMAD.MOV.U32 R11, RZ, RZ, 0x1f ;  /* 0x0000001fff0b7424 */ /* 0x000fe400078e00ff */
[----:B------:R-:W-:-:S05]  /*1bb00*/  IMAD.MOV.U32 R3, RZ, RZ, R14 ;  /* 0x000000ffff037224 */ /* 0x000fca00078e000e */
[----:B------:R-:W-:-:S05]  /*1bb10*/  SEL R3, R3, RZ, P5 ;  /* 0x000000ff03037207 */ /* 0x000fca0002800000 */
[----:B------:R-:W-:-:S04]  /*1bb20*/  IMAD.IADD R2, R2, 0x1, R3 ;  /* 0x0000000102027824 */ /* 0x000fc800078e0203 */
[----:B------:R-:W-:-:S07]  /*1bb30*/  IMAD.MOV.U32 R13, RZ, RZ, R2 ;  /* 0x000000ffff0d7224 */ /* 0x000fce00078e0002 */
[----:B------:R-:W-:Y:S05]  /*1bb40*/  WARPSYNC.COLLECTIVE R15, `(.L_x_788) ;  /* 0x000000000f087348 */ /* 0x000fea0003c00000 */
[----:B------:R0:W1:Y:S02]  /*1bb50*/  SHFL.IDX P6, R14, R13, R12, R11 ;  /* 0x0000000c0d0e7389 */ /* 0x00006400000c000b */
[----:B01----:R-:W-:Y:S01]  /*1bb60*/  ENDCOLLECTIVE ;  /* 0x000000000000791b */ /* 0x003fe20003800000 */
.L_x_788:
[----:B------:R-:W-:Y:S01]  /*1bb70*/  MOV R8, R14 ;  /* 0x0000000e00087202 */ /* 0x000fe20000000f00 */
[----:B------:R-:W-:Y:S06]  /*1bb80*/  BRA `(.L_x_789) ;  /* 0xffffffb800e87947 */ /* 0x000fec000383ffff */
.L_x_639:
[----:B------:R-:W-:Y:S01]  /*1bb90*/  BSSY B0, `(.L_x_790) ;  /* 0x0000006000007945 */ /* 0x000fe20003800000 */
[----:B------:R-:W-:Y:S01]  /*1bba0*/  PLOP3.LUT P6, PT, P6, PT, PT, 0x8, 0x0 ;  /* 0x000000000000781c */ /* 0x000fe200037ce170 */
[----:B------:R-:W-:-:S12]  /*1bbb0*/  IMAD.MOV.U32 R15, RZ, RZ, -0x1 ;  /* 0xffffffffff0f7424 */ /* 0x000fd800078e00ff */
[----:B0----5:R-:W-:Y:S05]  /*1bbc0*/  WARPSYNC.COLLECTIVE R15, `(.L_x_791) ;  /* 0x000000000f087348 */ /* 0x021fea0003c00000 */
[----:B------:R-:W-:Y:S01]  /*1bbd0*/  VOTE.ANY R14, PT, P6 ;  /* 0x00000000000e7806 */ /* 0x000fe200030e0100 */
[----:B0----5:R-:W-:Y:S06]  /*1bbe0*/  ENDCOLLECTIVE ;  /* 0x000000000000791b */ /* 0x021fec0003800000 */
.L_x_791:
[----:B------:R-:W-:Y:S05]  /*1bbf0*/  BSYNC B0 ;  /* 0x0000000000007941 */ /* 0x000fea0003800000 */
.L_x_790:
[----:B------:R-:W-:Y:S02]  /*1bc00*/  IMAD.MOV.U32 R6, RZ, RZ, R14 ;  /* 0x000000ffff067224 */ /* 0x000fe400078e000e */
[----:B------:R-:W-:Y:S02]  /*1bc10*/  IMAD.MOV.U32 R13, RZ, RZ, R5 ;  /* 0x000000ffff0d7224 */ /* 0x000fe400078e0005 */
[----:B------:R-:W0:Y:S01]  /*1bc20*/  POPC R4, R6 ;  /* 0x0000000600047309 */ /* 0x000e220000000000 */
[----:B------:R-:W-:Y:S02]  /*1bc30*/  IMAD.MOV.U32 R11, RZ, RZ, 0x1f ;  /* 0x0000001fff0b7424 */ /* 0x000fe400078e00ff */
[----:B------:R-:W-:Y:S02]  /*1bc40*/  IMAD.MOV.U32 R15, RZ, RZ, -0x1 ;  /* 0xffffffffff0f7424 */ /* 0x000fe400078e00ff */
[----:B0-----:R-:W-:-:S07]  /*1bc50*/  IMAD.MOV.U32 R12, RZ, RZ, R4 ;  /* 0x000000ffff0c7224 */ /* 0x001fce00078e0004 */
[----:B------:R-:W-:Y:S05]  /*1bc60*/  WARPSYNC.COLLECTIVE R15, `(.L_x_792) ;  /* 0x000000000f087348 */ /* 0x000fea0003c00000 */
[----:B------:R0:W1:Y:S02]  /*1bc70*/  SHFL.IDX P6, R14, R13, R12, R11 ;  /* 0x0000000c0d0e7389 */ /* 0x00006400000c000b */
[----:B01----:R-:W-:Y:S01]  /*1bc80*/  ENDCOLLECTIVE ;  /* 0x000000000000791b */ /* 0x003fe20003800000 */
.L_x_792:
[----:B------:R-:W-:Y:S02]  /*1bc90*/  IMAD.MOV.U32 R13, RZ, RZ, R7 ;  /* 0x000000ffff0d7224 */ /* 0x000fe400078e0007 */
[----:B------:R-:W-:-:S07]  /*1bca0*/  IMAD.MOV.U32 R5, RZ, RZ, R14 ;  /* 0x000000ffff057224 */ /* 0x000fce00078e000e */
[----:B------:R-:W-:Y:S05]  /*1bcb0*/  WARPSYNC.COLLECTIVE R15, `(.L_x_793) ;  /* 0x000000000f087348 */ /* 0x000fea0003c00000 */
[----:B------:R0:W1:Y:S02]  /*1bcc0*/  SHFL.IDX P6, R14, R13, R12, R11 ;  /* 0x0000000c0d0e7389 */ /* 0x00006400000c000b */
[----:B01----:R-:W-:Y:S01]  /*1bcd0*/  ENDCOLLECTIVE ;  /* 0x000000000000791b */ /* 0x003fe20003800000 */
.L_x_793:
[----:B------:R-:W-:Y:S01]  /*1bce0*/  IMAD.MOV.U32 R7, RZ, RZ, R14 ;  /* 0x000000ffff077224 */ /* 0x000fe200078e000e */
[----:B------:R-:W-:Y:S06]  /*1bcf0*/  BRA `(.L_x_794) ;  /* 0xffffffb800c87947 */ /* 0x000fec000383ffff */
.L_x_641:
[----:B------:R-:W-:Y:S01]  /*1bd00*/  BSSY B0, `(.L_x_795) ;  /* 0x0000007000007945 */ /* 0x000fe20003800000 */
[----:B------:R-:W-:Y:S01]  /*1bd10*/  MOV R13, R2 ;  /* 0x00000002000d7202 */ /* 0x000fe20000000f00 */
[----:B------:R-:W-:Y:S02]  /*1bd20*/  IMAD.MOV.U32 R11, RZ, RZ, 0x1f ;  /* 0x0000001fff0b7424 */ /* 0x000fe400078e00ff */
[----:B------:R-:W-:-:S07]  /*1bd30*/  IMAD.MOV.U32 R15, RZ, RZ, -0x1 ;  /* 0xffffffffff0f7424 */ /* 0x000fce00078e00ff */
[----:B0123-5:R-:W-:Y:S05]  /*1bd40*/  WARPSYNC.COLLECTIVE R15, `(.L_x_796) ;  /* 0x000000000f087348 */ /* 0x02ffea0003c00000 */
[----:B------:R4:W0:Y:S02]  /*1bd50*/  SHFL.IDX P6, R14, R13, R12, R11 ;  /* 0x0000000c0d0e7389 */ /* 0x00082400000c000b */
[----:B012345:R-:W-:Y:S01]  /*1bd60*/  ENDCOLLECTIVE ;  /* 0x000000000000791b */ /* 0x03ffe20003800000 */
.L_x_796:
[----:B------:R-:W-:Y:S05]  /*1bd70*/  BSYNC B0 ;  /* 0x0000000000007941 */ /* 0x000fea0003800000 */
.L_x_795:
[----:B------:R-:W-:Y:S01]  /*1bd80*/  IMAD.MOV.U32 R2, RZ, RZ, R14 ;  /* 0x000000ffff027224 */ /* 0x000fe200078e000e */
[----:B------:R-:W-:Y:S06]  /*1bd90*/  BRA `(.L_x_797) ;  /* 0xffffffb800b87947 */ /* 0x000fec000383ffff */
.L_x_645:
[----:B0-----:R0:W3:Y:S02]  /*1bda0*/  SYNCS.PHASECHK.TRANS64.TRYWAIT P0, [R5+URZ+0x13220], R0 ;  /* 0x01322000050075a7 */ /* 0x0010e4000800017f */
[----:B---3--:R-:W-:Y:S05]  /*1bdb0*/  @!P0 NANOSLEEP.SYNCS 0x989680 ;  /* 0x009896800000895d */ /* 0x008fea0003900000 */
[----:B------:R-:W3:Y:S02]  /*1bdc0*/  @!P0 SYNCS.PHASECHK.TRANS64 P0, [R5+URZ+0x13220], R0 ;  /* 0x01322000050085a7 */ /* 0x000ee4000800007f */
[----:B---3--:R-:W-:Y:S05]  /*1bdd0*/  @!P0 BRA `(.L_x_645) ;  /* 0xfffffffc00f08947 */ /* 0x008fea000383ffff */
[----:B------:R-:W-:Y:S05]  /*1bde0*/  BRA `(.L_x_798) ;  /* 0xffffffc0001c7947 */ /* 0x000fea000383ffff */
.L_x_646:
[----:B------:R-:W3:Y:S01]  /*1bdf0*/  S2R R2, SR_TID.X ;  /* 0x0000000000027919 */ /* 0x000ee20000002100 */
[----:B------:R-:W-:Y:S01]  /*1be00*/  BSSY B0, `(.L_x_799) ;  /* 0x000000a000007945 */ /* 0x000fe20003800000 */
[----:B------:R-:W-:Y:S02]  /*1be10*/  IMAD.MOV.U32 R12, RZ, RZ, RZ ;  /* 0x000000ffff0c7224 */ /* 0x000fe400078e00ff */
[----:B------:R-:W-:Y:S02]  /*1be20*/  IMAD.MOV.U32 R11, RZ, RZ, 0x1f ;  /* 0x0000001fff0b7424 */ /* 0x000fe400078e00ff */
[----:B------:R-:W-:Y:S01]  /*1be30*/  IMAD.MOV.U32 R15, RZ, RZ, -0x1 ;  /* 0xffffffffff0f7424 */ /* 0x000fe200078e00ff */
[----:B---3--:R-:W-:-:S04]  /*1be40*/  SHF.R.U32.HI R2, RZ, 0x5, R2 ;  /* 0x00000005ff027819 */ /* 0x008fc80000011602 */
[----:B------:R-:W-:-:S05]  /*1be50*/  LOP3.LUT R2, R2, 0x3, RZ, 0xc0, !PT ;  /* 0x0000000302027812 */ /* 0x000fca00078ec0ff */
[----:B------:R-:W-:-:S07]  /*1be60*/  IMAD.MOV.U32 R13, RZ, RZ, R2 ;  /* 0x000000ffff0d7224 */ /* 0x000fce00078e0002 */
[----:B012--5:R-:W-:Y:S05]  /*1be70*/  WARPSYNC.COLLECTIVE R15, `(.L_x_800) ;  /* 0x000000000f087348 */ /* 0x027fea0003c00000 */
[----:B------:R3:W4:Y:S02]  /*1be80*/  SHFL.IDX P6, R14, R13, R12, R11 ;  /* 0x0000000c0d0e7389 */ /* 0x00072400000c000b */
[----:B012345:R-:W-:Y:S01]  /*1be90*/  ENDCOLLECTIVE ;  /* 0x000000000000791b */ /* 0x03ffe20003800000 */
.L_x_800:
[----:B------:R-:W-:Y:S05]  /*1bea0*/  BSYNC B0 ;  /* 0x0000000000007941 */ /* 0x000fea0003800000 */
.L_x_799:
[----:B------:R-:W-:Y:S05]  /*1beb0*/  BRA `(.L_x_801) ;  /* 0xffffffc000047947 */ /* 0x000fea000383ffff */
.L_x_647:
[----:B------:R-:W-:Y:S01]  /*1bec0*/  BSSY B0, `(.L_x_802) ;  /* 0x0000006000007945 */ /* 0x000fe20003800000 */
[----:B------:R-:W-:-:S07]  /*1bed0*/  IMAD.MOV.U32 R15, RZ, RZ, -0x1 ;  /* 0xffffffffff0f7424 */ /* 0x000fce00078e00ff */
[----:B012--5:R-:W-:Y:S05]  /*1bee0*/  WARPSYNC.COLLECTIVE R15, `(.L_x_803) ;  /* 0x000000000f0c7348 */ /* 0x027fea0003c00000 */
[----:B------:R-:W-:Y:S02]  /*1bef0*/  ELECT P6, UR62, PT ;  /* 0x00000000003e782f */ /* 0x000fe400038c0000 */
[----:B------:R-:W-:Y:S01]  /*1bf00*/  MOV R14, UR62 ;  /* 0x0000003e000e7c02 */ /* 0x000fe20008000f00 */
[----:B012--5:R-:W-:Y:S10]  /*1bf10*/  ENDCOLLECTIVE ;  /* 0x000000000000791b */ /* 0x027ff40003800000 */
.L_x_803:
[----:B------:R-:W-:Y:S05]  /*1bf20*/  BSYNC B0 ;  /* 0x0000000000007941 */ /* 0x000fea0003800000 */
.L_x_802:
[----:B------:R-:W-:Y:S05]  /*1bf30*/  BRA `(.L_x_804) ;  /* 0xffffffbc00f87947 */ /* 0x000fea000383ffff */
.L_x_649:
[----:B0-----:R0:W3:Y:S02]  /*1bf40*/  SYNCS.PHASECHK.TRANS64.TRYWAIT P1, [R3+URZ+0x13240], R2 ;  /* 0x01324002030075a7 */ /* 0x0010e4000802017f */
[----:B---3--:R-:W-:Y:S05]  /*1bf50*/  @!P1 NANOSLEEP.SYNCS 0x989680 ;  /* 0x009896800000995d */ /* 0x008fea0003900000 */
[----:B------:R-:W3:Y:S02]  /*1bf60*/  @!P1 SYNCS.PHASECHK.TRANS64 P1, [R3+URZ+0x13240], R2 ;  /* 0x01324002030095a7 */ /* 0x000ee4000802007f */
[----:B---3--:R-:W-:Y:S05]  /*1bf70*/  @!P1 BRA `(.L_x_649) ;  /* 0xfffffffc00f09947 */ /* 0x008fea000383ffff */
[----:B------:R-:W-:Y:S05]  /*1bf80*/  BRA `(.L_x_805) ;  /* 0xffffffc0001c7947 */ /* 0x000fea000383ffff */
.L_x_651:
[----:B-1----:R1:W3:Y:S02]  /*1bf90*/  SYNCS.PHASECHK.TRANS64.TRYWAIT P1, [R29+URZ+0x13240], R0 ;  /* 0x013240001d0075a7 */ /* 0x0022e4000802017f */
[----:B---3--:R-:W-:Y:S05]  /*1bfa0*/  @!P1 NANOSLEEP.SYNCS 0x989680 ;  /* 0x009896800000995d */ /* 0x008fea0003900000 */
[----:B------:R-:W3:Y:S02]  /*1bfb0*/  @!P1 SYNCS.PHASECHK.TRANS64 P1, [R29+URZ+0x13240], R0 ;  /* 0x013240001d0095a7 */ /* 0x000ee4000802007f */
[----:B---3--:R-:W-:Y:S05]  /*1bfc0*/  @!P1 BRA `(.L_x_651) ;  /* 0xfffffffc00f09947 */ /* 0x008fea000383ffff */
[----:B------:R-:W-:Y:S05]  /*1bfd0*/  BRA `(.L_x_806) ;  /* 0xffffffc0002c7947 */ /* 0x000fea000383ffff */
.L_x_653:
[----:B---3--:R3:W4:Y:S02]  /*1bfe0*/  SYNCS.PHASECHK.TRANS64.TRYWAIT P1, [R3+URZ+0x13260], R2 ;  /* 0x01326002030075a7 */ /* 0x008724000802017f */
[----:B----4-:R-:W-:Y:S05]  /*1bff0*/  @!P1 NANOSLEEP.SYNCS 0x989680 ;  /* 0x009896800000995d */ /* 0x010fea0003900000 */
[----:B------:R-:W4:Y:S02]  /*1c000*/  @!P1 SYNCS.PHASECHK.TRANS64 P1, [R3+URZ+0x13260], R2 ;  /* 0x01326002030095a7 */ /* 0x000f24000802007f */
[----:B----4-:R-:W-:Y:S05]  /*1c010*/  @!P1 BRA `(.L_x_653) ;  /* 0xfffffffc00f09947 */ /* 0x010fea000383ffff */
[----:B------:R-:W-:Y:S05]  /*1c020*/  BRA `(.L_x_807) ;  /* 0xffffffc000287947 */ /* 0x000fea000383ffff */
.L_x_655:
[----:B----4-:R4:W0:Y:S02]  /*1c030*/  SYNCS.PHASECHK.TRANS64.TRYWAIT P1, [R29+URZ+0x13260], R0 ;  /* 0x013260001d0075a7 */ /* 0x010824000802017f */
[----:B0-----:R-:W-:Y:S05]  /*1c040*/  @!P1 NANOSLEEP.SYNCS 0x989680 ;  /* 0x009896800000995d */ /* 0x001fea0003900000 */
[----:B------:R-:W0:Y:S02]  /*1c050*/  @!P1 SYNCS.PHASECHK.TRANS64 P1, [R29+URZ+0x13260], R0 ;  /* 0x013260001d0095a7 */ /* 0x000e24000802007f */
[----:B0-----:R-:W-:Y:S05]  /*1c060*/  @!P1 BRA `(.L_x_655) ;  /* 0xfffffffc00f09947 */ /* 0x001fea000383ffff */
[----:B------:R-:W-:Y:S05]  /*1c070*/  BRA `(.L_x_808) ;  /* 0xffffffc000247947 */ /* 0x000fea000383ffff */
.L_x_657:
[----:B------:R0:W0:Y:S02]  /*1c080*/  SYNCS.PHASECHK.TRANS64.TRYWAIT P1, [R3+URZ+0x13280], R2 ;  /* 0x01328002030075a7 */ /* 0x000024000802017f */
[----:B0-----:R-:W-:Y:S05]  /*1c090*/  @!P1 NANOSLEEP.SYNCS 0x989680 ;  /* 0x009896800000995d */ /* 0x001fea0003900000 */
[----:B------:R-:W0:Y:S02]  /*1c0a0*/  @!P1 SYNCS.PHASECHK.TRANS64 P1, [R3+URZ+0x13280], R2 ;  /* 0x01328002030095a7 */ /* 0x000e24000802007f */
[----:B0-----:R-:W-:Y:S05]  /*1c0b0*/  @!P1 BRA `(.L_x_657) ;  /* 0xfffffffc00f09947 */ /* 0x001fea000383ffff */
[----:B------:R-:W-:Y:S05]  /*1c0c0*/  BRA `(.L_x_809) ;  /* 0xffffffc000207947 */ /* 0x000fea000383ffff */
.L_x_810:
        /* <DEDUP_REMOVED lines=11> */
.L_x_2721:


//--------------------- .text._ZN7cutlass13device_kernelIN5flash11enable_sm90INS1_16FlashAttnFwdSm90INS1_25CollectiveMainloopFwdSm90ILi2EN4cute5tupleIJNS5_1CILi1EEES8_S8_EEENS6_IJNS7_ILi192EEENS7_ILi160EEENS7_ILi64EEEEEELi64ENS_12float_e4m3_tEfNS_4arch4Sm90ELb0ELb1ELb0ELb0ELb1ELb0ELb0ELb1ELb1ELb1ELb1ELb0EEENS1_21CollectiveEpilogueFwdINS6_IJSA_SC_SB_EEES9_NS_10bfloat16_tESG_Li384ELb0ELb1ELb1ELb1EEENS1_19SingleTileSchedulerILb0ELb1ELb1ELi192EEEEEEEEEvNT_6ParamsE --------------------------
	.section	.text._ZN7cutlass13device_kernelIN5flash11enable_sm90INS1_16FlashAttnFwdSm90INS1_25CollectiveMainloopFwdSm90ILi2EN4cute5tupleIJNS5_1CILi1EEES8_S8_EEENS6_IJNS7_ILi192EEENS7_ILi160EEENS7_ILi64EEEEEELi64ENS_12float_e4m3_tEfNS_4arch4Sm90ELb0ELb1ELb0ELb0ELb1ELb0ELb0ELb1ELb1ELb1ELb1ELb0EEENS1_21CollectiveEpilogueFwdINS6_IJSA_SC_SB_EEES9_NS_10bfloat16_tESG_Li384ELb0ELb1ELb1ELb1EEENS1_19SingleTileSchedulerILb0ELb1ELb1ELi192EEEEEEEEEvNT_6ParamsE,"ax",@progbits
	.align	128
.text._ZN7cutlass13device_kernelIN5flash11enable_sm90INS1_16FlashAttnFwdSm90INS1_25CollectiveMainloopFwdSm90ILi2EN4cute5tupleIJNS5_1CILi1EEES8_S8_EEENS6_IJNS7_ILi192EEENS7_ILi160EEENS7_ILi64EEEEEELi64ENS_12float_e4m3_tEfNS_4arch4Sm90ELb0ELb1ELb0ELb0ELb1ELb0ELb0ELb1ELb1ELb1ELb1ELb0EEENS1_21CollectiveEpilogueFwdINS6_IJSA_SC_SB_EEES9_NS_10bfloat16_tESG_Li384ELb0ELb1ELb1ELb1EEENS1_19SingleTileSchedulerILb0ELb1ELb1ELi192EEEEEEEEEvNT_6ParamsE:
        .type           _ZN7cutlass13device_kernelIN5flash11enable_sm90INS1_16FlashAttnFwdSm90INS1_25CollectiveMainloopFwdSm90ILi2EN4cute5tupleIJNS5_1CILi1EEES8_S8_EEENS6_IJNS7_ILi192EEENS7_ILi160EEENS7_ILi64EEEEEELi64ENS_12float_e4m3_tEfNS_4arch4Sm90ELb0ELb1ELb0ELb0ELb1ELb0ELb0ELb1ELb1ELb1ELb1ELb0EEENS1_21CollectiveEpilogueFwdINS6_IJSA_SC_SB_EEES9_NS_10bfloat16_tESG_Li384ELb0ELb1ELb1ELb1EEENS1_19SingleTileSchedulerILb0ELb1ELb1ELi192EEEEEEEEEvNT_6ParamsE,@function
        .size           _ZN7cutlass13device_kernelIN5flash11enable_sm90INS1_16FlashAttnFwdSm90INS1_25CollectiveMainloopFwdSm90ILi2EN4cute5tupleIJNS5_1CILi1EEES8_S8_EEENS6_IJNS7_ILi192EEENS7_ILi160EEENS7_ILi64EEEEEELi64ENS_12float_e4m3_tEfNS_4arch4Sm90ELb0ELb1ELb0ELb0ELb1ELb0ELb0ELb1ELb1ELb1ELb1ELb0EEENS1_21CollectiveEpilogueFwdINS6_IJSA_SC_SB_EEES9_NS_10bfloat16_tESG_Li384ELb0ELb1ELb1ELb1EEENS1_19SingleTileSchedulerILb0ELb1ELb1ELi192EEEEEEEEEvNT_6ParamsE,(.L_x_2722 - _ZN7cutlass13device_kernelIN5flash11enable_sm90INS1_16FlashAttnFwdSm90INS1_25CollectiveMainloopFwdSm90ILi2EN4cute5tupleIJNS5_1CILi1EEES8_S8_EEENS6_IJNS7_ILi192EEENS7_ILi160EEENS7_ILi64EEEEEELi64ENS_12float_e4m3_tEfNS_4arch4Sm90ELb0ELb1ELb0ELb0ELb1ELb0ELb0ELb1ELb1ELb1ELb1ELb0EEENS1_21CollectiveEpilogueFwdINS6_IJSA_SC_SB_EEES9_NS_10bfloat16_tESG_Li384ELb0ELb1ELb1ELb1EEENS1_19SingleTileSchedulerILb0ELb1ELb1ELi192EEEEEEEEEvNT_6ParamsE)
        .other          _ZN7cutlass13device_kernelIN5flash11enable_sm90INS1_16FlashAttnFwdSm90INS1_25CollectiveMainloopFwdSm90ILi2EN4cute5tupleIJNS5_1CILi1EEES8_S8_EEENS6_IJNS7_ILi192EEENS7_ILi160EEENS7_ILi64EEEEEELi64ENS_12float_e4m3_tEfNS_4arch4Sm90ELb0ELb1ELb0ELb0ELb1ELb0ELb0ELb1ELb1ELb1ELb1ELb0EEENS1_21CollectiveEpilogueFwdINS6_IJSA_SC_SB_EEES9_NS_10bfloat16_tESG_Li384ELb0ELb1ELb1ELb1EEENS1_19SingleTileSchedulerILb0ELb1ELb1ELi192EEEEEEEEEvNT_6ParamsE,@"STO_CUDA_ENTRY STV_DEFAULT"
_ZN7cutlass13device_kernelIN5flash11enable_sm90INS1_16FlashAttnFwdSm90INS1_25CollectiveMainloopFwdSm90ILi2EN4cute5tupleIJNS5_1CILi1EEES8_S8_EEENS6_IJNS7_ILi192EEENS7_ILi160EEENS7_ILi64EEEEEELi64ENS_12float_e4m3_tEfNS_4arch4Sm90ELb0ELb1ELb0ELb0ELb1ELb0ELb0ELb1ELb1ELb1ELb1ELb0EEENS1_21CollectiveEpilogueFwdINS6_IJSA_SC_SB_EEES9_NS_10bfloat16_tESG_Li384ELb0ELb1ELb1ELb1EEENS1_19SingleTileSchedulerILb0ELb1ELb1ELi192EEEEEEEEEvNT_6ParamsE:
        /* <DEDUP_REMOVED lines=45> */
.L_x_811:
        /* <DEDUP_REMOVED lines=22> */
.L_x_812:
        /* <DEDUP_REMOVED lines=18> */
.L_x_813:
        /* <DEDUP_REMOVED lines=22> */
.L_x_814:
        /* <DEDUP_REMOVED lines=23> */
.L_x_815:
        /* <DEDUP_REMOVED lines=9> */
.L_x_818:
        /* <DEDUP_REMOVED lines=24> */
[----:B------:R-:W-:Y:S01]  /*0a30*/  UISETP.NE.AND.EX UP0, UPT, UR7, URZ, UPT, UP0 ;  /* 0x0000003f0700728c */ /* 0x000fe2000bf05300 */
[----:B------:R-:W0:Y:S01]  /*0a40*/  LDC.64 R8, c[0x0][0x418] ;  /* 0x00010600ff087b82 */ /* 0x000e220000000a00 */
[----:B------:R-:W-:Y:S02]  /*0a50*/  UISETP.NE.AND.EX UP1, UPT, UR9, URZ, UPT, UP1 ;  /* 0x0000003f0900728c */ /* 0x000fe4000bf25310 */
[----:B------:R-:W-:-:S02]  /*0a60*/  USHF.R.S32.HI UR43, URZ, 0x1f, UR41 ;  /* 0x0000001f3f2b7899 */ /* 0x000fc40008011429 */
[----:B------:R-:W-:Y:S02]  /*0a70*/  PLOP3.LUT P0, PT, PT, PT, UP0, 0x80, 0x0 ;  /* 0x000000000000781c */ /* 0x000fe40003f0f008 */
[----:B------:R-:W-:Y:S01]  /*0a80*/  PLOP3.LUT P1, PT, PT, PT, UP1, 0x80, 0x0 ;  /* 0x000000000000781c */ /* 0x000fe20003f2f018 */
[----:B------:R-:W1:Y:S02]  /*0a90*/  LDC R19, c[0x0][0x288] ;  /* 0x0000a200ff137b82 */ /* 0x000e640000000800 */
[----:B------:R-:W-:Y:S02]  /*0aa0*/  @UP0 ULDC.64 UR12, c[0x0][0x9a8] ;  /* 0x00026a00000c0ab9 */ /* 0x000fe40000000a00 */
[----:B------:R-:W-:Y:S01]  /*0ab0*/  @UP1 ULDC.64 UR16, c[0x0][0x9b8] ;  /* 0x00026e0000101ab9 */ /* 0x000fe20000000a00 */
[----:B------:R-:W-:Y:S02]  /*0ac0*/  @UP0 UIMAD UR5, UR43, UR12, URZ ;  /* 0x0000000c2b0502a4 */ /* 0x000fe4000f8e023f */
[----:B------:R-:W-:Y:S01]  /*0ad0*/  @UP1 UIMAD UR15, UR43, UR16, URZ ;  /* 0x000000102b0f12a4 */ /* 0x000fe2000f8e023f */
[----:B------:R-:W2:Y:S01]  /*0ae0*/  LDC R16, c[0x0][0x424] ;  /* 0x00010900ff107b82 */ /* 0x000ea20000000800 */
[----:B------:R-:W-:-:S02]  /*0af0*/  @UP0 UIMAD UR14, UR41, UR13, UR5 ;  /* 0x0000000d290e02a4 */ /* 0x000fc4000f8e0205 */
[----:B------:R-:W-:Y:S02]  /*0b00*/  @UP0 UIMAD.WIDE.U32 UR10, UR41, UR12, URZ ;  /* 0x0000000c290a02a5 */ /* 0x000fe4000f8e003f */
[----:B------:R-:W-:Y:S02]  /*0b10*/  @UP0 USHF.R.S32.HI UR5, URZ, 0x1f, UR42 ;  /* 0x0000001f3f050899 */ /* 0x000fe4000801142a */
[----:B------:R-:W-:Y:S01]  /*0b20*/  @UP1 UIMAD.WIDE.U32 UR12, UR41, UR16, URZ ;  /* 0x00000010290c12a5 */ /* 0x000fe2000f8e003f */
[----:B------:R-:W3:Y:S01]  /*0b30*/  LDC R11, c[0x0][0x2f0] ;  /* 0x0000bc00ff0b7b82 */ /* 0x000ee20000000800 */
[----:B------:R-:W-:Y:S02]  /*0b40*/  @UP1 UIMAD UR15, UR41, UR17, UR15 ;  /* 0x00000011290f12a4 */ /* 0x000fe4000f8e020f */
[----:B------:R-:W-:Y:S01]  /*0b50*/  @UP1 USHF.R.S32.HI UR20, URZ, 0x1f, UR42 ;  /* 0x0000001f3f141899 */ /* 0x000fe2000801142a */
[----:B------:R-:W-:Y:S01]  /*0b60*/  @UP0 ULDC.64 UR16, c[0x0][0x9b0] ;  /* 0x00026c0000100ab9 */ /* 0x000fe20000000a00 */
[----:B------:R-:W-:Y:S01]  /*0b70*/  @UP1 ULDC.64 UR18, c[0x0][0x9c0] ;  /* 0x0002700000121ab9 */ /* 0x000fe20000000a00 */
[----:B------:R-:W-:-:S02]  /*0b80*/  @UP0 UIMAD UR5, UR5, UR16, URZ ;  /* 0x00000010050502a4 */ /* 0x000fc4000f8e023f */
[----:B------:R-:W-:Y:S02]  /*0b90*/  @UP0 UIADD3 UR11, UR11, UR14, URZ ;  /* 0x0000000e0b0b0290 */ /* 0x000fe4000fffe03f */
[----:B------:R-:W-:Y:S02]  /*0ba0*/  @UP1 UIMAD UR14, UR20, UR18, URZ ;  /* 0x00000012140e12a4 */ /* 0x000fe4000f8e023f */
[----:B------:R-:W-:Y:S02]  /*0bb0*/  @UP1 UIADD3 UR13, UR13, UR15, URZ ;  /* 0x0000000f0d0d1290 */ /* 0x000fe4000fffe03f */
[----:B------:R-:W-:Y:S02]  /*0bc0*/  @UP0 UIMAD UR5, UR42, UR17, UR5 ;  /* 0x000000112a0502a4 */ /* 0x000fe4000f8e0205 */
[----:B------:R-:W-:Y:S02]  /*0bd0*/  @UP0 UIMAD.WIDE.U32 UR10, UR42, UR16, UR10 ;  /* 0x000000102a0a02a5 */ /* 0x000fe4000f8e000a */
[----:B------:R-:W-:-:S02]  /*0be0*/  @UP1 UIMAD UR14, UR42, UR19, UR14 ;  /* 0x000000132a0e12a4 */ /* 0x000fc4000f8e020e */
[----:B------:R-:W-:Y:S02]  /*0bf0*/  @UP1 UIMAD.WIDE.U32 UR12, UR42, UR18, UR12 ;  /* 0x000000122a0c12a5 */ /* 0x000fe4000f8e000c */
[----:B------:R-:W-:Y:S02]  /*0c00*/  @UP0 UIADD3 UR11, UR11, UR5, URZ ;  /* 0x000000050b0b0290 */ /* 0x000fe4000fffe03f */
[----:B------:R-:W-:Y:S02]  /*0c10*/  @UP0 ULEA UR6, UP2, UR10, UR6, 0x2 ;  /* 0x000000060a060291 */ /* 0x000fe4000f84103f */
[----:B------:R-:W-:Y:S02]  /*0c20*/  @UP1 UIADD3 UR5, UR13, UR14, URZ ;  /* 0x0000000e0d051290 */ /* 0x000fe4000fffe03f */
[----:B------:R-:W-:Y:S02]  /*0c30*/  @UP1 ULEA UR8, UP3, UR12, UR8, 0x2 ;  /* 0x000000080c081291 */ /* 0x000fe4000f86103f */
[----:B------:R-:W-:Y:S01]  /*0c40*/  @UP0 ULEA.HI.X UR7, UR10, UR7, UR11, 0x2, UP2 ;  /* 0x000000070a070291 */ /* 0x000fe200090f140b */
[----:B------:R-:W-:Y:S01]  /*0c50*/  IMAD.U32 R2, RZ, RZ, UR6 ;  /* 0x00000006ff027e24 */ /* 0x000fe2000f8e00ff */
[----:B------:R-:W-:-:S02]  /*0c60*/  @UP1 ULEA.HI.X UR9, UR12, UR9, UR5, 0x2, UP3 ;  /* 0x000000090c091291 */ /* 0x000fc400098f1405 */
[----:B------:R-:W-:Y:S01]  /*0c70*/  IMAD.U32 R4, RZ, RZ, UR8 ;  /* 0x00000008ff047e24 */ /* 0x000fe2000f8e00ff */
[----:B------:R-:W4:Y:S01]  /*0c80*/  S2UR UR49, SR_CTAID.X ;  /* 0x00000000003179c3 */ /* 0x000f220000002500 */
[----:B------:R-:W-:Y:S01]  /*0c90*/  IMAD.U32 R3, RZ, RZ, UR7 ;  /* 0x00000007ff037e24 */ /* 0x000fe2000f8e00ff */
[----:B------:R-:W-:Y:S01]  /*0ca0*/  ULDC UR5, c[0x0][0x448] ;  /* 0x0001120000057ab9 */ /* 0x000fe20000000800 */
[----:B------:R-:W-:Y:S01]  /*0cb0*/  IMAD.U32 R5, RZ, RZ, UR9 ;  /* 0x00000009ff057e24 */ /* 0x000fe2000f8e00ff */
[----:B------:R-:W-:Y:S01]  /*0cc0*/  ULDC.64 UR6, c[0x0][0x9e0] ;  /* 0x0002780000067ab9 */ /* 0x000fe20000000a00 */
[----:B------:R-:W-:Y:S01]  /*0cd0*/  ULDC UR11, c[0x0][0x988] ;  /* 0x00026200000b7ab9 */ /* 0x000fe20000000800 */
[----:B------:R1:W5:Y:S04]  /*0ce0*/  @P0 LDG.E R7, desc[UR50][R2.64] ;  /* 0x0000003202070981 */ /* 0x000368000c1e1900 */
[----:B------:R-:W5:Y:S01]  /*0cf0*/  @P1 LDG.E R0, desc[UR50][R4.64] ;  /* 0x0000003204001981 */ /* 0x000f62000c1e1900 */
[----:B0-----:R-:W-:Y:S01]  /*0d00*/  ISETP.NE.U32.AND P0, PT, R8, RZ, PT ;  /* 0x000000ff0800720c */ /* 0x001fe20003f05070 */
[----:B------:R-:W-:Y:S01]  /*0d10*/  UISETP.NE.AND UP5, UPT, UR5, 0x1, UPT ;  /* 0x000000010500788c */ /* 0x000fe2000bfa5270 */
[----:B------:R-:W-:Y:S01]  /*0d20*/  VIADD R22, R17, 0xffffff80 ;  /* 0xffffff8011167836 */ /* 0x000fe20000000000 */
[----:B------:R-:W-:Y:S01]  /*0d30*/  UISETP.GE.AND UP4, UPT, UR7, 0x1, UPT ;  /* 0x000000010700788c */ /* 0x000fe2000bf86270 */
[----:B------:R-:W-:Y:S01]  /*0d40*/  ISETP.NE.AND.EX P0, PT, R9, RZ, PT, P0 ;  /* 0x000000ff0900720c */ /* 0x000fe20003f05300 */
[----:B------:R-:W-:Y:S01]  /*0d50*/  UP2UR UR45, UPR, URZ, 0x20 ;  /* 0x000000203f2d7883 */ /* 0x000fe20008000000 */
[----:B-1----:R-:W-:Y:S01]  /*0d60*/  IADD3 R3, -R19, 0x1, RZ ;  /* 0x0000000113037810 */ /* 0x002fe20007ffe1ff */
[----:B------:R-:W-:Y:S01]  /*0d70*/  UP2UR UR48, UPR, URZ, 0x10 ;  /* 0x000000103f307883 */ /* 0x000fe20008000000 */
[----:B--2---:R-:W-:-:S02]  /*0d80*/  SEL R16, R16, 0x1, P0 ;  /* 0x0000000110107807 */ /* 0x004fc40000000000 */
[----:B------:R-:W-:Y:S02]  /*0d90*/  PLOP3.LUT P0, PT, PT, PT, UP4, 0x40, 0x0 ;  /* 0x000000000000781c */ /* 0x000fe40003f0e848 */
[----:B------:R-:W-:Y:S01]  /*0da0*/  @UP5 ULDC UR9, c[0x0][0x44c] ;  /* 0x0001130000095ab9 */ /* 0x000fe20000000800 */
[CC--:B---3--:R-:W-:Y:S01]  /*0db0*/  IMAD R3, R16.reuse, R11.reuse, R3 ;  /* 0x0000000b10037224 */ /* 0x0c8fe200078e0203 */
[----:B----4-:R-:W-:Y:S01]  /*0dc0*/  UIMAD UR49, UR49, 0xc0, URZ ;  /* 0x000000c0313178a4 */ /* 0x010fe2000f8e023f */
[----:B------:R-:W-:Y:S01]  /*0dd0*/  IMAD R17, R16, R11, RZ ;  /* 0x0000000b10117224 */ /* 0x000fe200078e02ff */
[----:B------:R-:W-:Y:S02]  /*0de0*/  @UP5 ULDC UR12, c[0x0][0x450] ;  /* 0x00011400000c5ab9 */ /* 0x000fe40000000800 */
[----:B------:R-:W-:Y:S01]  /*0df0*/  R2UR UR10, R3 ;  /* 0x00000000030a72ca */ /* 0x000fe200000e0000 */
[----:B------:R-:W-:Y:S02]  /*0e00*/  @UP5 UIADD3 UR8, UR49, 0xbf, URZ ;  /* 0x000000bf31085890 */ /* 0x000fe4000fffe03f */
[----:B------:R-:W-:-:S02]  /*0e10*/  UIADD3 UR5, UR49, 0xbf, URZ ;  /* 0x000000bf31057890 */ /* 0x000fc4000fffe03f */
[----:B------:R-:W-:-:S04]  /*0e20*/  UIMAD.WIDE.U32 UR8, UR8, UR9, URZ ;  /* 0x00000009080872a5 */ /* 0x000fc8000f8e003f */
[----:B------:R-:W-:-:S04]  /*0e30*/  @UP5 USHF.R.U32.HI UR5, URZ, UR12, UR9 ;  /* 0x0000000c3f055299 */ /* 0x000fc80008011609 */
[----:B------:R-:W-:-:S04]  /*0e40*/  UIADD3 UR8, UR10, UR5, URZ ;  /* 0x000000050a087290 */ /* 0x000fc8000fffe03f */
[----:B------:R-:W-:Y:S01]  /*0e50*/  UIADD3 UR6, UR8, UR6, URZ ;  /* 0x0000000608067290 */ /* 0x000fe2000fffe03f */
[----:B-----5:R-:W-:-:S04]  /*0e60*/  FMUL.FTZ R0, R7, R0 ;  /* 0x0000000007007220 */ /* 0x020fc80000410000 */
[----:B------:R-:W-:-:S05]  /*0e70*/  FMUL.FTZ R0, R0, UR11 ;  /* 0x0000000b00007c20 */ /* 0x000fca0008410000 */
[----:B------:R-:W-:Y:S01]  /*0e80*/  R2UR UR44, R0 ;  /* 0x00000000002c72ca */ /* 0x000fe200000e0000 */
[----:B------:R-:W-:Y:S01]  /*0e90*/  IMAD.U32 R0, RZ, RZ, UR6 ;  /* 0x00000006ff007e24 */ /* 0x000fe2000f8e00ff */
[----:B------:R-:W-:-:S13]  /*0ea0*/  @P0 BRA `(.L_x_820) ;  /* 0x0000000000400947 */ /* 0x000fda0003800000 */
[----:B------:R-:W-:Y:S01]  /*0eb0*/  ISETP.LT.AND P0, PT, RZ, UR8, PT ;  /* 0x00000008ff007c0c */ /* 0x000fe2000bf01270 */
[----:B------:R-:W-:-:S12]  /*0ec0*/  UIADD3 UR5, UR8, -0x1, URZ ;  /* 0xffffffff08057890 */ /* 0x000fd8000fffe03f */
[----:B------:R-:W-:Y:S05]  /*0ed0*/  @P0 BRA `(.L_x_821) ;  /* 0x00000000001c0947 */ /* 0x000fea0003800000 */
[----:B------:R-:W-:Y:S02]  /*0ee0*/  UISETP.NE.AND UP0, UPT, UR7, 0x1, UPT ;  /* 0x000000010700788c */ /* 0x000fe4000bf05270 */
[----:B------:R-:W-:-:S09]  /*0ef0*/  UIADD3 UR5, -UR8, URZ, URZ ;  /* 0x0000003f08057290 */ /* 0x000fd2000fffe13f */
[----:B------:R-:W-:Y:S02]  /*0f00*/  @UP0 ULDC.64 UR10, c[0x0][0x9e8] ;  /* 0x00027a00000a0ab9 */ /* 0x000fe40000000a00 */
[----:B------:R-:W-:-:S04]  /*0f10*/  UIMAD.WIDE.U32 UR8, UR5, UR10, URZ ;  /* 0x0000000a050872a5 */ /* 0x000fc8000f8e003f */
[----:B------:R-:W-:-:S04]  /*0f20*/  @UP0 USHF.R.U32.HI UR5, URZ, UR11, UR9 ;  /* 0x0000000b3f050299 */ /* 0x000fc80008011609 */
[----:B------:R-:W-:Y:S01]  /*0f30*/  ULOP3.LUT UR5, URZ, UR5, URZ, 0x33, !UPT ;  /* 0x000000053f057292 */ /* 0x000fe2000f8e333f */
[----:B------:R-:W-:Y:S11]  /*0f40*/  BRA `(.L_x_822) ;  /* 0x0000000000107947 */ /* 0x000ff60003800000 */
.L_x_821:
[----:B------:R-:W-:-:S11]  /*0f50*/  UISETP.NE.AND UP0, UPT, UR7, 0x1, UPT ;  /* 0x000000010700788c */ /* 0x000fd6000bf05270 */
[----:B------:R-:W-:Y:S02]  /*0f60*/  @UP0 ULDC.64 UR10, c[0x0][0x9e8] ;  /* 0x00027a00000a0ab9 */ /* 0x000fe40000000a00 */
[----:B------:R-:W-:-:S04]  /*0f70*/  UIMAD.WIDE.U32 UR8, UR5, UR10, URZ ;  /* 0x0000000a050872a5 */ /* 0x000fc8000f8e003f */
[----:B------:R-:W-:-:S12]  /*0f80*/  @UP0 USHF.R.U32.HI UR5, URZ, UR11, UR9 ;  /* 0x0000000b3f050299 */ /* 0x000fd80008011609 */
.L_x_822:
[----:B------:R-:W-:-:S06]  /*0f90*/  UIMAD UR5, UR5, UR7, UR7 ;  /* 0x00000007050572a4 */ /* 0x000fcc000f8e0207 */
[----:B------:R-:W-:-:S07]  /*0fa0*/  VIMNMX R0, R0, UR5, PT ;  /* 0x0000000500007c48 */ /* 0x000fce000bfe0100 */
.L_x_820:
[----:B------:R-:W-:Y:S01]  /*0fb0*/  UISETP.NE.AND UP0, UPT, UR45, URZ, UPT ;  /* 0x0000003f2d00728c */ /* 0x000fe2000bf05270 */
[-C--:B------:R-:W-:Y:S01]  /*0fc0*/  IMAD R19, R16, R11.reuse, -R19 ;  /* 0x0000000b10137224 */ /* 0x080fe200078e0a13 */
[----:B------:R-:W-:Y:S01]  /*0fd0*/  UMOV UR5, UR49 ;  /* 0x0000003100057c82 */ /* 0x000fe20008000000 */
[----:B------:R-:W-:Y:S02]  /*0fe0*/  VIADD R2, R0, 0x9f ;  /* 0x0000009f00027836 */ /* 0x000fe40000000000 */
[----:B------:R-:W-:Y:S01]  /*0ff0*/  IMAD R0, R16, R11, 0x9f ;  /* 0x0000009f10007424 */ /* 0x000fe200078e020b */
[----:B------:R-:W-:Y:S01]  /*1000*/  R2UR UR6, R19 ;  /* 0x00000000130672ca */ /* 0x000fe200000e0000 */
[----:B------:R-:W-:-:S04]  /*1010*/  IMAD.HI R2, R2, 0x66666667, RZ ;  /* 0x6666666702027827 */ /* 0x000fc800078e02ff */
[----:B------:R-:W-:Y:S01]  /*1020*/  @UP0 ULDC UR8, c[0x0][0x44c] ;  /* 0x0001130000080ab9 */ /* 0x000fe20000000800 */
[----:B------:R-:W-:Y:S01]  /*1030*/  @UP0 ULDC UR10, c[0x0][0x450] ;  /* 0x00011400000a0ab9 */ /* 0x000fe20000000800 */
[----:B------:R-:W-:Y:S01]  /*1040*/  UIMAD.WIDE.U32 UR8, UR49, UR8, URZ ;  /* 0x00000008310872a5 */ /* 0x000fe2000f8e003f */
[----:B------:R-:W-:Y:S01]  /*1050*/  IMAD.HI R0, R0, 0x66666667, RZ ;  /* 0x6666666700007827 */ /* 0x000fe200078e02ff */
[----:B------:R-:W-:Y:S02]  /*1060*/  SHF.R.U32.HI R5, RZ, 0x1f, R2 ;  /* 0x0000001fff057819 */ /* 0x000fe40000011602 */
[----:B------:R-:W-:Y:S02]  /*1070*/  @UP0 USHF.R.U32.HI UR5, URZ, UR10, UR9 ;  /* 0x0000000a3f050299 */ /* 0x000fe40008011609 */
[----:B------:R-:W-:Y:S01]  /*1080*/  UISETP.GE.AND UP0, UPT, UR7, 0x1, UPT ;  /* 0x000000010700788c */ /* 0x000fe2000bf06270 */
[----:B------:R-:W-:Y:S01]  /*1090*/  SHF.R.U32.HI R3, RZ, 0x1f, R0 ;  /* 0x0000001fff037819 */ /* 0x000fe20000011600 */
[----:B------:R-:W-:Y:S01]  /*10a0*/  UIADD3 UR5, UR6, UR5, URZ ;  /* 0x0000000506057290 */ /* 0x000fe2000fffe03f */
[----:B------:R-:W-:-:S02]  /*10b0*/  LEA.HI.SX32 R2, R2, R5, 0x1a ;  /* 0x0000000502027211 */ /* 0x000fc400078fd2ff */
[----:B------:R-:W-:Y:S01]  /*10c0*/  ULDC UR6, c[0x0][0x9dc] ;  /* 0x0002770000067ab9 */ /* 0x000fe20000000800 */
[----:B------:R-:W-:Y:S01]  /*10d0*/  PLOP3.LUT P0, PT, PT, PT, UP0, 0x40, 0x0 ;  /* 0x000000000000781c */ /* 0x000fe20003f0e808 */
[----:B------:R-:W-:Y:S01]  /*10e0*/  UIADD3 UR6, UR5, -UR6, URZ ;  /* 0x8000000605067290 */ /* 0x000fe2000fffe03f */
[----:B------:R-:W-:-:S04]  /*10f0*/  LEA.HI.SX32 R3, R0, R3, 0x1a ;  /* 0x0000000300037211 */ /* 0x000fc800078fd2ff */
[----:B------:R-:W-:-:S07]  /*1100*/  VIMNMX R18, R3, R2, PT ;  /* 0x0000000203127248 */ /* 0x000fce0003fe0100 */
[----:B------:R-:W-:Y:S05]  /*1110*/  @P0 BRA `(.L_x_823) ;  /* 0x0000000000440947 */ /* 0x000fea0003800000 */
[----:B------:R-:W-:-:S06]  /*1120*/  UISETP.GT.AND UP0, UPT, UR5, -0x1, UPT ;  /* 0xffffffff0500788c */ /* 0x000fcc000bf04270 */
[----:B------:R-:W-:-:S13]  /*1130*/  PLOP3.LUT P0, PT, PT, PT, UP0, 0x80, 0x0 ;  /* 0x000000000000781c */ /* 0x000fda0003f0f008 */
[----:B------:R-:W-:Y:S05]  /*1140*/  @P0 BRA `(.L_x_824) ;  /* 0x00000000001c0947 */ /* 0x000fea0003800000 */
[----:B------:R-:W-:Y:S02]  /*1150*/  UISETP.NE.AND UP0, UPT, UR7, 0x1, UPT ;  /* 0x000000010700788c */ /* 0x000fe4000bf05270 */
[----:B------:R-:W-:-:S09]  /*1160*/  ULOP3.LUT UR5, URZ, UR5, URZ, 0x33, !UPT ;  /* 0x000000053f057292 */ /* 0x000fd2000f8e333f */
[----:B------:R-:W-:Y:S02]  /*1170*/  @UP0 ULDC.64 UR10, c[0x0][0x9e8] ;  /* 0x00027a00000a0ab9 */ /* 0x000fe40000000a00 */
[----:B------:R-:W-:-:S04]  /*1180*/  UIMAD.WIDE.U32 UR8, UR5, UR10, URZ ;  /* 0x0000000a050872a5 */ /* 0x000fc8000f8e003f */
[----:B------:R-:W-:-:S04]  /*1190*/  @UP0 USHF.R.U32.HI UR5, URZ, UR11, UR9 ;  /* 0x0000000b3f050299 */ /* 0x000fc80008011609 */
[----:B------:R-:W-:Y:S01]  /*11a0*/  ULOP3.LUT UR5, URZ, UR5, URZ, 0x33, !UPT ;  /* 0x000000053f057292 */ /* 0x000fe2000f8e333f */
[----:B------:R-:W-:Y:S11]  /*11b0*/  BRA `(.L_x_825) ;  /* 0x0000000000107947 */ /* 0x000ff60003800000 */
.L_x_824:
[----:B------:R-:W-:-:S11]  /*11c0*/  UISETP.NE.AND UP0, UPT, UR7, 0x1, UPT ;  /* 0x000000010700788c */ /* 0x000fd6000bf05270 */
[----:B------:R-:W-:Y:S02]  /*11d0*/  @UP0 ULDC.64 UR10, c[0x0][0x9e8] ;  /* 0x00027a00000a0ab9 */ /* 0x000fe40000000a00 */
[----:B------:R-:W-:-:S04]  /*11e0*/  UIMAD.WIDE.U32 UR8, UR5, UR10, URZ ;  /* 0x0000000a050872a5 */ /* 0x000fc8000f8e003f */
[----:B------:R-:W-:-:S12]  /*11f0*/  @UP0 USHF.R.U32.HI UR5, URZ, UR11, UR9 ;  /* 0x0000000b3f050299 */ /* 0x000fd80008011609 */
.L_x_825:
[----:B------:R-:W-:-:S04]  /*1200*/  UIMAD UR5, UR5, UR7, URZ ;  /* 0x00000007050572a4 */ /* 0x000fc8000f8e023f */
[----:B------:R-:W-:-:S04]  /*1210*/  UISETP.LT.AND UP0, UPT, UR6, UR5, UPT ;  /* 0x000000050600728c */ /* 0x000fc8000bf01270 */
[----:B------:R-:W-:-:S12]  /*1220*/  USEL UR6, UR6, UR5, !UP0 ;  /* 0x0000000506067287 */ /* 0x000fd8000c000000 */
.L_x_823:
[----:B------:R-:W-:Y:S02]  /*1230*/  UIMAD.WIDE UR6, UR6, 0x66666667, URZ ;  /* 0x66666667060678a5 */ /* 0x000fe4000f8e023f */
[----:B------:R-:W-:Y:S02]  /*1240*/  USHF.R.U32.HI UR10, URZ, 0x10, UR4 ;  /* 0x000000103f0a7899 */ /* 0x000fe40008011604 */
[----:B------:R-:W-:Y:S02]  /*1250*/  USHF.R.U32.HI UR5, URZ, 0x1f, UR7 ;  /* 0x0000001f3f057899 */ /* 0x000fe40008011607 */
[----:B------:R-:W-:Y:S02]  /*1260*/  ULOP3.LUT UR46, UR4, 0xffff, URZ, 0xc0, !UPT ;  /* 0x0000ffff042e7892 */ /* 0x000fe4000f8ec03f */
[----:B------:R-:W-:Y:S01]  /*1270*/  ULEA.HI.SX32 UR5, UR7, UR5, 0x1a ;  /* 0x0000000507057291 */ /* 0x000fe2000f8fd23f */
[----:B------:R-:W-:-:S03]  /*1280*/  UMOV UR4, URZ ;  /* 0x0000003f00047c82 */ /* 0x000fc60008000000 */
[----:B------:R-:W-:-:S04]  /*1290*/  UISETP.LT.AND UP0, UPT, URZ, UR5, UPT ;  /* 0x000000053f00728c */ /* 0x000fc8000bf01270 */
[----:B------:R-:W-:Y:S02]  /*12a0*/  USEL UR9, URZ, UR5, !UP0 ;  /* 0x000000053f097287 */ /* 0x000fe4000c000000 */
[----:B------:R-:W-:-:S04]  /*12b0*/  UISETP.NE.AND UP0, UPT, UR10, URZ, UPT ;  /* 0x0000003f0a00728c */ /* 0x000fc8000bf05270 */
[----:B------:R-:W-:-:S07]  /*12c0*/  ISETP.GT.AND P0, PT, R18, UR9, PT ;  /* 0x0000000912007c0c */ /* 0x000fce000bf04270 */
[----:B------:R-:W-:-:S06]  /*12d0*/  @!UP0 ULDC UR10, c[0x0][0x9f0] ;  /* 0x00027c00000a8ab9 */ /* 0x000fcc0000000800 */
[----:B------:R-:W-:Y:S05]  /*12e0*/  @!P0 BRA `(.L_x_826) ;  /* 0x00000000008c8947 */ /* 0x000fea0003800000 */
[----:B------:R-:W-:Y:S01]  /*12f0*/  IMAD.U32 R5, RZ, RZ, UR10 ;  /* 0x0000000aff057e24 */ /* 0x000fe2000f8e00ff */
[----:B------:R-:W-:-:S04]  /*1300*/  UMOV UR4, URZ ;  /* 0x0000003f00047c82 */ /* 0x000fc80008000000 */
[----:B------:R-:W-:-:S04]  /*1310*/  IABS R0, R5 ;  /* 0x0000000500007213 */ /* 0x000fc80000000000 */
[----:B------:R-:W-:Y:S02]  /*1320*/  R2UR UR11, R0 ;  /* 0x00000000000b72ca */ /* 0x000fe400000e0000 */
[----:B------:R-:W-:Y:S02]  /*1330*/  IADD3 R0, R5, -0x1, R18 ;  /* 0xffffffff05007810 */ /* 0x000fe40007ffe012 */
[----:B------:R-:W-:Y:S02]  /*1340*/  IABS R5, R5 ;  /* 0x0000000500057213 */ /* 0x000fe40000000000 */
[----:B------:R-:W-:-:S03]  /*1350*/  R2UR UR6, R0 ;  /* 0x00000000000672ca */ /* 0x000fc600000e0000 */
[----:B------:R-:W-:-:S04]  /*1360*/  IMAD.MOV R5, RZ, RZ, -R5 ;  /* 0x000000ffff057224 */ /* 0x000fc800078e0a05 */
[----:B------:R-:W0:Y:S06]  /*1370*/  I2F.RP R2, UR11 ;  /* 0x0000000b00027d06 */ /* 0x000e2c0008209400 */
[----:B------:R-:W-:-:S06]  /*1380*/  UIADD3 UR6, -UR9, UR6, URZ ;  /* 0x0000000609067290 */ /* 0x000fcc000fffe13f */
[----:B------:R-:W-:Y:S01]  /*1390*/  IMAD.U32 R0, RZ, RZ, UR6 ;  /* 0x00000006ff007e24 */ /* 0x000fe2000f8e00ff */
[----:B------:R-:W-:Y:S01]  /*13a0*/  ULOP3.LUT UR6, UR6, UR10, URZ, 0x3c, !UPT ;  /* 0x0000000a06067292 */ /* 0x000fe2000f8e3c3f */
[----:B0-----:R-:W0:Y:S03]  /*13b0*/  MUFU.RCP R2, R2 ;  /* 0x0000000200027308 */ /* 0x001e260000001000 */
[----:B------:R-:W-:-:S04]  /*13c0*/  IABS R0, R0 ;  /* 0x0000000000007213 */ /* 0x000fc80000000000 */
[----:B------:R-:W-:Y:S01]  /*13d0*/  R2UR UR8, R0 ;  /* 0x00000000000872ca */ /* 0x000fe200000e0000 */
[----:B------:R-:W-:Y:S02]  /*13e0*/  IMAD.MOV.U32 R0, RZ, RZ, R5 ;  /* 0x000000ffff007224 */ /* 0x000fe400078e0005 */
[----:B0-----:R-:W-:-:S06]  /*13f0*/  VIADD R3, R2, 0xffffffe ;  /* 0x0ffffffe02037836 */ /* 0x001fcc0000000000 */
        /* <DEDUP_REMOVED lines=18> */
.L_x_826:
[----:B------:R-:W-:Y:S02]  /*1520*/  UIMAD UR46, UR46, UR4, UR9 ;  /* 0x000000042e2e72a4 */ /* 0x000fe4000f8e0209 */
[----:B------:R-:W-:Y:S01]  /*1530*/  IMAD.U32 R3, RZ, RZ, UR4 ;  /* 0x00000004ff037e24 */ /* 0x000fe2000f8e00ff */
[----:B------:R-:W-:Y:S02]  /*1540*/  PLOP3.LUT P0, PT, PT, PT, PT, 0x80, 0x0 ;  /* 0x000000000000781c */ /* 0x000fe40003f0f070 */
[----:B------:R-:W-:Y:S01]  /*1550*/  CS2R R28, SRZ ;  /* 0x00000000001c7805 */ /* 0x000fe2000001ff00 */
[----:B------:R-:W-:Y:S01]  /*1560*/  IMAD.MOV.U32 R0, RZ, RZ, RZ ;  /* 0x000000ffff007224 */ /* 0x000fe200078e00ff */
[----:B------:R-:W-:Y:S02]  /*1570*/  CS2R R24, SRZ ;  /* 0x0000000000187805 */ /* 0x000fe4000001ff00 */
[----:B------:R-:W-:Y:S01]  /*1580*/  VIADDMNMX R18, R3, UR46, R18, PT ;  /* 0x0000002e03127c46 */ /* 0x000fe2000b800112 */
[----:B------:R-:W-:Y:S01]  /*1590*/  IMAD.MOV.U32 R2, RZ, RZ, RZ ;  /* 0x000000ffff027224 */ /* 0x000fe200078e00ff */
[----:B------:R-:W-:-:S02]  /*15a0*/  CS2R R30, SRZ ;  /* 0x00000000001e7805 */ /* 0x000fc4000001ff00 */
[----:B------:R-:W-:Y:S02]  /*15b0*/  CS2R R26, SRZ ;  /* 0x00000000001a7805 */ /* 0x000fe4000001ff00 */
[----:B------:R-:W-:Y:S02]  /*15c0*/  ISETP.GT.AND P1, PT, R18, UR46, PT ;  /* 0x0000002e12007c0c */ /* 0x000fe4000bf24270 */
        /* <DEDUP_REMOVED lines=11> */
[----:B------:R-:W-:Y:S01]  /*1680*/  CS2R R50, SRZ ;  /* 0x0000000000327805 */ /* 0x000fe2000001ff00 */
[----:B------:R-:W-:Y:S06]  /*1690*/  @!P1 BRA `(.L_x_827) ;  /* 0x000000ec00b49947 */ /* 0x000fec0003800000 */
[----:B------:R-:W-:Y:S01]  /*16a0*/  SHF.R.S32.HI R23, RZ, 0x1f, R22 ;  /* 0x0000001fff177819 */ /* 0x000fe20000011416 */
[----:B------:R-:W0:Y:S01]  /*16b0*/  S2UR UR52, SR_CgaCtaId ;  /* 0x00000000003479c3 */ /* 0x000e220000008800 */
[----:B------:R-:W-:Y:S01]  /*16c0*/  UMOV UR47, 0x400 ;  /* 0x00000400002f7882 */ /* 0x000fe20000000000 */
[----:B------:R-:W-:Y:S01]  /*16d0*/  UMOV UR37, 0x80000020 ;  /* 0x8000002000257882 */ /* 0x000fe20000000000 */
[----:B------:R-:W-:-:S04]  /*16e0*/  LEA.HI R104, R23, R22, RZ, 0x7 ;  /* 0x0000001617687211 */ /* 0x000fc800078f38ff */
[----:B------:R-:W-:-:S05]  /*16f0*/  SHF.R.S32.HI R105, RZ, 0x7, R104 ;  /* 0x00000007ff697819 */ /* 0x000fca0000011468 */
        /* <DEDUP_REMOVED lines=8> */
[----:B------:R-:W-:Y:S01]  /*1780*/  ULEA UR5, UR5, UR4, 0xc ;  /* 0x0000000405057291 */ /* 0x000fe2000f8e603f */
[----:B------:R-:W-:-:S03]  /*1790*/  PLOP3.LUT P0, PT, PT, PT, UP0, 0x80, 0x0 ;  /* 0x000000000000781c */ /* 0x000fc60003f0f008 */
[----:B------:R-:W-:-:S04]  /*17a0*/  USHF.R.U32.HI UR5, URZ, 0x4, UR5 ;  /* 0x000000043f057899 */ /* 0x000fc80008011605 */
[----:B------:R-:W-:-:S04]  /*17b0*/  ULOP3.LUT UR5, UR5, 0x3fff, URZ, 0xc0, !UPT ;  /* 0x00003fff05057892 */ /* 0x000fc8000f8ec03f */
[----:B------:R-:W-:-:S07]  /*17c0*/  ULOP3.LUT UR53, UR5, 0x10000, URZ, 0xfc, !UPT ;  /* 0x0001000005357892 */ /* 0x000fce000f8efc3f */
[----:B------:R-:W-:Y:S01]  /*17d0*/  UMOV UR36, UR53 ;  /* 0x0000003500247c82 */ /* 0x000fe20008000000 */
        /* <DEDUP_REMOVED lines=17> */
.L_x_828:
[----:B------:R-:W-:-:S04]  /*18f0*/  SHF.L.U32 R0, RZ, 0x1f, RZ ;  /* 0x0000001fff007819 */ /* 0x000fc800000006ff */
[----:B------:R-:W0:Y:S02]  /*1900*/  SYNCS.PHASECHK.TRANS64.TRYWAIT P0, [UR47+0x12400], R0 ;  /* 0x01240000ff0075a7 */ /* 0x000e24000800016f */
[----:B0-----:R-:W-:Y:S05]  /*1910*/  @!P0 BRA `(.L_x_829) ;  /* 0x0000014c00ec8947 */ /* 0x001fea0003800000 */
.L_x_973:
[----:B------:R-:W-:-:S06]  /*1920*/  ULOP3.LUT UR4, UR40, 0x1, URZ, 0xfc, !UPT ;  /* 0x0000000128047892 */ /* 0x000fcc000f8efc3f */
[----:B------:R-:W-:-:S05]  /*1930*/  IMAD.U32 R2, RZ, RZ, UR4 ;  /* 0x00000004ff027e24 */ /* 0x000fca000f8e00ff */
[----:B------:R-:W-:-:S13]  /*1940*/  ISETP.NE.AND P0, PT, R2, 0x3, PT ;  /* 0x000000030200780c */ /* 0x000fda0003f05270 */
[----:B------:R-:W-:Y:S05]  /*1950*/  @!P0 BRA `(.L_x_830) ;  /* 0x0000000000048947 */ /* 0x000fea0003800000 */
[----:B------:R-:W-:Y:S01]  /*1960*/  BPT.TRAP 0x1 ;  /* 0x000000040000795c */ /* 0x000fe20000300000 */
.L_x_830:
[----:B------:R1:W2:Y:S01]  /*1970*/  SYNCS.PHASECHK.TRANS64.TRYWAIT P1, [UR47+0x12430], R0 ;  /* 0x01243000ff0075a7 */ /* 0x0002a2000802016f */
[----:B------:R-:W-:Y:S05]  /*1980*/  @!P0 BRA `(.L_x_831) ;  /* 0x0000000000048947 */ /* 0x000fea0003800000 */
[----:B------:R-:W-:Y:S01]  /*1990*/  BPT.TRAP 0x1 ;  /* 0x000000040000795c */ /* 0x000fe20000300000 */
.L_x_831:
[----:B--2---:R-:W-:Y:S05]  /*19a0*/  @P1 BRA `(.L_x_832) ;  /* 0x0000000000081947 */ /* 0x004fea0003800000 */
[----:B------:R-:W2:Y:S02]  /*19b0*/  SYNCS.PHASECHK.TRANS64.TRYWAIT P1, [UR47+0x12430], R0 ;  /* 0x01243000ff0075a7 */ /* 0x000ea4000802016f */
[----:B--2---:R-:W-:Y:S05]  /*19c0*/  @!P1 BRA `(.L_x_833) ;  /* 0x0000014c00d89947 */ /* 0x004fea0003800000 */
.L_x_832:
[----:B------:R-:W-:Y:S05]  /*19d0*/  WARPSYNC.ALL ;  /* 0x0000000000007948 */ /* 0x000fea0003800000 */
[----:B------:R-:W-:Y:S01]  /*19e0*/  UIADD3 UR4, UR47, 0xd200, URZ ;  /* 0x0000d2002f047890 */ /* 0x000fe2000fffe03f */
[----:B------:R-:W-:Y:S01]  /*19f0*/  WARPGROUP.ARRIVE ;  /* 0x00000000000079c5 */ /* 0x000fe20000000000 */
[----:B------:R-:W-:Y:S01]  /*1a00*/  UMOV UR5, UR37 ;  /* 0x0000002500057c82 */ /* 0x000fe20008000000 */
[----:B------:R-:W-:Y:S01]  /*1a10*/  UMOV UR7, 0x80000020 ;  /* 0x8000002000077882 */ /* 0x000fe20000000000 */
[----:B------:R-:W-:Y:S01]  /*1a20*/  USHF.R.U32.HI UR4, URZ, 0x4, UR4 ;  /* 0x000000043f047899 */ /* 0x000fe20008011604 */
[----:B------:R-:W-:Y:S01]  /*1a30*/  UMOV UR39, 0x80000020 ;  /* 0x8000002000277882 */ /* 0x000fe20000000000 */
[----:B------:R-:W-:-:S02]  /*1a40*/  UMOV UR8, UR36 ;  /* 0x0000002400087c82 */ /* 0x000fc40008000000 */
[----:B------:R-:W-:Y:S01]  /*1a50*/  ULOP3.LUT UR4, UR4, 0x3fff, URZ, 0xc0, !UPT ;  /* 0x00003fff04047892 */ /* 0x000fe2000f8ec03f */
[----:B------:R-:W-:Y:S01]  /*1a60*/  UMOV UR9, UR37 ;  /* 0x0000002500097c82 */ /* 0x000fe20008000000 */
[----:B------:R-:W-:Y:S02]  /*1a70*/  UMOV UR11, 0x80000020 ;  /* 0x80000020000b7882 */ /* 0x000fe40000000000 */
[----:B------:R-:W-:Y:S01]  /*1a80*/  ULOP3.LUT UR6, UR4, 0x10000, URZ, 0xfc, !UPT ;  /* 0x0001000004067892 */ /* 0x000fe2000f8efc3f */
[----:B------:R-:W-:Y:S02]  /*1a90*/  UMOV UR15, 0x80000020 ;  /* 0x80000020000f7882 */ /* 0x000fe40000000000 */
[----:B------:R-:W-:Y:S01]  /*1aa0*/  UMOV UR4, UR36 ;  /* 0x0000002400047c82 */ /* 0x000fe20008000000 */
[----:B------:R-:W-:Y:S02]  /*1ab0*/  UIADD3 UR38, UR6, 0x80, URZ ;  /* 0x0000008006267890 */ /* 0x000fe4000fffe03f */
[----:B------:R-:W-:-:S02]  /*1ac0*/  UIADD3 UR10, UR6, 0x100, URZ ;  /* 0x00000100060a7890 */ /* 0x000fc4000fffe03f */
[----:B------:R-:W-:Y:S02]  /*1ad0*/  UIADD3 UR14, UR6, 0x82, URZ ;  /* 0x00000082060e7890 */ /* 0x000fe4000fffe03f */
[----:B------:R-:W-:Y:S01]  /*1ae0*/  QGMMA.64x32x32.F32.E4M3.E4M3 R88, gdesc[UR4], RZ, !UPT, gsb0 ;  /* 0x00600000045879f3 */ /* 0x000fe2000c0008ff */
[----:B------:R-:W-:Y:S02]  /*1af0*/  UIADD3 UR4, UR6, 0x180, URZ ;  /* 0x0000018006047890 */ /* 0x000fe4000fffe03f */
[----:B------:R-:W-:Y:S02]  /*1b00*/  UIADD3 UR5, UR6, 0x200, URZ ;  /* 0x0000020006057890 */ /* 0x000fe4000fffe03f */
[----:B------:R-:W-:Y:S01]  /*1b10*/  UIADD3 UR18, UR6, 0x102, URZ ;  /* 0x0000010206127890 */ /* 0x000fe2000fffe03f */
        /* <DEDUP_REMOVED lines=10> */
[----:B------:R-:W-:Y:S02]  /*1bc0*/  UIADD3 UR8, UR53, 0x2, URZ ;  /* 0x0000000235087890 */ /* 0x000fe4000fffe03f */
[----:B------:R-:W-:Y:S01]  /*1bd0*/  UIADD3 UR10, UR6, 0x2, URZ ;  /* 0x00000002060a7890 */ /* 0x000fe2000fffe03f */
[----:B------:R-:W-:Y:S01]  /*1be0*/  UMOV UR9, 0x80000020 ;  /* 0x8000002000097882 */ /* 0x000fe20000000000 */
[----:B------:R-:W-:Y:S01]  /*1bf0*/  UMOV UR11, 0x80000020 ;  /* 0x80000020000b7882 */ /* 0x000fe20000000000 */
[----:B------:R-:W-:Y:S02]  /*1c00*/  UMOV UR13, UR9 ;  /* 0x00000009000d7c82 */ /* 0x000fe40008000000 */
[----:B------:R-:W-:Y:S01]  /*1c10*/  UMOV UR12, UR8 ;  /* 0x00000008000c7c82 */ /* 0x000fe20008000000 */
[----:B------:R-:W-:Y:S01]  /*1c20*/  UMOV UR16, UR8 ;  /* 0x0000000800107c82 */ /* 0x000fe20008000000 */
[----:B------:R-:W-:Y:S01]  /*1c30*/  UMOV UR17, UR9 ;  /* 0x0000000900117c82 */ /* 0x000fe20008000000 */
[----:B------:R-:W-:-:S02]  /*1c40*/  WARPGROUP.DEPBAR.LE gsb0, 0x0 ;  /* 0x00008000000079c5 */ /* 0x000fc40000010000 */
[----:B------:R-:W-:-:S06]  /*1c50*/  WARPGROUP.ARRIVE ;  /* 0x00000000000079c5 */ /* 0x000fcc0000000000 */
[----:B------:R-:W-:Y:S01]  /*1c60*/  QGMMA.64x32x32.F32.E4M3.E4M3 R40, gdesc[UR36], RZ, !UPT, gsb0 ;  /* 0x00600000242879f3 */ /* 0x000fe2000c0008ff */
[----:B------:R-:W-:Y:S01]  /*1c70*/  UMOV UR38, UR5 ;  /* 0x0000000500267c82 */ /* 0x000fe20008000000 */
[----:B------:R-:W-:Y:S01]  /*1c80*/  UMOV UR39, 0x80000020 ;  /* 0x8000002000277882 */ /* 0x000fe20000000000 */
        /* <DEDUP_REMOVED lines=25> */
.L_x_834:
[----:B0-----:R-:W-:Y:S01]  /*1e20*/  LOP3.LUT R3, R104, 0xffffff80, RZ, 0xc0, !PT ;  /* 0xffffff8068037812 */ /* 0x001fe200078ec0ff */
[----:B------:R-:W-:Y:S01]  /*1e30*/  IMAD.HI R6, R105, 0x55555556, RZ ;  /* 0x5555555669067827 */ /* 0x000fe200078e02ff */
[----:B------:R-:W-:Y:S01]  /*1e40*/  LEA.HI R23, R23, R22, RZ, 0x2 ;  /* 0x0000001617177211 */ /* 0x000fe200078f10ff */
[----:B------:R-:W-:Y:S02]  /*1e50*/  UISETP.NE.AND UP1, UPT, UR45, URZ, UPT ;  /* 0x0000003f2d00728c */ /* 0x000fe4000bf25270 */
[----:B------:R-:W-:Y:S01]  /*1e60*/  IMAD.IADD R3, R22, 0x1, -R3 ;  /* 0x0000000116037824 */ /* 0x000fe200078e0a03 */
[----:B------:R-:W-:Y:S01]  /*1e70*/  LOP3.LUT R23, R23, 0xfffffffc, RZ, 0xc0, !PT ;  /* 0xfffffffc17177812 */ /* 0x000fe200078ec0ff */
[----:B------:R-:W-:Y:S01]  /*1e80*/  UISETP.NE.AND UP0, UPT, UR48, URZ, UPT ;  /* 0x0000003f3000728c */ /* 0x000fe2000bf05270 */
[----:B------:R-:W-:Y:S01]  /*1e90*/  LEA.HI R6, R6, R6, RZ, 0x1 ;  /* 0x0000000606067211 */ /* 0x000fe200078f08ff */
[----:B------:R-:W-:Y:S01]  /*1ea0*/  ULDC UR17, c[0x0][0x288] ;  /* 0x0000a20000117ab9 */ /* 0x000fe20000000800 */
[----:B-1----:R-:W-:Y:S01]  /*1eb0*/  SHF.R.S32.HI R0, RZ, 0x1f, R3 ;  /* 0x0000001fff007819 */ /* 0x002fe20000011403 */
[----:B------:R-:W-:Y:S01]  /*1ec0*/  IMAD.IADD R23, R22, 0x1, -R23 ;  /* 0x0000000116177824 */ /* 0x000fe200078e0a17 */
[----:B------:R-:W-:Y:S01]  /*1ed0*/  PLOP3.LUT P1, PT, PT, PT, UP1, 0x80, 0x0 ;  /* 0x000000000000781c */ /* 0x000fe20003f2f018 */
[----:B------:R-:W-:Y:S01]  /*1ee0*/  IMAD R6, R6, -0x3, R105 ;  /* 0xfffffffd06067824 */ /* 0x000fe200078e0269 */
[CC--:B------:R-:W-:Y:S01]  /*1ef0*/  LEA.HI R2, R0.reuse, R3.reuse, RZ, 0x2 ;  /* 0x0000000300027211 */ /* 0x0c0fe200078f10ff */
[----:B------:R-:W-:Y:S01]  /*1f00*/  @UP1 ULDC UR4, c[0x0][0x44c] ;  /* 0x0001130000041ab9 */ /* 0x000fe20000000800 */
[----:B------:R-:W-:Y:S01]  /*1f10*/  LEA.HI R4, R0, R3, RZ, 0x5 ;  /* 0x0000000300047211 */ /* 0x000fe200078f28ff */
[----:B------:R-:W-:Y:S01]  /*1f20*/  @UP1 ULDC UR5, c[0x0][0x450] ;  /* 0x0001140000051ab9 */ /* 0x000fe20000000800 */
[--C-:B------:R-:W-:Y:S01]  /*1f30*/  SHF.R.S32.HI R0, RZ, 0x2, R2.reuse ;  /* 0x00000002ff007819 */ /* 0x100fe20000011402 */
[----:B------:R-:W-:Y:S01]  /*1f40*/  ULDC UR20, c[0x0][0x9dc] ;  /* 0x0002770000147ab9 */ /* 0x000fe20000000800 */
[----:B------:R-:W-:Y:S01]  /*1f50*/  SHF.R.S32.HI R5, RZ, 0x1f, R2 ;  /* 0x0000001fff057819 */ /* 0x000fe20000011402 */
[----:B------:R-:W-:Y:S01]  /*1f60*/  ULOP3.LUT UR20, URZ, UR20, URZ, 0x33, !UPT ;  /* 0x000000143f147292 */ /* 0x000fe2000f8e333f */
[----:B------:R-:W-:Y:S01]  /*1f70*/  SHF.R.S32.HI R4, RZ, 0x5, R4 ;  /* 0x00000005ff047819 */ /* 0x000fe20000011404 */
[----:B------:R-:W-:Y:S01]  /*1f80*/  ULDC UR10, c[0x0][0x9e0] ;  /* 0x00027800000a7ab9 */ /* 0x000fe20000000800 */
[----:B------:R-:W-:-:S02]  /*1f90*/  LEA.HI R5, R5, R0, RZ, 0x3 ;  /* 0x0000000005057211 */ /* 0x000fc400078f18ff */
[----:B------:R-:W-:Y:S02]  /*1fa0*/  LEA.HI R7, R23, R23, RZ, 0x1 ;  /* 0x0000001717077211 */ /* 0x000fe400078f08ff */
[----:B------:R-:W-:Y:S02]  /*1fb0*/  LEA R8, R4, UR49, 0x4 ;  /* 0x0000003104087c11 */ /* 0x000fe4000f8e20ff */
[----:B------:R-:W-:Y:S02]  /*1fc0*/  LOP3.LUT R5, R5, 0xfffffff8, RZ, 0xc0, !PT ;  /* 0xfffffff805057812 */ /* 0x000fe400078ec0ff */
[----:B------:R-:W-:Y:S02]  /*1fd0*/  LOP3.LUT R4, R7, 0x1ffffffe, RZ, 0xc0, !PT ;  /* 0x1ffffffe07047812 */ /* 0x000fe400078ec0ff */
[----:B------:R-:W-:Y:S02]  /*1fe0*/  IADD3 R5, R8, R0, -R5 ;  /* 0x0000000008057210 */ /* 0x000fe40007ffe805 */
[----:B------:R-:W-:Y:S01]  /*1ff0*/  PLOP3.LUT P2, PT, PT, PT, UP1, 0x80, 0x0 ;  /* 0x000000000000781c */ /* 0x000fe20003f4f018 */
[----:B------:R-:W-:Y:S01]  /*2000*/  IMAD.IADD R4, R23, 0x1, -R4 ;  /* 0x0000000117047824 */ /* 0x000fe200078e0a04 */
[----:B------:R-:W-:Y:S01]  /*2010*/  LOP3.LUT R2, R2, 0x7ffffffc, RZ, 0xc0, !PT ;  /* 0x7ffffffc02027812 */ /* 0x000fe200078ec0ff */
[----:B------:R-:W-:-:S04]  /*2020*/  IMAD R5, R6, 0x40, R5 ;  /* 0x0000004006057824 */ /* 0x000fc800078e0205 */
[----:B------:R-:W-:Y:S02]  /*2030*/  IMAD R10, R4, 0x8, R5 ;  /* 0x00000008040a7824 */ /* 0x000fe400078e0205 */
[----:B------:R-:W-:Y:S02]  /*2040*/  IMAD.MOV.U32 R5, RZ, RZ, -0xa0 ;  /* 0xffffff60ff057424 */ /* 0x000fe400078e00ff */
[----:B------:R-:W-:Y:S01]  /*2050*/  @P1 IMAD.HI.U32 R0, R10, UR4, RZ ;  /* 0x000000040a001c27 */ /* 0x000fe2000f8e00ff */
[----:B------:R-:W-:Y:S01]  /*2060*/  UIADD3 UR4, UR47, 0x12440, URZ ;  /* 0x000124402f047890 */ /* 0x000fe2000fffe03f */
[----:B------:R-:W-:Y:S02]  /*2070*/  PLOP3.LUT P1, PT, PT, PT, UP0, 0x40, 0x0 ;  /* 0x000000000000781c */ /* 0x000fe40003f2e808 */
[----:B------:R-:W-:Y:S01]  /*2080*/  IMAD.MOV.U32 R6, RZ, RZ, R10 ;  /* 0x000000ffff067224 */ /* 0x000fe200078e000a */
[----:B------:R-:W-:Y:S01]  /*2090*/  @P2 SHF.R.U32.HI R6, RZ, UR5, R0 ;  /* 0x00000005ff062c19 */ /* 0x000fe20008011600 */
[----:B------:R-:W-:Y:S01]  /*20a0*/  IMAD.IADD R11, R3, 0x1, -R2 ;  /* 0x00000001030b7824 */ /* 0x000fe200078e0a02 */
[----:B------:R-:W-:Y:S01]  /*20b0*/  UPRMT UR4, UR52, 0x654, UR4 ;  /* 0x0000065434047896 */ /* 0x000fe20008000004 */
[----:B------:R-:W-:-:S02]  /*20c0*/  IMAD R2, R18, R5, 0xa1 ;  /* 0x000000a112027424 */ /* 0x000fc400078e0205 */
[----:B------:R-:W0:Y:S01]  /*20d0*/  SHFL.IDX PT, R14, R6, RZ, 0x1c1f ;  /* 0x001c1fff060e7589 */ /* 0x000e2200000e0000 */
[--C-:B------:R-:W-:Y:S02]  /*20e0*/  IMAD R0, R18, -0xa0, R17.reuse ;  /* 0xffffff6012007824 */ /* 0x100fe400078e0211 */
[C---:B------:R-:W-:Y:S02]  /*20f0*/  IMAD R4, R11.reuse, -0x2, R2 ;  /* 0xfffffffe0b047824 */ /* 0x040fe400078e0202 */
[----:B------:R-:W-:Y:S01]  /*2100*/  VIADD R0, R0, 0xa0 ;  /* 0x000000a000007836 */ /* 0x000fe20000000000 */
[----:B------:R-:W-:Y:S01]  /*2110*/  SYNCS.ARRIVE.TRANS64.RED.A1T0 RZ, [UR4], RZ ;  /* 0x000000ffffff79a7 */ /* 0x000fe20008100404 */
[C---:B------:R-:W-:Y:S01]  /*2120*/  VIADD R5, R4.reuse, 0xffffffff ;  /* 0xffffffff04057836 */ /* 0x040fe20000000000 */
[----:B------:R-:W-:Y:S01]  /*2130*/  IADD3 R3, R4, -UR17, R17 ;  /* 0x8000001104037c10 */ /* 0x000fe2000fffe011 */
[----:B------:R-:W-:Y:S02]  /*2140*/  IMAD R8, R11, -0x2, R0 ;  /* 0xfffffffe0b087824 */ /* 0x000fe400078e0200 */
[----:B------:R-:W-:-:S02]  /*2150*/  VIADD R12, R2, 0xffffffff ;  /* 0xffffffff020c7836 */ /* 0x000fc40000000000 */
[C---:B------:R-:W-:Y:S02]  /*2160*/  VIADD R9, R3.reuse, UR10 ;  /* 0x0000000a03097c36 */ /* 0x040fe40008000000 */
[----:B------:R-:W-:-:S03]  /*2170*/  VIADD R23, R3, UR20 ;  /* 0x0000001403177c36 */ /* 0x000fc60008000000 */
[----:B0-----:R-:W-:Y:S01]  /*2180*/  VIADDMNMX R4, R14, R9, R8, PT ;  /* 0x000000090e047246 */ /* 0x001fe20003800108 */
[----:B------:R-:W-:Y:S01]  /*2190*/  IMAD.IADD R7, R23, 0x1, R14 ;  /* 0x0000000117077824 */ /* 0x000fe200078e020e */
[----:B------:R-:W-:Y:S06]  /*21a0*/  @P1 BRA `(.L_x_835) ;  /* 0x00000000005c1947 */ /* 0x000fec0003800000 */
[----:B------:R-:W-:Y:S01]  /*21b0*/  IADD3 R0, R17, -UR17, R14 ;  /* 0x8000001111007c10 */ /* 0x000fe2000fffe00e */
[----:B------:R-:W-:Y:S03]  /*21c0*/  BSSY B0, `(.L_x_836) ;  /* 0x0000012000007945 */ /* 0x000fe60003800000 */
[----:B------:R-:W-:-:S13]  /*21d0*/  ISETP.GT.AND P1, PT, R0, -0x1, PT ;  /* 0xffffffff0000780c */ /* 0x000fda0003f24270 */
[----:B------:R-:W-:Y:S05]  /*21e0*/  @P1 BRA `(.L_x_837) ;  /* 0x0000000000241947 */ /* 0x000fea0003800000 */
[----:B------:R-:W-:Y:S01]  /*21f0*/  ULDC UR4, c[0x0][0x9e4] ;  /* 0x0002790000047ab9 */ /* 0x000fe20000000800 */
[----:B------:R-:W-:Y:S01]  /*2200*/  LOP3.LUT R3, RZ, R0, RZ, 0x33, !PT ;  /* 0x00000000ff037212 */ /* 0x000fe200078e33ff */
[----:B------:R-:W-:-:S05]  /*2210*/  IMAD.U32 R13, RZ, RZ, UR4 ;  /* 0x00000004ff0d7e24 */ /* 0x000fca000f8e00ff */
[----:B------:R-:W-:-:S13]  /*2220*/  ISETP.NE.AND P1, PT, R13, 0x1, PT ;  /* 0x000000010d00780c */ /* 0x000fda0003f25270 */
[----:B------:R-:W0:Y:S02]  /*2230*/  @P1 LDC.64 R14, c[0x0][0x9e8] ;  /* 0x00027a00ff0e1b82 */ /* 0x000e240000000a00 */
[----:B0-----:R-:W-:-:S05]  /*2240*/  @P1 IMAD.HI.U32 R0, R3, R14, RZ ;  /* 0x0000000e03001227 */ /* 0x001fca00078e00ff */
[----:B------:R-:W-:-:S04]  /*2250*/  @P1 SHF.R.U32.HI R3, RZ, R15, R0 ;  /* 0x0000000fff031219 */ /* 0x000fc80000011600 */
[----:B------:R-:W-:Y:S01]  /*2260*/  LOP3.LUT R0, RZ, R3, RZ, 0x33, !PT ;  /* 0x00000003ff007212 */ /* 0x000fe200078e33ff */
[----:B------:R-:W-:Y:S06]  /*2270*/  BRA `(.L_x_838) ;  /* 0x0000000000187947 */ /* 0x000fec0003800000 */
.L_x_837:
[----:B------:R-:W-:Y:S02]  /*2280*/  ULDC UR4, c[0x0][0x9e4] ;  /* 0x0002790000047ab9 */ /* 0x000fe40000000800 */
[----:B------:R-:W-:-:S05]  /*2290*/  IMAD.U32 R13, RZ, RZ, UR4 ;  /* 0x00000004ff0d7e24 */ /* 0x000fca000f8e00ff */
[----:B------:R-:W-:-:S13]  /*22a0*/  ISETP.NE.AND P1, PT, R13, 0x1, PT ;  /* 0x000000010d00780c */ /* 0x000fda0003f25270 */
[----:B------:R-:W0:Y:S02]  /*22b0*/  @P1 LDC.64 R2, c[0x0][0x9e8] ;  /* 0x00027a00ff021b82 */ /* 0x000e240000000a00 */
[----:B0-----:R-:W-:-:S05]  /*22c0*/  @P1 IMAD.HI.U32 R2, R0, R2, RZ ;  /* 0x0000000200021227 */ /* 0x001fca00078e00ff */
[----:B------:R-:W-:-:S07]  /*22d0*/  @P1 SHF.R.U32.HI R0, RZ, R3, R2 ;  /* 0x00000003ff001219 */ /* 0x000fce0000011602 */
.L_x_838:
[----:B------:R-:W-:Y:S05]  /*22e0*/  BSYNC B0 ;  /* 0x0000000000007941 */ /* 0x000fea0003800000 */
.L_x_836:
[----:B------:R-:W-:-:S05]  /*22f0*/  IMAD R0, R0, R13, R5 ;  /* 0x0000000d00007224 */ /* 0x000fca00078e0205 */
[----:B------:R-:W-:Y:S02]  /*2300*/  VIADDMNMX R4, R0, R13, R4, PT ;  /* 0x0000000d00047246 */ /* 0x000fe40003800104 */
[----:B------:R-:W-:-:S07]  /*2310*/  VIMNMX R7, R7, R0, !PT ;  /* 0x0000000007077248 */ /* 0x000fce0007fe0100 */
.L_x_835:
[C---:B------:R-:W-:Y:S01]  /*2320*/  ISETP.GE.AND P2, PT, R12.reuse, 0x2, PT ;  /* 0x000000020c00780c */ /* 0x040fe20003f46270 */
[----:B------:R-:W0:Y:S01]  /*2330*/  SHFL.IDX PT, R6, R6, 0x1, 0x1c1f ;  /* 0x003c1f0006067f89 */ /* 0x000e2200000e0000 */
[----:B------:R-:W-:Y:S01]  /*2340*/  ISETP.GE.AND P1, PT, R12, 0x9, PT ;  /* 0x000000090c00780c */ /* 0x000fe20003f26270 */
[----:B------:R-:W-:Y:S01]  /*2350*/  UISETP.NE.AND UP0, UPT, UR48, URZ, UPT ;  /* 0x0000003f3000728c */ /* 0x000fe2000bf05270 */
[----:B------:R-:W-:Y:S02]  /*2360*/  LOP3.LUT R0, R0, 0xefffffff, RZ, 0xc0, !PT ;  /* 0xefffffff00007812 */ /* 0x000fe400078ec0ff */
[C---:B------:R-:W-:Y:S02]  /*2370*/  ISETP.GE.AND P4, PT, R12.reuse, 0xa, PT ;  /* 0x0000000a0c00780c */ /* 0x040fe40003f86270 */
[----:B------:R-:W-:Y:S02]  /*2380*/  ISETP.GE.AND P3, PT, R12, 0x11, PT ;  /* 0x000000110c00780c */ /* 0x000fe40003f66270 */
[----:B------:R-:W-:-:S03]  /*2390*/  LOP3.LUT R2, R2, 0xfffffffe, RZ, 0xc0, !PT ;  /* 0xfffffffe02027812 */ /* 0x000fc600078ec0ff */
[----:B------:R-:W-:Y:S02]  /*23a0*/  @P2 LOP3.LUT R0, R0, 0x10000000, RZ, 0xfc, !PT ;  /* 0x1000000000002812 */ /* 0x000fe400078efcff */
[C---:B------:R-:W-:Y:S02]  /*23b0*/  ISETP.GT.AND P2, PT, R7.reuse, 0x1, !P2 ;  /* 0x000000010700780c */ /* 0x040fe40005744270 */
[----:B------:R-:W-:Y:S02]  /*23c0*/  LOP3.LUT R0, R0, 0xdfffffff, RZ, 0xc0, !PT ;  /* 0xdfffffff00007812 */ /* 0x000fe400078ec0ff */
[----:B------:R-:W-:Y:S02]  /*23d0*/  ISETP.LT.OR P2, PT, R4, 0x2, P2 ;  /* 0x000000020400780c */ /* 0x000fe40001741670 */
[----:B------:R-:W-:Y:S02]  /*23e0*/  @P1 LOP3.LUT R0, R0, 0x20000000, RZ, 0xfc, !PT ;  /* 0x2000000000001812 */ /* 0x000fe400078efcff */
[----:B------:R-:W-:-:S02]  /*23f0*/  ISETP.GT.AND P1, PT, R7, 0x8, !P1 ;  /* 0x000000080700780c */ /* 0x000fc40004f24270 */
[----:B------:R-:W-:Y:S01]  /*2400*/  LOP3.LUT R0, R0, 0xbfffffff, RZ, 0xc0, !PT ;  /* 0xbfffffff00007812 */ /* 0x000fe200078ec0ff */
[----:B0-----:R-:W-:Y:S01]  /*2410*/  IMAD.IADD R23, R23, 0x1, R6 ;  /* 0x0000000117177824 */ /* 0x001fe200078e0206 */
[----:B------:R-:W-:Y:S02]  /*2420*/  ISETP.LT.OR P1, PT, R4, 0x9, P1 ;  /* 0x000000090400780c */ /* 0x000fe40000f21670 */
[----:B------:R-:W-:Y:S02]  /*2430*/  @P4 LOP3.LUT R0, R0, 0x40000000, RZ, 0xfc, !PT ;  /* 0x4000000000004812 */ /* 0x000fe400078efcff */
[----:B------:R-:W-:Y:S02]  /*2440*/  FSEL R89, R89, -INF , !P2 ;  /* 0xff80000059597808 */ /* 0x000fe40005000000 */
[----:B------:R-:W-:Y:S02]  /*2450*/  LOP3.LUT R0, R0, 0x7fffffff, RZ, 0xc0, !PT ;  /* 0x7fffffff00007812 */ /* 0x000fe400078ec0ff */
[----:B------:R-:W-:-:S02]  /*2460*/  FSEL R92, R92, -INF , !P1 ;  /* 0xff8000005c5c7808 */ /* 0x000fc40004800000 */
[C---:B------:R-:W-:Y:S02]  /*2470*/  ISETP.GT.AND P2, PT, R7.reuse, 0x9, !P4 ;  /* 0x000000090700780c */ /* 0x040fe40006744270 */
[----:B------:R-:W-:Y:S02]  /*2480*/  @P3 LOP3.LUT R0, R0, 0x80000000, RZ, 0xfc, !PT ;  /* 0x8000000000003812 */ /* 0x000fe400078efcff */
[----:B------:R-:W-:Y:S02]  /*2490*/  ISETP.GT.AND P1, PT, R7, 0x10, !P3 ;  /* 0x000000100700780c */ /* 0x000fe40005f24270 */
[----:B------:R-:W-:Y:S02]  /*24a0*/  ISETP.GE.AND P3, PT, R12, 0x12, PT ;  /* 0x000000120c00780c */ /* 0x000fe40003f66270 */
[C---:B------:R-:W-:Y:S02]  /*24b0*/  ISETP.LT.OR P2, PT, R4.reuse, 0xa, P2 ;  /* 0x0000000a0400780c */ /* 0x040fe40001741670 */
[----:B------:R-:W-:-:S02]  /*24c0*/  ISETP.LT.OR P1, PT, R4, 0x11, P1 ;  /* 0x000000110400780c */ /* 0x000fc40000f21670 */
[----:B------:R-:W-:Y:S02]  /*24d0*/  FSEL R93, R93, -INF , !P2 ;  /* 0xff8000005d5d7808 */ /* 0x000fe40005000000 */
[----:B------:R-:W-:Y:S02]  /*24e0*/  FSEL R96, R96, -INF , !P1 ;  /* 0xff80000060607808 */ /* 0x000fe40004800000 */
[----:B------:R-:W-:Y:S02]  /*24f0*/  ISETP.GT.AND P1, PT, R7, 0x11, !P3 ;  /* 0x000000110700780c */ /* 0x000fe40005f24270 */
[----:B------:R-:W-:Y:S02]  /*2500*/  ISETP.GE.AND P2, PT, R12, 0x19, PT ;  /* 0x000000190c00780c */ /* 0x000fe40003f46270 */
[----:B------:R-:W-:Y:S02]  /*2510*/  ISETP.LT.OR P1, PT, R4, 0x12, P1 ;  /* 0x000000120400780c */ /* 0x000fe40000f21670 */
[----:B------:R-:W-:-:S02]  /*2520*/  @P3 LOP3.LUT R2, R2, 0x1, RZ, 0xfc, !PT ;  /* 0x0000000102023812 */ /* 0x000fc400078efcff */
[----:B------:R-:W-:Y:S02]  /*2530*/  FSEL R97, R97, -INF , !P1 ;  /* 0xff80000061617808 */ /* 0x000fe40004800000 */
[----:B------:R-:W-:Y:S02]  /*2540*/  LOP3.LUT R2, R2, 0xfffffffb, RZ, 0xc0, !PT ;  /* 0xfffffffb02027812 */ /* 0x000fe400078ec0ff */
[----:B------:R-:W-:Y:S02]  /*2550*/  ISETP.GT.AND P1, PT, R7, 0x18, !P2 ;  /* 0x000000180700780c */ /* 0x000fe40005724270 */
[----:B------:R-:W-:Y:S02]  /*2560*/  ISETP.GE.AND P3, PT, R12, 0x22, PT ;  /* 0x000000220c00780c */ /* 0x000fe40003f66270 */
[----:B------:R-:W-:Y:S02]  /*2570*/  @P2 LOP3.LUT R2, R2, 0x4, RZ, 0xfc, !PT ;  /* 0x0000000402022812 */ /* 0x000fe400078efcff */
[----:B------:R-:W-:-:S02]  /*2580*/  ISETP.LT.OR P1, PT, R4, 0x19, P1 ;  /* 0x000000190400780c */ /* 0x000fc40000f21670 */
[----:B------:R-:W-:Y:S02]  /*2590*/  ISETP.GE.AND P2, PT, R12, 0x1a, PT ;  /* 0x0000001a0c00780c */ /* 0x000fe40003f46270 */
[----:B------:R-:W-:Y:S02]  /*25a0*/  FSEL R100, R100, -INF , !P1 ;  /* 0xff80000064647808 */ /* 0x000fe40004800000 */
[----:B------:R-:W-:Y:S02]  /*25b0*/  ISETP.GT.AND P1, PT, R7, 0x19, !P2 ;  /* 0x000000190700780c */ /* 0x000fe40005724270 */
[----:B------:R-:W-:Y:S02]  /*25c0*/  LOP3.LUT R2, R2, 0xfffffffd, RZ, 0xc0, !PT ;  /* 0xfffffffd02027812 */ /* 0x000fe400078ec0ff */
[----:B------:R-:W-:Y:S02]  /*25d0*/  ISETP.LT.OR P1, PT, R4, 0x1a, P1 ;  /* 0x0000001a0400780c */ /* 0x000fe40000f21670 */
[----:B------:R-:W-:-:S02]  /*25e0*/  LOP3.LUT R0, R0, 0xfffffffd, RZ, 0xc0, !PT ;  /* 0xfffffffd00007812 */ /* 0x000fc400078ec0ff */
[----:B------:R-:W-:Y:S02]  /*25f0*/  FSEL R101, R101, -INF , !P1 ;  /* 0xff80000065657808 */ /* 0x000fe40004800000 */
[----:B------:R-:W-:Y:S02]  /*2600*/  ISETP.GE.AND P1, PT, R12, 0x21, PT ;  /* 0x000000210c00780c */ /* 0x000fe40003f26270 */
[----:B------:R-:W-:Y:S02]  /*2610*/  @P2 LOP3.LUT R2, R2, 0x2, RZ, 0xfc, !PT ;  /* 0x0000000202022812 */ /* 0x000fe400078efcff */
[----:B------:R-:W-:Y:S02]  /*2620*/  ISETP.GT.AND P2, PT, R7, 0x20, !P1 ;  /* 0x000000200700780c */ /* 0x000fe40004f44270 */
[----:B------:R-:W-:Y:S02]  /*2630*/  @P3 LOP3.LUT R0, R0, 0x2, RZ, 0xfc, !PT ;  /* 0x0000000200003812 */ /* 0x000fe400078efcff */
[----:B------:R-:W-:-:S02]  /*2640*/  ISETP.LT.OR P2, PT, R4, 0x21, P2 ;  /* 0x000000210400780c */ /* 0x000fc40001741670 */
[----:B------:R-:W-:Y:S02]  /*2650*/  LOP3.LUT R0, R0, 0xfffffffb, RZ, 0xc0, !PT ;  /* 0xfffffffb00007812 */ /* 0x000fe400078ec0ff */
[----:B------:R-:W-:Y:S02]  /*2660*/  FSEL R72, R72, -INF , !P2 ;  /* 0xff80000048487808 */ /* 0x000fe40005000000 */
[----:B------:R-:W-:Y:S02]  /*2670*/  ISETP.GT.AND P2, PT, R7, 0x21, !P3 ;  /* 0x000000210700780c */ /* 0x000fe40005f44270 */
[----:B------:R-:W-:Y:S02]  /*2680*/  ISETP.GE.AND P3, PT, R12, 0x29, PT ;  /* 0x000000290c00780c */ /* 0x000fe40003f66270 */
[----:B------:R-:W-:-:S04]  /*2690*/  ISETP.LT.OR P2, PT, R4, 0x22, P2 ;  /* 0x000000220400780c */ /* 0x000fc80001741670 */
[----:B------:R-:W-:Y:S02]  /*26a0*/  FSEL R73, R73, -INF , !P2 ;  /* 0xff80000049497808 */ /* 0x000fe40005000000 */
[----:B------:R-:W-:-:S04]  /*26b0*/  ISETP.GT.AND P2, PT, R7, 0x28, !P3 ;  /* 0x000000280700780c */ /* 0x000fc80005f44270 */
[----:B------:R-:W-:Y:S02]  /*26c0*/  ISETP.LT.OR P2, PT, R4, 0x29, P2 ;  /* 0x000000290400780c */ /* 0x000fe40001741670 */
[----:B------:R-:W-:Y:S02]  /*26d0*/  @P3 LOP3.LUT R0, R0, 0x4, RZ, 0xfc, !PT ;  /* 0x0000000400003812 */ /* 0x000fe400078efcff */
[----:B------:R-:W-:Y:S02]  /*26e0*/  ISETP.GE.AND P3, PT, R12, 0x2a, PT ;  /* 0x0000002a0c00780c */ /* 0x000fe40003f66270 */
[----:B------:R-:W-:Y:S02]  /*26f0*/  LOP3.LUT R0, R0, 0xfffffff7, RZ, 0xc0, !PT ;  /* 0xfffffff700007812 */ /* 0x000fe400078ec0ff */
[----:B------:R-:W-:Y:S02]  /*2700*/  FSEL R76, R76, -INF , !P2 ;  /* 0xff8000004c4c7808 */ /* 0x000fe40005000000 */
[----:B------:R-:W-:-:S04]  /*2710*/  ISETP.GT.AND P2, PT, R7, 0x29, !P3 ;  /* 0x000000290700780c */ /* 0x000fc80005f44270 */
[----:B------:R-:W-:-:S03]  /*2720*/  ISETP.LT.OR P2, PT, R4, 0x2a, P2 ;  /* 0x0000002a0400780c */ /* 0x000fc60001741670 */
        /* <DEDUP_REMOVED lines=128> */
[----:B------:R-:W-:Y:S02]  /*2f30*/  FSEL R24, R24, -INF , !P2 ;  /* 0xff80000018187808 */ /* 0x000fe40005000000 */
[----:B------:R-:W-:Y:S02]  /*2f40*/  LOP3.LUT R0, R0, 0xfbffffff, RZ, 0xc0, !PT ;  /* 0xfbffffff00007812 */ /* 0x000fe400078ec0ff */
[----:B------:R-:W-:-:S04]  /*2f50*/  ISETP.GT.AND P2, PT, R7, 0x81, !P3 ;  /* 0x000000810700780c */ /* 0x000fc80005f44270 */
[----:B------:R-:W-:-:S03]  /*2f60*/  ISETP.LT.OR P2, PT, R4, 0x82, P2 ;  /* 0x000000820400780c */ /* 0x000fc60001741670 */
[----:B------:R-:W-:Y:S02]  /*2f70*/  @P3 LOP3.LUT R0, R0, 0x4000000, RZ, 0xfc, !PT ;  /* 0x0400000000003812 */ /* 0x000fe400078efcff */
[----:B------:R-:W-:Y:S02]  /*2f80*/  ISETP.GE.AND P3, PT, R12, 0x89, PT ;  /* 0x000000890c00780c */ /* 0x000fe40003f66270 */
[----:B------:R-:W-:Y:S02]  /*2f90*/  FSEL R25, R25, -INF , !P2 ;  /* 0xff80000019197808 */ /* 0x000fe40005000000 */
[----:B------:R-:W-:Y:S02]  /*2fa0*/  ISETP.GT.AND P2, PT, R7, 0x88, !P3 ;  /* 0x000000880700780c */ /* 0x000fe40005f44270 */
[----:B------:R-:W-:Y:S02]  /*2fb0*/  LOP3.LUT R0, R0, 0xfeffffff, RZ, 0xc0, !PT ;  /* 0xfeffffff00007812 */ /* 0x000fe400078ec0ff */
[----:B------:R-:W-:-:S04]  /*2fc0*/  ISETP.LT.OR P2, PT, R4, 0x89, P2 ;  /* 0x000000890400780c */ /* 0x000fc80001741670 */
[----:B------:R-:W-:Y:S02]  /*2fd0*/  FSEL R28, R28, -INF , !P2 ;  /* 0xff8000001c1c7808 */ /* 0x000fe40005000000 */
[----:B------:R-:W-:Y:S02]  /*2fe0*/  ISETP.GE.AND P2, PT, R12, 0x8a, PT ;  /* 0x0000008a0c00780c */ /* 0x000fe40003f46270 */
[----:B------:R-:W-:Y:S02]  /*2ff0*/  @P3 LOP3.LUT R0, R0, 0x1000000, RZ, 0xfc, !PT ;  /* 0x0100000000003812 */ /* 0x000fe400078efcff */
[----:B------:R-:W-:Y:S02]  /*3000*/  ISETP.GT.AND P3, PT, R7, 0x89, !P2 ;  /* 0x000000890700780c */ /* 0x000fe40005764270 */
[----:B------:R-:W-:Y:S02]  /*3010*/  LOP3.LUT R0, R0, 0xfffffffe, RZ, 0xc0, !PT ;  /* 0xfffffffe00007812 */ /* 0x000fe400078ec0ff */
[----:B------:R-:W-:-:S04]  /*3020*/  ISETP.LT.OR P3, PT, R4, 0x8a, P3 ;  /* 0x0000008a0400780c */ /* 0x000fc80001f61670 */
[----:B------:R-:W-:Y:S02]  /*3030*/  FSEL R29, R29, -INF , !P3 ;  /* 0xff8000001d1d7808 */ /* 0x000fe40005800000 */
[----:B------:R-:W-:-:S04]  /*3040*/  ISETP.GE.AND P3, PT, R12, 0x91, PT ;  /* 0x000000910c00780c */ /* 0x000fc80003f66270 */
[----:B------:R-:W-:-:S04]  /*3050*/  ISETP.GT.AND P4, PT, R7, 0x90, !P3 ;  /* 0x000000900700780c */ /* 0x000fc80005f84270 */
        /* <DEDUP_REMOVED lines=10> */
[----:B------:R-:W-:-:S13]  /*3100*/  ISETP.GE.AND P6, PT, R12, 0x1, PT ;  /* 0x000000010c00780c */ /* 0x000fda0003fc6270 */
[----:B------:R-:W-:Y:S02]  /*3110*/  @P6 LOP3.LUT R0, R0, 0x1, RZ, 0xfc, !PT ;  /* 0x0000000100006812 */ /* 0x000fe400078efcff */
[----:B------:R-:W-:Y:S02]  /*3120*/  ISETP.GT.AND P6, PT, R7, RZ, !P6 ;  /* 0x000000ff0700720c */ /* 0x000fe400077c4270 */
[----:B------:R-:W-:Y:S02]  /*3130*/  LOP3.LUT R0, R0, 0xf7ffffff, RZ, 0xc0, !PT ;  /* 0xf7ffffff00007812 */ /* 0x000fe400078ec0ff */
[----:B------:R-:W-:-:S04]  /*3140*/  ISETP.LT.OR P6, PT, R4, 0x1, P6 ;  /* 0x000000010400780c */ /* 0x000fc800037c1670 */
[----:B------:R-:W-:Y:S02]  /*3150*/  FSEL R3, R88, -INF , !P6 ;  /* 0xff80000058037808 */ /* 0x000fe40007000000 */
[----:B------:R-:W-:-:S13]  /*3160*/  ISETP.GE.AND P6, PT, R12, 0x9a, PT ;  /* 0x0000009a0c00780c */ /* 0x000fda0003fc6270 */
[----:B------:R-:W-:Y:S02]  /*3170*/  @P6 LOP3.LUT R0, R0, 0x8000000, RZ, 0xfc, !PT ;  /* 0x0800000000006812 */ /* 0x000fe400078efcff */
[----:B------:R-:W-:-:S04]  /*3180*/  ISETP.GT.AND P6, PT, R7, 0x99, !P6 ;  /* 0x000000990700780c */ /* 0x000fc800077c4270 */
[----:B------:R-:W-:Y:S02]  /*3190*/  ISETP.LT.OR P6, PT, R4, 0x9a, P6 ;  /* 0x0000009a0400780c */ /* 0x000fe400037c1670 */
[----:B------:R-:W-:Y:S02]  /*31a0*/  VIADDMNMX R4, R6, R9, R8, PT ;  /* 0x0000000906047246 */ /* 0x000fe40003800108 */
[----:B------:R-:W-:Y:S02]  /*31b0*/  FSEL R37, R37, -INF , !P6 ;  /* 0xff80000025257808 */ /* 0x000fe40007000000 */
[----:B------:R-:W-:-:S13]  /*31c0*/  PLOP3.LUT P6, PT, PT, PT, UP0, 0x40, 0x0 ;  /* 0x000000000000781c */ /* 0x000fda0003fce808 */
[----:B------:R-:W-:Y:S05]  /*31d0*/  @P6 BRA `(.L_x_839) ;  /* 0x00000000005c6947 */ /* 0x000fea0003800000 */
        /* <DEDUP_REMOVED lines=13> */
.L_x_841:
[----:B------:R-:W-:Y:S02]  /*32b0*/  ULDC UR4, c[0x0][0x9e4] ;  /* 0x0002790000047ab9 */ /* 0x000fe40000000800 */
[----:B------:R-:W-:-:S05]  /*32c0*/  IMAD.U32 R9, RZ, RZ, UR4 ;  /* 0x00000004ff097e24 */ /* 0x000fca000f8e00ff */
[----:B------:R-:W-:-:S13]  /*32d0*/  ISETP.NE.AND P6, PT, R9, 0x1, PT ;  /* 0x000000010900780c */ /* 0x000fda0003fc5270 */
[----:B------:R-:W0:Y:S02]  /*32e0*/  @P6 LDC.64 R12, c[0x0][0x9e8] ;  /* 0x00027a00ff0c6b82 */ /* 0x000e240000000a00 */
[----:B0-----:R-:W-:-:S05]  /*32f0*/  @P6 IMAD.HI.U32 R8, R6, R12, RZ ;  /* 0x0000000c06086227 */ /* 0x001fca00078e00ff */
[----:B------:R-:W-:-:S07]  /*3300*/  @P6 SHF.R.U32.HI R6, RZ, R13, R8 ;  /* 0x0000000dff066219 */ /* 0x000fce0000011608 */
.L_x_842:
[----:B------:R-:W-:Y:S05]  /*3310*/  BSYNC B0 ;  /* 0x0000000000007941 */ /* 0x000fea0003800000 */
.L_x_840:
[----:B------:R-:W-:-:S05]  /*3320*/  IMAD R5, R6, R9, R5 ;  /* 0x0000000906057224 */ /* 0x000fca00078e0205 */
[----:B------:R-:W-:Y:S02]  /*3330*/  VIADDMNMX R4, R5, R9, R4, PT ;  /* 0x0000000905047246 */ /* 0x000fe40003800104 */
[----:B------:R-:W-:-:S07]  /*3340*/  VIMNMX R23, R23, R5, !PT ;  /* 0x0000000517177248 */ /* 0x000fce0007fe0100 */
.L_x_839:
[----:B------:R-:W-:Y:S01]  /*3350*/  ISETP.GT.AND P1, PT, R23, 0x20, !P1 ;  /* 0x000000201700780c */ /* 0x000fe20004f24270 */
[----:B------:R-:W-:Y:S01]  /*3360*/  IMAD.U32 R88, RZ, RZ, UR44 ;  /* 0x0000002cff587e24 */ /* 0x000fe2000f8e00ff */
[----:B------:R-:W-:Y:S01]  /*3370*/  LOP3.LUT P6, RZ, R0, 0x40000, RZ, 0xc0, !PT ;  /* 0x0004000000ff7812 */ /* 0x000fe200078cc0ff */
[----:B------:R-:W-:Y:S01]  /*3380*/  UISETP.NE.AND UP1, UPT, UR45, URZ, UPT ;  /* 0x0000003f2d00728c */ /* 0x000fe2000bf25270 */
[----:B------:R-:W-:Y:S01]  /*3390*/  ISETP.LT.OR P1, PT, R4, 0x21, P1 ;  /* 0x000000210400780c */ /* 0x000fe20000f21670 */
[----:B------:R-:W-:Y:S01]  /*33a0*/  UISETP.NE.AND UP0, UPT, UR48, URZ, UPT ;  /* 0x0000003f3000728c */ /* 0x000fe2000bf05270 */
[----:B------:R-:W-:Y:S02]  /*33b0*/  FMNMX.FTZ R5, R3, R89, !PT ;  /* 0x0000005903057209 */ /* 0x000fe40007810000 */
[----:B------:R-:W-:Y:S02]  /*33c0*/  FSEL R74, R74, -INF , !P1 ;  /* 0xff8000004a4a7808 */ /* 0x000fe40004800000 */
[----:B------:R-:W-:-:S02]  /*33d0*/  LOP3.LUT P1, RZ, R0, 0x2, RZ, 0xc0, !PT ;  /* 0x0000000200ff7812 */ /* 0x000fc4000782c0ff */
[----:B------:R-:W-:Y:S02]  /*33e0*/  FMNMX.FTZ R6, R92, R5, !PT ;  /* 0x000000055c067209 */ /* 0x000fe40007810000 */
[----:B------:R-:W-:Y:S01]  /*33f0*/  ISETP.GT.AND P1, PT, R23, 0x21, !P1 ;  /* 0x000000211700780c */ /* 0x000fe20004f24270 */
[----:B------:R-:W-:Y:S01]  /*3400*/  @UP1 ULDC UR4, c[0x0][0x44c] ;  /* 0x0001130000041ab9 */ /* 0x000fe20000000800 */
[----:B------:R-:W-:Y:S01]  /*3410*/  FMNMX.FTZ R5, R93, R6, !PT ;  /* 0x000000065d057209 */ /* 0x000fe20007810000 */
[----:B------:R-:W-:Y:S01]  /*3420*/  UIMAD.WIDE.U32 UR4, UR49, UR4, URZ ;  /* 0x00000004310472a5 */ /* 0x000fe2000f8e003f */
[----:B------:R-:W-:Y:S01]  /*3430*/  ISETP.LT.OR P1, PT, R4, 0x22, P1 ;  /* 0x000000220400780c */ /* 0x000fe20000f21670 */
[----:B------:R-:W-:Y:S01]  /*3440*/  @UP1 ULDC UR11, c[0x0][0x450] ;  /* 0x00011400000b1ab9 */ /* 0x000fe20000000800 */
[----:B------:R-:W-:Y:S01]  /*3450*/  FMNMX.FTZ R6, R96, R5, !PT ;  /* 0x0000000560067209 */ /* 0x000fe20007810000 */
[----:B------:R-:W-:Y:S01]  /*3460*/  @UP1 USHF.R.U32.HI UR49, URZ, UR11, UR5 ;  /* 0x0000000b3f311299 */ /* 0x000fe20008011605 */
[----:B------:R-:W-:-:S02]  /*3470*/  FSEL R75, R75, -INF , !P1 ;  /* 0xff8000004b4b7808 */ /* 0x000fc40004800000 */
[----:B------:R-:W-:Y:S02]  /*3480*/  LOP3.LUT P1, RZ, R0, 0x4, RZ, 0xc0, !PT ;  /* 0x0000000400ff7812 */ /* 0x000fe4000782c0ff */
[----:B------:R-:W-:Y:S02]  /*3490*/  FMNMX.FTZ R5, R97, R6, !PT ;  /* 0x0000000661057209 */ /* 0x000fe40007810000 */
[----:B------:R-:W-:Y:S02]  /*34a0*/  ISETP.GT.AND P1, PT, R23, 0x28, !P1 ;  /* 0x000000281700780c */ /* 0x000fe40004f24270 */
[----:B------:R-:W-:Y:S02]  /*34b0*/  FMNMX.FTZ R6, R100, R5, !PT ;  /* 0x0000000564067209 */ /* 0x000fe40007810000 */
[----:B------:R-:W-:Y:S02]  /*34c0*/  ISETP.LT.OR P1, PT, R4, 0x29, P1 ;  /* 0x000000290400780c */ /* 0x000fe40000f21670 */
[----:B------:R-:W-:-:S02]  /*34d0*/  FMNMX.FTZ R5, R101, R6, !PT ;  /* 0x0000000665057209 */ /* 0x000fc40007810000 */
[----:B------:R-:W-:Y:S02]  /*34e0*/  FSEL R78, R78, -INF , !P1 ;  /* 0xff8000004e4e7808 */ /* 0x000fe40004800000 */
[----:B------:R-:W-:Y:S02]  /*34f0*/  LOP3.LUT P1, RZ, R0, 0x8, RZ, 0xc0, !PT ;  /* 0x0000000800ff7812 */ /* 0x000fe4000782c0ff */
[----:B------:R-:W-:Y:S02]  /*3500*/  FMNMX.FTZ R6, R72, R5, !PT ;  /* 0x0000000548067209 */ /* 0x000fe40007810000 */
[----:B------:R-:W-:Y:S02]  /*3510*/  ISETP.GT.AND P1, PT, R23, 0x29, !P1 ;  /* 0x000000291700780c */ /* 0x000fe40004f24270 */
[----:B------:R-:W-:Y:S02]  /*3520*/  FMNMX.FTZ R5, R73, R6, !PT ;  /* 0x0000000649057209 */ /* 0x000fe40007810000 */
[----:B------:R-:W-:-:S02]  /*3530*/  ISETP.LT.OR P1, PT, R4, 0x2a, P1 ;  /* 0x0000002a0400780c */ /* 0x000fc40000f21670 */
[----:B------:R-:W-:Y:S02]  /*3540*/  FMNMX.FTZ R6, R76, R5, !PT ;  /* 0x000000054c067209 */ /* 0x000fe40007810000 */
[----:B------:R-:W-:Y:S02]  /*3550*/  FSEL R79, R79, -INF , !P1 ;  /* 0xff8000004f4f7808 */ /* 0x000fe40004800000 */
[----:B------:R-:W-:Y:S02]  /*3560*/  LOP3.LUT P1, RZ, R0, 0x10, RZ, 0xc0, !PT ;  /* 0x0000001000ff7812 */ /* 0x000fe4000782c0ff */
[----:B------:R-:W-:Y:S02]  /*3570*/  FMNMX.FTZ R5, R77, R6, !PT ;  /* 0x000000064d057209 */ /* 0x000fe40007810000 */
[----:B------:R-:W-:Y:S02]  /*3580*/  ISETP.GT.AND P1, PT, R23, 0x30, !P1 ;  /* 0x000000301700780c */ /* 0x000fe40004f24270 */
[----:B------:R-:W-:-:S02]  /*3590*/  FMNMX.FTZ R6, R80, R5, !PT ;  /* 0x0000000550067209 */ /* 0x000fc40007810000 */
[----:B------:R-:W-:Y:S02]  /*35a0*/  ISETP.LT.OR P1, PT, R4, 0x31, P1 ;  /* 0x000000310400780c */ /* 0x000fe40000f21670 */
[----:B------:R-:W-:Y:S02]  /*35b0*/  FMNMX.FTZ R5, R81, R6, !PT ;  /* 0x0000000651057209 */ /* 0x000fe40007810000 */
[----:B------:R-:W-:Y:S02]  /*35c0*/  FSEL R82, R82, -INF , !P1 ;  /* 0xff80000052527808 */ /* 0x000fe40004800000 */
[----:B------:R-:W-:Y:S02]  /*35d0*/  LOP3.LUT P1, RZ, R0, 0x800000, RZ, 0xc0, !PT ;  /* 0x0080000000ff7812 */ /* 0x000fe4000782c0ff */
[----:B------:R-:W-:Y:S02]  /*35e0*/  FMNMX.FTZ R6, R84, R5, !PT ;  /* 0x0000000554067209 */ /* 0x000fe40007810000 */
[----:B------:R-:W-:-:S02]  /*35f0*/  ISETP.GT.AND P1, PT, R23, 0x31, !P1 ;  /* 0x000000311700780c */ /* 0x000fc40004f24270 */
[----:B------:R-:W-:Y:S02]  /*3600*/  FMNMX.FTZ R5, R85, R6, !PT ;  /* 0x0000000655057209 */ /* 0x000fe40007810000 */
[----:B------:R-:W-:Y:S02]  /*3610*/  ISETP.LT.OR P1, PT, R4, 0x32, P1 ;  /* 0x000000320400780c */ /* 0x000fe40000f21670 */
[----:B------:R-:W-:Y:S02]  /*3620*/  FMNMX.FTZ R6, R56, R5, !PT ;  /* 0x0000000538067209 */ /* 0x000fe40007810000 */
[----:B------:R-:W-:Y:S02]  /*3630*/  FSEL R83, R83, -INF , !P1 ;  /* 0xff80000053537808 */ /* 0x000fe40004800000 */
[----:B------:R-:W-:Y:S02]  /*3640*/  LOP3.LUT P1, RZ, R0, 0x400000, RZ, 0xc0, !PT ;  /* 0x0040000000ff7812 */ /* 0x000fe4000782c0ff */
[----:B------:R-:W-:-:S02]  /*3650*/  FMNMX.FTZ R5, R57, R6, !PT ;  /* 0x0000000639057209 */ /* 0x000fc40007810000 */
[----:B------:R-:W-:Y:S02]  /*3660*/  ISETP.GT.AND P1, PT, R23, 0x38, !P1 ;  /* 0x000000381700780c */ /* 0x000fe40004f24270 */
[----:B------:R-:W-:Y:S02]  /*3670*/  FMNMX.FTZ R6, R60, R5, !PT ;  /* 0x000000053c067209 */ /* 0x000fe40007810000 */
[----:B------:R-:W-:Y:S02]  /*3680*/  ISETP.LT.OR P1, PT, R4, 0x39, P1 ;  /* 0x000000390400780c */ /* 0x000fe40000f21670 */
[----:B------:R-:W-:Y:S02]  /*3690*/  FMNMX.FTZ R5, R61, R6, !PT ;  /* 0x000000063d057209 */ /* 0x000fe40007810000 */
[----:B------:R-:W-:Y:S02]  /*36a0*/  FSEL R86, R86, -INF , !P1 ;  /* 0xff80000056567808 */ /* 0x000fe40004800000 */
[----:B------:R-:W-:-:S02]  /*36b0*/  LOP3.LUT P1, RZ, R0, 0x200000, RZ, 0xc0, !PT ;  /* 0x0020000000ff7812 */ /* 0x000fc4000782c0ff */
[----:B------:R-:W-:Y:S02]  /*36c0*/  FMNMX.FTZ R6, R64, R5, !PT ;  /* 0x0000000540067209 */ /* 0x000fe40007810000 */
[----:B------:R-:W-:Y:S02]  /*36d0*/  ISETP.GT.AND P1, PT, R23, 0x39, !P1 ;  /* 0x000000391700780c */ /* 0x000fe40004f24270 */
[----:B------:R-:W-:Y:S02]  /*36e0*/  FMNMX.FTZ R5, R65, R6, !PT ;  /* 0x0000000641057209 */ /* 0x000fe40007810000 */
[----:B------:R-:W-:Y:S02]  /*36f0*/  ISETP.LT.OR P1, PT, R4, 0x3a, P1 ;  /* 0x0000003a0400780c */ /* 0x000fe40000f21670 */
[----:B------:R-:W-:Y:S02]  /*3700*/  FMNMX.FTZ R6, R68, R5, !PT ;  /* 0x0000000544067209 */ /* 0x000fe40007810000 */
        /* <DEDUP_REMOVED lines=15> */
[----:B------:R-:W-:Y:S02]  /*3800*/  ISETP.GT.AND P1, PT, R23, 0x48, !P6 ;  /* 0x000000481700780c */ /* 0x000fe40007724270 */
[----:B------:R-:W-:Y:S02]  /*3810*/  LOP3.LUT P6, RZ, R0, 0x80, RZ, 0xc0, !PT ;  /* 0x0000008000ff7812 */ /* 0x000fe400078cc0ff */
        /* <DEDUP_REMOVED lines=26> */
[C---:B------:R-:W-:Y:S02]  /*39c0*/  ISETP.GT.AND P1, PT, R23.reuse, 0x58, !P1 ;  /* 0x000000581700780c */ /* 0x040fe40004f24270 */
[C---:B------:R-:W-:Y:S01]  /*39d0*/  ISETP.GT.AND P2, PT, R23.reuse, 0x89, !P2 ;  /* 0x000000891700780c */ /* 0x040fe20005744270 */
[----:B------:R-:W0:Y:S01]  /*39e0*/  SHFL.BFLY PT, R5, R6, 0x2, 0x1f ;  /* 0x0c401f0006057f89 */ /* 0x000e2200000e0000 */
[----:B------:R-:W-:Y:S02]  /*39f0*/  ISETP.LT.OR P1, PT, R4, 0x59, P1 ;  /* 0x000000590400780c */ /* 0x000fe40000f21670 */
[----:B------:R-:W-:Y:S02]  /*3a00*/  ISETP.GT.AND P3, PT, R23, 0x90, !P3 ;  /* 0x000000901700780c */ /* 0x000fe40005f64270 */
[----:B------:R-:W-:Y:S02]  /*3a10*/  FSEL R70, R70, -INF , !P1 ;  /* 0xff80000046467808 */ /* 0x000fe40004800000 */
[----:B------:R-:W-:-:S02]  /*3a20*/  LOP3.LUT P1, RZ, R0, 0x2000, RZ, 0xc0, !PT ;  /* 0x0000200000ff7812 */ /* 0x000fc4000782c0ff */
[C---:B------:R-:W-:Y:S02]  /*3a30*/  ISETP.GT.AND P4, PT, R23.reuse, 0x91, !P4 ;  /* 0x000000911700780c */ /* 0x040fe40006784270 */
[C---:B------:R-:W-:Y:S02]  /*3a40*/  ISETP.GT.AND P1, PT, R23.reuse, 0x59, !P1 ;  /* 0x000000591700780c */ /* 0x040fe40004f24270 */
[----:B------:R-:W-:Y:S02]  /*3a50*/  ISETP.GT.AND P5, PT, R23, 0x98, !P5 ;  /* 0x000000981700780c */ /* 0x000fe40006fa4270 */
[C---:B------:R-:W-:Y:S02]  /*3a60*/  ISETP.LT.OR P1, PT, R4.reuse, 0x5a, P1 ;  /* 0x0000005a0400780c */ /* 0x040fe40000f21670 */
[----:B------:R-:W-:Y:S02]  /*3a70*/  ISETP.LT.OR P2, PT, R4, 0x8a, P2 ;  /* 0x0000008a0400780c */ /* 0x000fe40001741670 */
[----:B------:R-:W-:-:S02]  /*3a80*/  FSEL R71, R71, -INF , !P1 ;  /* 0xff80000047477808 */ /* 0x000fc40004800000 */
[----:B------:R-:W-:Y:S02]  /*3a90*/  LOP3.LUT P1, RZ, R0, 0x1000, RZ, 0xc0, !PT ;  /* 0x0000100000ff7812 */ /* 0x000fe4000782c0ff */
[----:B------:R-:W-:Y:S02]  /*3aa0*/  ISETP.LT.OR P3, PT, R4, 0x91, P3 ;  /* 0x000000910400780c */ /* 0x000fe40001f61670 */
[----:B------:R-:W-:Y:S02]  /*3ab0*/  ISETP.GT.AND P1, PT, R23, 0x60, !P1 ;  /* 0x000000601700780c */ /* 0x000fe40004f24270 */
[----:B0-----:R-:W-:Y:S02]  /*3ac0*/  FMNMX.FTZ R7, R6, R5, !PT ;  /* 0x0000000506077209 */ /* 0x001fe40007810000 */
[----:B------:R-:W-:Y:S02]  /*3ad0*/  ISETP.LT.OR P1, PT, R4, 0x61, P1 ;  /* 0x000000610400780c */ /* 0x000fe40000f21670 */
[----:B------:R-:W-:Y:S01]  /*3ae0*/  FSEL R31, R31, -INF , !P2 ;  /* 0xff8000001f1f7808 */ /* 0x000fe20005000000 */
[----:B------:R-:W0:Y:S01]  /*3af0*/  SHFL.BFLY PT, R8, R7, 0x1, 0x1f ;  /* 0x0c201f0007087f89 */ /* 0x000e2200000e0000 */
[----:B------:R-:W-:-:S02]  /*3b00*/  FSEL R42, R42, -INF , !P1 ;  /* 0xff8000002a2a7808 */ /* 0x000fc40004800000 */
[----:B------:R-:W-:Y:S02]  /*3b10*/  LOP3.LUT P1, RZ, R0, 0x800, RZ, 0xc0, !PT ;  /* 0x0000080000ff7812 */ /* 0x000fe4000782c0ff */
[----:B------:R-:W-:Y:S02]  /*3b20*/  ISETP.LT.OR P4, PT, R4, 0x92, P4 ;  /* 0x000000920400780c */ /* 0x000fe40002781670 */
[----:B------:R-:W-:Y:S02]  /*3b30*/  ISETP.GT.AND P1, PT, R23, 0x61, !P1 ;  /* 0x000000611700780c */ /* 0x000fe40004f24270 */
[----:B------:R-:W-:Y:S02]  /*3b40*/  FSEL R34, R34, -INF , !P3 ;  /* 0xff80000022227808 */ /* 0x000fe40005800000 */
[C---:B------:R-:W-:Y:S02]  /*3b50*/  ISETP.LT.OR P1, PT, R4.reuse, 0x62, P1 ;  /* 0x000000620400780c */ /* 0x040fe40000f21670 */
[----:B------:R-:W-:-:S02]  /*3b60*/  ISETP.LT.OR P5, PT, R4, 0x99, P5 ;  /* 0x000000990400780c */ /* 0x000fc40002fa1670 */
[----:B------:R-:W-:Y:S02]  /*3b70*/  FSEL R43, R43, -INF , !P1 ;  /* 0xff8000002b2b7808 */ /* 0x000fe40004800000 */
[----:B------:R-:W-:Y:S02]  /*3b80*/  LOP3.LUT P1, RZ, R0, 0x400, RZ, 0xc0, !PT ;  /* 0x0000040000ff7812 */ /* 0x000fe4000782c0ff */
[----:B------:R-:W-:Y:S02]  /*3b90*/  FSEL R35, R35, -INF , !P4 ;  /* 0xff80000023237808 */ /* 0x000fe40006000000 */
[----:B------:R-:W-:Y:S02]  /*3ba0*/  ISETP.GT.AND P1, PT, R23, 0x68, !P1 ;  /* 0x000000681700780c */ /* 0x000fe40004f24270 */
[----:B------:R-:W-:Y:S02]  /*3bb0*/  FSEL R38, R38, -INF , !P5 ;  /* 0xff80000026267808 */ /* 0x000fe40006800000 */
[----:B------:R-:W-:-:S02]  /*3bc0*/  ISETP.LT.OR P1, PT, R4, 0x69, P1 ;  /* 0x000000690400780c */ /* 0x000fc40000f21670 */
[----:B0-----:R-:W-:Y:S02]  /*3bd0*/  FMNMX.FTZ R5, R7, R8, !PT ;  /* 0x0000000807057209 */ /* 0x001fe40007810000 */
[----:B------:R-:W-:Y:S02]  /*3be0*/  FSEL R46, R46, -INF , !P1 ;  /* 0xff8000002e2e7808 */ /* 0x000fe40004800000 */
[----:B------:R-:W-:Y:S01]  /*3bf0*/  LOP3.LUT P1, RZ, R0, 0x200, RZ, 0xc0, !PT ;  /* 0x0000020000ff7812 */ /* 0x000fe2000782c0ff */
[----:B------:R-:W-:Y:S01]  /*3c00*/  FFMA.FTZ R88, R5, R88, -8 ;  /* 0xc100000005587423 */ /* 0x000fe20000010058 */
[----:B------:R-:W-:Y:S02]  /*3c10*/  R2UR UR7, R19 ;  /* 0x00000000130772ca */ /* 0x000fe400000e0000 */
[----:B------:R-:W-:-:S04]  /*3c20*/  ISETP.GT.AND P1, PT, R23, 0x69, !P1 ;  /* 0x000000691700780c */ /* 0x000fc80004f24270 */
[----:B------:R-:W-:-:S04]  /*3c30*/  ISETP.LT.OR P1, PT, R4, 0x6a, P1 ;  /* 0x0000006a0400780c */ /* 0x000fc80000f21670 */
[----:B------:R-:W-:Y:S02]  /*3c40*/  FSEL R47, R47, -INF , !P1 ;  /* 0xff8000002f2f7808 */ /* 0x000fe40004800000 */
[----:B------:R-:W-:Y:S01]  /*3c50*/  LOP3.LUT P1, RZ, R0, 0x100, RZ, 0xc0, !PT ;  /* 0x0000010000ff7812 */ /* 0x000fe2000782c0ff */
[----:B------:R-:W-:-:S03]  /*3c60*/  UIADD3 UR49, UR7, UR49, URZ ;  /* 0x0000003107317290 */ /* 0x000fc6000fffe03f */
[----:B------:R-:W-:Y:S01]  /*3c70*/  ISETP.GT.AND P1, PT, R23, 0x70, !P1 ;  /* 0x000000701700780c */ /* 0x000fe20004f24270 */
[----:B------:R-:W-:-:S03]  /*3c80*/  UIADD3 UR10, UR49, UR10, URZ ;  /* 0x0000000a310a7290 */ /* 0x000fc6000fffe03f */
[----:B------:R-:W-:-:S04]  /*3c90*/  ISETP.LT.OR P1, PT, R4, 0x71, P1 ;  /* 0x000000710400780c */ /* 0x000fc80000f21670 */
[----:B------:R-:W-:Y:S02]  /*3ca0*/  FSEL R50, R50, -INF , !P1 ;  /* 0xff80000032327808 */ /* 0x000fe40004800000 */
[----:B------:R-:W-:Y:S02]  /*3cb0*/  ISETP.GT.AND P1, PT, R23, 0x71, !P6 ;  /* 0x000000711700780c */ /* 0x000fe40007724270 */
[----:B------:R-:W-:Y:S02]  /*3cc0*/  LOP3.LUT P6, RZ, R0, 0x2000000, RZ, 0xc0, !PT ;  /* 0x0200000000ff7812 */ /* 0x000fe400078cc0ff */
[----:B------:R-:W-:-:S04]  /*3cd0*/  ISETP.LT.OR P1, PT, R4, 0x72, P1 ;  /* 0x000000720400780c */ /* 0x000fc80000f21670 */
[----:B------:R-:W-:Y:S02]  /*3ce0*/  FSEL R51, R51, -INF , !P1 ;  /* 0xff80000033337808 */ /* 0x000fe40004800000 */
[----:B------:R-:W-:-:S04]  /*3cf0*/  LOP3.LUT P1, RZ, R0, 0x40, RZ, 0xc0, !PT ;  /* 0x0000004000ff7812 */ /* 0x000fc8000782c0ff */
[----:B------:R-:W-:-:S04]  /*3d00*/  ISETP.GT.AND P1, PT, R23, 0x78, !P1 ;  /* 0x000000781700780c */ /* 0x000fc80004f24270 */
        /* <DEDUP_REMOVED lines=35> */
[----:B------:R-:W-:-:S04]  /*3f40*/  ISETP.GT.AND P1, PT, R23, RZ, !P1 ;  /* 0x000000ff1700720c */ /* 0x000fc80004f24270 */
[----:B------:R-:W-:-:S04]  /*3f50*/  ISETP.LT.OR P1, PT, R4, 0x1, P1 ;  /* 0x000000010400780c */ /* 0x000fc80000f21670 */
[----:B------:R-:W-:Y:S02]  /*3f60*/  FSEL R90, R90, -INF , !P1 ;  /* 0xff8000005a5a7808 */ /* 0x000fe40004800000 */
[----:B------:R-:W-:Y:S02]  /*3f70*/  ISETP.GT.AND P1, PT, R23, 0x80, !P6 ;  /* 0x000000801700780c */ /* 0x000fe40007724270 */
[----:B------:R-:W-:Y:S02]  /*3f80*/  FMNMX.FTZ R15, R90, R91, !PT ;  /* 0x0000005b5a0f7209 */ /* 0x000fe40007810000 */
[----:B------:R-:W-:Y:S02]  /*3f90*/  ISETP.LT.OR P1, PT, R4, 0x81, P1 ;  /* 0x000000810400780c */ /* 0x000fe40000f21670 */
[----:B------:R-:W-:Y:S02]  /*3fa0*/  FMNMX.FTZ R20, R94, R15, !PT ;  /* 0x0000000f5e147209 */ /* 0x000fe40007810000 */
[----:B------:R-:W-:-:S02]  /*3fb0*/  FSEL R26, R26, -INF , !P1 ;  /* 0xff8000001a1a7808 */ /* 0x000fc40004800000 */
[----:B------:R-:W-:Y:S02]  /*3fc0*/  FMNMX.FTZ R21, R95, R20, !PT ;  /* 0x000000145f157209 */ /* 0x000fe40007810000 */
[----:B------:R-:W-:Y:S02]  /*3fd0*/  FSETP.NEU.FTZ.AND P1, PT, R5, -INF , PT ;  /* 0xff8000000500780b */ /* 0x000fe40003f3d000 */
[----:B------:R-:W-:Y:S02]  /*3fe0*/  FMNMX.FTZ R22, R98, R21, !PT ;  /* 0x0000001562167209 */ /* 0x000fe40007810000 */
[----:B------:R-:W-:Y:S02]  /*3ff0*/  FSEL R88, R88, RZ, P1 ;  /* 0x000000ff58587208 */ /* 0x000fe40000800000 */
[----:B------:R-:W-:Y:S02]  /*4000*/  FMNMX.FTZ R21, R99, R22, !PT ;  /* 0x0000001663157209 */ /* 0x000fe40007810000 */
[----:B------:R-:W-:Y:S01]  /*4010*/  LOP3.LUT P6, RZ, R0, 0x4000000, RZ, 0xc0, !PT ;  /* 0x0400000000ff7812 */ /* 0x000fe200078cc0ff */
[--C-:B------:R-:W-:Y:S01]  /*4020*/  FFMA.FTZ R20, R73, UR44, -R88.reuse ;  /* 0x0000002c49147c23 */ /* 0x100fe20008010858 */
[----:B------:R-:W-:Y:S01]  /*4030*/  FMNMX.FTZ R22, R102, R21, !PT ;  /* 0x0000001566167209 */ /* 0x000fe20007810000 */
[--C-:B------:R-:W-:Y:S01]  /*4040*/  FFMA.FTZ R73, R77, UR44, -R88.reuse ;  /* 0x0000002c4d497c23 */ /* 0x100fe20008010858 */
[--C-:B------:R-:W-:Y:S01]  /*4050*/  FFMA.FTZ R6, R89, UR44, -R88.reuse ;  /* 0x0000002c59067c23 */ /* 0x100fe20008010858 */
[--C-:B------:R-:W-:Y:S01]  /*4060*/  FFMA.FTZ R89, R72, UR44, -R88.reuse ;  /* 0x0000002c48597c23 */ /* 0x100fe20008010858 */
[----:B------:R-:W-:Y:S01]  /*4070*/  FMNMX.FTZ R21, R103, R22, !PT ;  /* 0x0000001667157209 */ /* 0x000fe20007810000 */
[--C-:B------:R-:W-:Y:S01]  /*4080*/  FFMA.FTZ R72, R76, UR44, -R88.reuse ;  /* 0x0000002c4c487c23 */ /* 0x100fe20008010858 */
[----:B------:R-:W-:Y:S01]  /*4090*/  ISETP.GT.AND P1, PT, R23, 0x81, !P6 ;  /* 0x000000811700780c */ /* 0x000fe20007724270 */
[----:B------:R0:W-:Y:S01]  /*40a0*/  MUFU.EX2 R15, R89 ;  /* 0x00000059000f7308 */ /* 0x0001e20000000800 */
[----:B------:R-:W-:Y:S01]  /*40b0*/  FMNMX.FTZ R22, R74, R21, !PT ;  /* 0x000000154a167209 */ /* 0x000fe20007810000 */
[--C-:B------:R-:W-:Y:S01]  /*40c0*/  FFMA.FTZ R3, R3, UR44, -R88.reuse ;  /* 0x0000002c03037c23 */ /* 0x100fe20008010858 */
[----:B------:R-:W-:Y:S01]  /*40d0*/  ISETP.LT.OR P1, PT, R4, 0x82, P1 ;  /* 0x000000820400780c */ /* 0x000fe20000f21670 */
[--C-:B------:R-:W-:Y:S01]  /*40e0*/  FFMA.FTZ R7, R92, UR44, -R88.reuse ;  /* 0x0000002c5c077c23 */ /* 0x100fe20008010858 */
[----:B------:R-:W-:Y:S01]  /*40f0*/  FMNMX.FTZ R21, R75, R22, !PT ;  /* 0x000000164b157209 */ /* 0x000fe20007810000 */
[--C-:B------:R-:W-:Y:S01]  /*4100*/  FFMA.FTZ R8, R93, UR44, -R88.reuse ;  /* 0x0000002c5d087c23 */ /* 0x100fe20008010858 */
[----:B------:R-:W-:Y:S01]  /*4110*/  FSEL R27, R27, -INF , !P1 ;  /* 0xff8000001b1b7808 */ /* 0x000fe20004800000 */
[----:B------:R-:W-:Y:S01]  /*4120*/  MUFU.EX2 R3, R3 ;  /* 0x0000000300037308 */ /* 0x000fe20000000800 */
[----:B------:R-:W-:Y:S01]  /*4130*/  FMNMX.FTZ R22, R78, R21, !PT ;  /* 0x000000154e167209 */ /* 0x000fe20007810000 */
[--C-:B0-----:R-:W-:Y:S01]  /*4140*/  FFMA.FTZ R89, R80, UR44, -R88.reuse ;  /* 0x0000002c50597c23 */ /* 0x101fe20008010858 */
[----:B------:R-:W-:Y:S01]  /*4150*/  LOP3.LUT P1, RZ, R0, 0x1000000, RZ, 0xc0, !PT ;  /* 0x0100000000ff7812 */ /* 0x000fe2000782c0ff */
[--C-:B------:R-:W-:Y:S01]  /*4160*/  FFMA.FTZ R9, R96, UR44, -R88.reuse ;  /* 0x0000002c60097c23 */ /* 0x100fe20008010858 */
[----:B------:R-:W-:Y:S01]  /*4170*/  FMNMX.FTZ R77, R79, R22, !PT ;  /* 0x000000164f4d7209 */ /* 0x000fe20007810000 */
[--C-:B------:R-:W-:Y:S01]  /*4180*/  FFMA.FTZ R22, R81, UR44, -R88.reuse ;  /* 0x0000002c51167c23 */ /* 0x100fe20008010858 */
[----:B------:R-:W-:Y:S01]  /*4190*/  ISETP.GT.AND P1, PT, R23, 0x88, !P1 ;  /* 0x000000881700780c */ /* 0x000fe20004f24270 */
[----:B------:R-:W0:Y:S01]  /*41a0*/  MUFU.EX2 R6, R6 ;  /* 0x0000000600067308 */ /* 0x000e220000000800 */
[----:B------:R-:W-:Y:S01]  /*41b0*/  FMNMX.FTZ R76, R82, R77, !PT ;  /* 0x0000004d524c7209 */ /* 0x000fe20007810000 */
[--C-:B------:R-:W-:Y:S01]  /*41c0*/  FFMA.FTZ R12, R97, UR44, -R88.reuse ;  /* 0x0000002c610c7c23 */ /* 0x100fe20008010858 */
[----:B------:R-:W-:Y:S01]  /*41d0*/  LOP3.LUT P6, RZ, R0, 0x8000000, RZ, 0xc0, !PT ;  /* 0x0800000000ff7812 */ /* 0x000fe200078cc0ff */
[--C-:B------:R-:W-:Y:S01]  /*41e0*/  FFMA.FTZ R13, R100, UR44, -R88.reuse ;  /* 0x0000002c640d7c23 */ /* 0x100fe20008010858 */
[----:B------:R-:W-:Y:S01]  /*41f0*/  FMNMX.FTZ R77, R83, R76, !PT ;  /* 0x0000004c534d7209 */ /* 0x000fe20007810000 */
[--C-:B------:R-:W-:Y:S01]  /*4200*/  FFMA.FTZ R76, R84, UR44, -R88.reuse ;  /* 0x0000002c544c7c23 */ /* 0x100fe20008010858 */
[----:B------:R-:W-:Y:S01]  /*4210*/  ISETP.LT.OR P1, PT, R4, 0x89, P1 ;  /* 0x000000890400780c */ /* 0x000fe20000f21670 */
[----:B------:R-:W-:Y:S01]  /*4220*/  MUFU.EX2 R7, R7 ;  /* 0x0000000700077308 */ /* 0x000fe20000000800 */
[----:B------:R-:W-:Y:S01]  /*4230*/  FMNMX.FTZ R80, R86, R77, !PT ;  /* 0x0000004d56507209 */ /* 0x000fe20007810000 */
[--C-:B------:R-:W-:Y:S01]  /*4240*/  FFMA.FTZ R14, R101, UR44, -R88.reuse ;  /* 0x0000002c650e7c23 */ /* 0x100fe20008010858 */
[----:B------:R-:W-:Y:S01]  /*4250*/  ISETP.GT.AND P6, PT, R23, 0x99, !P6 ;  /* 0x000000991700780c */ /* 0x000fe200077c4270 */
[--C-:B------:R-:W-:Y:S01]  /*4260*/  FFMA.FTZ R23, R69, UR44, -R88.reuse ;  /* 0x0000002c45177c23 */ /* 0x100fe20008010858 */
[----:B------:R-:W-:Y:S01]  /*4270*/  FMNMX.FTZ R77, R87, R80, !PT ;  /* 0x00000050574d7209 */ /* 0x000fe20007810000 */
[----:B------:R-:W-:Y:S01]  /*4280*/  FFMA.FTZ R85, R85, UR44, -R88 ;  /* 0x0000002c55557c23 */ /* 0x000fe20008010858 */
[----:B------:R-:W-:Y:S01]  /*4290*/  FSEL R30, R30, -INF , !P1 ;  /* 0xff8000001e1e7808 */ /* 0x000fe20004800000 */
[----:B------:R-:W1:Y:S01]  /*42a0*/  MUFU.EX2 R8, R8 ;  /* 0x0000000800087308 */ /* 0x000e620000000800 */
[----:B------:R-:W-:Y:S01]  /*42b0*/  FMNMX.FTZ R80, R58, R77, !PT ;  /* 0x0000004d3a507209 */ /* 0x000fe20007810000 */
[----:B0-----:R-:W-:Y:S01]  /*42c0*/  FADD.FTZ R92, R3, R6 ;  /* 0x00000006035c7221 */ /* 0x001fe20000010000 */
[----:B------:R-:W-:Y:S01]  /*42d0*/  ISETP.LT.OR P6, PT, R4, 0x9a, P6 ;  /* 0x0000009a0400780c */ /* 0x000fe200037c1670 */
[--C-:B------:R-:W-:Y:S01]  /*42e0*/  FFMA.FTZ R56, R56, UR44, -R88.reuse ;  /* 0x0000002c38387c23 */ /* 0x100fe20008010858 */
[----:B------:R-:W-:Y:S01]  /*42f0*/  FMNMX.FTZ R81, R59, R80, !PT ;  /* 0x000000503b517209 */ /* 0x000fe20007810000 */
[--C-:B------:R-:W-:Y:S01]  /*4300*/  FFMA.FTZ R57, R57, UR44, -R88.reuse ;  /* 0x0000002c39397c23 */ /* 0x100fe20008010858 */
[----:B------:R-:W-:Y:S01]  /*4310*/  FSEL R39, R39, -INF , !P6 ;  /* 0xff80000027277808 */ /* 0x000fe20007000000 */
        /* <DEDUP_REMOVED lines=31> */
[----:B------:R-:W-:Y:S01]  /*4510*/  FFMA.FTZ R36, R36, UR44, -R88 ;  /* 0x0000002c24247c23 */ /* 0x000fe20008010858 */
[----:B------:R-:W-:Y:S01]  /*4520*/  MUFU.EX2 R77, R85 ;  /* 0x00000055004d7308 */ /* 0x000fe20000000800 */
[----:B------:R-:W-:-:S02]  /*4530*/  FMNMX.FTZ R80, R46, R81, !PT ;  /* 0x000000512e507209 */ /* 0x000fc40007810000 */
[----:B-1----:R-:W-:Y:S02]  /*4540*/  F2FP.SATFINITE.E4M3.F32.PACK_AB_MERGE_C R152, R8, R7, RZ ;  /* 0x000000070898723e */ /* 0x002fe400048070ff */
[----:B------:R-:W-:Y:S02]  /*4550*/  FMNMX.FTZ R81, R47, R80, !PT ;  /* 0x000000502f517209 */ /* 0x000fe40007810000 */
[----:B------:R-:W-:Y:S01]  /*4560*/  F2FP.SATFINITE.E4M3.F32.PACK_AB_MERGE_C R152, R6, R3, R152 ;  /* 0x000000030698723e */ /* 0x000fe20004807098 */
[----:B------:R-:W0:Y:S01]  /*4570*/  MUFU.EX2 R14, R14 ;  /* 0x0000000e000e7308 */ /* 0x000e220000000800 */
[----:B------:R-:W-:-:S04]  /*4580*/  FMNMX.FTZ R80, R50, R81, !PT ;  /* 0x0000005132507209 */ /* 0x000fc80007810000 */
[----:B------:R-:W-:-:S03]  /*4590*/  FMNMX.FTZ R81, R51, R80, !PT ;  /* 0x0000005033517209 */ /* 0x000fc60007810000 */
[----:B------:R-:W-:Y:S01]  /*45a0*/  MUFU.EX2 R20, R20 ;  /* 0x0000001400147308 */ /* 0x000fe20000000800 */
[----:B------:R-:W-:-:S04]  /*45b0*/  FMNMX.FTZ R80, R54, R81, !PT ;  /* 0x0000005136507209 */ /* 0x000fc80007810000 */
[----:B------:R-:W-:-:S03]  /*45c0*/  FMNMX.FTZ R81, R55, R80, !PT ;  /* 0x0000005037517209 */ /* 0x000fc60007810000 */
[----:B------:R-:W-:Y:S01]  /*45d0*/  MUFU.EX2 R72, R72 ;  /* 0x0000004800487308 */ /* 0x000fe20000000800 */
[----:B------:R-:W-:Y:S02]  /*45e0*/  FMNMX.FTZ R80, R26, R81, !PT ;  /* 0x000000511a507209 */ /* 0x000fe40007810000 */
[----:B0-----:R-:W-:Y:S02]  /*45f0*/  F2FP.SATFINITE.E4M3.F32.PACK_AB_MERGE_C R154, R14, R13, RZ ;  /* 0x0000000d0e9a723e */ /* 0x001fe400048070ff */
        /* <DEDUP_REMOVED lines=8> */
[----:B------:R-:W1:Y:S01]  /*4680*/  MUFU.EX2 R76, R76 ;  /* 0x0000004c004c7308 */ /* 0x000e620000000800 */
[----:B------:R-:W-:Y:S02]  /*4690*/  FMNMX.FTZ R4, R38, R69, !PT ;  /* 0x0000004526047209 */ /* 0x000fe40007810000 */
[----:B0-----:R-:W-:Y:S02]  /*46a0*/  F2FP.SATFINITE.E4M3.F32.PACK_AB_MERGE_C R148, R73, R72, RZ ;  /* 0x000000484994723e */ /* 0x001fe400048070ff */
[----:B------:R-:W-:Y:S02]  /*46b0*/  FMNMX.FTZ R4, R39, R4, !PT ;  /* 0x0000000427047209 */ /* 0x000fe40007810000 */
[----:B------:R-:W-:Y:S01]  /*46c0*/  F2FP.SATFINITE.E4M3.F32.PACK_AB_MERGE_C R148, R20, R15, R148 ;  /* 0x0000000f1494723e */ /* 0x000fe20004807094 */
[----:B------:R-:W-:Y:S02]  /*46d0*/  MUFU.EX2 R56, R56 ;  /* 0x0000003800387308 */ /* 0x000fe40000000800 */
[----:B------:R-:W0:Y:S06]  /*46e0*/  SHFL.BFLY PT, R69, R4, 0x2, 0x1f ;  /* 0x0c401f0004457f89 */ /* 0x000e2c00000e0000 */
[----:B------:R-:W-:Y:S01]  /*46f0*/  MUFU.EX2 R57, R57 ;  /* 0x0000003900397308 */ /* 0x000fe20000000800 */
[----:B-1----:R-:W-:-:S04]  /*4700*/  F2FP.SATFINITE.E4M3.F32.PACK_AB_MERGE_C R150, R77, R76, RZ ;  /* 0x0000004c4d96723e */ /* 0x002fc800048070ff */
[----:B------:R-:W-:-:S03]  /*4710*/  F2FP.SATFINITE.E4M3.F32.PACK_AB_MERGE_C R150, R22, R21, R150 ;  /* 0x000000151696723e */ /* 0x000fc60004807096 */
[----:B------:R-:W-:Y:S08]  /*4720*/  MUFU.EX2 R60, R60 ;  /* 0x0000003c003c7308 */ /* 0x000ff00000000800 */
[----:B------:R-:W1:Y:S01]  /*4730*/  MUFU.EX2 R61, R61 ;  /* 0x0000003d003d7308 */ /* 0x000e620000000800 */
[----:B0-----:R-:W-:-:S05]  /*4740*/  FMNMX.FTZ R69, R4, R69, !PT ;  /* 0x0000004504457209 */ /* 0x001fca0007810000 */
[----:B------:R-:W0:Y:S02]  /*4750*/  SHFL.BFLY PT, R4, R69, 0x1, 0x1f ;  /* 0x0c201f0045047f89 */ /* 0x000e2400000e0000 */
[----:B------:R-:W-:Y:S08]  /*4760*/  MUFU.EX2 R68, R68 ;  /* 0x0000004400447308 */ /* 0x000ff00000000800 */
[----:B------:R-:W2:Y:S01]  /*4770*/  MUFU.EX2 R23, R23 ;  /* 0x0000001700177308 */ /* 0x000ea20000000800 */
[----:B-1----:R-:W-:-:S04]  /*4780*/  F2FP.SATFINITE.E4M3.F32.PACK_AB_MERGE_C R144, R61, R60, RZ ;  /* 0x0000003c3d90723e */ /* 0x002fc800048070ff */
[----:B------:R-:W-:-:S03]  /*4790*/  F2FP.SATFINITE.E4M3.F32.PACK_AB_MERGE_C R144, R57, R56, R144 ;  /* 0x000000383990723e */ /* 0x000fc60004807090 */
[----:B------:R-:W-:Y:S01]  /*47a0*/  MUFU.EX2 R64, R64 ;  /* 0x0000004000407308 */ /* 0x000fe20000000800 */
[----:B0-----:R-:W-:Y:S01]  /*47b0*/  FMNMX.FTZ R4, R69, R4, !PT ;  /* 0x0000000445047209 */ /* 0x001fe20007810000 */
[----:B------:R-:W-:-:S06]  /*47c0*/  IMAD.U32 R69, RZ, RZ, UR44 ;  /* 0x0000002cff457e24 */ /* 0x000fcc000f8e00ff */
[----:B------:R-:W-:Y:S01]  /*47d0*/  MUFU.EX2 R65, R65 ;  /* 0x0000004100417308 */ /* 0x000fe20000000800 */
[----:B--2---:R-:W-:Y:S01]  /*47e0*/  F2FP.SATFINITE.E4M3.F32.PACK_AB_MERGE_C R146, R23, R68, RZ ;  /* 0x000000441792723e */ /* 0x004fe200048070ff */
[C---:B------:R-:W-:Y:S01]  /*47f0*/  FFMA.FTZ R80, R4.reuse, R69, -8 ;  /* 0xc100000004507423 */ /* 0x040fe20000010045 */
[----:B------:R-:W-:Y:S01]  /*4800*/  FSETP.NEU.FTZ.AND P1, PT, R4, -INF , PT ;  /* 0xff8000000400780b */ /* 0x000fe20003f3d000 */
[----:B------:R-:W-:-:S03]  /*4810*/  FFMA.FTZ R69, R37, UR44, -R88 ;  /* 0x0000002c25457c23 */ /* 0x000fc60008010858 */
[----:B------:R-:W-:Y:S01]  /*4820*/  FSEL R37, R80, RZ, P1 ;  /* 0x000000ff50257208 */ /* 0x000fe20000800000 */
[----:B------:R-:W-:Y:S01]  /*4830*/  MUFU.EX2 R44, R44 ;  /* 0x0000002c002c7308 */ /* 0x000fe20000000800 */
[----:B------:R-:W-:-:S03]  /*4840*/  PLOP3.LUT P1, PT, PT, PT, UP0, 0x40, 0x0 ;  /* 0x000000000000781c */ /* 0x000fc60003f2e808 */
[--C-:B------:R-:W-:Y:S01]  /*4850*/  FFMA.FTZ R80, R90, UR44, -R37.reuse ;  /* 0x0000002c5a507c23 */ /* 0x100fe20008010825 */
[--C-:B------:R-:W-:Y:S01]  /*4860*/  FFMA.FTZ R81, R91, UR44, -R37.reuse ;  /* 0x0000002c5b517c23 */ /* 0x100fe20008010825 */
[--C-:B------:R-:W-:Y:S01]  /*4870*/  FFMA.FTZ R84, R94, UR44, -R37.reuse ;  /* 0x0000002c5e547c23 */ /* 0x100fe20008010825 */
[--C-:B------:R-:W-:Y:S01]  /*4880*/  FFMA.FTZ R93, R79, UR44, -R37.reuse ;  /* 0x0000002c4f5d7c23 */ /* 0x100fe20008010825 */
[--C-:B------:R-:W-:Y:S01]  /*4890*/  FFMA.FTZ R79, R82, UR44, -R37.reuse ;  /* 0x0000002c524f7c23 */ /* 0x100fe20008010825 */
[--C-:B------:R-:W-:Y:S01]  /*48a0*/  FFMA.FTZ R82, R83, UR44, -R37.reuse ;  /* 0x0000002c53527c23 */ /* 0x100fe20008010825 */
[----:B------:R-:W-:Y:S01]  /*48b0*/  MUFU.EX2 R80, R80 ;  /* 0x0000005000507308 */ /* 0x000fe20000000800 */
[--C-:B------:R-:W-:Y:S01]  /*48c0*/  FFMA.FTZ R89, R95, UR44, -R37.reuse ;  /* 0x0000002c5f597c23 */ /* 0x100fe20008010825 */
[--C-:B------:R-:W-:Y:S01]  /*48d0*/  FFMA.FTZ R83, R86, UR44, -R37.reuse ;  /* 0x0000002c56537c23 */ /* 0x100fe20008010825 */
[--C-:B------:R-:W-:Y:S01]  /*48e0*/  FFMA.FTZ R86, R87, UR44, -R37.reuse ;  /* 0x0000002c57567c23 */ /* 0x100fe20008010825 */
[--C-:B------:R-:W-:Y:S01]  /*48f0*/  FFMA.FTZ R87, R63, UR44, -R37.reuse ;  /* 0x0000002c3f577c23 */ /* 0x100fe20008010825 */
[----:B------:R-:W-:Y:S01]  /*4900*/  FADD.FTZ R95, R7, R92 ;  /* 0x0000005c075f7221 */ /* 0x000fe20000010000 */
[--C-:B------:R-:W-:Y:S01]  /*4910*/  FFMA.FTZ R63, R66, UR44, -R37.reuse ;  /* 0x0000002c423f7c23 */ /* 0x100fe20008010825 */
[--C-:B------:R-:W-:Y:S01]  /*4920*/  FFMA.FTZ R85, R98, UR44, -R37.reuse ;  /* 0x0000002c62557c23 */ /* 0x100fe20008010825 */
[----:B------:R-:W0:Y:S01]  /*4930*/  MUFU.EX2 R81, R81 ;  /* 0x0000005100517308 */ /* 0x000e220000000800 */
[--C-:B------:R-:W-:Y:S01]  /*4940*/  FFMA.FTZ R66, R67, UR44, -R37.reuse ;  /* 0x0000002c43427c23 */ /* 0x100fe20008010825 */
[----:B------:R-:W-:Y:S01]  /*4950*/  FFMA.FTZ R67, R70, UR44, -R37 ;  /* 0x0000002c46437c23 */ /* 0x000fe20008010825 */
[----:B------:R-:W-:Y:S01]  /*4960*/  FADD.FTZ R70, R8, R95 ;  /* 0x0000005f08467221 */ /* 0x000fe20000010000 */
[--C-:B------:R-:W-:Y:S01]  /*4970*/  FFMA.FTZ R88, R99, UR44, -R37.reuse ;  /* 0x0000002c63587c23 */ /* 0x100fe20008010825 */
[--C-:B------:R-:W-:Y:S01]  /*4980*/  FFMA.FTZ R90, R102, UR44, -R37.reuse ;  /* 0x0000002c665a7c23 */ /* 0x100fe20008010825 */
[--C-:B------:R-:W-:Y:S01]  /*4990*/  FFMA.FTZ R91, R103, UR44, -R37.reuse ;  /* 0x0000002c675b7c23 */ /* 0x100fe20008010825 */
[----:B------:R-:W-:Y:S01]  /*49a0*/  FADD.FTZ R95, R9, R70 ;  /* 0x00000046095f7221 */ /* 0x000fe20000010000 */
[----:B------:R-:W1:Y:S01]  /*49b0*/  MUFU.EX2 R84, R84 ;  /* 0x0000005400547308 */ /* 0x000e620000000800 */
[--C-:B------:R-:W-:Y:S01]  /*49c0*/  FFMA.FTZ R70, R71, UR44, -R37.reuse ;  /* 0x0000002c47467c23 */ /* 0x100fe20008010825 */
[----:B------:R-:W-:Y:S01]  /*49d0*/  FFMA.FTZ R74, R74, UR44, -R37 ;  /* 0x0000002c4a4a7c23 */ /* 0x000fe20008010825 */
[----:B------:R-:W-:Y:S01]  /*49e0*/  FADD.FTZ R92, R12, R95 ;  /* 0x0000005f0c5c7221 */ /* 0x000fe20000010000 */
[--C-:B------:R-:W-:Y:S01]  /*49f0*/  FFMA.FTZ R75, R75, UR44, -R37.reuse ;  /* 0x0000002c4b4b7c23 */ /* 0x100fe20008010825 */
[--C-:B------:R-:W-:Y:S01]  /*4a00*/  FFMA.FTZ R78, R78, UR44, -R37.reuse ;  /* 0x0000002c4e4e7c23 */ /* 0x100fe20008010825 */
[----:B------:R-:W-:Y:S01]  /*4a10*/  FFMA.FTZ R58, R58, UR44, -R37 ;  /* 0x0000002c3a3a7c23 */ /* 0x000fe20008010825 */
[----:B------:R-:W-:Y:S01]  /*4a20*/  FADD.FTZ R95, R13, R92 ;  /* 0x0000005c0d5f7221 */ /* 0x000fe20000010000 */
[----:B------:R-:W2:Y:S01]  /*4a30*/  MUFU.EX2 R89, R89 ;  /* 0x0000005900597308 */ /* 0x000ea20000000800 */
[----:B0-----:R-:W-:Y:S01]  /*4a40*/  FADD.FTZ R71, R80, R81 ;  /* 0x0000005150477221 */ /* 0x001fe20000010000 */
[----:B------:R-:W-:Y:S01]  /*4a50*/  FFMA.FTZ R59, R59, UR44, -R37 ;  /* 0x0000002c3b3b7c23 */ /* 0x000fe20008010825 */
[----:B------:R-:W-:Y:S01]  /*4a60*/  FADD.FTZ R94, R14, R95 ;  /* 0x0000005f0e5e7221 */ /* 0x000fe20000010000 */
[--C-:B------:R-:W-:Y:S01]  /*4a70*/  FFMA.FTZ R62, R62, UR44, -R37.reuse ;  /* 0x0000002c3e3e7c23 */ /* 0x100fe20008010825 */
[--C-:B------:R-:W-:Y:S01]  /*4a80*/  FFMA.FTZ R42, R42, UR44, -R37.reuse ;  /* 0x0000002c2a2a7c23 */ /* 0x100fe20008010825 */
[----:B------:R-:W-:Y:S01]  /*4a90*/  FFMA.FTZ R43, R43, UR44, -R37 ;  /* 0x0000002c2b2b7c23 */ /* 0x000fe20008010825 */
[----:B------:R-:W-:Y:S01]  /*4aa0*/  F2FP.SATFINITE.E4M3.F32.PACK_AB_MERGE_C R146, R65, R64, R146 ;  /* 0x000000404192723e */ /* 0x000fe20004807092 */
[----:B------:R-:W0:Y:S01]  /*4ab0*/  MUFU.EX2 R85, R85 ;  /* 0x0000005500557308 */ /* 0x000e220000000800 */
[----:B-1----:R-:W-:Y:S01]  /*4ac0*/  FADD.FTZ R92, R84, R71 ;  /* 0x00000047545c7221 */ /* 0x002fe20000010000 */
[----:B------:R-:W-:Y:S01]  /*4ad0*/  FADD.FTZ R71, R15, R94 ;  /* 0x0000005e0f477221 */ /* 0x000fe20000010000 */
[--C-:B------:R-:W-:Y:S01]  /*4ae0*/  FFMA.FTZ R8, R46, UR44, -R37.reuse ;  /* 0x0000002c2e087c23 */ /* 0x100fe20008010825 */
[--C-:B------:R-:W-:Y:S01]  /*4af0*/  FFMA.FTZ R47, R47, UR44, -R37.reuse ;  /* 0x0000002c2f2f7c23 */ /* 0x100fe20008010825 */
[----:B------:R-:W-:Y:S01]  /*4b00*/  FFMA.FTZ R54, R54, UR44, -R37 ;  /* 0x0000002c36367c23 */ /* 0x000fe20008010825 */
[----:B------:R-:W-:Y:S01]  /*4b10*/  FADD.FTZ R71, R20, R71 ;  /* 0x0000004714477221 */ /* 0x000fe20000010000 */
[--C-:B------:R-:W-:Y:S01]  /*4b20*/  FFMA.FTZ R55, R55, UR44, -R37.reuse ;  /* 0x0000002c37377c23 */ /* 0x100fe20008010825 */
[----:B------:R-:W1:Y:S01]  /*4b30*/  MUFU.EX2 R88, R88 ;  /* 0x0000005800587308 */ /* 0x000e620000000800 */
[----:B--2---:R-:W-:Y:S01]  /*4b40*/  FADD.FTZ R92, R89, R92 ;  /* 0x0000005c595c7221 */ /* 0x004fe20000010000 */
[--C-:B------:R-:W-:Y:S01]  /*4b50*/  FFMA.FTZ R26, R26, UR44, -R37.reuse ;  /* 0x0000002c1a1a7c23 */ /* 0x100fe20008010825 */
[--C-:B------:R-:W-:Y:S01]  /*4b60*/  FFMA.FTZ R27, R27, UR44, -R37.reuse ;  /* 0x0000002c1b1b7c23 */ /* 0x100fe20008010825 */
[--C-:B------:R-:W-:Y:S01]  /*4b70*/  FFMA.FTZ R30, R30, UR44, -R37.reuse ;  /* 0x0000002c1e1e7c23 */ /* 0x100fe20008010825 */
[--C-:B------:R-:W-:Y:S01]  /*4b80*/  FFMA.FTZ R31, R31, UR44, -R37.reuse ;  /* 0x0000002c1f1f7c23 */ /* 0x100fe20008010825 */
[--C-:B------:R-:W-:Y:S01]  /*4b90*/  FFMA.FTZ R34, R34, UR44, -R37.reuse ;  /* 0x0000002c22227c23 */ /* 0x100fe20008010825 */
[----:B------:R-:W-:Y:S01]  /*4ba0*/  FFMA.FTZ R35, R35, UR44, -R37 ;  /* 0x0000002c23237c23 */ /* 0x000fe20008010825 */
[----:B------:R-:W2:Y:S01]  /*4bb0*/  MUFU.EX2 R90, R90 ;  /* 0x0000005a005a7308 */ /* 0x000ea20000000800 */
[----:B0-----:R-:W-:Y:S01]  /*4bc0*/  FADD.FTZ R19, R85, R92 ;  /* 0x0000005c55137221 */ /* 0x001fe20000010000 */
[----:B------:R-:W-:Y:S01]  /*4bd0*/  FADD.FTZ R92, R72, R71 ;  /* 0x00000047485c7221 */ /* 0x000fe20000010000 */
[----:B------:R-:W-:Y:S01]  /*4be0*/  FFMA.FTZ R38, R38, UR44, -R37 ;  /* 0x0000002c26267c23 */ /* 0x000fe20008010825 */
[----:B------:R-:W-:-:S02]  /*4bf0*/  F2FP.SATFINITE.E4M3.F32.PACK_AB_MERGE_C R84, R89, R84, RZ ;  /* 0x000000545954723e */ /* 0x000fc400048070ff */
[----:B------:R-:W-:Y:S02]  /*4c00*/  FADD.FTZ R92, R73, R92 ;  /* 0x0000005c495c7221 */ /* 0x000fe40000010000 */
[----:B------:R-:W0:Y:S01]  /*4c10*/  MUFU.EX2 R91, R91 ;  /* 0x0000005b005b7308 */ /* 0x000e220000000800 */
[----:B-1----:R-:W-:Y:S01]  /*4c20*/  FADD.FTZ R19, R88, R19 ;  /* 0x0000001358137221 */ /* 0x002fe20000010000 */
[----:B------:R-:W-:Y:S01]  /*4c30*/  FADD.FTZ R13, R21, R92 ;  /* 0x0000005c150d7221 */ /* 0x000fe20000010000 */
[----:B------:R-:W-:-:S05]  /*4c40*/  F2FP.SATFINITE.E4M3.F32.PACK_AB_MERGE_C R153, R81, R80, R84 ;  /* 0x000000505199723e */ /* 0x000fca0004807054 */
[----:B------:R-:W1:Y:S01]  /*4c50*/  MUFU.EX2 R74, R74 ;  /* 0x0000004a004a7308 */ /* 0x000e620000000800 */
[----:B--2---:R-:W-:-:S07]  /*4c60*/  FADD.FTZ R14, R90, R19 ;  /* 0x000000135a0e7221 */ /* 0x004fce0000010000 */
[----:B------:R-:W2:Y:S01]  /*4c70*/  MUFU.EX2 R75, R75 ;  /* 0x0000004b004b7308 */ /* 0x000ea20000000800 */
[C---:B0-----:R-:W-:Y:S01]  /*4c80*/  FADD.FTZ R3, R91.reuse, R14 ;  /* 0x0000000e5b037221 */ /* 0x041fe20000010000 */
[----:B------:R-:W-:-:S04]  /*4c90*/  F2FP.SATFINITE.E4M3.F32.PACK_AB_MERGE_C R90, R91, R90, RZ ;  /* 0x0000005a5b5a723e */ /* 0x000fc800048070ff */
[----:B------:R-:W-:Y:S02]  /*4ca0*/  F2FP.SATFINITE.E4M3.F32.PACK_AB_MERGE_C R155, R88, R85, R90 ;  /* 0x00000055589b723e */ /* 0x000fe4000480705a */
[----:B------:R-:W0:Y:S01]  /*4cb0*/  MUFU.EX2 R78, R78 ;  /* 0x0000004e004e7308 */ /* 0x000e220000000800 */
[----:B-1----:R-:W-:Y:S01]  /*4cc0*/  FADD.FTZ R6, R74, R3 ;  /* 0x000000034a067221 */ /* 0x002fe20000010000 */
[----:B------:R-:W-:-:S04]  /*4cd0*/  FADD.FTZ R3, R22, R13 ;  /* 0x0000000d16037221 */ /* 0x000fc80000010000 */
[----:B------:R-:W-:Y:S01]  /*4ce0*/  FADD.FTZ R12, R76, R3 ;  /* 0x000000034c0c7221 */ /* 0x000fe20000010000 */
[----:B------:R-:W-:Y:S01]  /*4cf0*/  FFMA.FTZ R3, R50, UR44, -R37 ;  /* 0x0000002c32037c23 */ /* 0x000fe20008010825 */
[----:B------:R-:W1:Y:S01]  /*4d00*/  MUFU.EX2 R93, R93 ;  /* 0x0000005d005d7308 */ /* 0x000e620000000800 */
[----:B--2---:R-:W-:Y:S01]  /*4d10*/  FADD.FTZ R13, R75, R6 ;  /* 0x000000064b0d7221 */ /* 0x004fe20000010000 */
[----:B------:R-:W-:-:S04]  /*4d20*/  FADD.FTZ R77, R77, R12 ;  /* 0x0000000c4d4d7221 */ /* 0x000fc80000010000 */
[----:B------:R-:W-:Y:S02]  /*4d30*/  FADD.FTZ R14, R56, R77 ;  /* 0x0000004d380e7221 */ /* 0x000fe40000010000 */
[----:B------:R-:W2:Y:S01]  /*4d40*/  MUFU.EX2 R79, R79 ;  /* 0x0000004f004f7308 */ /* 0x000ea20000000800 */
[----:B0-----:R-:W-:Y:S01]  /*4d50*/  FADD.FTZ R6, R78, R13 ;  /* 0x0000000d4e067221 */ /* 0x001fe20000010000 */
[----:B------:R-:W-:-:S04]  /*4d60*/  FADD.FTZ R15, R57, R14 ;  /* 0x0000000e390f7221 */ /* 0x000fc80000010000 */
[----:B------:R-:W-:Y:S02]  /*4d70*/  FADD.FTZ R60, R60, R15 ;  /* 0x0000000f3c3c7221 */ /* 0x000fe40000010000 */
[----:B------:R-:W0:Y:S01]  /*4d80*/  MUFU.EX2 R82, R82 ;  /* 0x0000005200527308 */ /* 0x000e220000000800 */
[----:B-1----:R-:W-:Y:S01]  /*4d90*/  FADD.FTZ R12, R93, R6 ;  /* 0x000000065d0c7221 */ /* 0x002fe20000010000 */
[----:B------:R-:W-:Y:S01]  /*4da0*/  FADD.FTZ R61, R61, R60 ;  /* 0x0000003c3d3d7221 */ /* 0x000fe20000010000 */
[--C-:B------:R-:W-:Y:S01]  /*4db0*/  FFMA.FTZ R6, R51, UR44, -R37.reuse ;  /* 0x0000002c33067c23 */ /* 0x100fe20008010825 */
[----:B------:R-:W-:Y:S01]  /*4dc0*/  FFMA.FTZ R37, R39, UR44, -R37 ;  /* 0x0000002c27257c23 */ /* 0x000fe20008010825 */
[----:B------:R-:W-:Y:S01]  /*4dd0*/  F2FP.SATFINITE.E4M3.F32.PACK_AB_MERGE_C R78, R93, R78, RZ ;  /* 0x0000004e5d4e723e */ /* 0x000fe200048070ff */
[----:B------:R-:W-:Y:S02]  /*4de0*/  FADD.FTZ R64, R64, R61 ;  /* 0x0000003d40407221 */ /* 0x000fe40000010000 */
[----:B------:R-:W1:Y:S01]  /*4df0*/  MUFU.EX2 R83, R83 ;  /* 0x0000005300537308 */ /* 0x000e620000000800 */
[----:B--2---:R-:W-:Y:S01]  /*4e00*/  FADD.FTZ R13, R79, R12 ;  /* 0x0000000c4f0d7221 */ /* 0x004fe20000010000 */
[----:B------:R-:W-:Y:S01]  /*4e10*/  FADD.FTZ R65, R65, R64 ;  /* 0x0000004041417221 */ /* 0x000fe20000010000 */
[----:B------:R-:W-:-:S03]  /*4e20*/  F2FP.SATFINITE.E4M3.F32.PACK_AB_MERGE_C R149, R75, R74, R78 ;  /* 0x0000004a4b95723e */ /* 0x000fc6000480704e */
[----:B------:R-:W-:Y:S02]  /*4e30*/  FADD.FTZ R68, R68, R65 ;  /* 0x0000004144447221 */ /* 0x000fe40000010000 */
[----:B------:R-:W2:Y:S01]  /*4e40*/  MUFU.EX2 R86, R86 ;  /* 0x0000005600567308 */ /* 0x000ea20000000800 */
[----:B0-----:R-:W-:Y:S01]  /*4e50*/  FADD.FTZ R12, R82, R13 ;  /* 0x0000000d520c7221 */ /* 0x001fe20000010000 */
[----:B------:R-:W-:-:S06]  /*4e60*/  FADD.FTZ R23, R23, R68 ;  /* 0x0000004417177221 */ /* 0x000fcc0000010000 */
[----:B------:R-:W0:Y:S01]  /*4e70*/  MUFU.EX2 R58, R58 ;  /* 0x0000003a003a7308 */ /* 0x000e220000000800 */
[----:B-1----:R-:W-:-:S07]  /*4e80*/  FADD.FTZ R13, R83, R12 ;  /* 0x0000000c530d7221 */ /* 0x002fce0000010000 */
[----:B------:R-:W1:Y:S01]  /*4e90*/  MUFU.EX2 R59, R59 ;  /* 0x0000003b003b7308 */ /* 0x000e620000000800 */
[C---:B--2---:R-:W-:Y:S01]  /*4ea0*/  FADD.FTZ R13, R86.reuse, R13 ;  /* 0x0000000d560d7221 */ /* 0x044fe20000010000 */
[----:B------:R-:W-:-:S04]  /*4eb0*/  F2FP.SATFINITE.E4M3.F32.PACK_AB_MERGE_C R83, R86, R83, RZ ;  /* 0x000000535653723e */ /* 0x000fc800048070ff */
[----:B------:R-:W-:Y:S02]  /*4ec0*/  F2FP.SATFINITE.E4M3.F32.PACK_AB_MERGE_C R151, R82, R79, R83 ;  /* 0x0000004f5297723e */ /* 0x000fe40004807053 */
[----:B------:R-:W2:Y:S01]  /*4ed0*/  MUFU.EX2 R62, R62 ;  /* 0x0000003e003e7308 */ /* 0x000ea20000000800 */
[----:B0-----:R-:W-:-:S07]  /*4ee0*/  FADD.FTZ R12, R58, R13 ;  /* 0x0000000d3a0c7221 */ /* 0x001fce0000010000 */
[----:B------:R-:W0:Y:S01]  /*4ef0*/  MUFU.EX2 R87, R87 ;  /* 0x0000005700577308 */ /* 0x000e220000000800 */
[----:B-1----:R-:W-:-:S07]  /*4f00*/  FADD.FTZ R13, R59, R12 ;  /* 0x0000000c3b0d7221 */ /* 0x002fce0000010000 */
[----:B------:R-:W1:Y:S01]  /*4f10*/  MUFU.EX2 R63, R63 ;  /* 0x0000003f003f7308 */ /* 0x000e620000000800 */
[----:B--2---:R-:W-:-:S07]  /*4f20*/  FADD.FTZ R12, R62, R13 ;  /* 0x0000000d3e0c7221 */ /* 0x004fce0000010000 */
[----:B------:R-:W2:Y:S01]  /*4f30*/  MUFU.EX2 R66, R66 ;  /* 0x0000004200427308 */ /* 0x000ea20000000800 */
[C---:B0-----:R-:W-:Y:S01]  /*4f40*/  FADD.FTZ R12, R87.reuse, R12 ;  /* 0x0000000c570c7221 */ /* 0x041fe20000010000 */
[----:B------:R-:W-:-:S04]  /*4f50*/  F2FP.SATFINITE.E4M3.F32.PACK_AB_MERGE_C R62, R87, R62, RZ ;  /* 0x0000003e573e723e */ /* 0x000fc800048070ff */
[----:B------:R-:W-:Y:S02]  /*4f60*/  F2FP.SATFINITE.E4M3.F32.PACK_AB_MERGE_C R145, R59, R58, R62 ;  /* 0x0000003a3b91723e */ /* 0x000fe4000480703e */
[----:B------:R-:W0:Y:S01]  /*4f70*/  MUFU.EX2 R67, R67 ;  /* 0x0000004300437308 */ /* 0x000e220000000800 */
[----:B-1----:R-:W-:-:S07]  /*4f80*/  FADD.FTZ R13, R63, R12 ;  /* 0x0000000c3f0d7221 */ /* 0x002fce0000010000 */
[----:B------:R-:W1:Y:S01]  /*4f90*/  MUFU.EX2 R45, R45 ;  /* 0x0000002d002d7308 */ /* 0x000e620000000800 */
[----:B--2---:R-:W-:-:S07]  /*4fa0*/  FADD.FTZ R12, R66, R13 ;  /* 0x0000000d420c7221 */ /* 0x004fce0000010000 */
[----:B------:R-:W2:Y:S01]  /*4fb0*/  MUFU.EX2 R70, R70 ;  /* 0x0000004600467308 */ /* 0x000ea20000000800 */
[----:B0-----:R-:W-:-:S07]  /*4fc0*/  FADD.FTZ R13, R67, R12 ;  /* 0x0000000c430d7221 */ /* 0x001fce0000010000 */
[----:B------:R-:W-:Y:S01]  /*4fd0*/  MUFU.EX2 R40, R40 ;  /* 0x0000002800287308 */ /* 0x000fe20000000800 */
[----:B-1----:R-:W-:-:S07]  /*4fe0*/  F2FP.SATFINITE.E4M3.F32.PACK_AB_MERGE_C R14, R45, R44, RZ ;  /* 0x0000002c2d0e723e */ /* 0x002fce00048070ff */
[----:B------:R-:W0:Y:S01]  /*4ff0*/  MUFU.EX2 R41, R41 ;  /* 0x0000002900297308 */ /* 0x000e220000000800 */
[C---:B--2---:R-:W-:Y:S01]  /*5000*/  FADD.FTZ R13, R70.reuse, R13 ;  /* 0x0000000d460d7221 */ /* 0x044fe20000010000 */
[----:B------:R-:W-:-:S04]  /*5010*/  F2FP.SATFINITE.E4M3.F32.PACK_AB_MERGE_C R67, R70, R67, RZ ;  /* 0x000000434643723e */ /* 0x000fc800048070ff */
[----:B------:R-:W-:Y:S02]  /*5020*/  F2FP.SATFINITE.E4M3.F32.PACK_AB_MERGE_C R147, R66, R63, R67 ;  /* 0x0000003f4293723e */ /* 0x000fe40004807043 */
[----:B------:R-:W1:Y:S08]  /*5030*/  MUFU.EX2 R42, R42 ;  /* 0x0000002a002a7308 */ /* 0x000e700000000800 */
[----:B------:R-:W2:Y:S01]  /*5040*/  MUFU.EX2 R7, R43 ;  /* 0x0000002b00077308 */ /* 0x000ea20000000800 */
[----:B0-----:R-:W-:Y:S01]  /*5050*/  F2FP.SATFINITE.E4M3.F32.PACK_AB_MERGE_C R140, R41, R40, R14 ;  /* 0x00000028298c723e */ /* 0x001fe2000480700e */
[----:B------:R-:W-:-:S04]  /*5060*/  FADD.FTZ R40, R40, R23 ;  /* 0x0000001728287221 */ /* 0x000fc80000010000 */
[----:B------:R-:W-:Y:S02]  /*5070*/  FADD.FTZ R41, R41, R40 ;  /* 0x0000002829297221 */ /* 0x000fe40000010000 */
[----:B------:R-:W0:Y:S01]  /*5080*/  MUFU.EX2 R8, R8 ;  /* 0x0000000800087308 */ /* 0x000e220000000800 */
[----:B-1----:R-:W-:Y:S01]  /*5090*/  FADD.FTZ R12, R42, R13 ;  /* 0x0000000d2a0c7221 */ /* 0x002fe20000010000 */
[----:B------:R-:W-:-:S04]  /*50a0*/  FADD.FTZ R44, R44, R41 ;  /* 0x000000292c2c7221 */ /* 0x000fc80000010000 */
[----:B------:R-:W-:Y:S02]  /*50b0*/  FADD.FTZ R45, R45, R44 ;  /* 0x0000002c2d2d7221 */ /* 0x000fe40000010000 */
[----:B------:R-:W-:Y:S01]  /*50c0*/  MUFU.EX2 R52, R52 ;  /* 0x0000003400347308 */ /* 0x000fe20000000800 */
[----:B--2---:R-:W-:-:S07]  /*50d0*/  FADD.FTZ R13, R7, R12 ;  /* 0x0000000c070d7221 */ /* 0x004fce0000010000 */
[----:B------:R-:W1:Y:S01]  /*50e0*/  MUFU.EX2 R53, R53 ;  /* 0x0000003500357308 */ /* 0x000e620000000800 */
[----:B0-----:R-:W-:-:S07]  /*50f0*/  FADD.FTZ R12, R8, R13 ;  /* 0x0000000d080c7221 */ /* 0x001fce0000010000 */
[----:B------:R-:W0:Y:S08]  /*5100*/  MUFU.EX2 R9, R47 ;  /* 0x0000002f00097308 */ /* 0x000e300000000800 */
[----:B------:R-:W-:Y:S01]  /*5110*/  MUFU.EX2 R48, R48 ;  /* 0x0000003000307308 */ /* 0x000fe20000000800 */
[----:B-1----:R-:W-:-:S07]  /*5120*/  F2FP.SATFINITE.E4M3.F32.PACK_AB_MERGE_C R14, R53, R52, RZ ;  /* 0x00000034350e723e */ /* 0x002fce00048070ff */
[----:B------:R-:W1:Y:S01]  /*5130*/  MUFU.EX2 R49, R49 ;  /* 0x0000003100317308 */ /* 0x000e620000000800 */
[C---:B0-----:R-:W-:Y:S01]  /*5140*/  FADD.FTZ R12, R9.reuse, R12 ;  /* 0x0000000c090c7221 */ /* 0x041fe20000010000 */
[----:B------:R-:W-:-:S04]  /*5150*/  F2FP.SATFINITE.E4M3.F32.PACK_AB_MERGE_C R13, R9, R8, RZ ;  /* 0x00000008090d723e */ /* 0x000fc800048070ff */
[----:B------:R-:W-:Y:S02]  /*5160*/  F2FP.SATFINITE.E4M3.F32.PACK_AB_MERGE_C R141, R7, R42, R13 ;  /* 0x0000002a078d723e */ /* 0x000fe4000480700d */
[----:B------:R-:W0:Y:S08]  /*5170*/  MUFU.EX2 R3, R3 ;  /* 0x0000000300037308 */ /* 0x000e300000000800 */
[----:B------:R-:W-:Y:S01]  /*5180*/  MUFU.EX2 R28, R28 ;  /* 0x0000001c001c7308 */ /* 0x000fe20000000800 */
[----:B-1----:R-:W-:Y:S01]  /*5190*/  F2FP.SATFINITE.E4M3.F32.PACK_AB_MERGE_C R142, R49, R48, R14 ;  /* 0x00000030318e723e */ /* 0x002fe2000480700e */
[----:B------:R-:W-:-:S04]  /*51a0*/  FADD.FTZ R48, R48, R45 ;  /* 0x0000002d30307221 */ /* 0x000fc80000010000 */
[----:B------:R-:W-:Y:S02]  /*51b0*/  FADD.FTZ R49, R49, R48 ;  /* 0x0000003031317221 */ /* 0x000fe40000010000 */
[----:B------:R-:W1:Y:S01]  /*51c0*/  MUFU.EX2 R29, R29 ;  /* 0x0000001d001d7308 */ /* 0x000e620000000800 */
[----:B0-----:R-:W-:Y:S01]  /*51d0*/  FADD.FTZ R9, R3, R12 ;  /* 0x0000000c03097221 */ /* 0x001fe20000010000 */
[----:B------:R-:W-:-:S04]  /*51e0*/  FADD.FTZ R52, R52, R49 ;  /* 0x0000003134347221 */ /* 0x000fc80000010000 */
[----:B------:R-:W-:Y:S02]  /*51f0*/  FADD.FTZ R53, R53, R52 ;  /* 0x0000003435357221 */ /* 0x000fe40000010000 */
[----:B------:R-:W0:Y:S08]  /*5200*/  MUFU.EX2 R6, R6 ;  /* 0x0000000600067308 */ /* 0x000e300000000800 */
[----:B------:R-:W-:Y:S01]  /*5210*/  MUFU.EX2 R24, R24 ;  /* 0x0000001800187308 */ /* 0x000fe20000000800 */
[----:B-1----:R-:W-:-:S07]  /*5220*/  F2FP.SATFINITE.E4M3.F32.PACK_AB_MERGE_C R8, R29, R28, RZ ;  /* 0x0000001c1d08723e */ /* 0x002fce00048070ff */
[----:B------:R-:W1:Y:S01]  /*5230*/  MUFU.EX2 R25, R25 ;  /* 0x0000001900197308 */ /* 0x000e620000000800 */
[----:B0-----:R-:W-:-:S07]  /*5240*/  FADD.FTZ R9, R6, R9 ;  /* 0x0000000906097221 */ /* 0x001fce0000010000 */
[----:B------:R-:W0:Y:S08]  /*5250*/  MUFU.EX2 R54, R54 ;  /* 0x0000003600367308 */ /* 0x000e300000000800 */
[----:B------:R-:W2:Y:S01]  /*5260*/  MUFU.EX2 R55, R55 ;  /* 0x0000003700377308 */ /* 0x000ea20000000800 */
[----:B-1----:R-:W-:Y:S01]  /*5270*/  F2FP.SATFINITE.E4M3.F32.PACK_AB_MERGE_C R136, R25, R24, R8 ;  /* 0x000000181988723e */ /* 0x002fe20004807008 */
[----:B------:R-:W-:-:S04]  /*5280*/  FADD.FTZ R24, R24, R53 ;  /* 0x0000003518187221 */ /* 0x000fc80000010000 */
[----:B------:R-:W-:Y:S02]  /*5290*/  FADD.FTZ R25, R25, R24 ;  /* 0x0000001819197221 */ /* 0x000fe40000010000 */
[----:B------:R-:W1:Y:S01]  /*52a0*/  MUFU.EX2 R26, R26 ;  /* 0x0000001a001a7308 */ /* 0x000e620000000800 */
[----:B0-----:R-:W-:Y:S01]  /*52b0*/  FADD.FTZ R8, R54, R9 ;  /* 0x0000000936087221 */ /* 0x001fe20000010000 */
[----:B------:R-:W-:-:S04]  /*52c0*/  FADD.FTZ R28, R28, R25 ;  /* 0x000000191c1c7221 */ /* 0x000fc80000010000 */
[----:B------:R-:W-:Y:S02]  /*52d0*/  FADD.FTZ R29, R29, R28 ;  /* 0x0000001c1d1d7221 */ /* 0x000fe40000010000 */
[----:B------:R-:W0:Y:S01]  /*52e0*/  MUFU.EX2 R27, R27 ;  /* 0x0000001b001b7308 */ /* 0x000e220000000800 */
[C---:B--2---:R-:W-:Y:S01]  /*52f0*/  F2FP.SATFINITE.E4M3.F32.PACK_AB_MERGE_C R54, R55.reuse, R54, RZ ;  /* 0x000000363736723e */ /* 0x044fe200048070ff */
[----:B------:R-:W-:-:S03]  /*5300*/  FADD.FTZ R55, R55, R8 ;  /* 0x0000000837377221 */ /* 0x000fc60000010000 */
[----:B------:R-:W-:-:S03]  /*5310*/  F2FP.SATFINITE.E4M3.F32.PACK_AB_MERGE_C R143, R6, R3, R54 ;  /* 0x00000003068f723e */ /* 0x000fc60004807036 */
[----:B------:R-:W2:Y:S01]  /*5320*/  MUFU.EX2 R30, R30 ;  /* 0x0000001e001e7308 */ /* 0x000ea20000000800 */
[----:B-1----:R-:W-:-:S07]  /*5330*/  FADD.FTZ R8, R26, R55 ;  /* 0x000000371a087221 */ /* 0x002fce0000010000 */
[----:B------:R-:W-:Y:S01]  /*5340*/  MUFU.EX2 R36, R36 ;  /* 0x0000002400247308 */ /* 0x000fe20000000800 */
[----:B0-----:R-:W-:-:S07]  /*5350*/  FADD.FTZ R7, R27, R8 ;  /* 0x000000081b077221 */ /* 0x001fce0000010000 */
[----:B------:R-:W0:Y:S01]  /*5360*/  MUFU.EX2 R69, R69 ;  /* 0x0000004500457308 */ /* 0x000e220000000800 */
[----:B--2---:R-:W-:-:S07]  /*5370*/  FADD.FTZ R6, R30, R7 ;  /* 0x000000071e067221 */ /* 0x004fce0000010000 */
[----:B------:R-:W1:Y:S08]  /*5380*/  MUFU.EX2 R31, R31 ;  /* 0x0000001f001f7308 */ /* 0x000e700000000800 */
[----:B------:R-:W-:Y:S01]  /*5390*/  MUFU.EX2 R32, R32 ;  /* 0x0000002000207308 */ /* 0x000fe20000000800 */
[----:B0-----:R-:W-:-:S07]  /*53a0*/  F2FP.SATFINITE.E4M3.F32.PACK_AB_MERGE_C R8, R69, R36, RZ ;  /* 0x000000244508723e */ /* 0x001fce00048070ff */
[----:B------:R-:W0:Y:S01]  /*53b0*/  MUFU.EX2 R33, R33 ;  /* 0x0000002100217308 */ /* 0x000e220000000800 */
[C---:B-1----:R-:W-:Y:S01]  /*53c0*/  F2FP.SATFINITE.E4M3.F32.PACK_AB_MERGE_C R30, R31.reuse, R30, RZ ;  /* 0x0000001e1f1e723e */ /* 0x042fe200048070ff */
[----:B------:R-:W-:-:S03]  /*53d0*/  FADD.FTZ R31, R31, R6 ;  /* 0x000000061f1f7221 */ /* 0x000fc60000010000 */
[----:B------:R-:W-:-:S03]  /*53e0*/  F2FP.SATFINITE.E4M3.F32.PACK_AB_MERGE_C R137, R27, R26, R30 ;  /* 0x0000001a1b89723e */ /* 0x000fc6000480701e */
[----:B------:R-:W1:Y:S08]  /*53f0*/  MUFU.EX2 R34, R34 ;  /* 0x0000002200227308 */ /* 0x000e700000000800 */
[----:B------:R-:W2:Y:S01]  /*5400*/  MUFU.EX2 R35, R35 ;  /* 0x0000002300237308 */ /* 0x000ea20000000800 */
[----:B0-----:R-:W-:Y:S01]  /*5410*/  F2FP.SATFINITE.E4M3.F32.PACK_AB_MERGE_C R138, R33, R32, R8 ;  /* 0x00000020218a723e */ /* 0x001fe20004807008 */
[----:B------:R-:W-:-:S04]  /*5420*/  FADD.FTZ R32, R32, R29 ;  /* 0x0000001d20207221 */ /* 0x000fc80000010000 */
[----:B------:R-:W-:Y:S02]  /*5430*/  FADD.FTZ R33, R33, R32 ;  /* 0x0000002021217221 */ /* 0x000fe40000010000 */
[----:B------:R-:W0:Y:S01]  /*5440*/  MUFU.EX2 R38, R38 ;  /* 0x0000002600267308 */ /* 0x000e220000000800 */
[----:B-1----:R-:W-:Y:S01]  /*5450*/  FADD.FTZ R6, R34, R31 ;  /* 0x0000001f22067221 */ /* 0x002fe20000010000 */
[----:B------:R-:W-:-:S06]  /*5460*/  FADD.FTZ R36, R36, R33 ;  /* 0x0000002124247221 */ /* 0x000fcc0000010000 */
[----:B------:R-:W1:Y:S01]  /*5470*/  MUFU.EX2 R37, R37 ;  /* 0x0000002500257308 */ /* 0x000e620000000800 */
[----:B--2---:R-:W-:-:S04]  /*5480*/  FADD.FTZ R3, R35, R6 ;  /* 0x0000000623037221 */ /* 0x004fc80000010000 */
[----:B0-----:R-:W-:Y:S01]  /*5490*/  FADD.FTZ R6, R38, R3 ;  /* 0x0000000326067221 */ /* 0x001fe20000010000 */
[----:B------:R-:W-:Y:S01]  /*54a0*/  VIADD R3, R18, 0xfffffffe ;  /* 0xfffffffe12037836 */ /* 0x000fe20000000000 */
[C---:B-1----:R-:W-:Y:S02]  /*54b0*/  F2FP.SATFINITE.E4M3.F32.PACK_AB_MERGE_C R7, R37.reuse, R38, RZ ;  /* 0x000000262507723e */ /* 0x042fe400048070ff */
[----:B------:R-:W-:Y:S02]  /*54c0*/  FADD.FTZ R6, R37, R6 ;  /* 0x0000000625067221 */ /* 0x000fe40000010000 */
[----:B------:R-:W-:Y:S01]  /*54d0*/  F2FP.SATFINITE.E4M3.F32.PACK_AB_MERGE_C R139, R35, R34, R7 ;  /* 0x00000022238b723e */ /* 0x000fe20004807007 */
[----:B------:R-:W-:Y:S01]  /*54e0*/  FADD.FTZ R7, R69, R36 ;  /* 0x0000002445077221 */ /* 0x000fe20000010000 */
[----:B------:R-:W-:Y:S06]  /*54f0*/  @P1 BRA `(.L_x_843) ;  /* 0x00000000004c1947 */ /* 0x000fec0003800000 */
[----:B------:R-:W-:Y:S01]  /*5500*/  ISETP.LT.AND P1, PT, RZ, UR49, PT ;  /* 0x00000031ff007c0c */ /* 0x000fe2000bf21270 */
[----:B------:R-:W-:-:S12]  /*5510*/  UIADD3 UR7, UR49, -0x1, URZ ;  /* 0xffffffff31077890 */ /* 0x000fd8000fffe03f */
[----:B------:R-:W-:Y:S05]  /*5520*/  @P1 BRA `(.L_x_844) ;  /* 0x0000000000201947 */ /* 0x000fea0003800000 */
[----:B------:R-:W-:Y:S01]  /*5530*/  ULDC UR11, c[0x0][0x9e4] ;  /* 0x00027900000b7ab9 */ /* 0x000fe20000000800 */
[----:B------:R-:W-:Y:S02]  /*5540*/  UIADD3 UR7, -UR49, URZ, URZ ;  /* 0x0000003f31077290 */ /* 0x000fe4000fffe13f */
[----:B------:R-:W-:-:S11]  /*5550*/  UISETP.NE.AND UP0, UPT, UR11, 0x1, UPT ;  /* 0x000000010b00788c */ /* 0x000fd6000bf05270 */
[----:B------:R-:W-:Y:S02]  /*5560*/  @UP0 ULDC.64 UR12, c[0x0][0x9e8] ;  /* 0x00027a00000c0ab9 */ /* 0x000fe40000000a00 */
[----:B------:R-:W-:-:S04]  /*5570*/  UIMAD.WIDE.U32 UR4, UR7, UR12, URZ ;  /* 0x0000000c070472a5 */ /* 0x000fc8000f8e003f */
[----:B------:R-:W-:-:S04]  /*5580*/  @UP0 USHF.R.U32.HI UR7, URZ, UR13, UR5 ;  /* 0x0000000d3f070299 */ /* 0x000fc80008011605 */
[----:B------:R-:W-:Y:S01]  /*5590*/  ULOP3.LUT UR7, URZ, UR7, URZ, 0x33, !UPT ;  /* 0x000000073f077292 */ /* 0x000fe2000f8e333f */
[----:B------:R-:W-:Y:S11]  /*55a0*/  BRA `(.L_x_845) ;  /* 0x0000000000147947 */ /* 0x000ff60003800000 */
.L_x_844:
[----:B------:R-:W-:Y:S02]  /*55b0*/  ULDC UR11, c[0x0][0x9e4] ;  /* 0x00027900000b7ab9 */ /* 0x000fe40000000800 */
[----:B------:R-:W-:-:S11]  /*55c0*/  UISETP.NE.AND UP0, UPT, UR11, 0x1, UPT ;  /* 0x000000010b00788c */ /* 0x000fd6000bf05270 */
[----:B------:R-:W-:Y:S02]  /*55d0*/  @UP0 ULDC.64 UR12, c[0x0][0x9e8] ;  /* 0x00027a00000c0ab9 */ /* 0x000fe40000000a00 */
[----:B------:R-:W-:-:S04]  /*55e0*/  UIMAD.WIDE.U32 UR4, UR7, UR12, URZ ;  /* 0x0000000c070472a5 */ /* 0x000fc8000f8e003f */
[----:B------:R-:W-:-:S12]  /*55f0*/  @UP0 USHF.R.U32.HI UR7, URZ, UR13, UR5 ;  /* 0x0000000d3f070299 */ /* 0x000fd80008011605 */
.L_x_845:
[----:B------:R-:W-:-:S04]  /*5600*/  UIMAD UR7, UR7, UR11, UR11 ;  /* 0x0000000b070772a4 */ /* 0x000fc8000f8e020b */
[----:B------:R-:W-:-:S04]  /*5610*/  UISETP.LT.AND UP0, UPT, UR10, UR7, UPT ;  /* 0x000000070a00728c */ /* 0x000fc8000bf01270 */
[----:B------:R-:W-:-:S12]  /*5620*/  USEL UR10, UR10, UR7, UP0 ;  /* 0x000000070a0a7287 */ /* 0x000fd80008000000 */
.L_x_843:
[----:B------:R-:W-:Y:S01]  /*5630*/  UIMAD.WIDE UR10, UR10, 0x66666667, URZ ;  /* 0x666666670a0a78a5 */ /* 0x000fe2000f8e023f */
[----:B------:R-:W0:Y:S01]  /*5640*/  S2UR UR4, SR_CgaCtaId ;  /* 0x00000000000479c3 */ /* 0x000e220000008800 */
[----:B------:R-:W-:Y:S01]  /*5650*/  UMOV UR7, URZ ;  /* 0x0000003f00077c82 */ /* 0x000fe20008000000 */
[----:B------:R-:W-:Y:S01]  /*5660*/  CS2R R24, SRZ ;  /* 0x0000000000187805 */ /* 0x000fe2000001ff00 */
[----:B------:R-:W-:Y:S01]  /*5670*/  USHF.R.U32.HI UR5, URZ, 0x1f, UR11 ;  /* 0x0000001f3f057899 */ /* 0x000fe2000801160b */
[----:B------:R-:W-:Y:S02]  /*5680*/  CS2R R26, SRZ ;  /* 0x00000000001a7805 */ /* 0x000fe4000001ff00 */
[----:B------:R-:W-:Y:S02]  /*5690*/  CS2R R28, SRZ ;  /* 0x00000000001c7805 */ /* 0x000fe4000001ff00 */
[----:B------:R-:W-:Y:S01]  /*56a0*/  CS2R R30, SRZ ;  /* 0x00000000001e7805 */ /* 0x000fe2000001ff00 */
[----:B------:R-:W-:Y:S01]  /*56b0*/  ULEA.HI.SX32 UR5, UR11, UR5, 0x1a ;  /* 0x000000050b057291 */ /* 0x000fe2000f8fd23f */
[----:B------:R-:W-:-:S02]  /*56c0*/  CS2R R32, SRZ ;  /* 0x0000000000207805 */ /* 0x000fc4000001ff00 */
[----:B------:R-:W-:Y:S02]  /*56d0*/  CS2R R34, SRZ ;  /* 0x0000000000227805 */ /* 0x000fe4000001ff00 */
[----:B------:R-:W-:Y:S01]  /*56e0*/  CS2R R36, SRZ ;  /* 0x0000000000247805 */ /* 0x000fe2000001ff00 */
[----:B------:R-:W-:Y:S01]  /*56f0*/  UISETP.LT.AND UP0, UPT, UR46, UR5, UPT ;  /* 0x000000052e00728c */ /* 0x000fe2000bf01270 */
[----:B------:R-:W-:Y:S02]  /*5700*/  CS2R R38, SRZ ;  /* 0x0000000000267805 */ /* 0x000fe4000001ff00 */
[----:B------:R-:W-:Y:S02]  /*5710*/  CS2R R40, SRZ ;  /* 0x0000000000287805 */ /* 0x000fe4000001ff00 */
[----:B------:R-:W-:Y:S01]  /*5720*/  CS2R R42, SRZ ;  /* 0x00000000002a7805 */ /* 0x000fe2000001ff00 */
[----:B------:R-:W-:Y:S01]  /*5730*/  USEL UR22, UR46, UR5, !UP0 ;  /* 0x000000052e167287 */ /* 0x000fe2000c000000 */
[----:B------:R-:W-:-:S02]  /*5740*/  CS2R R44, SRZ ;  /* 0x00000000002c7805 */ /* 0x000fc4000001ff00 */
[----:B------:R-:W-:Y:S01]  /*5750*/  CS2R R46, SRZ ;  /* 0x00000000002e7805 */ /* 0x000fe2000001ff00 */
[----:B------:R-:W-:Y:S01]  /*5760*/  UMOV UR5, URZ ;  /* 0x0000003f00057c82 */ /* 0x000fe20008000000 */
[----:B------:R-:W-:Y:S02]  /*5770*/  CS2R R48, SRZ ;  /* 0x0000000000307805 */ /* 0x000fe4000001ff00 */
[----:B------:R-:W-:Y:S02]  /*5780*/  CS2R R50, SRZ ;  /* 0x0000000000327805 */ /* 0x000fe4000001ff00 */
[----:B------:R-:W-:Y:S02]  /*5790*/  ISETP.GE.AND P1, PT, R3, UR22, PT ;  /* 0x0000001603007c0c */ /* 0x000fe4000bf26270 */
[----:B------:R-:W-:Y:S02]  /*57a0*/  CS2R R52, SRZ ;  /* 0x0000000000347805 */ /* 0x000fe4000001ff00 */
[----:B------:R-:W-:-:S09]  /*57b0*/  CS2R R54, SRZ ;  /* 0x0000000000367805 */ /* 0x000fd2000001ff00 */
[----:B0-----:R-:W-:Y:S05]  /*57c0*/  @!P1 BRA `(.L_x_846) ;  /* 0x0000004000249947 */ /* 0x001fea0003800000 */
        /* <DEDUP_REMOVED lines=17> */
[----:B------:R-:W-:Y:S01]  /*58e0*/  UMOV UR23, URZ ;  /* 0x0000003f00177c82 */ /* 0x000fe20008000000 */
[----:B------:R-:W-:Y:S01]  /*58f0*/  ULDC UR16, c[0x0][0x9e4] ;  /* 0x0002790000107ab9 */ /* 0x000fe20000000800 */
[----:B------:R-:W-:Y:S01]  /*5900*/  ULDC UR17, c[0x0][0x288] ;  /* 0x0000a20000117ab9 */ /* 0x000fe20000000800 */
[----:B------:R-:W-:Y:S01]  /*5910*/  ULDC UR19, c[0x0][0x2f0] ;  /* 0x0000bc0000137ab9 */ /* 0x000fe20000000800 */
[----:B------:R-:W-:-:S05]  /*5920*/  ULDC UR18, c[0x0][0x9e0] ;  /* 0x0002780000127ab9 */ /* 0x000fca0000000800 */
.L_x_865:
[----:B------:R-:W-:-:S04]  /*5930*/  UIADD3 UR5, UR23, 0x1, URZ ;  /* 0x0000000117057890 */ /* 0x000fc8000fffe03f */
[----:B------:R-:W-:-:S04]  /*5940*/  UISETP.NE.AND UP0, UPT, UR5, 0x2, UPT ;  /* 0x000000020500788c */ /* 0x000fc8000bf05270 */
[----:B------:R-:W-:Y:S02]  /*5950*/  USEL UR10, URZ, 0x1, UP0 ;  /* 0x000000013f0a7887 */ /* 0x000fe40008000000 */
[----:B------:R-:W-:Y:S02]  /*5960*/  USEL UR7, UR5, URZ, UP0 ;  /* 0x0000003f05077287 */ /* 0x000fe40008000000 */
[----:B------:R-:W-:Y:S01]  /*5970*/  ULOP3.LUT UR5, UR24, UR10, URZ, 0x3c, !UPT ;  /* 0x0000000a18057292 */ /* 0x000fe2000f8e3c3f */
[----:B------:R-:W-:Y:S11]  /*5980*/  @!P0 BRA `(.L_x_847) ;  /* 0x0000000000048947 */ /* 0x000ff60003800000 */
[----:B------:R-:W-:Y:S01]  /*5990*/  BPT.TRAP 0x1 ;  /* 0x000000040000795c */ /* 0x000fe20000300000 */
.L_x_847:
[----:B------:R-:W-:Y:S01]  /*59a0*/  ULEA UR21, UR7, UR47, 0x3 ;  /* 0x0000002f07157291 */ /* 0x000fe2000f8e183f */
[----:B------:R-:W-:-:S05]  /*59b0*/  IMAD.U32 R8, RZ, RZ, UR5 ;  /* 0x00000005ff087e24 */ /* 0x000fca000f8e00ff */
[----:B------:R-:W-:-:S04]  /*59c0*/  SHF.L.U32 R8, R8, 0x1f, RZ ;  /* 0x0000001f08087819 */ /* 0x000fc800000006ff */
[----:B------:R0:W1:Y:S01]  /*59d0*/  SYNCS.PHASECHK.TRANS64.TRYWAIT P1, [UR21+0x12430], R8 ;  /* 0x01243008ff0075a7 */ /* 0x0000620008020155 */
[----:B------:R-:W-:Y:S05]  /*59e0*/  @!P0 BRA `(.L_x_848) ;  /* 0x0000000000048947 */ /* 0x000fea0003800000 */
[----:B------:R-:W-:Y:S01]  /*59f0*/  BPT.TRAP 0x1 ;  /* 0x000000040000795c */ /* 0x000fe20000300000 */
.L_x_848:
[----:B-1----:R-:W-:Y:S05]  /*5a00*/  @P1 BRA `(.L_x_849) ;  /* 0x0000000000081947 */ /* 0x002fea0003800000 */
[----:B------:R-:W1:Y:S02]  /*5a10*/  SYNCS.PHASECHK.TRANS64.TRYWAIT P1, [UR21+0x12430], R8 ;  /* 0x01243008ff0075a7 */ /* 0x000e640008020155 */
[----:B-1----:R-:W-:Y:S05]  /*5a20*/  @!P1 BRA `(.L_x_850) ;  /* 0x0000010c00d89947 */ /* 0x002fea0003800000 */
.L_x_849:
[----:B------:R-:W-:Y:S01]  /*5a30*/  UIMAD UR25, UR7, 0x280, UR6 ;  /* 0x00000280071978a4 */ /* 0x000fe2000f8e0206 */
[----:B------:R-:W-:Y:S01]  /*5a40*/  WARPGROUP.ARRIVE ;  /* 0x00000000000079c5 */ /* 0x000fe20000000000 */
[----:B------:R-:W-:Y:S01]  /*5a50*/  UMOV UR39, 0x80000020 ;  /* 0x8000002000277882 */ /* 0x000fe20000000000 */
[----:B------:R-:W-:Y:S01]  /*5a60*/  UMOV UR12, UR36 ;  /* 0x00000024000c7c82 */ /* 0x000fe20008000000 */
[----:B------:R-:W-:Y:S02]  /*5a70*/  UIADD3 UR10, UR25, 0x80, URZ ;  /* 0x00000080190a7890 */ /* 0x000fe4000fffe03f */
[----:B------:R-:W-:Y:S02]  /*5a80*/  UIADD3 UR14, UR25, 0x100, URZ ;  /* 0x00000100190e7890 */ /* 0x000fe4000fffe03f */
[----:B------:R-:W-:Y:S01]  /*5a90*/  UMOV UR38, UR25 ;  /* 0x0000001900267c82 */ /* 0x000fe20008000000 */
[----:B------:R-:W-:Y:S01]  /*5aa0*/  UMOV UR13, UR37 ;  /* 0x00000025000d7c82 */ /* 0x000fe20008000000 */
[----:B------:R-:W-:Y:S01]  /*5ab0*/  QGMMA.64x32x32.F32.E4M3.E4M3 R120, gdesc[UR36], RZ, !UPT, gsb0 ;  /* 0x00600000247879f3 */ /* 0x000fe2000c0008ff */
[----:B------:R-:W-:Y:S01]  /*5ac0*/  UMOV UR38, UR10 ;  /* 0x0000000a00267c82 */ /* 0x000fe20008000000 */
[----:B------:R-:W-:Y:S01]  /*5ad0*/  UMOV UR39, 0x80000020 ;  /* 0x8000002000277882 */ /* 0x000fe20000000000 */
[----:B------:R-:W-:Y:S01]  /*5ae0*/  UMOV UR15, 0x80000020 ;  /* 0x80000020000f7882 */ /* 0x000fe20000000000 */
[----:B------:R-:W-:-:S02]  /*5af0*/  UIADD3 UR11, UR25, 0x180, URZ ;  /* 0x00000180190b7890 */ /* 0x000fc4000fffe03f */
[----:B------:R-:W-:Y:S02]  /*5b00*/  UIADD3 UR10, UR25, 0x200, URZ ;  /* 0x00000200190a7890 */ /* 0x000fe4000fffe03f */
[----:B------:R-:W-:Y:S02]  /*5b10*/  UIADD3 UR26, UR25, 0x102, URZ ;  /* 0x00000102191a7890 */ /* 0x000fe4000fffe03f */
[----:B------:R-:W-:Y:S01]  /*5b20*/  UIADD3 UR27, UR25, 0x182, URZ ;  /* 0x00000182191b7890 */ /* 0x000fe2000fffe03f */
[----:B------:R-:W-:Y:S02]  /*5b30*/  WARPGROUP.DEPBAR.LE gsb0, 0x0 ;  /* 0x00008000000079c5 */ /* 0x000fe40000010000 */
        /* <DEDUP_REMOVED lines=17> */
[----:B------:R-:W-:Y:S02]  /*5c50*/  UIADD3 UR10, UR25, 0x2, URZ ;  /* 0x00000002190a7890 */ /* 0x000fe4000fffe03f */
[----:B------:R-:W-:Y:S01]  /*5c60*/  UIADD3 UR25, UR25, 0x202, URZ ;  /* 0x0000020219197890 */ /* 0x000fe2000fffe03f */
        /* <DEDUP_REMOVED lines=8> */
[----:B------:R-:W-:Y:S01]  /*5cf0*/  UMOV UR14, UR26 ;  /* 0x0000001a000e7c82 */ /* 0x000fe20008000000 */
        /* <DEDUP_REMOVED lines=19> */
.L_x_851:
[----:B------:R-:W-:Y:S01]  /*5e30*/  ULEA UR13, UR23, UR47, 0x3 ;  /* 0x0000002f170d7291 */ /* 0x000fe2000f8e183f */
[----:B01----:R-:W-:-:S05]  /*5e40*/  IMAD.U32 R8, RZ, RZ, UR24 ;  /* 0x00000018ff087e24 */ /* 0x003fca000f8e00ff */
[----:B------:R-:W-:-:S04]  /*5e50*/  SHF.L.U32 R8, R8, 0x1f, RZ ;  /* 0x0000001f08087819 */ /* 0x000fc800000006ff */
[----:B------:R0:W1:Y:S01]  /*5e60*/  SYNCS.PHASECHK.TRANS64.TRYWAIT P1, [UR13+0x12450], R8 ;  /* 0x01245008ff0075a7 */ /* 0x000062000802014d */
[----:B------:R-:W-:Y:S05]  /*5e70*/  @!P0 BRA `(.L_x_852) ;  /* 0x0000000000048947 */ /* 0x000fea0003800000 */
[----:B------:R-:W-:Y:S01]  /*5e80*/  BPT.TRAP 0x1 ;  /* 0x000000040000795c */ /* 0x000fe20000300000 */
.L_x_852:
[----:B-1----:R-:W-:Y:S05]  /*5e90*/  @P1 BRA `(.L_x_853) ;  /* 0x0000000000081947 */ /* 0x002fea0003800000 */
[----:B------:R-:W1:Y:S02]  /*5ea0*/  SYNCS.PHASECHK.TRANS64.TRYWAIT P1, [UR13+0x12450], R8 ;  /* 0x01245008ff0075a7 */ /* 0x000e64000802014d */
[----:B-1----:R-:W-:Y:S05]  /*5eb0*/  @!P1 BRA `(.L_x_854) ;  /* 0x0000010800cc9947 */ /* 0x002fea0003800000 */
.L_x_853:
        /* <DEDUP_REMOVED lines=32> */
.L_x_855:
[----:B------:R-:W-:Y:S01]  /*60c0*/  UISETP.NE.AND UP1, UPT, UR45, URZ, UPT ;  /* 0x0000003f2d00728c */ /* 0x000fe2000bf25270 */
[----:B------:R-:W-:Y:S01]  /*60d0*/  IMAD.MOV.U32 R15, RZ, RZ, R10 ;  /* 0x000000ffff0f7224 */ /* 0x000fe200078e000a */
[----:B------:R-:W-:Y:S01]  /*60e0*/  UISETP.NE.AND UP0, UPT, UR48, URZ, UPT ;  /* 0x0000003f3000728c */ /* 0x000fe2000bf05270 */
[----:B------:R-:W-:Y:S01]  /*60f0*/  IMAD R18, R3, -0xa0, RZ ;  /* 0xffffff6003127824 */ /* 0x000fe200078e02ff */
[----:B------:R-:W-:Y:S02]  /*6100*/  UIADD3 UR21, UR21, 0x12440, URZ ;  /* 0x0001244015157890 */ /* 0x000fe4000fffe03f */
[----:B------:R-:W-:Y:S02]  /*6110*/  PLOP3.LUT P1, PT, PT, PT, UP1, 0x80, 0x0 ;  /* 0x000000000000781c */ /* 0x000fe40003f2f018 */
[----:B------:R-:W-:Y:S01]  /*6120*/  PLOP3.LUT P2, PT, PT, PT, UP1, 0x80, 0x0 ;  /* 0x000000000000781c */ /* 0x000fe20003f4f018 */
[----:B------:R-:W-:Y:S02]  /*6130*/  UPRMT UR21, UR4, 0x654, UR21 ;  /* 0x0000065404157896 */ /* 0x000fe40008000015 */
[----:B------:R-:W-:-:S07]  /*6140*/  @UP1 ULDC UR10, c[0x0][0x44c] ;  /* 0x00011300000a1ab9 */ /* 0x000fce0000000800 */
[----:B------:R-:W-:Y:S01]  /*6150*/  SYNCS.ARRIVE.TRANS64.RED.A1T0 RZ, [UR21], RZ ;  /* 0x000000ffffff79a7 */ /* 0x000fe20008100415 */
[----:B01----:R-:W-:Y:S01]  /*6160*/  @P1 IMAD.HI.U32 R8, R10, UR10, RZ ;  /* 0x0000000a0a081c27 */ /* 0x003fe2000f8e00ff */
[----:B------:R-:W-:Y:S01]  /*6170*/  @UP1 ULDC UR10, c[0x0][0x450] ;  /* 0x00011400000a1ab9 */ /* 0x000fe20000000800 */
[----:B------:R-:W-:-:S03]  /*6180*/  PLOP3.LUT P1, PT, PT, PT, UP0, 0x40, 0x0 ;  /* 0x000000000000781c */ /* 0x000fc60003f2e808 */
[----:B------:R-:W-:Y:S01]  /*6190*/  @P2 SHF.R.U32.HI R15, RZ, UR10, R8 ;  /* 0x0000000aff0f2c19 */ /* 0x000fe20008011608 */
[----:B------:R-:W-:-:S04]  /*61a0*/  VIADD R8, R18, 0x1 ;  /* 0x0000000112087836 */ /* 0x000fc80000000000 */
[----:B------:R-:W0:Y:S01]  /*61b0*/  SHFL.IDX PT, R19, R15, RZ, 0x1c1f ;  /* 0x001c1fff0f137589 */ /* 0x000e2200000e0000 */
[----:B------:R-:W-:-:S04]  /*61c0*/  IMAD R9, R11, -0x2, R8 ;  /* 0xfffffffe0b097824 */ /* 0x000fc800078e0208 */
[----:B------:R-:W-:-:S04]  /*61d0*/  IMAD R8, R16, UR19, R9 ;  /* 0x0000001310087c24 */ /* 0x000fc8000f8e0209 */
[----:B------:R-:W-:-:S04]  /*61e0*/  VIADD R8, R8, -UR17 ;  /* 0x8000001108087c36 */ /* 0x000fc80008000000 */
[C---:B------:R-:W-:Y:S02]  /*61f0*/  VIADD R14, R8.reuse, UR18 ;  /* 0x00000012080e7c36 */ /* 0x040fe40008000000 */
[----:B------:R-:W-:Y:S02]  /*6200*/  VIADD R13, R8, UR20 ;  /* 0x00000014080d7c36 */ /* 0x000fe40008000000 */
[----:B------:R-:W-:Y:S02]  /*6210*/  VIADD R8, R9, 0xffffffff ;  /* 0xffffffff09087836 */ /* 0x000fe40000000000 */
[--C-:B0-----:R-:W-:Y:S02]  /*6220*/  IMAD.IADD R12, R14, 0x1, R19.reuse ;  /* 0x000000010e0c7824 */ /* 0x101fe400078e0213 */
[----:B------:R-:W-:Y:S01]  /*6230*/  IMAD.IADD R9, R13, 0x1, R19 ;  /* 0x000000010d097824 */ /* 0x000fe200078e0213 */
[----:B------:R-:W-:Y:S06]  /*6240*/  @P1 BRA `(.L_x_856) ;  /* 0x0000000000581947 */ /* 0x000fec0003800000 */
[----:B------:R-:W-:Y:S01]  /*6250*/  IMAD R19, R16, UR19, R19 ;  /* 0x0000001310137c24 */ /* 0x000fe2000f8e0213 */
[----:B------:R-:W-:Y:S03]  /*6260*/  BSSY B0, `(.L_x_857) ;  /* 0x0000011000007945 */ /* 0x000fe60003800000 */
[----:B------:R-:W-:-:S05]  /*6270*/  VIADD R19, R19, -UR17 ;  /* 0x8000001113137c36 */ /* 0x000fca0008000000 */
[----:B------:R-:W-:-:S13]  /*6280*/  ISETP.GT.AND P1, PT, R19, -0x1, PT ;  /* 0xffffffff1300780c */ /* 0x000fda0003f24270 */
[----:B------:R-:W-:Y:S05]  /*6290*/  @P1 BRA `(.L_x_858) ;  /* 0x0000000000201947 */ /* 0x000fea0003800000 */
[----:B------:R-:W-:Y:S01]  /*62a0*/  IMAD.U32 R22, RZ, RZ, UR16 ;  /* 0x00000010ff167e24 */ /* 0x000fe2000f8e00ff */
[----:B------:R-:W-:-:S04]  /*62b0*/  LOP3.LUT R19, RZ, R19, RZ, 0x33, !PT ;  /* 0x00000013ff137212 */ /* 0x000fc800078e33ff */
[----:B------:R-:W-:-:S13]  /*62c0*/  ISETP.NE.AND P1, PT, R22, 0x1, PT ;  /* 0x000000011600780c */ /* 0x000fda0003f25270 */
[----:B------:R-:W0:Y:S02]  /*62d0*/  @P1 LDC.64 R20, c[0x0][0x9e8] ;  /* 0x00027a00ff141b82 */ /* 0x000e240000000a00 */
[----:B0-----:R-:W-:-:S05]  /*62e0*/  @P1 IMAD.HI.U32 R20, R19, R20, RZ ;  /* 0x0000001413141227 */ /* 0x001fca00078e00ff */
[----:B------:R-:W-:-:S04]  /*62f0*/  @P1 SHF.R.U32.HI R19, RZ, R21, R20 ;  /* 0x00000015ff131219 */ /* 0x000fc80000011614 */
[----:B------:R-:W-:Y:S01]  /*6300*/  LOP3.LUT R19, RZ, R19, RZ, 0x33, !PT ;  /* 0x00000013ff137212 */ /* 0x000fe200078e33ff */
[----:B------:R-:W-:Y:S06]  /*6310*/  BRA `(.L_x_859) ;  /* 0x0000000000147947 */ /* 0x000fec0003800000 */
.L_x_858:
[----:B------:R-:W-:-:S05]  /*6320*/  IMAD.U32 R22, RZ, RZ, UR16 ;  /* 0x00000010ff167e24 */ /* 0x000fca000f8e00ff */
[----:B------:R-:W-:-:S13]  /*6330*/  ISETP.NE.AND P1, PT, R22, 0x1, PT ;  /* 0x000000011600780c */ /* 0x000fda0003f25270 */
[----:B------:R-:W0:Y:S02]  /*6340*/  @P1 LDC.64 R20, c[0x0][0x9e8] ;  /* 0x00027a00ff141b82 */ /* 0x000e240000000a00 */
[----:B0-----:R-:W-:-:S05]  /*6350*/  @P1 IMAD.HI.U32 R20, R19, R20, RZ ;  /* 0x0000001413141227 */ /* 0x001fca00078e00ff */
[----:B------:R-:W-:-:S07]  /*6360*/  @P1 SHF.R.U32.HI R19, RZ, R21, R20 ;  /* 0x00000015ff131219 */ /* 0x000fce0000011614 */
.L_x_859:
[----:B------:R-:W-:Y:S05]  /*6370*/  BSYNC B0 ;  /* 0x0000000000007941 */ /* 0x000fea0003800000 */
.L_x_857:
[----:B------:R-:W-:-:S05]  /*6380*/  IMAD R19, R19, R22, R8 ;  /* 0x0000001613137224 */ /* 0x000fca00078e0208 */
[----:B------:R-:W-:Y:S02]  /*6390*/  VIADDMNMX R12, R19, R22, R12, PT ;  /* 0x00000016130c7246 */ /* 0x000fe4000380010c */
[----:B------:R-:W-:-:S07]  /*63a0*/  VIMNMX R9, R9, R19, !PT ;  /* 0x0000001309097248 */ /* 0x000fce0007fe0100 */
.L_x_856:
        /* <DEDUP_REMOVED lines=230> */
[----:B------:R-:W-:Y:S01]  /*7210*/  ISETP.GT.AND P6, PT, R9, 0x99, !P6 ;  /* 0x000000990900780c */ /* 0x000fe200077c4270 */
[----:B------:R-:W-:-:S03]  /*7220*/  IMAD.IADD R9, R13, 0x1, R15 ;  /* 0x000000010d097824 */ /* 0x000fc600078e020f */
[----:B------:R-:W-:-:S04]  /*7230*/  ISETP.LT.OR P6, PT, R12, 0x9a, P6 ;  /* 0x0000009a0c00780c */ /* 0x000fc800037c1670 */
[----:B------:R-:W-:Y:S02]  /*7240*/  FSEL R69, R69, -INF , !P6 ;  /* 0xff80000045457808 */ /* 0x000fe40007000000 */
[----:B------:R-:W-:-:S13]  /*7250*/  PLOP3.LUT P6, PT, PT, PT, UP0, 0x40, 0x0 ;  /* 0x000000000000781c */ /* 0x000fda0003fce808 */
[----:B------:R-:W-:Y:S05]  /*7260*/  @P6 BRA `(.L_x_860) ;  /* 0x0000000000586947 */ /* 0x000fea0003800000 */
        /* <DEDUP_REMOVED lines=13> */
.L_x_862:
[----:B------:R-:W-:-:S05]  /*7340*/  IMAD.U32 R19, RZ, RZ, UR16 ;  /* 0x00000010ff137e24 */ /* 0x000fca000f8e00ff */
[----:B------:R-:W-:-:S13]  /*7350*/  ISETP.NE.AND P6, PT, R19, 0x1, PT ;  /* 0x000000011300780c */ /* 0x000fda0003fc5270 */
[----:B------:R-:W0:Y:S02]  /*7360*/  @P6 LDC.64 R12, c[0x0][0x9e8] ;  /* 0x00027a00ff0c6b82 */ /* 0x000e240000000a00 */
[----:B0-----:R-:W-:-:S05]  /*7370*/  @P6 IMAD.HI.U32 R12, R15, R12, RZ ;  /* 0x0000000c0f0c6227 */ /* 0x001fca00078e00ff */
[----:B------:R-:W-:-:S07]  /*7380*/  @P6 SHF.R.U32.HI R15, RZ, R13, R12 ;  /* 0x0000000dff0f6219 */ /* 0x000fce000001160c */
.L_x_863:
[----:B------:R-:W-:Y:S05]  /*7390*/  BSYNC B0 ;  /* 0x0000000000007941 */ /* 0x000fea0003800000 */
.L_x_861:
[----:B------:R-:W-:-:S05]  /*73a0*/  IMAD R8, R15, R19, R8 ;  /* 0x000000130f087224 */ /* 0x000fca00078e0208 */
[----:B------:R-:W-:Y:S02]  /*73b0*/  VIADDMNMX R14, R8, R19, R14, PT ;  /* 0x00000013080e7246 */ /* 0x000fe4000380010e */
[----:B------:R-:W-:-:S07]  /*73c0*/  VIMNMX R9, R9, R8, !PT ;  /* 0x0000000809097248 */ /* 0x000fce0007fe0100 */
.L_x_860:
[----:B------:R-:W-:Y:S01]  /*73d0*/  ISETP.GT.AND P1, PT, R9, 0x20, !P1 ;  /* 0x000000200900780c */ /* 0x000fe20004f24270 */
[----:B------:R-:W-:Y:S01]  /*73e0*/  IMAD.U32 R15, RZ, RZ, UR44 ;  /* 0x0000002cff0f7e24 */ /* 0x000fe2000f8e00ff */
[----:B------:R-:W-:Y:S02]  /*73f0*/  LOP3.LUT P6, RZ, R0, 0x20000, RZ, 0xc0, !PT ;  /* 0x0002000000ff7812 */ /* 0x000fe400078cc0ff */
        /* <DEDUP_REMOVED lines=73> */
[----:B------:R-:W-:Y:S02]  /*7890*/  ISETP.GT.AND P1, PT, R9, 0x49, !P6 ;  /* 0x000000490900780c */ /* 0x000fe40007724270 */
[----:B------:R-:W-:Y:S02]  /*78a0*/  LOP3.LUT P6, RZ, R0, 0x40, RZ, 0xc0, !PT ;  /* 0x0000004000ff7812 */ /* 0x000fe400078cc0ff */
        /* <DEDUP_REMOVED lines=22> */
[----:B------:R-:W-:Y:S01]  /*7a10*/  ISETP.GT.AND P2, PT, R9, 0x89, !P2 ;  /* 0x000000890900780c */ /* 0x000fe20005744270 */
[----:B------:R-:W0:Y:S01]  /*7a20*/  SHFL.BFLY PT, R13, R12, 0x2, 0x1f ;  /* 0x0c401f000c0d7f89 */ /* 0x000e2200000e0000 */
[----:B------:R-:W-:Y:S02]  /*7a30*/  FSEL R102, R102, -INF , !P1 ;  /* 0xff80000066667808 */ /* 0x000fe40004800000 */
[----:B------:R-:W-:-:S02]  /*7a40*/  LOP3.LUT P1, RZ, R0, 0x2000, RZ, 0xc0, !PT ;  /* 0x0000200000ff7812 */ /* 0x000fc4000782c0ff */
[C---:B------:R-:W-:Y:S02]  /*7a50*/  ISETP.GT.AND P3, PT, R9.reuse, 0x90, !P3 ;  /* 0x000000900900780c */ /* 0x040fe40005f64270 */
[C---:B------:R-:W-:Y:S02]  /*7a60*/  ISETP.GT.AND P1, PT, R9.reuse, 0x59, !P1 ;  /* 0x000000590900780c */ /* 0x040fe40004f24270 */
[C---:B------:R-:W-:Y:S02]  /*7a70*/  ISETP.GT.AND P4, PT, R9.reuse, 0x91, !P4 ;  /* 0x000000910900780c */ /* 0x040fe40006784270 */
[----:B------:R-:W-:Y:S02]  /*7a80*/  ISETP.LT.OR P1, PT, R14, 0x5a, P1 ;  /* 0x0000005a0e00780c */ /* 0x000fe40000f21670 */
[----:B------:R-:W-:Y:S02]  /*7a90*/  ISETP.GT.AND P5, PT, R9, 0x98, !P5 ;  /* 0x000000980900780c */ /* 0x000fe40006fa4270 */
[----:B------:R-:W-:-:S02]  /*7aa0*/  FSEL R103, R103, -INF , !P1 ;  /* 0xff80000067677808 */ /* 0x000fc40004800000 */
[----:B------:R-:W-:Y:S02]  /*7ab0*/  LOP3.LUT P1, RZ, R0, 0x1000, RZ, 0xc0, !PT ;  /* 0x0000100000ff7812 */ /* 0x000fe4000782c0ff */
[C---:B------:R-:W-:Y:S02]  /*7ac0*/  ISETP.LT.OR P2, PT, R14.reuse, 0x8a, P2 ;  /* 0x0000008a0e00780c */ /* 0x040fe40001741670 */
[----:B------:R-:W-:Y:S02]  /*7ad0*/  ISETP.GT.AND P1, PT, R9, 0x60, !P1 ;  /* 0x000000600900780c */ /* 0x000fe40004f24270 */
[C---:B------:R-:W-:Y:S02]  /*7ae0*/  ISETP.LT.OR P3, PT, R14.reuse, 0x91, P3 ;  /* 0x000000910e00780c */ /* 0x040fe40001f61670 */
[----:B------:R-:W-:Y:S02]  /*7af0*/  ISETP.LT.OR P1, PT, R14, 0x61, P1 ;  /* 0x000000610e00780c */ /* 0x000fe40000f21670 */
[----:B0-----:R-:W-:-:S02]  /*7b00*/  FMNMX.FTZ R18, R12, R13, !PT ;  /* 0x0000000d0c127209 */ /* 0x001fc40007810000 */
[----:B------:R-:W-:Y:S02]  /*7b10*/  FSEL R74, R74, -INF , !P1 ;  /* 0xff8000004a4a7808 */ /* 0x000fe40004800000 */
[----:B------:R-:W-:Y:S01]  /*7b20*/  LOP3.LUT P1, RZ, R0, 0x800, RZ, 0xc0, !PT ;  /* 0x0000080000ff7812 */ /* 0x000fe2000782c0ff */
[----:B------:R-:W0:Y:S01]  /*7b30*/  SHFL.BFLY PT, R13, R18, 0x1, 0x1f ;  /* 0x0c201f00120d7f89 */ /* 0x000e2200000e0000 */
[----:B------:R-:W-:Y:S02]  /*7b40*/  ISETP.LT.OR P4, PT, R14, 0x92, P4 ;  /* 0x000000920e00780c */ /* 0x000fe40002781670 */
[----:B------:R-:W-:Y:S02]  /*7b50*/  ISETP.GT.AND P1, PT, R9, 0x61, !P1 ;  /* 0x000000610900780c */ /* 0x000fe40004f24270 */
[----:B------:R-:W-:Y:S02]  /*7b60*/  FSEL R66, R66, -INF , !P3 ;  /* 0xff80000042427808 */ /* 0x000fe40005800000 */
[----:B------:R-:W-:-:S02]  /*7b70*/  ISETP.LT.OR P1, PT, R14, 0x62, P1 ;  /* 0x000000620e00780c */ /* 0x000fc40000f21670 */
[----:B------:R-:W-:Y:S02]  /*7b80*/  ISETP.LT.OR P5, PT, R14, 0x99, P5 ;  /* 0x000000990e00780c */ /* 0x000fe40002fa1670 */
[----:B------:R-:W-:Y:S02]  /*7b90*/  FSEL R75, R75, -INF , !P1 ;  /* 0xff8000004b4b7808 */ /* 0x000fe40004800000 */
[----:B------:R-:W-:Y:S02]  /*7ba0*/  LOP3.LUT P1, RZ, R0, 0x400, RZ, 0xc0, !PT ;  /* 0x0000040000ff7812 */ /* 0x000fe4000782c0ff */
[----:B------:R-:W-:Y:S02]  /*7bb0*/  FSEL R70, R70, -INF , !P5 ;  /* 0xff80000046467808 */ /* 0x000fe40006800000 */
[----:B------:R-:W-:-:S04]  /*7bc0*/  ISETP.GT.AND P1, PT, R9, 0x68, !P1 ;  /* 0x000000680900780c */ /* 0x000fc80004f24270 */
[----:B------:R-:W-:Y:S02]  /*7bd0*/  ISETP.LT.OR P1, PT, R14, 0x69, P1 ;  /* 0x000000690e00780c */ /* 0x000fe40000f21670 */
[----:B0-----:R-:W-:Y:S02]  /*7be0*/  FMNMX.FTZ R8, R18, R13, !PT ;  /* 0x0000000d12087209 */ /* 0x001fe40007810000 */
[----:B------:R-:W-:Y:S02]  /*7bf0*/  FSEL R78, R78, -INF , !P1 ;  /* 0xff8000004e4e7808 */ /* 0x000fe40004800000 */
[----:B------:R-:W-:Y:S01]  /*7c00*/  LOP3.LUT P1, RZ, R0, 0x200, RZ, 0xc0, !PT ;  /* 0x0000020000ff7812 */ /* 0x000fe2000782c0ff */
[----:B------:R-:W-:-:S03]  /*7c10*/  FFMA.FTZ R15, R8, R15, -8 ;  /* 0xc1000000080f7423 */ /* 0x000fc6000001000f */
        /* <DEDUP_REMOVED lines=59> */
[C---:B------:R-:W-:Y:S02]  /*7fd0*/  ISETP.GT.AND P1, PT, R9.reuse, RZ, !P6 ;  /* 0x000000ff0900720c */ /* 0x040fe40007724270 */
[----:B------:R-:W-:Y:S02]  /*7fe0*/  LOP3.LUT P6, RZ, R0, 0x8000000, RZ, 0xc0, !PT ;  /* 0x0800000000ff7812 */ /* 0x000fe400078cc0ff */
[----:B------:R-:W-:Y:S02]  /*7ff0*/  ISETP.LT.OR P1, PT, R14, 0x1, P1 ;  /* 0x000000010e00780c */ /* 0x000fe40000f21670 */
[----:B------:R-:W-:Y:S02]  /*8000*/  ISETP.GT.AND P6, PT, R9, 0x99, !P6 ;  /* 0x000000990900780c */ /* 0x000fe400077c4270 */
[----:B------:R-:W-:-:S02]  /*8010*/  FSEL R13, R122, -INF , !P1 ;  /* 0xff8000007a0d7808 */ /* 0x000fc40004800000 */
[----:B------:R-:W-:Y:S02]  /*8020*/  FSETP.NEU.FTZ.AND P1, PT, R8, -INF , PT ;  /* 0xff8000000800780b */ /* 0x000fe40003f3d000 */
[----:B------:R-:W-:Y:S02]  /*8030*/  ISETP.LT.OR P6, PT, R14, 0x9a, P6 ;  /* 0x0000009a0e00780c */ /* 0x000fe400037c1670 */
[----:B------:R-:W-:Y:S02]  /*8040*/  FSEL R15, R15, RZ, P1 ;  /* 0x000000ff0f0f7208 */ /* 0x000fe40000800000 */
[----:B------:R-:W-:-:S03]  /*8050*/  FSEL R71, R71, -INF , !P6 ;  /* 0xff80000047477808 */ /* 0x000fc60007000000 */
[--C-:B------:R-:W-:Y:S01]  /*8060*/  FFMA.FTZ R12, R120, UR44, -R15.reuse ;  /* 0x0000002c780c7c23 */ /* 0x100fe2000801080f */
[----:B------:R-:W-:Y:S01]  /*8070*/  FMNMX.FTZ R120, R13, R4, !PT ;  /* 0x000000040d787209 */ /* 0x000fe20007810000 */
[--C-:B------:R-:W-:Y:S01]  /*8080*/  FFMA.FTZ R21, R125, UR44, -R15.reuse ;  /* 0x0000002c7d157c23 */ /* 0x100fe2000801080f */
[----:B------:R-:W-:-:S01]  /*8090*/  FFMA.FTZ R122, R73, UR44, -R15 ;  /* 0x0000002c497a7c23 */ /* 0x000fc2000801080f */
[----:B------:R-:W-:Y:S01]  /*80a0*/  FSEL R73, R63, -INF , !P2 ;  /* 0xff8000003f497808 */ /* 0x000fe20005000000 */
[----:B------:R-:W-:-:S01]  /*80b0*/  FFMA.FTZ R18, R124, UR44, -R15 ;  /* 0x0000002c7c127c23 */ /* 0x000fc2000801080f */
[----:B------:R-:W-:Y:S01]  /*80c0*/  FMNMX.FTZ R125, R123, R120, !PT ;  /* 0x000000787b7d7209 */ /* 0x000fe20007810000 */
[----:B------:R-:W-:-:S01]  /*80d0*/  FFMA.FTZ R124, R76, UR44, -R15 ;  /* 0x0000002c4c7c7c23 */ /* 0x000fc2000801080f */
[----:B------:R-:W-:Y:S01]  /*80e0*/  FSEL R76, R67, -INF , !P4 ;  /* 0xff800000434c7808 */ /* 0x000fe20006000000 */
        /* <DEDUP_REMOVED lines=46> */
[----:B------:R0:W-:Y:S01]  /*83d0*/  MUFU.EX2 R63, R122 ;  /* 0x0000007a003f7308 */ /* 0x0001e20000000800 */
[----:B------:R-:W-:-:S02]  /*83e0*/  FFMA.FTZ R15, R69, UR44, -R15 ;  /* 0x0000002c450f7c23 */ /* 0x000fc4000801080f */
[----:B------:R-:W-:-:S04]  /*83f0*/  FMNMX.FTZ R120, R118, R125, !PT ;  /* 0x0000007d76787209 */ /* 0x000fc80007810000 */
[----:B------:R-:W-:Y:S01]  /*8400*/  FMNMX.FTZ R125, R119, R120, !PT ;  /* 0x00000078777d7209 */ /* 0x000fe20007810000 */
[----:B------:R-:W-:Y:S01]  /*8410*/  MUFU.EX2 R12, R12 ;  /* 0x0000000c000c7308 */ /* 0x000fe20000000800 */
[----:B0-----:R-:W-:Y:S02]  /*8420*/  FSEL R122, R8, RZ, P1 ;  /* 0x000000ff087a7208 */ /* 0x001fe40000800000 */
[----:B------:R-:W-:-:S03]  /*8430*/  FMNMX.FTZ R120, R90, R125, !PT ;  /* 0x0000007d5a787209 */ /* 0x000fc60007810000 */
[----:B------:R-:W-:Y:S01]  /*8440*/  FADD.FTZ R122, -R122, R5 ;  /* 0x000000057a7a7221 */ /* 0x000fe20000010100 */
[----:B------:R-:W-:Y:S01]  /*8450*/  FMNMX.FTZ R125, R91, R120, !PT ;  /* 0x000000785b7d7209 */ /* 0x000fe20007810000 */
[----:B------:R-:W-:Y:S02]  /*8460*/  MUFU.EX2 R19, R19 ;  /* 0x0000001300137308 */ /* 0x000fe40000000800 */
[----:B------:R-:W-:Y:S01]  /*8470*/  FMUL.FTZ R5, R122, UR44 ;  /* 0x0000002c7a057c20 */ /* 0x000fe20008410000 */
[----:B------:R-:W-:-:S04]  /*8480*/  FMNMX.FTZ R120, R94, R125, !PT ;  /* 0x0000007d5e787209 */ /* 0x000fc80007810000 */
[----:B------:R-:W-:Y:S01]  /*8490*/  FMNMX.FTZ R125, R95, R120, !PT ;  /* 0x000000785f7d7209 */ /* 0x000fe20007810000 */
[----:B------:R-:W0:Y:S03]  /*84a0*/  MUFU.EX2 R5, R5 ;  /* 0x0000000500057308 */ /* 0x000e260000000800 */
        /* <DEDUP_REMOVED lines=8> */
[----:B------:R1:W-:Y:S03]  /*8530*/  MUFU.EX2 R67, R124 ;  /* 0x0000007c00437308 */ /* 0x0003e60000000800 */
        /* <DEDUP_REMOVED lines=20> */
[----:B------:R-:W-:Y:S04]  /*8680*/  MUFU.EX2 R108, R108 ;  /* 0x0000006c006c7308 */ /* 0x000fe80000000800 */
[----:B------:R-:W2:Y:S04]  /*8690*/  SHFL.BFLY PT, R9, R120, 0x2, 0x1f ;  /* 0x0c401f0078097f89 */ /* 0x000ea800000e0000 */
[----:B------:R-:W-:Y:S08]  /*86a0*/  MUFU.EX2 R109, R109 ;  /* 0x0000006d006d7308 */ /* 0x000ff00000000800 */
[----:B------:R-:W-:Y:S08]  /*86b0*/  MUFU.EX2 R112, R112 ;  /* 0x0000007000707308 */ /* 0x000ff00000000800 */
[----:B------:R-:W-:Y:S01]  /*86c0*/  MUFU.EX2 R113, R113 ;  /* 0x0000007100717308 */ /* 0x000fe20000000800 */
[----:B--2---:R-:W-:-:S07]  /*86d0*/  FMNMX.FTZ R9, R120, R9, !PT ;  /* 0x0000000978097209 */ /* 0x004fce0007810000 */
[----:B------:R-:W-:Y:S01]  /*86e0*/  MUFU.EX2 R116, R116 ;  /* 0x0000007400747308 */ /* 0x000fe20000000800 */
[----:B------:R-:W2:Y:S07]  /*86f0*/  SHFL.BFLY PT, R120, R9, 0x1, 0x1f ;  /* 0x0c201f0009787f89 */ /* 0x000eae00000e0000 */
[----:B------:R-:W-:Y:S08]  /*8700*/  MUFU.EX2 R117, R117 ;  /* 0x0000007500757308 */ /* 0x000ff00000000800 */
[----:B------:R-:W-:Y:S08]  /*8710*/  MUFU.EX2 R88, R88 ;  /* 0x0000005800587308 */ /* 0x000ff00000000800 */
[----:B------:R-:W-:Y:S01]  /*8720*/  MUFU.EX2 R89, R89 ;  /* 0x0000005900597308 */ /* 0x000fe20000000800 */
[----:B--2---:R-:W-:Y:S01]  /*8730*/  FMNMX.FTZ R9, R9, R120, !PT ;  /* 0x0000007809097209 */ /* 0x004fe20007810000 */
[----:B------:R-:W-:-:S03]  /*8740*/  IMAD.U32 R120, RZ, RZ, UR44 ;  /* 0x0000002cff787e24 */ /* 0x000fc6000f8e00ff */
[C---:B------:R-:W-:Y:S01]  /*8750*/  FSETP.NEU.FTZ.AND P1, PT, R9.reuse, -INF , PT ;  /* 0xff8000000900780b */ /* 0x040fe20003f3d000 */
[----:B------:R-:W-:-:S02]  /*8760*/  FFMA.FTZ R69, R9, R120, -8 ;  /* 0xc100000009457423 */ /* 0x000fc40000010078 */
[----:B------:R-:W-:Y:S03]  /*8770*/  MUFU.EX2 R92, R92 ;  /* 0x0000005c005c7308 */ /* 0x000fe60000000800 */
[----:B------:R-:W-:-:S05]  /*8780*/  FSEL R69, R69, RZ, P1 ;  /* 0x000000ff45457208 */ /* 0x000fca0000800000 */
[--C-:B------:R-:W-:Y:S01]  /*8790*/  FFMA.FTZ R122, R127, UR44, -R69.reuse ;  /* 0x0000002c7f7a7c23 */ /* 0x100fe20008010845 */
[----:B------:R-:W-:Y:S01]  /*87a0*/  FSEL R127, R9, RZ, P1 ;  /* 0x000000ff097f7208 */ /* 0x000fe20000800000 */
[--C-:B------:R-:W-:Y:S01]  /*87b0*/  FFMA.FTZ R128, R94, UR44, -R69.reuse ;  /* 0x0000002c5e807c23 */ /* 0x100fe20008010845 */
[----:B------:R-:W-:-:S01]  /*87c0*/  FFMA.FTZ R13, R13, UR44, -R69 ;  /* 0x0000002c0d0d7c23 */ /* 0x000fc20008010845 */
[--C-:B------:R-:W-:Y:S01]  /*87d0*/  FFMA.FTZ R120, R123, UR44, -R69.reuse ;  /* 0x0000002c7b787c23 */ /* 0x100fe20008010845 */
[----:B------:R-:W-:-:S01]  /*87e0*/  FFMA.FTZ R85, R126, UR44, -R69 ;  /* 0x0000002c7e557c23 */ /* 0x000fc20008010845 */
[----:B------:R-:W-:Y:S01]  /*87f0*/  FADD.FTZ R127, -R127, R4 ;  /* 0x000000047f7f7221 */ /* 0x000fe20000010100 */
[----:B------:R-:W-:-:S01]  /*8800*/  FFMA.FTZ R123, R130, UR44, -R69 ;  /* 0x0000002c827b7c23 */ /* 0x000fc20008010845 */
[----:B------:R-:W-:Y:S01]  /*8810*/  MUFU.EX2 R122, R122 ;  /* 0x0000007a007a7308 */ /* 0x000fe20000000800 */
[----:B-1----:R-:W-:-:S01]  /*8820*/  FFMA.FTZ R124, R131, UR44, -R69 ;  /* 0x0000002c837c7c23 */ /* 0x002fc20008010845 */
[----:B------:R-:W-:Y:S01]  /*8830*/  FMUL.FTZ R94, R127, UR44 ;  /* 0x0000002c7f5e7c20 */ /* 0x000fe20008410000 */
[----:B0-----:R-:W-:-:S01]  /*8840*/  FFMA.FTZ R130, R5, R7, R12 ;  /* 0x0000000705827223 */ /* 0x001fc2000001000c */
[--C-:B------:R-:W-:Y:S01]  /*8850*/  FFMA.FTZ R125, R134, UR44, -R69.reuse ;  /* 0x0000002c867d7c23 */ /* 0x100fe20008010845 */
[----:B------:R-:W-:-:S01]  /*8860*/  FFMA.FTZ R126, R135, UR44, -R69 ;  /* 0x0000002c877e7c23 */ /* 0x000fc20008010845 */
[----:B------:R-:W-:Y:S01]  /*8870*/  FFMA.FTZ R106, R106, UR44, -R69 ;  /* 0x0000002c6a6a7c23 */ /* 0x000fe20008010845 */
[----:B------:R-:W-:-:S01]  /*8880*/  FADD.FTZ R127, R19, R130 ;  /* 0x00000082137f7221 */ /* 0x000fc20000010000 */
        /* <DEDUP_REMOVED lines=33> */
[----:B-1----:R-:W-:-:S01]  /*8aa0*/  FADD.FTZ R6, R120, R7 ;  /* 0x0000000778067221 */ /* 0x002fc20000010000 */
[----:B------:R-:W-:-:S06]  /*8ab0*/  FFMA.FTZ R70, R70, UR44, -R69 ;  /* 0x0000002c46467c23 */ /* 0x000fcc0008010845 */
[----:B------:R-:W1:Y:S01]  /*8ac0*/  MUFU.EX2 R124, R124 ;  /* 0x0000007c007c7308 */ /* 0x000e620000000800 */
[----:B--2---:R-:W-:-:S04]  /*8ad0*/  FADD.FTZ R7, R85, R6 ;  /* 0x0000000655077221 */ /* 0x004fc80000010000 */
[----:B------:R-:W-:-:S03]  /*8ae0*/  FADD.FTZ R6, R122, R7 ;  /* 0x000000077a067221 */ /* 0x000fc60000010000 */
[----:B------:R2:W-:Y:S01]  /*8af0*/  MUFU.EX2 R4, R128 ;  /* 0x0000008000047308 */ /* 0x0005e20000000800 */
[----:B0-----:R-:W-:-:S07]  /*8b00*/  FADD.FTZ R7, R123, R6 ;  /* 0x000000067b077221 */ /* 0x001fce0000010000 */
[----:B------:R-:W0:Y:S01]  /*8b10*/  MUFU.EX2 R125, R125 ;  /* 0x0000007d007d7308 */ /* 0x000e220000000800 */
[----:B--2---:R-:W-:-:S01]  /*8b20*/  FADD.FTZ R128, R18, R127 ;  /* 0x0000007f12807221 */ /* 0x004fc20000010000 */
[----:B-1----:R-:W-:-:S03]  /*8b30*/  FADD.FTZ R6, R124, R7 ;  /* 0x000000077c067221 */ /* 0x002fc60000010000 */
[----:B------:R-:W-:-:S03]  /*8b40*/  FADD.FTZ R127, R21, R128 ;  /* 0x00000080157f7221 */ /* 0x000fc60000010000 */
[----:B------:R-:W1:Y:S01]  /*8b50*/  MUFU.EX2 R126, R126 ;  /* 0x0000007e007e7308 */ /* 0x000e620000000800 */
[----:B------:R-:W-:-:S04]  /*8b60*/  FADD.FTZ R128, R20, R127 ;  /* 0x0000007f14807221 */ /* 0x000fc80000010000 */
[----:B------:R-:W-:-:S03]  /*8b70*/  FADD.FTZ R127, R23, R128 ;  /* 0x00000080177f7221 */ /* 0x000fc60000010000 */
[----:B------:R-:W2:Y:S01]  /*8b80*/  MUFU.EX2 R106, R106 ;  /* 0x0000006a006a7308 */ /* 0x000ea20000000800 */
[----:B------:R-:W-:-:S01]  /*8b90*/  FADD.FTZ R128, R22, R127 ;  /* 0x0000007f16807221 */ /* 0x000fc20000010000 */
[----:B0-----:R-:W-:-:S03]  /*8ba0*/  FADD.FTZ R7, R125, R6 ;  /* 0x000000067d077221 */ /* 0x001fc60000010000 */
[----:B------:R-:W-:-:S03]  /*8bb0*/  FADD.FTZ R127, R121, R128 ;  /* 0x00000080797f7221 */ /* 0x000fc60000010000 */
[----:B------:R-:W0:Y:S01]  /*8bc0*/  MUFU.EX2 R107, R107 ;  /* 0x0000006b006b7308 */ /* 0x000e220000000800 */
[----:B-1----:R-:W-:-:S01]  /*8bd0*/  FADD.FTZ R7, R126, R7 ;  /* 0x000000077e077221 */ /* 0x002fc20000010000 */
[----:B------:R-:W-:-:S06]  /*8be0*/  FADD.FTZ R6, R104, R127 ;  /* 0x0000007f68067221 */ /* 0x000fcc0000010000 */
[----:B------:R-:W1:Y:S01]  /*8bf0*/  MUFU.EX2 R110, R110 ;  /* 0x0000006e006e7308 */ /* 0x000e620000000800 */
[----:B--2---:R-:W-:-:S01]  /*8c00*/  FADD.FTZ R128, R106, R7 ;  /* 0x000000076a807221 */ /* 0x004fc20000010000 */
[----:B------:R-:W-:-:S04]  /*8c10*/  FADD.FTZ R7, R105, R6 ;  /* 0x0000000669077221 */ /* 0x000fc80000010000 */
[----:B------:R-:W-:Y:S02]  /*8c20*/  FADD.FTZ R6, R108, R7 ;  /* 0x000000076c067221 */ /* 0x000fe40000010000 */
[----:B------:R-:W2:Y:S01]  /*8c30*/  MUFU.EX2 R111, R111 ;  /* 0x0000006f006f7308 */ /* 0x000ea20000000800 */
[----:B0-----:R-:W-:-:S01]  /*8c40*/  FADD.FTZ R127, R107, R128 ;  /* 0x000000806b7f7221 */ /* 0x001fc20000010000 */
[----:B------:R-:W-:-:S04]  /*8c50*/  FADD.FTZ R7, R109, R6 ;  /* 0x000000066d077221 */ /* 0x000fc80000010000 */
[----:B------:R-:W-:Y:S02]  /*8c60*/  FADD.FTZ R6, R112, R7 ;  /* 0x0000000770067221 */ /* 0x000fe40000010000 */
[----:B------:R-:W0:Y:S01]  /*8c70*/  MUFU.EX2 R114, R114 ;  /* 0x0000007200727308 */ /* 0x000e220000000800 */
[----:B-1----:R-:W-:-:S01]  /*8c80*/  FADD.FTZ R128, R110, R127 ;  /* 0x0000007f6e807221 */ /* 0x002fc20000010000 */
[----:B------:R-:W-:-:S04]  /*8c90*/  FADD.FTZ R7, R113, R6 ;  /* 0x0000000671077221 */ /* 0x000fc80000010000 */
[----:B------:R-:W-:Y:S02]  /*8ca0*/  FADD.FTZ R6, R116, R7 ;  /* 0x0000000774067221 */ /* 0x000fe40000010000 */
        /* <DEDUP_REMOVED lines=17> */
[----:B--2---:R-:W-:-:S04]  /*8dc0*/  FADD.FTZ R127, R91, R128 ;  /* 0x000000805b7f7221 */ /* 0x004fc80000010000 */
[----:B------:R-:W-:-:S03]  /*8dd0*/  FADD.FTZ R128, R4, R127 ;  /* 0x0000007f04807221 */ /* 0x000fc60000010000 */
        /* <DEDUP_REMOVED lines=24> */
[----:B--2---:R-:W-:-:S01]  /*8f60*/  FADD.FTZ R128, R74, R127 ;  /* 0x0000007f4a807221 */ /* 0x004fc20000010000 */
[----:B------:R-:W-:-:S06]  /*8f70*/  FADD.FTZ R127, R67, R6 ;  /* 0x00000006437f7221 */ /* 0x000fcc0000010000 */
        /* <DEDUP_REMOVED lines=13> */
[----:B0-----:R-:W-:-:S01]  /*9050*/  FADD.FTZ R128, R80, R127 ;  /* 0x0000007f50807221 */ /* 0x001fc20000010000 */
[--C-:B------:R-:W-:Y:S01]  /*9060*/  FFMA.FTZ R127, R76, UR44, -R69.reuse ;  /* 0x0000002c4c7f7c23 */ /* 0x100fe20008010845 */
[----:B------:R-:W-:-:S05]  /*9070*/  FFMA.FTZ R69, R71, UR44, -R69 ;  /* 0x0000002c47457c23 */ /* 0x000fca0008010845 */
        /* <DEDUP_REMOVED lines=37> */
[----:B-1----:R-:W-:-:S01]  /*92d0*/  FADD.FTZ R71, R70, R71 ;  /* 0x0000004746477221 */ /* 0x002fc20000010000 */
[----:B--2---:R-:W-:-:S03]  /*92e0*/  FADD.FTZ R7, R15, R6 ;  /* 0x000000060f077221 */ /* 0x004fc60000010000 */
[----:B0-----:R-:W-:Y:S01]  /*92f0*/  FADD.FTZ R6, R69, R71 ;  /* 0x0000004745067221 */ /* 0x001fe20000010000 */
[----:B------:R-:W-:Y:S06]  /*9300*/  @!P0 BRA `(.L_x_864) ;  /* 0x0000000000048947 */ /* 0x000fec0003800000 */
[----:B------:R-:W-:Y:S01]  /*9310*/  BPT.TRAP 0x1 ;  /* 0x000000040000795c */ /* 0x000fe20000300000 */
.L_x_864:
[----:B------:R-:W-:Y:S01]  /*9320*/  UIADD3 UR10, UR13, 0x12460, URZ ;  /* 0x000124600d0a7890 */ /* 0x000fe2000fffe03f */
[----:B------:R-:W-:Y:S01]  /*9330*/  ISETP.GT.AND P1, PT, R3, UR22, PT ;  /* 0x0000001603007c0c */ /* 0x000fe2000bf24270 */
[----:B------:R-:W-:Y:S01]  /*9340*/  UMOV UR24, UR5 ;  /* 0x0000000500187c82 */ /* 0x000fe20008000000 */
[----:B------:R-:W-:Y:S01]  /*9350*/  F2FP.SATFINITE.E4M3.F32.PACK_AB_MERGE_C R4, R95, R4, RZ ;  /* 0x000000045f04723e */ /* 0x000fe200048070ff */
[----:B------:R-:W-:Y:S01]  /*9360*/  UPRMT UR10, UR4, 0x654, UR10 ;  /* 0x00000654040a7896 */ /* 0x000fe2000800000a */
[----:B------:R-:W-:Y:S01]  /*9370*/  F2FP.SATFINITE.E4M3.F32.PACK_AB_MERGE_C R18, R21, R18, RZ ;  /* 0x000000121512723e */ /* 0x000fe200048070ff */
[----:B------:R-:W-:Y:S01]  /*9380*/  UMOV UR23, UR7 ;  /* 0x0000000700177c82 */ /* 0x000fe20008000000 */
[----:B------:R-:W-:Y:S01]  /*9390*/  F2FP.SATFINITE.E4M3.F32.PACK_AB_MERGE_C R85, R122, R85, RZ ;  /* 0x000000557a55723e */ /* 0x000fe200048070ff */
[-C--:B------:R-:W-:Y:S01]  /*93a0*/  FMUL.FTZ R24, R24, R5.reuse ;  /* 0x0000000518187220 */ /* 0x080fe20000410000 */
[----:B------:R-:W-:Y:S01]  /*93b0*/  F2FP.SATFINITE.E4M3.F32.PACK_AB_MERGE_C R22, R121, R22, RZ ;  /* 0x000000167916723e */ /* 0x000fe200048070ff */
[----:B------:R-:W-:Y:S01]  /*93c0*/  FMUL.FTZ R25, R25, R5 ;  /* 0x0000000519197220 */ /* 0x000fe20000410000 */
        /* <DEDUP_REMOVED lines=18> */
[----:B------:R-:W-:Y:S01]  /*94f0*/  F2FP.SATFINITE.E4M3.F32.PACK_AB_MERGE_C R78, R79, R78, RZ ;  /* 0x0000004e4f4e723e */ /* 0x000fe200048070ff */
[----:B------:R-:W-:Y:S01]  /*9500*/  FMUL.FTZ R44, R44, R5 ;  /* 0x000000052c2c7220 */ /* 0x000fe20000410000 */
        /* <DEDUP_REMOVED lines=11> */
[----:B------:R-:W-:Y:S01]  /*95c0*/  VIADD R3, R3, 0xffffffff ;  /* 0xffffffff03037836 */ /* 0x000fe20000000000 */
[----:B------:R-:W-:Y:S01]  /*95d0*/  F2FP.SATFINITE.E4M3.F32.PACK_AB_MERGE_C R145, R91, R90, R4 ;  /* 0x0000005a5b91723e */ /* 0x000fe20004807004 */
[----:B------:R-:W-:Y:S01]  /*95e0*/  FMUL.FTZ R26, R26, R94 ;  /* 0x0000005e1a1a7220 */ /* 0x000fe20000410000 */
[----:B------:R-:W-:Y:S01]  /*95f0*/  F2FP.SATFINITE.E4M3.F32.PACK_AB_MERGE_C R152, R19, R12, R18 ;  /* 0x0000000c1398723e */ /* 0x000fe20004807012 */
        /* <DEDUP_REMOVED lines=33> */
[----:B------:R-:W-:-:S02]  /*9810*/  F2FP.SATFINITE.E4M3.F32.PACK_AB_MERGE_C R138, R65, R64, R15 ;  /* 0x00000040418a723e */ /* 0x000fc4000480700f */
[----:B------:R-:W-:Y:S01]  /*9820*/  F2FP.SATFINITE.E4M3.F32.PACK_AB_MERGE_C R139, R127, R66, R70 ;  /* 0x000000427f8b723e */ /* 0x000fe20004807046 */
[----:B------:R-:W-:Y:S06]  /*9830*/  @P1 BRA `(.L_x_865) ;  /* 0xffffffc0003c1947 */ /* 0x000fec000383ffff */
[----:B------:R-:W-:Y:S02]  /*9840*/  IMAD.MOV.U32 R4, RZ, RZ, R9 ;  /* 0x000000ffff047224 */ /* 0x000fe400078e0009 */
[----:B------:R-:W-:-:S07]  /*9850*/  IMAD.MOV.U32 R5, RZ, RZ, R8 ;  /* 0x000000ffff057224 */ /* 0x000fce00078e0008 */
.L_x_846:
[----:B------:R-:W0:Y:S01]  /*9860*/  LDC R9, c[0x0][0x2f0] ;  /* 0x0000bc00ff097b82 */ /* 0x000e220000000800 */
[----:B------:R-:W-:Y:S02]  /*9870*/  UIADD3 UR17, -UR17, 0x1, URZ ;  /* 0x0000000111117890 */ /* 0x000fe4000fffe13f */
[----:B------:R-:W-:Y:S02]  /*9880*/  UISETP.NE.AND UP1, UPT, UR45, URZ, UPT ;  /* 0x0000003f2d00728c */ /* 0x000fe4000bf25270 */
[----:B------:R-:W-:Y:S01]  /*9890*/  UISETP.NE.AND UP0, UPT, UR48, URZ, UPT ;  /* 0x0000003f3000728c */ /* 0x000fe2000bf05270 */
[----:B------:R-:W-:Y:S02]  /*98a0*/  UMOV UR12, 0xc0 ;  /* 0x000000c0000c7882 */ /* 0x000fe40000000000 */
[----:B------:R-:W1:Y:S03]  /*98b0*/  S2UR UR10, SR_CTAID.X ;  /* 0x00000000000a79c3 */ /* 0x000e660000002500 */
[----:B------:R-:W-:-:S03]  /*98c0*/  PLOP3.LUT P1, PT, PT, PT, UP0, 0x40, 0x0 ;  /* 0x000000000000781c */ /* 0x000fc60003f2e808 */
[----:B------:R-:W-:Y:S01]  /*98d0*/  @UP1 ULDC UR14, c[0x0][0x450] ;  /* 0x00011400000e1ab9 */ /* 0x000fe20000000800 */
[----:B0-----:R-:W-:-:S05]  /*98e0*/  IMAD R9, R16, R9, UR17 ;  /* 0x0000001110097e24 */ /* 0x001fca000f8e0209 */
[----:B------:R-:W-:Y:S01]  /*98f0*/  R2UR UR13, R9 ;  /* 0x00000000090d72ca */ /* 0x000fe200000e0000 */
[----:B-1----:R-:W-:-:S03]  /*9900*/  UIMAD UR12, UR10, UR12, 0xbf ;  /* 0x000000bf0a0c74a4 */ /* 0x002fc6000f8e020c */
[----:B------:R-:W-:Y:S02]  /*9910*/  @UP1 ULDC UR10, c[0x0][0x44c] ;  /* 0x00011300000a1ab9 */ /* 0x000fe40000000800 */
[----:B------:R-:W-:-:S04]  /*9920*/  UIMAD.WIDE.U32 UR10, UR12, UR10, URZ ;  /* 0x0000000a0c0a72a5 */ /* 0x000fc8000f8e003f */
[----:B------:R-:W-:-:S04]  /*9930*/  @UP1 USHF.R.U32.HI UR12, URZ, UR14, UR11 ;  /* 0x0000000e3f0c1299 */ /* 0x000fc8000801160b */
[----:B------:R-:W-:-:S03]  /*9940*/  UIADD3 UR12, UR13, UR12, URZ ;  /* 0x0000000c0d0c7290 */ /* 0x000fc6000fffe03f */
[----:B------:R-:W-:Y:S02]  /*9950*/  ULDC UR13, c[0x0][0x9dc] ;  /* 0x00027700000d7ab9 */ /* 0x000fe40000000800 */
[----:B------:R-:W-:Y:S01]  /*9960*/  UIADD3 UR13, UR12, -UR13, URZ ;  /* 0x8000000d0c0d7290 */ /* 0x000fe2000fffe03f */
[----:B------:R-:W-:Y:S11]  /*9970*/  @P1 BRA `(.L_x_866) ;  /* 0x00000000004c1947 */ /* 0x000ff60003800000 */
[----:B------:R-:W-:-:S06]  /*9980*/  UISETP.GT.AND UP0, UPT, UR12, -0x1, UPT ;  /* 0xffffffff0c00788c */ /* 0x000fcc000bf04270 */
[----:B------:R-:W-:-:S13]  /*9990*/  PLOP3.LUT P1, PT, PT, PT, UP0, 0x80, 0x0 ;  /* 0x000000000000781c */ /* 0x000fda0003f2f008 */
[----:B------:R-:W-:Y:S05]  /*99a0*/  @P1 BRA `(.L_x_867) ;  /* 0x0000000000201947 */ /* 0x000fea0003800000 */
[----:B------:R-:W-:Y:S01]  /*99b0*/  ULDC UR14, c[0x0][0x9e4] ;  /* 0x00027900000e7ab9 */ /* 0x000fe20000000800 */
[----:B------:R-:W-:Y:S02]  /*99c0*/  ULOP3.LUT UR12, URZ, UR12, URZ, 0x33, !UPT ;  /* 0x0000000c3f0c7292 */ /* 0x000fe4000f8e333f */
[----:B------:R-:W-:-:S11]  /*99d0*/  UISETP.NE.AND UP0, UPT, UR14, 0x1, UPT ;  /* 0x000000010e00788c */ /* 0x000fd6000bf05270 */
[----:B------:R-:W-:Y:S02]  /*99e0*/  @UP0 ULDC.64 UR16, c[0x0][0x9e8] ;  /* 0x00027a0000100ab9 */ /* 0x000fe40000000a00 */
[----:B------:R-:W-:-:S04]  /*99f0*/  UIMAD.WIDE.U32 UR10, UR12, UR16, URZ ;  /* 0x000000100c0a72a5 */ /* 0x000fc8000f8e003f */
[----:B------:R-:W-:-:S04]  /*9a00*/  @UP0 USHF.R.U32.HI UR12, URZ, UR17, UR11 ;  /* 0x000000113f0c0299 */ /* 0x000fc8000801160b */
[----:B------:R-:W-:Y:S01]  /*9a10*/  ULOP3.LUT UR12, URZ, UR12, URZ, 0x33, !UPT ;  /* 0x0000000c3f0c7292 */ /* 0x000fe2000f8e333f */
[----:B------:R-:W-:Y:S11]  /*9a20*/  BRA `(.L_x_868) ;  /* 0x0000000000147947 */ /* 0x000ff60003800000 */
.L_x_867:
[----:B------:R-:W-:Y:S02]  /*9a30*/  ULDC UR14, c[0x0][0x9e4] ;  /* 0x00027900000e7ab9 */ /* 0x000fe40000000800 */
[----:B------:R-:W-:-:S11]  /*9a40*/  UISETP.NE.AND UP0, UPT, UR14, 0x1, UPT ;  /* 0x000000010e00788c */ /* 0x000fd6000bf05270 */
[----:B------:R-:W-:Y:S02]  /*9a50*/  @UP0 ULDC.64 UR16, c[0x0][0x9e8] ;  /* 0x00027a0000100ab9 */ /* 0x000fe40000000a00 */
[----:B------:R-:W-:-:S04]  /*9a60*/  UIMAD.WIDE.U32 UR10, UR12, UR16, URZ ;  /* 0x000000100c0a72a5 */ /* 0x000fc8000f8e003f */
[----:B------:R-:W-:-:S12]  /*9a70*/  @UP0 USHF.R.U32.HI UR12, URZ, UR17, UR11 ;  /* 0x000000113f0c0299 */ /* 0x000fd8000801160b */
.L_x_868:
[----:B------:R-:W-:-:S04]  /*9a80*/  UIMAD UR12, UR12, UR14, URZ ;  /* 0x0000000e0c0c72a4 */ /* 0x000fc8000f8e023f */
[----:B------:R-:W-:-:S04]  /*9a90*/  UISETP.LT.AND UP0, UPT, UR13, UR12, UPT ;  /* 0x0000000c0d00728c */ /* 0x000fc8000bf01270 */
[----:B------:R-:W-:-:S12]  /*9aa0*/  USEL UR13, UR13, UR12, !UP0 ;  /* 0x0000000c0d0d7287 */ /* 0x000fd8000c000000 */
.L_x_866:
[----:B------:R-:W-:-:S04]  /*9ab0*/  UIADD3 UR10, UR13, 0x9f, URZ ;  /* 0x0000009f0d0a7890 */ /* 0x000fc8000fffe03f */
[----:B------:R-:W-:-:S04]  /*9ac0*/  UIMAD.WIDE UR10, UR10, 0x66666667, URZ ;  /* 0x666666670a0a78a5 */ /* 0x000fc8000f8e023f */
[----:B------:R-:W-:-:S04]  /*9ad0*/  USHF.R.U32.HI UR10, URZ, 0x1f, UR11 ;  /* 0x0000001f3f0a7899 */ /* 0x000fc8000801160b */
[----:B------:R-:W-:-:S04]  /*9ae0*/  ULEA.HI.SX32 UR10, UR11, UR10, 0x1a ;  /* 0x0000000a0b0a7291 */ /* 0x000fc8000f8fd23f */
[----:B------:R-:W-:-:S04]  /*9af0*/  UISETP.LT.AND UP0, UPT, UR46, UR10, UPT ;  /* 0x0000000a2e00728c */ /* 0x000fc8000bf01270 */
[----:B------:R-:W-:-:S06]  /*9b00*/  USEL UR21, UR46, UR10, !UP0 ;  /* 0x0000000a2e157287 */ /* 0x000fcc000c000000 */
[----:B------:R-:W-:-:S13]  /*9b10*/  ISETP.GE.AND P1, PT, R3, UR21, PT ;  /* 0x0000001503007c0c */ /* 0x000fda000bf26270 */
[----:B------:R-:W-:Y:S05]  /*9b20*/  @!P1 BRA `(.L_x_869) ;  /* 0x0000002000989947 */ /* 0x000fea0003800000 */
[----:B------:R-:W-:Y:S01]  /*9b30*/  IMAD.MOV.U32 R9, RZ, RZ, R4 ;  /* 0x000000ffff097224 */ /* 0x000fe200078e0004 */
[----:B------:R-:W-:Y:S01]  /*9b40*/  UMOV UR23, UR5 ;  /* 0x0000000500177c82 */ /* 0x000fe20008000000 */
[----:B------:R-:W-:Y:S01]  /*9b50*/  IMAD.MOV.U32 R8, RZ, RZ, R5 ;  /* 0x000000ffff087224 */ /* 0x000fe200078e0005 */
[----:B------:R-:W-:-:S06]  /*9b60*/  UMOV UR22, UR7 ;  /* 0x0000000700167c82 */ /* 0x000fcc0008000000 */
.L_x_880:
[----:B------:R-:W-:-:S04]  /*9b70*/  UIADD3 UR7, UR22, 0x1, URZ ;  /* 0x0000000116077890 */ /* 0x000fc8000fffe03f */
[----:B------:R-:W-:-:S04]  /*9b80*/  UISETP.NE.AND UP0, UPT, UR7, 0x2, UPT ;  /* 0x000000020700788c */ /* 0x000fc8000bf05270 */
[----:B------:R-:W-:Y:S02]  /*9b90*/  USEL UR5, URZ, 0x1, UP0 ;  /* 0x000000013f057887 */ /* 0x000fe40008000000 */
[----:B------:R-:W-:Y:S02]  /*9ba0*/  USEL UR7, UR7, URZ, UP0 ;  /* 0x0000003f07077287 */ /* 0x000fe40008000000 */
[----:B------:R-:W-:Y:S01]  /*9bb0*/  ULOP3.LUT UR5, UR23, UR5, URZ, 0x3c, !UPT ;  /* 0x0000000517057292 */ /* 0x000fe2000f8e3c3f */
[----:B------:R-:W-:Y:S11]  /*9bc0*/  @!P0 BRA `(.L_x_870) ;  /* 0x0000000000048947 */ /* 0x000ff60003800000 */
[----:B------:R-:W-:Y:S01]  /*9bd0*/  BPT.TRAP 0x1 ;  /* 0x000000040000795c */ /* 0x000fe20000300000 */
.L_x_870:
[----:B------:R-:W-:Y:S01]  /*9be0*/  ULEA UR10, UR7, UR47, 0x3 ;  /* 0x0000002f070a7291 */ /* 0x000fe2000f8e183f */
[----:B------:R-:W-:-:S05]  /*9bf0*/  IMAD.U32 R4, RZ, RZ, UR5 ;  /* 0x00000005ff047e24 */ /* 0x000fca000f8e00ff */
[----:B------:R-:W-:-:S04]  /*9c00*/  SHF.L.U32 R4, R4, 0x1f, RZ ;  /* 0x0000001f04047819 */ /* 0x000fc800000006ff */
[----:B------:R0:W1:Y:S01]  /*9c10*/  SYNCS.PHASECHK.TRANS64.TRYWAIT P1, [UR10+0x12430], R4 ;  /* 0x01243004ff0075a7 */ /* 0x000062000802014a */
[----:B------:R-:W-:Y:S05]  /*9c20*/  @!P0 BRA `(.L_x_871) ;  /* 0x0000000000048947 */ /* 0x000fea0003800000 */
[----:B------:R-:W-:Y:S01]  /*9c30*/  BPT.TRAP 0x1 ;  /* 0x000000040000795c */ /* 0x000fe20000300000 */
.L_x_871:
[----:B-1----:R-:W-:Y:S05]  /*9c40*/  @P1 BRA `(.L_x_872) ;  /* 0x0000000000081947 */ /* 0x002fea0003800000 */
[----:B------:R-:W1:Y:S02]  /*9c50*/  SYNCS.PHASECHK.TRANS64.TRYWAIT P1, [UR10+0x12430], R4 ;  /* 0x01243004ff0075a7 */ /* 0x000e64000802014a */
[----:B-1----:R-:W-:Y:S05]  /*9c60*/  @!P1 BRA `(.L_x_873) ;  /* 0x000000cc00789947 */ /* 0x002fea0003800000 */
.L_x_872:
[----:B------:R-:W-:Y:S01]  /*9c70*/  UIMAD UR24, UR7, 0x280, UR6 ;  /* 0x00000280071878a4 */ /* 0x000fe2000f8e0206 */
[----:B------:R-:W-:Y:S01]  /*9c80*/  WARPGROUP.ARRIVE ;  /* 0x00000000000079c5 */ /* 0x000fe20000000000 */
[----:B------:R-:W-:Y:S01]  /*9c90*/  UMOV UR39, 0x80000020 ;  /* 0x8000002000277882 */ /* 0x000fe20000000000 */
[----:B------:R-:W-:Y:S01]  /*9ca0*/  UMOV UR12, UR36 ;  /* 0x00000024000c7c82 */ /* 0x000fe20008000000 */
[----:B------:R-:W-:Y:S01]  /*9cb0*/  UIADD3 UR14, UR24, 0x80, URZ ;  /* 0x00000080180e7890 */ /* 0x000fe2000fffe03f */
[----:B------:R-:W-:Y:S02]  /*9cc0*/  UMOV UR13, UR37 ;  /* 0x00000025000d7c82 */ /* 0x000fe40008000000 */
[----:B------:R-:W-:Y:S01]  /*9cd0*/  UMOV UR38, UR24 ;  /* 0x0000001800267c82 */ /* 0x000fe20008000000 */
[----:B------:R-:W-:Y:S01]  /*9ce0*/  UMOV UR15, 0x80000020 ;  /* 0x80000020000f7882 */ /* 0x000fe20000000000 */
[----:B------:R-:W-:Y:S01]  /*9cf0*/  QGMMA.64x32x32.F32.E4M3.E4M3 R120, gdesc[UR36], RZ, !UPT, gsb0 ;  /* 0x00600000247879f3 */ /* 0x000fe2000c0008ff */
[----:B------:R-:W-:Y:S01]  /*9d00*/  UIADD3 UR18, UR24, 0x100, URZ ;  /* 0x0000010018127890 */ /* 0x000fe2000fffe03f */
[----:B------:R-:W-:Y:S01]  /*9d10*/  UMOV UR16, UR36 ;  /* 0x0000002400107c82 */ /* 0x000fe20008000000 */
[----:B------:R-:W-:Y:S01]  /*9d20*/  UMOV UR17, UR37 ;  /* 0x0000002500117c82 */ /* 0x000fe20008000000 */
[----:B------:R-:W-:Y:S01]  /*9d30*/  UMOV UR19, 0x80000020 ;  /* 0x8000002000137882 */ /* 0x000fe20000000000 */
[----:B------:R-:W-:Y:S01]  /*9d40*/  UIADD3 UR38, UR24, 0x180, URZ ;  /* 0x0000018018267890 */ /* 0x000fe2000fffe03f */
[----:B------:R-:W-:Y:S01]  /*9d50*/  UMOV UR39, 0x80000020 ;  /* 0x8000002000277882 */ /* 0x000fe20000000000 */
[----:B------:R-:W-:Y:S01]  /*9d60*/  UIADD3 UR10, UR24, 0x200, URZ ;  /* 0x00000200180a7890 */ /* 0x000fe2000fffe03f */
[----:B------:R-:W-:Y:S01]  /*9d70*/  UMOV UR11, 0x80000020 ;  /* 0x80000020000b7882 */ /* 0x000fe20000000000 */
[----:B------:R-:W-:-:S02]  /*9d80*/  WARPGROUP.DEPBAR.LE gsb0, 0x0 ;  /* 0x00008000000079c5 */ /* 0x000fc40000010000 */
        /* <DEDUP_REMOVED lines=45> */
.L_x_874:
[----:B------:R-:W-:Y:S01]  /*a060*/  ULEA UR13, UR22, UR47, 0x3 ;  /* 0x0000002f160d7291 */ /* 0x000fe2000f8e183f */
[----:B01----:R-:W-:-:S05]  /*a070*/  IMAD.U32 R4, RZ, RZ, UR23 ;  /* 0x00000017ff047e24 */ /* 0x003fca000f8e00ff */
[----:B------:R-:W-:-:S04]  /*a080*/  SHF.L.U32 R4, R4, 0x1f, RZ ;  /* 0x0000001f04047819 */ /* 0x000fc800000006ff */
[----:B------:R0:W1:Y:S01]  /*a090*/  SYNCS.PHASECHK.TRANS64.TRYWAIT P1, [UR13+0x12450], R4 ;  /* 0x01245004ff0075a7 */ /* 0x000062000802014d */
[----:B------:R-:W-:Y:S05]  /*a0a0*/  @!P0 BRA `(.L_x_875) ;  /* 0x0000000000048947 */ /* 0x000fea0003800000 */
[----:B------:R-:W-:Y:S01]  /*a0b0*/  BPT.TRAP 0x1 ;  /* 0x000000040000795c */ /* 0x000fe20000300000 */
.L_x_875:
[----:B-1----:R-:W-:Y:S05]  /*a0c0*/  @P1 BRA `(.L_x_876) ;  /* 0x0000000000081947 */ /* 0x002fea0003800000 */
[----:B------:R-:W1:Y:S02]  /*a0d0*/  SYNCS.PHASECHK.TRANS64.TRYWAIT P1, [UR13+0x12450], R4 ;  /* 0x01245004ff0075a7 */ /* 0x000e64000802014d */
[----:B-1----:R-:W-:Y:S05]  /*a0e0*/  @!P1 BRA `(.L_x_877) ;  /* 0x000000c800709947 */ /* 0x002fea0003800000 */
.L_x_876:
        /* <DEDUP_REMOVED lines=32> */
.L_x_878:
[----:B01----:R-:W-:Y:S01]  /*a2f0*/  FMNMX.FTZ R4, R120, R8, !PT ;  /* 0x0000000878047209 */ /* 0x003fe20007810000 */
[----:B------:R-:W-:Y:S01]  /*a300*/  IMAD.U32 R136, RZ, RZ, UR44 ;  /* 0x0000002cff887e24 */ /* 0x000fe2000f8e00ff */
[----:B------:R-:W-:Y:S01]  /*a310*/  FMNMX.FTZ R12, R122, R9, !PT ;  /* 0x000000097a0c7209 */ /* 0x000fe20007810000 */
[----:B------:R-:W-:Y:S01]  /*a320*/  ULEA UR10, UR7, UR47, 0x3 ;  /* 0x0000002f070a7291 */ /* 0x000fe2000f8e183f */
[----:B------:R-:W-:Y:S02]  /*a330*/  FMNMX.FTZ R5, R121, R4, !PT ;  /* 0x0000000479057209 */ /* 0x000fe40007810000 */
[----:B------:R-:W-:Y:S01]  /*a340*/  FMNMX.FTZ R13, R123, R12, !PT ;  /* 0x0000000c7b0d7209 */ /* 0x000fe20007810000 */
[----:B------:R-:W-:Y:S01]  /*a350*/  UIADD3 UR10, UR10, 0x12440, URZ ;  /* 0x000124400a0a7890 */ /* 0x000fe2000fffe03f */
[----:B------:R-:W-:Y:S02]  /*a360*/  FMNMX.FTZ R4, R124, R5, !PT ;  /* 0x000000057c047209 */ /* 0x000fe40007810000 */
[----:B------:R-:W-:Y:S01]  /*a370*/  FMNMX.FTZ R12, R126, R13, !PT ;  /* 0x0000000d7e0c7209 */ /* 0x000fe20007810000 */
[----:B------:R-:W-:Y:S01]  /*a380*/  UPRMT UR10, UR4, 0x654, UR10 ;  /* 0x00000654040a7896 */ /* 0x000fe2000800000a */
[----:B------:R-:W-:-:S02]  /*a390*/  FMNMX.FTZ R5, R125, R4, !PT ;  /* 0x000000047d057209 */ /* 0x000fc40007810000 */
[----:B------:R-:W-:Y:S02]  /*a3a0*/  FMNMX.FTZ R13, R127, R12, !PT ;  /* 0x0000000c7f0d7209 */ /* 0x000fe40007810000 */
[----:B------:R-:W-:Y:S02]  /*a3b0*/  FMNMX.FTZ R4, R128, R5, !PT ;  /* 0x0000000580047209 */ /* 0x000fe40007810000 */
[----:B------:R-:W-:Y:S02]  /*a3c0*/  FMNMX.FTZ R12, R130, R13, !PT ;  /* 0x0000000d820c7209 */ /* 0x000fe40007810000 */
[----:B------:R-:W-:Y:S01]  /*a3d0*/  FMNMX.FTZ R5, R129, R4, !PT ;  /* 0x0000000481057209 */ /* 0x000fe20007810000 */
[----:B------:R-:W-:Y:S01]  /*a3e0*/  SYNCS.ARRIVE.TRANS64.RED.A1T0 RZ, [UR10], RZ ;  /* 0x000000ffffff79a7 */ /* 0x000fe2000810040a */
        /* <DEDUP_REMOVED lines=77> */
[C---:B------:R-:W-:Y:S01]  /*a8c0*/  FFMA.FTZ R136, R5.reuse, R136, -8 ;  /* 0xc100000005887423 */ /* 0x040fe20000010088 */
[----:B------:R-:W-:-:S03]  /*a8d0*/  FADD.FTZ R8, -R5, R8 ;  /* 0x0000000805087221 */ /* 0x000fc60000010100 */
[--C-:B------:R-:W-:Y:S01]  /*a8e0*/  FFMA.FTZ R15, R129, UR44, -R136.reuse ;  /* 0x0000002c810f7c23 */ /* 0x100fe20008010888 */
[----:B------:R-:W-:-:S01]  /*a8f0*/  FFMA.FTZ R129, R61, UR44, -R136 ;  /* 0x0000002c3d817c23 */ /* 0x000fc20008010888 */
[----:B------:R-:W-:Y:S01]  /*a900*/  FFMA.FTZ R61, R65, UR44, -R136 ;  /* 0x0000002c413d7c23 */ /* 0x000fe20008010888 */
[----:B------:R-:W-:Y:S02]  /*a910*/  IMAD.U32 R65, RZ, RZ, UR44 ;  /* 0x0000002cff417e24 */ /* 0x000fe4000f8e00ff */
[----:B------:R-:W-:Y:S01]  /*a920*/  FMUL.FTZ R23, R8, UR44 ;  /* 0x0000002c08177c20 */ /* 0x000fe20008410000 */
[----:B------:R-:W-:-:S01]  /*a930*/  FADD.FTZ R8, -R4, R9 ;  /* 0x0000000904087221 */ /* 0x000fc20000010100 */
[----:B------:R-:W-:Y:S01]  /*a940*/  FFMA.FTZ R12, R128, UR44, -R136 ;  /* 0x0000002c800c7c23 */ /* 0x000fe20008010888 */
[----:B------:R-:W-:-:S01]  /*a950*/  FFMA.FTZ R128, R4, R65, -8 ;  /* 0xc100000004807423 */ /* 0x000fc20000010041 */
[--C-:B------:R-:W-:Y:S01]  /*a960*/  FFMA.FTZ R18, R112, UR44, -R136.reuse ;  /* 0x0000002c70127c23 */ /* 0x100fe20008010888 */
[----:B------:R-:W-:Y:S01]  /*a970*/  FMUL.FTZ R9, R8, UR44 ;  /* 0x0000002c08097c20 */ /* 0x000fe20008410000 */
[--C-:B------:R-:W-:Y:S01]  /*a980*/  FFMA.FTZ R112, R60, UR44, -R136.reuse ;  /* 0x0000002c3c707c23 */ /* 0x100fe20008010888 */
[----:B------:R-:W-:-:S01]  /*a990*/  FFMA.FTZ R8, R120, UR44, -R136 ;  /* 0x0000002c78087c23 */ /* 0x000fc20008010888 */
[----:B------:R-:W-:Y:S01]  /*a9a0*/  FFMA.FTZ R60, R64, UR44, -R136 ;  /* 0x0000002c403c7c23 */ /* 0x000fe20008010888 */
[----:B------:R-:W-:-:S01]  /*a9b0*/  FFMA.FTZ R64, R122, UR44, -R128 ;  /* 0x0000002c7a407c23 */ /* 0x000fc20008010880 */
[----:B------:R-:W-:Y:S01]  /*a9c0*/  FFMA.FTZ R13, R121, UR44, -R136 ;  /* 0x0000002c790d7c23 */ /* 0x000fe20008010888 */
[----:B------:R-:W-:-:S01]  /*a9d0*/  FFMA.FTZ R65, R123, UR44, -R128 ;  /* 0x0000002c7b417c23 */ /* 0x000fc20008010880 */
[----:B------:R-:W-:Y:S01]  /*a9e0*/  MUFU.EX2 R23, R23 ;  /* 0x0000001700177308 */ /* 0x000fe20000000800 */
[----:B------:R-:W-:-:S01]  /*a9f0*/  FFMA.FTZ R120, R124, UR44, -R136 ;  /* 0x0000002c7c787c23 */ /* 0x000fc20008010888 */
[----:B------:R-:W-:Y:S01]  /*aa00*/  FFMA.FTZ R122, R126, UR44, -R128 ;  /* 0x0000002c7e7a7c23 */ /* 0x000fe20008010880 */
[----:B------:R-:W-:-:S01]  /*aa10*/  FFMA.FTZ R121, R125, UR44, -R136 ;  /* 0x0000002c7d797c23 */ /* 0x000fc20008010888 */
[----:B------:R-:W-:Y:S01]  /*aa20*/  FFMA.FTZ R14, R104, UR44, -R136 ;  /* 0x0000002c680e7c23 */ /* 0x000fe20008010888 */
[----:B------:R-:W-:-:S01]  /*aa30*/  FFMA.FTZ R123, R127, UR44, -R128 ;  /* 0x0000002c7f7b7c23 */ /* 0x000fc20008010880 */
[--C-:B------:R-:W-:Y:S01]  /*aa40*/  FFMA.FTZ R104, R108, UR44, -R136.reuse ;  /* 0x0000002c6c687c23 */ /* 0x100fe20008010888 */
[----:B------:R-:W-:-:S01]  /*aa50*/  FFMA.FTZ R108, R116, UR44, -R136 ;  /* 0x0000002c746c7c23 */ /* 0x000fc20008010888 */
[----:B------:R-:W0:Y:S01]  /*aa60*/  MUFU.EX2 R8, R8 ;  /* 0x0000000800087308 */ /* 0x000e220000000800 */
[----:B------:R-:W-:-:S01]  /*aa70*/  FFMA.FTZ R20, R88, UR44, -R136 ;  /* 0x0000002c58147c23 */ /* 0x000fc20008010888 */
[--C-:B------:R-:W-:Y:S01]  /*aa80*/  FFMA.FTZ R88, R92, UR44, -R136.reuse ;  /* 0x0000002c5c587c23 */ /* 0x100fe20008010888 */
[----:B------:R-:W-:-:S01]  /*aa90*/  FFMA.FTZ R116, R68, UR44, -R136 ;  /* 0x0000002c44747c23 */ /* 0x000fc20008010888 */
[----:B------:R-:W-:Y:S01]  /*aaa0*/  FFMA.FTZ R92, R100, UR44, -R136 ;  /* 0x0000002c645c7c23 */ /* 0x000fe20008010888 */
[----:B------:R-:W-:-:S01]  /*aab0*/  FFMA.FTZ R68, R130, UR44, -R128 ;  /* 0x0000002c82447c23 */ /* 0x000fc20008010880 */
[--C-:B------:R-:W-:Y:S01]  /*aac0*/  FFMA.FTZ R100, R84, UR44, -R136.reuse ;  /* 0x0000002c54647c23 */ /* 0x100fe20008010888 */
[----:B------:R-:W-:-:S01]  /*aad0*/  FFMA.FTZ R125, R133, UR44, -R136 ;  /* 0x0000002c857d7c23 */ /* 0x000fc20008010888 */
[----:B------:R-:W-:Y:S01]  /*aae0*/  MUFU.EX2 R9, R9 ;  /* 0x0000000900097308 */ /* 0x000fe20000000800 */
[----:B------:R-:W-:-:S01]  /*aaf0*/  FFMA.FTZ R21, R113, UR44, -R136 ;  /* 0x0000002c71157c23 */ /* 0x000fc20008010888 */
[----:B------:R-:W-:Y:S01]  /*ab00*/  FFMA.FTZ R84, R114, UR44, -R128 ;  /* 0x0000002c72547c23 */ /* 0x000fe20008010880 */
[----:B------:R-:W-:-:S01]  /*ab10*/  FFMA.FTZ R113, R93, UR44, -R136 ;  /* 0x0000002c5d717c23 */ /* 0x000fc20008010888 */
[----:B------:R-:W-:Y:S01]  /*ab20*/  FFMA.FTZ R133, R69, UR44, -R136 ;  /* 0x0000002c45857c23 */ /* 0x000fe20008010888 */
[----:B------:R-:W-:-:S01]  /*ab30*/  FFMA.FTZ R114, R94, UR44, -R128 ;  /* 0x0000002c5e727c23 */ /* 0x000fc20008010880 */
[----:B------:R-:W-:Y:S01]  /*ab40*/  FFMA.FTZ R93, R97, UR44, -R136 ;  /* 0x0000002c615d7c23 */ /* 0x000fe20008010888 */
[----:B------:R-:W-:-:S01]  /*ab50*/  FFMA.FTZ R69, R131, UR44, -R128 ;  /* 0x0000002c83457c23 */ /* 0x000fc20008010880 */
[----:B------:R-:W1:Y:S01]  /*ab60*/  MUFU.EX2 R64, R64 ;  /* 0x0000004000407308 */ /* 0x000e620000000800 */
[----:B------:R-:W-:-:S01]  /*ab70*/  FFMA.FTZ R94, R98, UR44, -R128 ;  /* 0x0000002c625e7c23 */ /* 0x000fc20008010880 */
[----:B------:R-:W-:Y:S01]  /*ab80*/  FFMA.FTZ R97, R101, UR44, -R136 ;  /* 0x0000002c65617c23 */ /* 0x000fe20008010888 */
[----:B------:R-:W-:-:S01]  /*ab90*/  FFMA.FTZ R98, R102, UR44, -R128 ;  /* 0x0000002c66627c23 */ /* 0x000fc20008010880 */
[----:B------:R-:W-:Y:S01]  /*aba0*/  FFMA.FTZ R101, R77, UR44, -R136 ;  /* 0x0000002c4d657c23 */ /* 0x000fe20008010888 */
[----:B0-----:R-:W-:-:S01]  /*abb0*/  FFMA.FTZ R102, R23, R7, R8 ;  /* 0x0000000717667223 */ /* 0x001fc20000010008 */
        /* <DEDUP_REMOVED lines=8> */
[----:B------:R-:W-:Y:S01]  /*ac40*/  FFMA.FTZ R105, R109, UR44, -R136 ;  /* 0x0000002c6d697c23 */ /* 0x000fe20008010888 */
[----:B------:R-:W-:-:S01]  /*ac50*/  FFMA.FTZ R127, R135, UR44, -R128 ;  /* 0x0000002c877f7c23 */ /* 0x000fc20008010880 */
[----:B------:R-:W2:Y:S01]  /*ac60*/  MUFU.EX2 R65, R65 ;  /* 0x0000004100417308 */ /* 0x000ea20000000800 */
[----:B-1----:R-:W-:-:S01]  /*ac70*/  FFMA.FTZ R6, R9, R6, R64 ;  /* 0x0000000609067223 */ /* 0x002fc20000010040 */
[--C-:B------:R-:W-:Y:S01]  /*ac80*/  FFMA.FTZ R109, R117, UR44, -R136.reuse ;  /* 0x0000002c756d7c23 */ /* 0x100fe20008010888 */
[----:B------:R-:W-:-:S01]  /*ac90*/  FFMA.FTZ R22, R96, UR44, -R136 ;  /* 0x0000002c60167c23 */ /* 0x000fc20008010888 */
[--C-:B------:R-:W-:Y:S01]  /*aca0*/  FFMA.FTZ R96, R76, UR44, -R136.reuse ;  /* 0x0000002c4c607c23 */ /* 0x100fe20008010888 */
[----:B------:R-:W-:-:S01]  /*acb0*/  FFMA.FTZ R117, R85, UR44, -R136 ;  /* 0x0000002c55757c23 */ /* 0x000fc20008010888 */
[----:B------:R-:W-:Y:S01]  /*acc0*/  FFMA.FTZ R76, R80, UR44, -R136 ;  /* 0x0000002c504c7c23 */ /* 0x000fe20008010888 */
[----:B------:R-:W-:-:S01]  /*acd0*/  FFMA.FTZ R85, R115, UR44, -R128 ;  /* 0x0000002c73557c23 */ /* 0x000fc20008010880 */
[----:B------:R-:W1:Y:S01]  /*ace0*/  MUFU.EX2 R120, R120 ;  /* 0x0000007800787308 */ /* 0x000e620000000800 */
[----:B0-----:R-:W-:-:S01]  /*acf0*/  FADD.FTZ R7, R13, R102 ;  /* 0x000000660d077221 */ /* 0x001fc20000010000 */
[--C-:B------:R-:W-:Y:S01]  /*ad00*/  FFMA.FTZ R80, R106, UR44, -R128.reuse ;  /* 0x0000002c6a507c23 */ /* 0x100fe20008010880 */
[----:B------:R-:W-:-:S01]  /*ad10*/  FFMA.FTZ R115, R95, UR44, -R128 ;  /* 0x0000002c5f737c23 */ /* 0x000fc20008010880 */
[--C-:B------:R-:W-:Y:S01]  /*ad20*/  FFMA.FTZ R95, R99, UR44, -R128.reuse ;  /* 0x0000002c635f7c23 */ /* 0x100fe20008010880 */
[----:B------:R-:W-:-:S01]  /*ad30*/  FFMA.FTZ R99, R103, UR44, -R128 ;  /* 0x0000002c67637c23 */ /* 0x000fc20008010880 */
[--C-:B------:R-:W-:Y:S01]  /*ad40*/  FFMA.FTZ R106, R110, UR44, -R128.reuse ;  /* 0x0000002c6e6a7c23 */ /* 0x100fe20008010880 */
[----:B------:R-:W-:-:S01]  /*ad50*/  FFMA.FTZ R110, R118, UR44, -R128 ;  /* 0x0000002c766e7c23 */ /* 0x000fc20008010880 */
[----:B------:R-:W0:Y:S01]  /*ad60*/  MUFU.EX2 R122, R122 ;  /* 0x0000007a007a7308 */ /* 0x000e220000000800 */
[----:B--2---:R-:W-:-:S01]  /*ad70*/  FADD.FTZ R119, R65, R6 ;  /* 0x0000000641777221 */ /* 0x004fc20000010000 */
[----:B------:R-:W-:Y:S01]  /*ad80*/  FFMA.FTZ R90, R90, UR44, -R128 ;  /* 0x0000002c5a5a7c23 */ /* 0x000fe20008010880 */
[----:B------:R-:W-:-:S01]  /*ad90*/  FFMA.FTZ R89, R89, UR44, -R136 ;  /* 0x0000002c59597c23 */ /* 0x000fc20008010888 */
[----:B------:R-:W-:Y:S01]  /*ada0*/  FFMA.FTZ R91, R91, UR44, -R128 ;  /* 0x0000002c5b5b7c23 */ /* 0x000fe20008010880 */
[----:B------:R-:W-:-:S01]  /*adb0*/  FFMA.FTZ R72, R72, UR44, -R136 ;  /* 0x0000002c48487c23 */ /* 0x000fc20008010888 */
[----:B------:R-:W-:Y:S01]  /*adc0*/  FFMA.FTZ R74, R74, UR44, -R128 ;  /* 0x0000002c4a4a7c23 */ /* 0x000fe20008010880 */
[----:B------:R-:W-:-:S01]  /*add0*/  FFMA.FTZ R73, R73, UR44, -R136 ;  /* 0x0000002c49497c23 */ /* 0x000fc20008010888 */
[----:B------:R-:W2:Y:S01]  /*ade0*/  MUFU.EX2 R121, R121 ;  /* 0x0000007900797308 */ /* 0x000ea20000000800 */
[----:B-1----:R-:W-:-:S01]  /*adf0*/  FADD.FTZ R6, R120, R7 ;  /* 0x0000000778067221 */ /* 0x002fc20000010000 */
[----:B------:R-:W-:Y:S01]  /*ae00*/  FFMA.FTZ R75, R75, UR44, -R128 ;  /* 0x0000002c4b4b7c23 */ /* 0x000fe20008010880 */
[----:B------:R-:W-:-:S01]  /*ae10*/  FFMA.FTZ R56, R56, UR44, -R136 ;  /* 0x0000002c38387c23 */ /* 0x000fc20008010888 */
[----:B------:R-:W-:Y:S01]  /*ae20*/  FFMA.FTZ R58, R58, UR44, -R128 ;  /* 0x0000002c3a3a7c23 */ /* 0x000fe20008010880 */
[----:B------:R-:W-:-:S01]  /*ae30*/  FFMA.FTZ R57, R57, UR44, -R136 ;  /* 0x0000002c39397c23 */ /* 0x000fc20008010888 */
[--C-:B------:R-:W-:Y:S01]  /*ae40*/  FFMA.FTZ R59, R59, UR44, -R128.reuse ;  /* 0x0000002c3b3b7c23 */ /* 0x100fe20008010880 */
[----:B------:R-:W-:-:S01]  /*ae50*/  FFMA.FTZ R71, R71, UR44, -R128 ;  /* 0x0000002c47477c23 */ /* 0x000fc20008010880 */
        /* <DEDUP_REMOVED lines=21> */
[----:B--2---:R-:W-:-:S01]  /*afb0*/  FADD.FTZ R103, R127, R102 ;  /* 0x000000667f677221 */ /* 0x004fc20000010000 */
[----:B------:R-:W-:-:S06]  /*afc0*/  FFMA.FTZ R102, R78, UR44, -R128 ;  /* 0x0000002c4e667c23 */ /* 0x000fcc0008010880 */
[----:B------:R-:W2:Y:S01]  /*afd0*/  MUFU.EX2 R19, R19 ;  /* 0x0000001300137308 */ /* 0x000ea20000000800 */
[----:B-1----:R-:W-:-:S07]  /*afe0*/  FADD.FTZ R6, R14, R7 ;  /* 0x000000070e067221 */ /* 0x002fce0000010000 */
[----:B------:R-:W1:Y:S01]  /*aff0*/  MUFU.EX2 R81, R81 ;  /* 0x0000005100517308 */ /* 0x000e620000000800 */
[----:B0-----:R-:W-:-:S01]  /*b000*/  FADD.FTZ R78, R80, R103 ;  /* 0x00000067504e7221 */ /* 0x001fc20000010000 */
[----:B------:R-:W-:-:S06]  /*b010*/  FFMA.FTZ R103, R79, UR44, -R128 ;  /* 0x0000002c4f677c23 */ /* 0x000fcc0008010880 */
        /* <DEDUP_REMOVED lines=16> */
[----:B-1----:R-:W-:-:S01]  /*b120*/  FADD.FTZ R82, R84, R79 ;  /* 0x0000004f54527221 */ /* 0x002fc20000010000 */
[----:B------:R-:W-:-:S06]  /*b130*/  FFMA.FTZ R79, R83, UR44, -R128 ;  /* 0x0000002c534f7c23 */ /* 0x000fcc0008010880 */
        /* <DEDUP_REMOVED lines=69> */
[--C-:B------:R-:W-:Y:S01]  /*b590*/  FFMA.FTZ R63, R67, UR44, -R128.reuse ;  /* 0x0000002c433f7c23 */ /* 0x100fe20008010880 */
[----:B------:R-:W-:-:S05]  /*b5a0*/  FFMA.FTZ R67, R70, UR44, -R128 ;  /* 0x0000002c46437c23 */ /* 0x000fca0008010880 */
        /* <DEDUP_REMOVED lines=44> */
.L_x_879:
        /* <DEDUP_REMOVED lines=60> */
[----:B------:R-:W-:Y:S01]  /*bc30*/  VIADD R3, R3, 0xffffffff ;  /* 0xffffffff03037836 */ /* 0x000fe20000000000 */
        /* <DEDUP_REMOVED lines=19> */
[----:B------:R-:W-:Y:S01]  /*bd70*/  F2FP.SATFINITE.E4M3.F32.PACK_AB_MERGE_C R139, R63, R62, R67 ;  /* 0x0000003e3f8b723e */ /* 0x000fe20004807043 */
[----:B------:R-:W-:Y:S06]  /*bd80*/  @P1 BRA `(.L_x_880) ;  /* 0xffffffdc00781947 */ /* 0x000fec000383ffff */
.L_x_869:
[----:B------:R-:W-:-:S13]  /*bd90*/  ISETP.GE.AND P1, PT, R3, UR46, PT ;  /* 0x0000002e03007c0c */ /* 0x000fda000bf26270 */
[----:B------:R-:W-:Y:S05]  /*bda0*/  @!P1 BRA `(.L_x_881) ;  /* 0x0000003c00dc9947 */ /* 0x000fea0003800000 */
[----:B------:R-:W-:Y:S01]  /*bdb0*/  ULDC UR21, c[0x0][0x9e4] ;  /* 0x0002790000157ab9 */ /* 0x000fe20000000800 */
[----:B------:R-:W-:Y:S01]  /*bdc0*/  ULDC UR24, c[0x0][0x288] ;  /* 0x0000a20000187ab9 */ /* 0x000fe20000000800 */
[----:B------:R-:W-:Y:S01]  /*bdd0*/  ULDC UR22, c[0x0][0x2f0] ;  /* 0x0000bc0000167ab9 */ /* 0x000fe20000000800 */
[----:B------:R-:W-:-:S05]  /*bde0*/  ULDC UR23, c[0x0][0x9e0] ;  /* 0x0002780000177ab9 */ /* 0x000fca0000000800 */
.L_x_900:
[----:B------:R-:W-:-:S04]  /*bdf0*/  UIADD3 UR27, UR7, 0x1, URZ ;  /* 0x00000001071b7890 */ /* 0x000fc8000fffe03f */
[----:B------:R-:W-:-:S04]  /*be00*/  UISETP.NE.AND UP0, UPT, UR27, 0x2, UPT ;  /* 0x000000021b00788c */ /* 0x000fc8000bf05270 */
[----:B------:R-:W-:Y:S02]  /*be10*/  USEL UR26, URZ, 0x1, UP0 ;  /* 0x000000013f1a7887 */ /* 0x000fe40008000000 */
[----:B------:R-:W-:Y:S02]  /*be20*/  USEL UR27, UR27, URZ, UP0 ;  /* 0x0000003f1b1b7287 */ /* 0x000fe40008000000 */
[----:B------:R-:W-:Y:S01]  /*be30*/  ULOP3.LUT UR26, UR5, UR26, URZ, 0x3c, !UPT ;  /* 0x0000001a051a7292 */ /* 0x000fe2000f8e3c3f */
[----:B------:R-:W-:Y:S11]  /*be40*/  @!P0 BRA `(.L_x_882) ;  /* 0x0000000000048947 */ /* 0x000ff60003800000 */
[----:B------:R-:W-:Y:S01]  /*be50*/  BPT.TRAP 0x1 ;  /* 0x000000040000795c */ /* 0x000fe20000300000 */
.L_x_882:
[----:B------:R-:W-:Y:S01]  /*be60*/  ULEA UR25, UR27, UR47, 0x3 ;  /* 0x0000002f1b197291 */ /* 0x000fe2000f8e183f */
[----:B------:R-:W-:-:S05]  /*be70*/  IMAD.U32 R8, RZ, RZ, UR26 ;  /* 0x0000001aff087e24 */ /* 0x000fca000f8e00ff */
[----:B------:R-:W-:-:S04]  /*be80*/  SHF.L.U32 R8, R8, 0x1f, RZ ;  /* 0x0000001f08087819 */ /* 0x000fc800000006ff */
[----:B------:R0:W1:Y:S01]  /*be90*/  SYNCS.PHASECHK.TRANS64.TRYWAIT P1, [UR25+0x12430], R8 ;  /* 0x01243008ff0075a7 */ /* 0x0000620008020159 */
[----:B------:R-:W-:Y:S05]  /*bea0*/  @!P0 BRA `(.L_x_883) ;  /* 0x0000000000048947 */ /* 0x000fea0003800000 */
[----:B------:R-:W-:Y:S01]  /*beb0*/  BPT.TRAP 0x1 ;  /* 0x000000040000795c */ /* 0x000fe20000300000 */
.L_x_883:
[----:B-1----:R-:W-:Y:S05]  /*bec0*/  @P1 BRA `(.L_x_884) ;  /* 0x0000000000081947 */ /* 0x002fea0003800000 */
[----:B------:R-:W1:Y:S02]  /*bed0*/  SYNCS.PHASECHK.TRANS64.TRYWAIT P1, [UR25+0x12430], R8 ;  /* 0x01243008ff0075a7 */ /* 0x000e640008020159 */
[----:B-1----:R-:W-:Y:S05]  /*bee0*/  @!P1 BRA `(.L_x_885) ;  /* 0x000000ac00089947 */ /* 0x002fea0003800000 */
.L_x_884:
        /* <DEDUP_REMOVED lines=63> */
.L_x_886:
[----:B------:R-:W-:Y:S01]  /*c2e0*/  ULEA UR12, UR7, UR47, 0x3 ;  /* 0x0000002f070c7291 */ /* 0x000fe2000f8e183f */
[----:B01----:R-:W-:-:S05]  /*c2f0*/  IMAD.U32 R8, RZ, RZ, UR5 ;  /* 0x00000005ff087e24 */ /* 0x003fca000f8e00ff */
[----:B------:R-:W-:-:S04]  /*c300*/  SHF.L.U32 R8, R8, 0x1f, RZ ;  /* 0x0000001f08087819 */ /* 0x000fc800000006ff */
[----:B------:R0:W1:Y:S01]  /*c310*/  SYNCS.PHASECHK.TRANS64.TRYWAIT P1, [UR12+0x12450], R8 ;  /* 0x01245008ff0075a7 */ /* 0x000062000802014c */
[----:B------:R-:W-:Y:S05]  /*c320*/  @!P0 BRA `(.L_x_887) ;  /* 0x0000000000048947 */ /* 0x000fea0003800000 */
[----:B------:R-:W-:Y:S01]  /*c330*/  BPT.TRAP 0x1 ;  /* 0x000000040000795c */ /* 0x000fe20000300000 */
.L_x_887:
[----:B-1----:R-:W-:Y:S05]  /*c340*/  @P1 BRA `(.L_x_888) ;  /* 0x0000000000081947 */ /* 0x002fea0003800000 */
[----:B------:R-:W1:Y:S02]  /*c350*/  SYNCS.PHASECHK.TRANS64.TRYWAIT P1, [UR12+0x12450], R8 ;  /* 0x01245008ff0075a7 */ /* 0x000e64000802014c */
[----:B-1----:R-:W-:Y:S05]  /*c360*/  @!P1 BRA `(.L_x_889) ;  /* 0x000000a800009947 */ /* 0x002fea0003800000 */
.L_x_888:
        /* <DEDUP_REMOVED lines=32> */
.L_x_890:
        /* <DEDUP_REMOVED lines=16> */
[----:B------:R-:W-:-:S05]  /*c670*/  IMAD R8, R11, -0x2, R8 ;  /* 0xfffffffe0b087824 */ /* 0x000fca00078e0208 */
[C---:B------:R-:W-:Y:S01]  /*c680*/  IADD3 R13, R8.reuse, -UR24, R17 ;  /* 0x80000018080d7c10 */ /* 0x040fe2000fffe011 */
[----:B------:R-:W-:-:S04]  /*c690*/  VIADD R8, R8, 0xffffffff ;  /* 0xffffffff08087836 */ /* 0x000fc80000000000 */
[C---:B------:R-:W-:Y:S02]  /*c6a0*/  VIADD R14, R13.reuse, UR23 ;  /* 0x000000170d0e7c36 */ /* 0x040fe40008000000 */
[----:B------:R-:W-:Y:S02]  /*c6b0*/  VIADD R13, R13, UR20 ;  /* 0x000000140d0d7c36 */ /* 0x000fe40008000000 */
        /* <DEDUP_REMOVED lines=16> */
.L_x_893:
[----:B------:R-:W-:-:S05]  /*c7c0*/  IMAD.U32 R22, RZ, RZ, UR21 ;  /* 0x00000015ff167e24 */ /* 0x000fca000f8e00ff */
[----:B------:R-:W-:-:S13]  /*c7d0*/  ISETP.NE.AND P1, PT, R22, 0x1, PT ;  /* 0x000000011600780c */ /* 0x000fda0003f25270 */
[----:B------:R-:W0:Y:S02]  /*c7e0*/  @P1 LDC.64 R20, c[0x0][0x9e8] ;  /* 0x00027a00ff141b82 */ /* 0x000e240000000a00 */
[----:B0-----:R-:W-:-:S05]  /*c7f0*/  @P1 IMAD.HI.U32 R20, R19, R20, RZ ;  /* 0x0000001413141227 */ /* 0x001fca00078e00ff */
[----:B------:R-:W-:-:S07]  /*c800*/  @P1 SHF.R.U32.HI R19, RZ, R21, R20 ;  /* 0x00000015ff131219 */ /* 0x000fce0000011614 */
.L_x_894:
[----:B------:R-:W-:Y:S05]  /*c810*/  BSYNC B0 ;  /* 0x0000000000007941 */ /* 0x000fea0003800000 */
.L_x_892:
[----:B------:R-:W-:-:S05]  /*c820*/  IMAD R19, R19, R22, R8 ;  /* 0x0000001613137224 */ /* 0x000fca00078e0208 */
[----:B------:R-:W-:Y:S02]  /*c830*/  VIADDMNMX R12, R19, R22, R12, PT ;  /* 0x00000016130c7246 */ /* 0x000fe4000380010c */
[----:B------:R-:W-:-:S07]  /*c840*/  VIMNMX R9, R9, R19, !PT ;  /* 0x0000001309097248 */ /* 0x000fce0007fe0100 */
.L_x_891:
[C---:B------:R-:W-:Y:S01]  /*c850*/  ISETP.GE.AND P2, PT, R15.reuse, 0x2, PT ;  /* 0x000000020f00780c */ /* 0x040fe20003f46270 */
[----:B------:R-:W-:Y:S01]  /*c860*/  UISETP.NE.AND UP0, UPT, UR48, URZ, UPT ;  /* 0x0000003f3000728c */ /* 0x000fe2000bf05270 */
[C---:B------:R-:W-:Y:S02]  /*c870*/  ISETP.GE.AND P1, PT, R15.reuse, 0x9, PT ;  /* 0x000000090f00780c */ /* 0x040fe40003f26270 */
        /* <DEDUP_REMOVED lines=10> */
[----:B------:R-:W-:Y:S02]  /*c920*/  LOP3.LUT R0, R0, 0xbfffffff, RZ, 0xc0, !PT ;  /* 0xbfffffff00007812 */ /* 0x000fe400078ec0ff */
        /* <DEDUP_REMOVED lines=212> */
[----:B------:R-:W-:Y:S02]  /*d670*/  ISETP.GE.AND P6, PT, R15, 0x9a, PT ;  /* 0x0000009a0f00780c */ /* 0x000fe40003fc6270 */
[----:B------:R-:W0:Y:S11]  /*d680*/  SHFL.IDX PT, R15, R18, 0x1, 0x1c1f ;  /* 0x003c1f00120f7f89 */ /* 0x000e3600000e0000 */
[----:B------:R-:W-:-:S02]  /*d690*/  @P6 LOP3.LUT R0, R0, 0x8000000, RZ, 0xfc, !PT ;  /* 0x0800000000006812 */ /* 0x000fc400078efcff */
[----:B------:R-:W-:-:S04]  /*d6a0*/  ISETP.GT.AND P6, PT, R9, 0x99, !P6 ;  /* 0x000000990900780c */ /* 0x000fc800077c4270 */
[----:B------:R-:W-:-:S04]  /*d6b0*/  ISETP.LT.OR P6, PT, R12, 0x9a, P6 ;  /* 0x0000009a0c00780c */ /* 0x000fc800037c1670 */
[----:B------:R-:W-:Y:S02]  /*d6c0*/  FSEL R69, R69, -INF , !P6 ;  /* 0xff80000045457808 */ /* 0x000fe40007000000 */
[----:B------:R-:W-:Y:S01]  /*d6d0*/  PLOP3.LUT P6, PT, PT, PT, UP0, 0x40, 0x0 ;  /* 0x000000000000781c */ /* 0x000fe20003fce808 */
[--C-:B0-----:R-:W-:Y:S02]  /*d6e0*/  IMAD.IADD R14, R14, 0x1, R15.reuse ;  /* 0x000000010e0e7824 */ /* 0x101fe400078e020f */
[----:B------:R-:W-:-:S10]  /*d6f0*/  IMAD.IADD R9, R13, 0x1, R15 ;  /* 0x000000010d097824 */ /* 0x000fd400078e020f */
        /* <DEDUP_REMOVED lines=14> */
.L_x_897:
[----:B------:R-:W-:-:S05]  /*d7e0*/  IMAD.U32 R19, RZ, RZ, UR21 ;  /* 0x00000015ff137e24 */ /* 0x000fca000f8e00ff */
[----:B------:R-:W-:-:S13]  /*d7f0*/  ISETP.NE.AND P6, PT, R19, 0x1, PT ;  /* 0x000000011300780c */ /* 0x000fda0003fc5270 */
[----:B------:R-:W0:Y:S02]  /*d800*/  @P6 LDC.64 R12, c[0x0][0x9e8] ;  /* 0x00027a00ff0c6b82 */ /* 0x000e240000000a00 */
[----:B0-----:R-:W-:-:S05]  /*d810*/  @P6 IMAD.HI.U32 R12, R15, R12, RZ ;  /* 0x0000000c0f0c6227 */ /* 0x001fca00078e00ff */
[----:B------:R-:W-:-:S07]  /*d820*/  @P6 SHF.R.U32.HI R15, RZ, R13, R12 ;  /* 0x0000000dff0f6219 */ /* 0x000fce000001160c */
.L_x_898:
[----:B------:R-:W-:Y:S05]  /*d830*/  BSYNC B0 ;  /* 0x0000000000007941 */ /* 0x000fea0003800000 */
.L_x_896:
[----:B------:R-:W-:-:S05]  /*d840*/  IMAD R8, R15, R19, R8 ;  /* 0x000000130f087224 */ /* 0x000fca00078e0208 */
[----:B------:R-:W-:Y:S02]  /*d850*/  VIADDMNMX R14, R8, R19, R14, PT ;  /* 0x00000013080e7246 */ /* 0x000fe4000380010e */
[----:B------:R-:W-:-:S07]  /*d860*/  VIMNMX R9, R9, R8, !PT ;  /* 0x0000000809097248 */ /* 0x000fce0007fe0100 */
.L_x_895:
        /* <DEDUP_REMOVED lines=501> */
.L_x_899:
[----:B------:R-:W-:Y:S01]  /*f7c0*/  UIADD3 UR5, UR12, 0x12460, URZ ;  /* 0x000124600c057890 */ /* 0x000fe2000fffe03f */
[----:B------:R-:W-:Y:S01]  /*f7d0*/  ISETP.GT.AND P1, PT, R3, UR46, PT ;  /* 0x0000002e03007c0c */ /* 0x000fe2000bf24270 */
[----:B------:R-:W-:Y:S01]  /*f7e0*/  UMOV UR7, UR27 ;  /* 0x0000001b00077c82 */ /* 0x000fe20008000000 */
[----:B------:R-:W-:Y:S01]  /*f7f0*/  F2FP.SATFINITE.E4M3.F32.PACK_AB_MERGE_C R4, R95, R4, RZ ;  /* 0x000000045f04723e */ /* 0x000fe200048070ff */
[----:B------:R-:W-:Y:S01]  /*f800*/  UPRMT UR5, UR4, 0x654, UR5 ;  /* 0x0000065404057896 */ /* 0x000fe20008000005 */
        /* <DEDUP_REMOVED lines=77> */
[----:B------:R-:W-:Y:S01]  /*fce0*/  IMAD.MOV.U32 R4, RZ, RZ, R9 ;  /* 0x000000ffff047224 */ /* 0x000fe200078e0009 */
[----:B------:R-:W-:Y:S01]  /*fcf0*/  UMOV UR7, UR27 ;  /* 0x0000001b00077c82 */ /* 0x000fe20008000000 */
[----:B------:R-:W-:Y:S01]  /*fd00*/  IMAD.MOV.U32 R5, RZ, RZ, R8 ;  /* 0x000000ffff057224 */ /* 0x000fe200078e0008 */
[----:B------:R-:W-:-:S06]  /*fd10*/  UMOV UR5, UR26 ;  /* 0x0000001a00057c82 */ /* 0x000fcc0008000000 */
.L_x_881:
[----:B------:R-:W-:Y:S06]  /*fd20*/  BAR.ARV 0x8, 0x200 ;  /* 0x0208000000007b1d */ /* 0x000fec0000002000 */
[----:B------:R-:W-:Y:S05]  /*fd30*/  @!P0 BRA `(.L_x_901) ;  /* 0x0000000000048947 */ /* 0x000fea0003800000 */
[----:B------:R-:W-:Y:S01]  /*fd40*/  BPT.TRAP 0x1 ;  /* 0x000000040000795c */ /* 0x000fe20000300000 */
.L_x_901:
[----:B------:R-:W-:Y:S01]  /*fd50*/  ULEA UR16, UR7, UR47, 0x3 ;  /* 0x0000002f07107291 */ /* 0x000fe2000f8e183f */
[----:B------:R-:W-:-:S05]  /*fd60*/  IMAD.U32 R0, RZ, RZ, UR5 ;  /* 0x00000005ff007e24 */ /* 0x000fca000f8e00ff */
[----:B------:R-:W-:-:S04]  /*fd70*/  SHF.L.U32 R0, R0, 0x1f, RZ ;  /* 0x0000001f00007819 */ /* 0x000fc800000006ff */
[----:B------:R0:W1:Y:S01]  /*fd80*/  SYNCS.PHASECHK.TRANS64.TRYWAIT P1, [UR16+0x12450], R0 ;  /* 0x01245000ff0075a7 */ /* 0x0000620008020150 */
[----:B------:R-:W-:Y:S05]  /*fd90*/  @!P0 BRA `(.L_x_902) ;  /* 0x0000000000048947 */ /* 0x000fea0003800000 */
[----:B------:R-:W-:Y:S01]  /*fda0*/  BPT.TRAP 0x1 ;  /* 0x000000040000795c */ /* 0x000fe20000300000 */
.L_x_902:
[----:B-1----:R-:W-:Y:S05]  /*fdb0*/  @P1 BRA `(.L_x_903) ;  /* 0x0000000000081947 */ /* 0x002fea0003800000 */
[----:B------:R-:W1:Y:S02]  /*fdc0*/  SYNCS.PHASECHK.TRANS64.TRYWAIT P1, [UR16+0x12450], R0 ;  /* 0x01245000ff0075a7 */ /* 0x000e640008020150 */
[----:B-1----:R-:W-:Y:S05]  /*fdd0*/  @!P1 BRA `(.L_x_904) ;  /* 0x0000006c007c9947 */ /* 0x002fea0003800000 */
.L_x_903:
[----:B------:R-:W-:Y:S01]  /*fde0*/  ULDC.64 UR12, c[0x0][0x9a0] ;  /* 0x00026800000c7ab9 */ /* 0x000fe20000000a00 */
[----:B------:R-:W-:Y:S01]  /*fdf0*/  UIADD3 UR47, UR47, 0x200, URZ ;  /* 0x000002002f2f7890 */ /* 0x000fe2000fffe03f */
[----:B------:R-:W-:Y:S01]  /*fe00*/  WARPGROUP.ARRIVE ;  /* 0x00000000000079c5 */ /* 0x000fe20000000000 */
[----:B------:R-:W-:Y:S01]  /*fe10*/  UISETP.NE.U32.AND UP0, UPT, UR12, URZ, UPT ;  /* 0x0000003f0c00728c */ /* 0x000fe2000bf05070 */
[----:B------:R-:W-:Y:S01]  /*fe20*/  IMAD.MOV.U32 R8, RZ, RZ, 0x3f800000 ;  /* 0x3f800000ff087424 */ /* 0x000fe200078e00ff */
[----:B------:R-:W-:Y:S02]  /*fe30*/  USHF.R.U32.HI UR47, URZ, 0x4, UR47 ;  /* 0x000000043f2f7899 */ /* 0x000fe4000801162f */
[----:B------:R-:W-:Y:S02]  /*fe40*/  UISETP.NE.AND.EX UP0, UPT, UR13, URZ, UPT, UP0 ;  /* 0x0000003f0d00728c */ /* 0x000fe4000bf05300 */
[----:B------:R-:W-:-:S04]  /*fe50*/  ULOP3.LUT UR47, UR47, 0x3fff, URZ, 0xc0, !UPT ;  /* 0x00003fff2f2f7892 */ /* 0x000fc8000f8ec03f */
[----:B------:R-:W-:-:S05]  /*fe60*/  PLOP3.LUT P1, PT, PT, PT, UP0, 0x80, 0x0 ;  /* 0x000000000000781c */ /* 0x000fca0003f2f008 */
[----:B------:R-:W-:Y:S01]  /*fe70*/  @UP0 ULDC.64 UR10, c[0x0][0x9c8] ;  /* 0x00027200000a0ab9 */ /* 0x000fe20000000a00 */
[----:B------:R-:W-:Y:S02]  /*fe80*/  @UP0 USHF.R.S32.HI UR6, URZ, 0x1f, UR42 ;  /* 0x0000001f3f060899 */ /* 0x000fe4000801142a */
[----:B------:R-:W-:Y:S02]  /*fe90*/  @UP0 UIMAD UR5, UR43, UR10, URZ ;  /* 0x0000000a2b0502a4 */ /* 0x000fe4000f8e023f */
[----:B------:R-:W-:Y:S02]  /*fea0*/  @UP0 UIMAD.WIDE.U32 UR8, UR41, UR10, URZ ;  /* 0x0000000a290802a5 */ /* 0x000fe4000f8e003f */
[----:B------:R-:W-:Y:S02]  /*feb0*/  ULOP3.LUT UR10, UR47, 0x10000, URZ, 0xfc, !UPT ;  /* 0x000100002f0a7892 */ /* 0x000fe4000f8efc3f */
[----:B------:R-:W-:Y:S02]  /*fec0*/  @UP0 UIMAD UR5, UR41, UR11, UR5 ;  /* 0x0000000b290502a4 */ /* 0x000fe4000f8e0205 */
[----:B------:R-:W-:Y:S01]  /*fed0*/  UIMAD UR10, UR7, 0x280, UR10 ;  /* 0x00000280070a78a4 */ /* 0x000fe2000f8e020a */
[----:B------:R-:W-:Y:S01]  /*fee0*/  UMOV UR11, 0xc0000010 ;  /* 0xc0000010000b7882 */ /* 0x000fe20000000000 */
[----:B------:R-:W-:Y:S01]  /*fef0*/  @UP0 ULDC.64 UR14, c[0x0][0x9d0] ;  /* 0x00027400000e0ab9 */ /* 0x000fe20000000a00 */
[----:B------:R-:W-:-:S02]  /*ff00*/  @UP0 UIADD3 UR7, UR9, UR5, URZ ;  /* 0x0000000509070290 */ /* 0x000fc4000fffe03f */
[----:B------:R-:W-:-:S04]  /*ff10*/  @UP0 UIMAD UR6, UR6, UR14, URZ ;  /* 0x0000000e060602a4 */ /* 0x000fc8000f8e023f */
[----:B------:R-:W-:Y:S01]  /*ff20*/  QGMMA.64x64x32.F32.E4M3.E4M3 R24, R152, gdesc[UR8], R24, gsb0 ;  /* 0x00e0000898187df3 */ /* 0x000fe20008000818 */
[----:B------:R-:W-:-:S03]  /*ff30*/  @UP0 UIMAD UR5, UR42, UR15, UR6 ;  /* 0x0000000f2a0502a4 */ /* 0x000fc6000f8e0206 */
[----:B------:R-:W-:Y:S02]  /*ff40*/  @UP0 UMOV UR6, UR8 ;  /* 0x0000000800060c82 */ /* 0x000fe40008000000 */
[----:B------:R-:W-:-:S04]  /*ff50*/  @UP0 UIMAD.WIDE.U32 UR6, UR42, UR14, UR6 ;  /* 0x0000000e2a0602a5 */ /* 0x000fc8000f8e0006 */
[----:B------:R-:W-:Y:S02]  /*ff60*/  @UP0 UIADD3 UR5, UR7, UR5, URZ ;  /* 0x0000000507050290 */ /* 0x000fe4000fffe03f */
[----:B------:R-:W-:-:S04]  /*ff70*/  @UP0 ULEA UR8, UP1, UR6, UR12, 0x2 ;  /* 0x0000000c06080291 */ /* 0x000fc8000f82103f */
[----:B------:R-:W-:Y:S02]  /*ff80*/  @UP0 ULEA.HI.X UR9, UR6, UR13, UR5, 0x2, UP1 ;  /* 0x0000000d06090291 */ /* 0x000fe400088f1405 */
[----:B------:R-:W-:-:S04]  /*ff90*/  IMAD.U32 R2, RZ, RZ, UR8 ;  /* 0x00000008ff027e24 */ /* 0x000fc8000f8e00ff */
[----:B-1----:R-:W-:Y:S01]  /*ffa0*/  IMAD.U32 R3, RZ, RZ, UR9 ;  /* 0x00000009ff037e24 */ /* 0x002fe2000f8e00ff */
        /* <DEDUP_REMOVED lines=13> */
[----:B0-----:R-:W0:Y:S04]  /*10080*/  SHFL.BFLY PT, R0, R7, 0x2, 0x1f ;  /* 0x0c401f0007007f89 */ /* 0x001e2800000e0000 */
[----:B------:R-:W3:Y:S01]  /*10090*/  SHFL.BFLY PT, R9, R6, 0x2, 0x1f ;  /* 0x0c401f0006097f89 */ /* 0x000ee200000e0000 */
[----:B------:R-:W-:Y:S02]  /*100a0*/  WARPGROUP.DEPBAR.LE gsb0, 0x0 ;  /* 0x00008000000079c5 */ /* 0x000fe40000010000 */
[----:B------:R-:W-:-:S06]  /*100b0*/  WARPGROUP.ARRIVE ;  /* 0x00000000000079c5 */ /* 0x000fcc0000000000 */
[----:B------:R-:W-:Y:S01]  /*100c0*/  QGMMA.64x64x32.F32.E4M3.E4M3 R24, R140, gdesc[UR4], R24, gsb0 ;  /* 0x00e000048c187df3 */ /* 0x000fe20008000818 */
[----:B0-----:R-:W-:Y:S01]  /*100d0*/  FADD.FTZ R0, R0, R7 ;  /* 0x0000000700007221 */ /* 0x001fe20000010000 */
[----:B------:R-:W-:Y:S01]  /*100e0*/  UIADD3 UR10, UR10, 0x200, URZ ;  /* 0x000002000a0a7890 */ /* 0x000fe2000fffe03f */
[----:B---3--:R-:W-:Y:S01]  /*100f0*/  FADD.FTZ R9, R9, R6 ;  /* 0x0000000609097221 */ /* 0x008fe20000010000 */
[----:B------:R-:W-:Y:S02]  /*10100*/  UMOV UR11, 0xc0000010 ;  /* 0xc0000010000b7882 */ /* 0x000fe40000000000 */
[----:B-1----:R-:W0:Y:S04]  /*10110*/  SHFL.BFLY PT, R3, R0, 0x1, 0x1f ;  /* 0x0c201f0000037f89 */ /* 0x002e2800000e0000 */
[----:B------:R-:W1:Y:S01]  /*10120*/  SHFL.BFLY PT, R2, R9, 0x1, 0x1f ;  /* 0x0c201f0009027f89 */ /* 0x000e6200000e0000 */
[----:B0-----:R-:W-:Y:S01]  /*10130*/  FADD.FTZ R11, R0, R3 ;  /* 0x00000003000b7221 */ /* 0x001fe20000010000 */
[----:B-1----:R-:W-:-:S04]  /*10140*/  FADD.FTZ R12, R9, R2 ;  /* 0x00000002090c7221 */ /* 0x002fc80000010000 */
[C---:B------:R-:W-:Y:S01]  /*10150*/  FSETP.NE.FTZ.AND P1, PT, R11.reuse, RZ, PT ;  /* 0x000000ff0b00720b */ /* 0x040fe20003f35000 */
[----:B------:R-:W-:Y:S01]  /*10160*/  FMUL.FTZ R7, R11, 0.00390625 ;  /* 0x3b8000000b077820 */ /* 0x000fe20000410000 */
[----:B------:R-:W-:Y:S01]  /*10170*/  FMUL.FTZ R10, R12, 0.00390625 ;  /* 0x3b8000000c0a7820 */ /* 0x000fe20000410000 */
[----:B------:R-:W-:Y:S01]  /*10180*/  IMAD.MOV.U32 R3, RZ, RZ, RZ ;  /* 0x000000ffff037224 */ /* 0x000fe200078e00ff */
        /* <DEDUP_REMOVED lines=26> */
.L_x_905:
        /* <DEDUP_REMOVED lines=36> */
.L_x_827:
[----:B------:R-:W-:Y:S05]  /*10570*/  @P0 BRA `(.L_x_906) ;  /* 0x00000014006c0947 */ /* 0x000fea0003800000 */
[----:B------:R-:W0:Y:S01]  /*10580*/  S2R R7, SR_TID.X ;  /* 0x0000000000077919 */ /* 0x000e220000002100 */
[----:B------:R-:W-:Y:S01]  /*10590*/  ULDC.64 UR4, c[0x4][0x38] ;  /* 0x01000e0000047ab9 */ /* 0x000fe20000000a00 */
[----:B------:R-:W-:Y:S01]  /*105a0*/  ULDC.64 UR8, c[0x0][0xbd0] ;  /* 0x0002f40000087ab9 */ /* 0x000fe20000000a00 */
[----:B------:R-:W-:Y:S01]  /*105b0*/  USHF.R.S32.HI UR7, URZ, 0x1f, UR42 ;  /* 0x0000001f3f077899 */ /* 0x000fe2000801142a */
[----:B------:R-:W-:Y:S01]  /*105c0*/  ULDC.64 UR10, c[0x0][0xb38] ;  /* 0x0002ce00000a7ab9 */ /* 0x000fe20000000a00 */
[----:B0-----:R-:W-:-:S05]  /*105d0*/  IMAD.SHL.U32 R3, R7, 0x4, RZ ;  /* 0x0000000407037824 */ /* 0x001fca00078e00ff */
[----:B------:R-:W-:Y:S01]  /*105e0*/  LOP3.LUT R3, R3, 0xc, RZ, 0xc0, !PT ;  /* 0x0000000c03037812 */ /* 0x000fe200078ec0ff */
[----:B------:R-:W-:Y:S03]  /*105f0*/  BAR.SYNC.DEFER_BLOCKING 0x1, 0x180 ;  /* 0x0046000000007b1d */ /* 0x000fe60000010000 */
[----:B------:R-:W-:-:S05]  /*10600*/  IADD3 R4, P0, R3, UR4, RZ ;  /* 0x0000000403047c10 */ /* 0x000fca000ff1e0ff */
[----:B------:R-:W-:-:S05]  /*10610*/  IMAD.X R5, RZ, RZ, UR5, P0 ;  /* 0x00000005ff057e24 */ /* 0x000fca00080e06ff */
[----:B------:R0:W2:Y:S01]  /*10620*/  LDG.E.CONSTANT R6, desc[UR50][R4.64] ;  /* 0x0000003204067981 */ /* 0x0000a2000c1e9900 */
[C---:B------:R-:W-:Y:S01]  /*10630*/  LOP3.LUT P0, R3, R7.reuse, 0x3, RZ, 0xc0, !PT ;  /* 0x0000000307037812 */ /* 0x040fe2000780c0ff */
[----:B------:R-:W-:Y:S01]  /*10640*/  VIADD R7, R7, 0xffffff80 ;  /* 0xffffff8007077836 */ /* 0x000fe20000000000 */
[----:B------:R-:W-:Y:S01]  /*10650*/  UIMAD.WIDE.U32 UR4, UR42, UR8, URZ ;  /* 0x000000082a0472a5 */ /* 0x000fe2000f8e003f */
[----:B------:R-:W-:Y:S01]  /*10660*/  BSSY B0, `(.L_x_907) ;  /* 0x0000108000007945 */ /* 0x000fe20003800000 */
[----:B------:R-:W-:Y:S01]  /*10670*/  ISETP.EQ.OR P0, PT, R3, 0x3, !P0 ;  /* 0x000000030300780c */ /* 0x000fe20004702670 */
[----:B------:R-:W-:Y:S01]  /*10680*/  UIMAD UR6, UR7, UR8, URZ ;  /* 0x00000008070672a4 */ /* 0x000fe2000f8e023f */
[----:B------:R-:W-:Y:S01]  /*10690*/  SHF.R.S32.HI R8, RZ, 0x1f, R7 ;  /* 0x0000001fff087819 */ /* 0x000fe20000011407 */
[----:B------:R-:W-:Y:S01]  /*106a0*/  UIMAD UR8, UR7, UR10, URZ ;  /* 0x0000000a070872a4 */ /* 0x000fe2000f8e023f */
[----:B------:R-:W-:Y:S01]  /*106b0*/  SEL R91, R28, R29, P0 ;  /* 0x0000001d1c5b7207 */ /* 0x000fe20000000000 */
[----:B------:R-:W-:Y:S01]  /*106c0*/  IMAD.U32 R22, RZ, RZ, UR4 ;  /* 0x00000004ff167e24 */ /* 0x000fe2000f8e00ff */
[----:B------:R-:W-:Y:S01]  /*106d0*/  LEA.HI R3, R8, R7, RZ, 0x7 ;  /* 0x0000000708037211 */ /* 0x000fe200078f38ff */
[----:B------:R-:W-:Y:S01]  /*106e0*/  UIMAD UR9, UR42, UR9, UR6 ;  /* 0x000000092a0972a4 */ /* 0x000fe2000f8e0206 */
[----:B------:R-:W-:Y:S01]  /*106f0*/  SEL R87, R29, R28, P0 ;  /* 0x0000001c1d577207 */ /* 0x000fe20000000000 */
[----:B------:R-:W1:Y:S01]  /*10700*/  S2UR UR4, SR_CTAID.Y ;  /* 0x00000000000479c3 */ /* 0x000e620000002600 */
[----:B0-----:R-:W-:Y:S01]  /*10710*/  LOP3.LUT R4, R3, 0xffffff80, RZ, 0xc0, !PT ;  /* 0xffffff8003047812 */ /* 0x001fe200078ec0ff */
[----:B------:R-:W-:Y:S01]  /*10720*/  UIADD3 UR9, UR5, UR9, URZ ;  /* 0x0000000905097290 */ /* 0x000fe2000fffe03f */
[----:B------:R-:W-:Y:S01]  /*10730*/  SEL R75, R44, R45, P0 ;  /* 0x0000002d2c4b7207 */ /* 0x000fe20000000000 */
[----:B------:R-:W-:Y:S01]  /*10740*/  IMAD.U32 R23, RZ, RZ, UR5 ;  /* 0x00000005ff177e24 */ /* 0x000fe2000f8e00ff */
[----:B------:R-:W-:Y:S01]  /*10750*/  SEL R71, R45, R44, P0 ;  /* 0x0000002c2d477207 */ /* 0x000fe20000000000 */
[----:B------:R-:W-:Y:S01]  /*10760*/  IMAD.IADD R10, R7, 0x1, -R4 ;  /* 0x00000001070a7824 */ /* 0x000fe200078e0a04 */
[----:B------:R-:W0:Y:S01]  /*10770*/  S2R R44, SR_CTAID.X ;  /* 0x00000000002c7919 */ /* 0x000e220000002500 */
[----:B------:R-:W3:Y:S01]  /*10780*/  LDC R29, c[0x0][0xbe8] ;  /* 0x0002fa00ff1d7b82 */ /* 0x000ee20000000800 */
[----:B------:R-:W-:Y:S01]  /*10790*/  LEA.HI R8, R8, R7, RZ, 0x2 ;  /* 0x0000000708087211 */ /* 0x000fe200078f10ff */
[----:B------:R-:W-:Y:S01]  /*107a0*/  IMAD.U32 R23, RZ, RZ, UR9 ;  /* 0x00000009ff177e24 */ /* 0x000fe2000f8e00ff */
[----:B------:R-:W-:Y:S01]  /*107b0*/  SHF.R.S32.HI R9, RZ, 0x1f, R10 ;  /* 0x0000001fff097819 */ /* 0x000fe2000001140a */
[----:B------:R-:W-:Y:S01]  /*107c0*/  UIMAD.WIDE.U32 UR6, UR42, UR10, URZ ;  /* 0x0000000a2a0672a5 */ /* 0x000fe2000f8e003f */
[----:B------:R-:W-:Y:S01]  /*107d0*/  SHF.R.S32.HI R4, RZ, 0x7, R3 ;  /* 0x00000007ff047819 */ /* 0x000fe20000011403 */
[----:B------:R-:W-:Y:S01]  /*107e0*/  UIMAD UR8, UR42, UR11, UR8 ;  /* 0x0000000b2a0872a4 */ /* 0x000fe2000f8e0208 */
[----:B------:R-:W-:-:S02]  /*107f0*/  LEA.HI R12, R9, R10, RZ, 0x2 ;  /* 0x0000000a090c7211 */ /* 0x000fc400078f10ff */
[----:B------:R-:W-:Y:S01]  /*10800*/  LOP3.LUT R8, R8, 0xfffffffc, RZ, 0xc0, !PT ;  /* 0xfffffffc08087812 */ /* 0x000fe200078ec0ff */
[----:B------:R-:W-:Y:S01]  /*10810*/  UIADD3 UR8, UR7, UR8, URZ ;  /* 0x0000000807087290 */ /* 0x000fe2000fffe03f */
[--C-:B------:R-:W-:Y:S02]  /*10820*/  SHF.R.S32.HI R14, RZ, 0x2, R12.reuse ;  /* 0x00000002ff0e7819 */ /* 0x100fe4000001140c */
[----:B------:R-:W-:Y:S01]  /*10830*/  SHF.R.S32.HI R5, RZ, 0x1f, R12 ;  /* 0x0000001fff057819 */ /* 0x000fe2000001140c */
[----:B------:R-:W-:Y:S01]  /*10840*/  IMAD.IADD R7, R7, 0x1, -R8 ;  /* 0x0000000107077824 */ /* 0x000fe200078e0a08 */
[----:B------:R-:W-:Y:S02]  /*10850*/  LEA.HI R9, R9, R10, RZ, 0x5 ;  /* 0x0000000a09097211 */ /* 0x000fe400078f28ff */
[----:B------:R-:W-:Y:S02]  /*10860*/  LEA.HI R5, R5, R14, RZ, 0x3 ;  /* 0x0000000e05057211 */ /* 0x000fe400078f18ff */
[----:B------:R-:W-:-:S02]  /*10870*/  SEL R73, R40, R41, P0 ;  /* 0x0000002928497207 */ /* 0x000fc40000000000 */
[----:B------:R-:W-:Y:S01]  /*10880*/  LOP3.LUT R3, R5, 0xfffffff8, RZ, 0xc0, !PT ;  /* 0xfffffff805037812 */ /* 0x000fe200078ec0ff */
[----:B------:R-:W-:Y:S01]  /*10890*/  IMAD.HI R5, R4, 0x55555556, RZ ;  /* 0x5555555604057827 */ /* 0x000fe200078e02ff */
[----:B------:R-:W-:Y:S02]  /*108a0*/  SEL R69, R41, R40, P0 ;  /* 0x0000002829457207 */ /* 0x000fe40000000000 */
[----:B---3--:R-:W-:Y:S01]  /*108b0*/  ISETP.NE.AND P2, PT, R29, 0x1, PT ;  /* 0x000000011d00780c */ /* 0x008fe20003f45270 */
[----:B------:R-:W-:Y:S01]  /*108c0*/  IMAD.IADD R3, R14, 0x1, -R3 ;  /* 0x000000010e037824 */ /* 0x000fe200078e0a03 */
[----:B------:R-:W-:Y:S02]  /*108d0*/  SHF.R.S32.HI R14, RZ, 0x5, R9 ;  /* 0x00000005ff0e7819 */ /* 0x000fe40000011409 */
[----:B------:R-:W-:Y:S02]  /*108e0*/  LEA.HI R5, R5, R5, RZ, 0x1 ;  /* 0x0000000505057211 */ /* 0x000fe400078f08ff */
[----:B------:R-:W-:Y:S01]  /*108f0*/  LEA.HI R9, R7, R7, RZ, 0x1 ;  /* 0x0000000707097211 */ /* 0x000fe200078f08ff */
[----:B------:R-:W-:Y:S01]  /*10900*/  IMAD R3, R14, 0x10, R3 ;  /* 0x000000100e037824 */ /* 0x000fe200078e0203 */
[----:B------:R-:W-:Y:S01]  /*10910*/  SEL R41, R34, R35, P0 ;  /* 0x0000002322297207 */ /* 0x000fe20000000000 */
[----:B------:R-:W-:Y:S01]  /*10920*/  IMAD R8, R5, -0x3, R4 ;  /* 0xfffffffd05087824 */ /* 0x000fe200078e0204 */
[----:B------:R-:W-:Y:S01]  /*10930*/  LOP3.LUT R14, R9, 0x1ffffffe, RZ, 0xc0, !PT ;  /* 0x1ffffffe090e7812 */ /* 0x000fe200078ec0ff */
[----:B------:R-:W3:Y:S01]  /*10940*/  LDC.64 R4, c[0x0][0xbd8] ;  /* 0x0002f600ff047b82 */ /* 0x000ee20000000a00 */
[----:B------:R-:W-:Y:S01]  /*10950*/  SEL R45, R35, R34, P0 ;  /* 0x00000022232d7207 */ /* 0x000fe20000000000 */
[----:B------:R-:W-:Y:S01]  /*10960*/  IMAD R3, R8, 0x40, R3 ;  /* 0x0000004008037824 */ /* 0x000fe200078e0203 */
[----:B------:R-:W-:Y:S01]  /*10970*/  SEL R89, R24, R25, P0 ;  /* 0x0000001918597207 */ /* 0x000fe20000000000 */
[----:B------:R-:W-:Y:S01]  /*10980*/  IMAD.IADD R14, R7, 0x1, -R14 ;  /* 0x00000001070e7824 */ /* 0x000fe200078e0a0e */
[----:B------:R-:W-:Y:S01]  /*10990*/  SEL R85, R25, R24, P0 ;  /* 0x0000001819557207 */ /* 0x000fe20000000000 */
[--C-:B0-----:R-:W-:Y:S01]  /*109a0*/  IMAD R28, R44, 0xc0, R3.reuse ;  /* 0x000000c02c1c7824 */ /* 0x101fe200078e0203 */
[----:B------:R-:W-:Y:S01]  /*109b0*/  SEL R67, R52, R53, P0 ;  /* 0x0000003534437207 */ /* 0x000fe20000000000 */
[----:B------:R-:W-:Y:S01]  /*109c0*/  IMAD R7, R14, 0x8, R3 ;  /* 0x000000080e077824 */ /* 0x000fe200078e0203 */
[----:B------:R-:W-:Y:S01]  /*109d0*/  SEL R63, R53, R52, P0 ;  /* 0x00000034353f7207 */ /* 0x000fe20000000000 */
[----:B------:R-:W0:Y:S01]  /*109e0*/  @P2 LDC R35, c[0x0][0xbec] ;  /* 0x0002fb00ff232b82 */ /* 0x000e220000000800 */
[----:B------:R-:W-:Y:S01]  /*109f0*/  SEL R81, R32, R33, P0 ;  /* 0x0000002120517207 */ /* 0x000fe20000000000 */
[----:B------:R-:W-:Y:S01]  /*10a00*/  IMAD R44, R44, 0xc0, R7 ;  /* 0x000000c02c2c7824 */ /* 0x000fe200078e0207 */
[----:B------:R-:W-:Y:S01]  /*10a10*/  SEL R77, R33, R32, P0 ;  /* 0x00000020214d7207 */ /* 0x000fe20000000000 */
[----:B------:R-:W-:Y:S01]  /*10a20*/  IMAD.U32 R9, RZ, RZ, UR7 ;  /* 0x00000007ff097e24 */ /* 0x000fe2000f8e00ff */
[----:B------:R-:W-:Y:S01]  /*10a30*/  SEL R13, R38, R39, P0 ;  /* 0x00000027260d7207 */ /* 0x000fe20000000000 */
[----:B------:R-:W-:Y:S01]  /*10a40*/  IMAD.U32 R8, RZ, RZ, UR6 ;  /* 0x00000006ff087e24 */ /* 0x000fe2000f8e00ff */
[----:B------:R-:W-:Y:S01]  /*10a50*/  SEL R53, R39, R38, P0 ;  /* 0x0000002627357207 */ /* 0x000fe20000000000 */
[----:B------:R-:W4:Y:S01]  /*10a60*/  @P2 LDC R52, c[0x0][0xbf0] ;  /* 0x0002fc00ff342b82 */ /* 0x000f220000000800 */
[----:B------:R-:W-:Y:S01]  /*10a70*/  SEL R65, R48, R49, P0 ;  /* 0x0000003130417207 */ /* 0x000fe20000000000 */
[----:B------:R-:W-:Y:S01]  /*10a80*/  IMAD.U32 R9, RZ, RZ, UR8 ;  /* 0x00000008ff097e24 */ /* 0x000fe2000f8e00ff */
[----:B------:R-:W-:Y:S01]  /*10a90*/  SEL R83, R36, R37, P0 ;  /* 0x0000002524537207 */ /* 0x000fe20000000000 */
[----:B------:R-:W-:Y:S01]  /*10aa0*/  ULDC.64 UR6, c[0x0][0xb48] ;  /* 0x0002d20000067ab9 */ /* 0x000fe20000000a00 */
[----:B------:R-:W-:Y:S01]  /*10ab0*/  SEL R79, R37, R36, P0 ;  /* 0x00000024254f7207 */ /* 0x000fe20000000000 */
[----:B---3--:R-:W-:Y:S01]  /*10ac0*/  IMAD R18, R4, UR43, RZ ;  /* 0x0000002b04127c24 */ /* 0x008fe2000f8e02ff */
[----:B------:R-:W-:Y:S01]  /*10ad0*/  SEL R15, R30, R31, P0 ;  /* 0x0000001f1e0f7207 */ /* 0x000fe20000000000 */
[----:B------:R-:W-:Y:S01]  /*10ae0*/  IMAD.WIDE.U32 R22, R4, UR41, R22 ;  /* 0x0000002904167c25 */ /* 0x000fe2000f8e0016 */
[----:B------:R-:W-:Y:S01]  /*10af0*/  SEL R59, R31, R30, P0 ;  /* 0x0000001e1f3b7207 */ /* 0x000fe20000000000 */
[----:B------:R-:W-:Y:S01]  /*10b00*/  ULDC.64 UR8, c[0x0][0xb28] ;  /* 0x0002ca0000087ab9 */ /* 0x000fe20000000a00 */
[----:B------:R-:W-:Y:S01]  /*10b10*/  SEL R11, R46, R47, P0 ;  /* 0x0000002f2e0b7207 */ /* 0x000fe20000000000 */
[----:B------:R-:W-:Y:S01]  /*10b20*/  IMAD R5, R5, UR41, R18 ;  /* 0x0000002905057c24 */ /* 0x000fe2000f8e0212 */
[----:B------:R-:W-:-:S02]  /*10b30*/  SEL R47, R47, R46, P0 ;  /* 0x0000002e2f2f7207 */ /* 0x000fc40000000000 */
[----:B------:R-:W3:Y:S01]  /*10b40*/  @P2 LDC R46, c[0x0][0xbf0] ;  /* 0x0002fc00ff2e2b82 */ /* 0x000ee20000000800 */
[----:B------:R-:W-:Y:S01]  /*10b50*/  SEL R61, R49, R48, P0 ;  /* 0x00000030313d7207 */ /* 0x000fe20000000000 */
[----:B------:R-:W-:Y:S01]  /*10b60*/  IMAD.IADD R23, R23, 0x1, R5 ;  /* 0x0000000117177824 */ /* 0x000fe200078e0205 */
[----:B------:R-:W-:Y:S01]  /*10b70*/  SEL R25, R42, R43, P0 ;  /* 0x0000002b2a197207 */ /* 0x000fe20000000000 */
[----:B0-----:R-:W-:Y:S01]  /*10b80*/  @P2 IMAD.HI.U32 R35, R44, R35, RZ ;  /* 0x000000232c232227 */ /* 0x001fe200078e00ff */
[----:B------:R-:W-:Y:S02]  /*10b90*/  SEL R37, R43, R42, P0 ;  /* 0x0000002a2b257207 */ /* 0x000fe40000000000 */
[----:B------:R-:W-:Y:S02]  /*10ba0*/  SEL R49, R26, R27, P0 ;  /* 0x0000001b1a317207 */ /* 0x000fe40000000000 */
[----:B------:R-:W-:Y:S02]  /*10bb0*/  SEL R57, R27, R26, P0 ;  /* 0x0000001a1b397207 */ /* 0x000fe40000000000 */
[----:B------:R-:W-:-:S02]  /*10bc0*/  LOP3.LUT R27, R12, 0x7ffffffc, RZ, 0xc0, !PT ;  /* 0x7ffffffc0c1b7812 */ /* 0x000fc400078ec0ff */
[----:B------:R-:W-:Y:S02]  /*10bd0*/  SEL R19, R50, R51, P0 ;  /* 0x0000003332137207 */ /* 0x000fe40000000000 */
[----:B------:R-:W-:Y:S01]  /*10be0*/  SEL R21, R54, R55, P0 ;  /* 0x0000003736157207 */ /* 0x000fe20000000000 */
[C---:B------:R-:W-:Y:S01]  /*10bf0*/  IMAD.IADD R27, R10.reuse, 0x1, -R27 ;  /* 0x000000010a1b7824 */ /* 0x040fe200078e0a1b */
[----:B------:R-:W-:Y:S02]  /*10c00*/  LOP3.LUT P1, RZ, R10, 0x3, RZ, 0xc0, !PT ;  /* 0x000000030aff7812 */ /* 0x000fe4000782c0ff */
[----:B------:R-:W-:Y:S02]  /*10c10*/  SEL R17, R51, R50, P0 ;  /* 0x0000003233117207 */ /* 0x000fe40000000000 */
[----:B------:R-:W-:Y:S02]  /*10c20*/  SEL R55, R55, R54, P0 ;  /* 0x0000003637377207 */ /* 0x000fe40000000000 */
[----:B--2---:R-:W-:Y:S01]  /*10c30*/  LOP3.LUT R34, R6, 0x2, RZ, 0x3c, !PT ;  /* 0x0000000206227812 */ /* 0x004fe200078e3cff */
[----:B------:R-:W-:Y:S04]  /*10c40*/  SHFL.IDX PT, R33, R89, R6, 0x1c1f ;  /* 0x001c1f0659217589 */ /* 0x000fe800000e0000 */
[----:B------:R-:W0:Y:S04]  /*10c50*/  SHFL.IDX PT, R38, R85, R34, 0x1c1f ;  /* 0x001c1f2255267589 */ /* 0x000e2800000e0000 */
[----:B------:R-:W-:Y:S04]  /*10c60*/  SHFL.IDX PT, R7, R91, R6, 0x1c1f ;  /* 0x001c1f065b077589 */ /* 0x000fe800000e0000 */
[----:B------:R2:W-:Y:S04]  /*10c70*/  SHFL.IDX PT, R30, R67, R6, 0x1c1f ;  /* 0x001c1f06431e7589 */ /* 0x0005e800000e0000 */
[----:B------:R-:W5:Y:S04]  /*10c80*/  SHFL.IDX PT, R36, R87, R34, 0x1c1f ;  /* 0x001c1f2257247589 */ /* 0x000f6800000e0000 */
[----:B------:R1:W-:Y:S01]  /*10c90*/  SHFL.IDX PT, R31, R65, R6, 0x1c1f ;  /* 0x001c1f06411f7589 */ /* 0x0003e200000e0000 */
[----:B--2---:R-:W2:Y:S03]  /*10ca0*/  LDC R67, c[0x0][0xc50] ;  /* 0x00031400ff437b82 */ /* 0x004ea60000000800 */
[----:B------:R4:W-:Y:S04]  /*10cb0*/  SHFL.IDX PT, R43, R73, R6, 0x1c1f ;  /* 0x001c1f06492b7589 */ /* 0x0009e800000e0000 */
[----:B------:R-:W-:Y:S01]  /*10cc0*/  SHFL.IDX PT, R40, R81, R6, 0x1c1f ;  /* 0x001c1f0651287589 */ /* 0x000fe200000e0000 */
[----:B0-----:R-:W-:Y:S01]  /*10cd0*/  SEL R4, R33, R38, P0 ;  /* 0x0000002621047207 */ /* 0x001fe20000000000 */
[----:B-1----:R-:W0:Y:S02]  /*10ce0*/  LDC.64 R64, c[0x0][0xb40] ;  /* 0x0002d000ff407b82 */ /* 0x002e240000000a00 */
[----:B------:R-:W-:Y:S04]  /*10cf0*/  SHFL.IDX PT, R39, R83, R6, 0x1c1f ;  /* 0x001c1f0653277589 */ /* 0x000fe800000e0000 */
[----:B------:R-:W-:Y:S02]  /*10d00*/  SHFL.IDX PT, R32, R75, R6, 0x1c1f ;  /* 0x001c1f064b207589 */ /* 0x000fe400000e0000 */
[----:B----4-:R-:W1:Y:S02]  /*10d10*/  @P2 LDC R73, c[0x0][0xbec] ;  /* 0x0002fb00ff492b82 */ /* 0x010e640000000800 */
[----:B------:R-:W-:Y:S01]  /*10d20*/  SHFL.IDX PT, R16, R49, R6, 0x1c1f ;  /* 0x001c1f0631107589 */ /* 0x000fe200000e0000 */
[----:B-----5:R-:W-:-:S02]  /*10d30*/  SEL R5, R7, R36, P0 ;  /* 0x0000002407057207 */ /* 0x020fc40000000000 */
[----:B------:R-:W-:Y:S01]  /*10d40*/  SEL R7, R36, R7, P0 ;  /* 0x0000000724077207 */ /* 0x000fe20000000000 */
[----:B------:R-:W-:Y:S04]  /*10d50*/  SHFL.IDX PT, R15, R15, R6, 0x1c1f ;  /* 0x001c1f060f0f7589 */ /* 0x000fe800000e0000 */
[----:B------:R-:W-:Y:S04]  /*10d60*/  SHFL.IDX PT, R14, R41, R6, 0x1c1f ;  /* 0x001c1f06290e7589 */ /* 0x000fe800000e0000 */
[----:B------:R-:W-:Y:S01]  /*10d70*/  SHFL.IDX PT, R13, R13, R6, 0x1c1f ;  /* 0x001c1f060d0d7589 */ /* 0x000fe200000e0000 */
[----:B0-----:R-:W-:-:S03]  /*10d80*/  IMAD R36, R64, UR43, RZ ;  /* 0x0000002b40247c24 */ /* 0x001fc6000f8e02ff */
[----:B------:R-:W-:Y:S01]  /*10d90*/  SHFL.IDX PT, R12, R25, R6, 0x1c1f ;  /* 0x001c1f06190c7589 */ /* 0x000fe200000e0000 */
[----:B------:R-:W-:-:S03]  /*10da0*/  IMAD.WIDE.U32 R8, R64, UR41, R8 ;  /* 0x0000002940087c25 */ /* 0x000fc6000f8e0008 */
[----:B------:R-:W-:Y:S01]  /*10db0*/  SHFL.IDX PT, R11, R11, R6, 0x1c1f ;  /* 0x001c1f060b0b7589 */ /* 0x000fe200000e0000 */
[----:B-1----:R-:W-:-:S03]  /*10dc0*/  @P2 IMAD.HI.U32 R73, R44, R73, RZ ;  /* 0x000000492c492227 */ /* 0x002fc600078e00ff */
[----:B------:R-:W-:Y:S04]  /*10dd0*/  SHFL.IDX PT, R3, R21, R6, 0x1c1f ;  /* 0x001c1f0615037589 */ /* 0x000fe800000e0000 */
[----:B------:R0:W-:Y:S04]  /*10de0*/  SHFL.IDX PT, R10, R19, R6, 0x1c1f ;  /* 0x001c1f06130a7589 */ /* 0x0001e800000e0000 */
[----:B------:R-:W-:Y:S04]  /*10df0*/  SHFL.IDX PT, R42, R79, R34, 0x1c1f ;  /* 0x001c1f224f2a7589 */ /* 0x000fe800000e0000 */
[----:B------:R-:W-:Y:S01]  /*10e00*/  SHFL.IDX PT, R41, R77, R34, 0x1c1f ;  /* 0x001c1f224d297589 */ /* 0x000fe200000e0000 */
[----:B0-----:R-:W-:Y:S01]  /*10e10*/  SEL R6, R38, R33, P0 ;  /* 0x0000002126067207 */ /* 0x001fe20000000000 */
[----:B------:R-:W-:-:S02]  /*10e20*/  IMAD R38, RZ, RZ, -UR42 ;  /* 0x8000002aff267e24 */ /* 0x000fc4000f8e02ff */
[----:B------:R-:W-:Y:S01]  /*10e30*/  SHFL.IDX PT, R49, R71, R34, 0x1c1f ;  /* 0x001c1f2247317589 */ /* 0x000fe200000e0000 */
[----:B------:R-:W-:Y:S01]  /*10e40*/  IMAD.MOV.U32 R33, RZ, RZ, R44 ;  /* 0x000000ffff217224 */ /* 0x000fe200078e002c */
[----:B---3--:R-:W-:Y:S01]  /*10e50*/  @P2 SHF.R.U32.HI R33, RZ, R46, R35 ;  /* 0x0000002eff212219 */ /* 0x008fe20000011623 */
[----:B--2---:R-:W-:Y:S01]  /*10e60*/  IMAD R67, R67, R38, UR4 ;  /* 0x0000000443437e24 */ /* 0x004fe2000f8e0226 */
[----:B------:R-:W-:Y:S01]  /*10e70*/  ULDC.64 UR4, c[0x0][0xbe0] ;  /* 0x0002f80000047ab9 */ /* 0x000fe20000000a00 */
[----:B------:R-:W-:Y:S01]  /*10e80*/  IMAD R35, R65, UR41, R36 ;  /* 0x0000002941237c24 */ /* 0x000fe2000f8e0224 */
[----:B------:R-:W0:Y:S02]  /*10e90*/  SHFL.IDX PT, R48, R69, R34, 0x1c1f ;  /* 0x001c1f2245307589 */ /* 0x000e2400000e0000 */
[----:B------:R-:W-:Y:S01]  /*10ea0*/  SHF.R.S32.HI R38, RZ, 0x1f, R67 ;  /* 0x0000001fff267819 */ /* 0x000fe20000011443 */
[----:B------:R-:W-:Y:S01]  /*10eb0*/  IMAD.IADD R35, R9, 0x1, R35 ;  /* 0x0000000109237824 */ /* 0x000fe200078e0223 */
[----:B------:R-:W-:Y:S03]  /*10ec0*/  SHFL.IDX PT, R51, R63, R34, 0x1c1f ;  /* 0x001c1f223f337589 */ /* 0x000fe600000e0000 */
[C---:B------:R-:W-:Y:S01]  /*10ed0*/  IMAD R9, R38.reuse, UR4, RZ ;  /* 0x0000000426097c24 */ /* 0x040fe2000f8e02ff */
[----:B------:R-:W1:Y:S01]  /*10ee0*/  SHFL.IDX PT, R50, R61, R34, 0x1c1f ;  /* 0x001c1f223d327589 */ /* 0x000e6200000e0000 */
[----:B------:R-:W-:-:S02]  /*10ef0*/  IMAD R38, R38, UR6, RZ ;  /* 0x0000000626267c24 */ /* 0x000fc4000f8e02ff */
[C---:B------:R-:W-:Y:S01]  /*10f00*/  IMAD R36, R67.reuse, UR5, R9 ;  /* 0x0000000543247c24 */ /* 0x040fe2000f8e0209 */
[----:B------:R-:W-:Y:S04]  /*10f10*/  SHFL.IDX PT, R26, R59, R34, 0x1c1f ;  /* 0x001c1f223b1a7589 */ /* 0x000fe800000e0000 */
[----:B------:R-:W-:Y:S04]  /*10f20*/  SHFL.IDX PT, R25, R57, R34, 0x1c1f ;  /* 0x001c1f2239197589 */ /* 0x000fe800000e0000 */
[----:B------:R-:W-:Y:S04]  /*10f30*/  SHFL.IDX PT, R24, R53, R34, 0x1c1f ;  /* 0x001c1f2235187589 */ /* 0x000fe800000e0000 */
[----:B------:R2:W-:Y:S04]  /*10f40*/  SHFL.IDX PT, R21, R45, R34, 0x1c1f ;  /* 0x001c1f222d157589 */ /* 0x0005e800000e0000 */
[----:B------:R-:W-:Y:S04]  /*10f50*/  SHFL.IDX PT, R20, R47, R34, 0x1c1f ;  /* 0x001c1f222f147589 */ /* 0x000fe800000e0000 */
[----:B------:R3:W-:Y:S01]  /*10f60*/  SHFL.IDX PT, R19, R37, R34, 0x1c1f ;  /* 0x001c1f2225137589 */ /* 0x0007e200000e0000 */
[----:B--2---:R-:W-:-:S03]  /*10f70*/  IMAD R45, R67, UR7, R38 ;  /* 0x00000007432d7c24 */ /* 0x004fc6000f8e0226 */
[----:B------:R-:W-:Y:S04]  /*10f80*/  SHFL.IDX PT, R18, R55, R34, 0x1c1f ;  /* 0x001c1f2237127589 */ /* 0x000fe800000e0000 */
[----:B------:R2:W-:Y:S01]  /*10f90*/  SHFL.IDX PT, R17, R17, R34, 0x1c1f ;  /* 0x001c1f2211117589 */ /* 0x0005e200000e0000 */
[----:B---3--:R-:W-:Y:S01]  /*10fa0*/  IMAD.MOV.U32 R37, RZ, RZ, R44 ;  /* 0x000000ffff257224 */ /* 0x008fe200078e002c */
[----:B------:R-:W-:Y:S01]  /*10fb0*/  @P2 SHF.R.U32.HI R37, RZ, R52, R73 ;  /* 0x00000034ff252219 */ /* 0x000fe20000011649 */
[----:B------:R-:W-:-:S04]  /*10fc0*/  VIADD R52, R28, 0x8 ;  /* 0x000000081c347836 */ /* 0x000fc80000000000 */
[----:B------:R-:W-:Y:S02]  /*10fd0*/  IMAD.MOV R38, RZ, RZ, -R37 ;  /* 0x000000ffff267224 */ /* 0x000fe400078e0a25 */
[----:B--2---:R-:W-:Y:S02]  /*10fe0*/  IMAD.MOV.U32 R34, RZ, RZ, R8 ;  /* 0x000000ffff227224 */ /* 0x004fe400078e0008 */
[----:B------:R-:W-:Y:S01]  /*10ff0*/  IMAD.WIDE.U32 R8, R67, UR4, R22 ;  /* 0x0000000443087c25 */ /* 0x000fe2000f8e0016 */
[----:B------:R-:W-:-:S03]  /*11000*/  ULDC.64 UR4, c[0x0][0xb30] ;  /* 0x0002cc0000047ab9 */ /* 0x000fc60000000a00 */
[----:B------:R-:W-:Y:S01]  /*11010*/  IMAD.WIDE.U32 R22, R67, UR6, R34 ;  /* 0x0000000643167c25 */ /* 0x000fe2000f8e0022 */
[----:B------:R-:W-:Y:S01]  /*11020*/  IADD3 R34, P2, R33, R8, RZ ;  /* 0x0000000821227210 */ /* 0x000fe20007f5e0ff */
[----:B------:R-:W-:Y:S01]  /*11030*/  ULDC.64 UR6, c[0x0][0xbc8] ;  /* 0x0002f20000067ab9 */ /* 0x000fe20000000a00 */
[----:B------:R-:W-:Y:S01]  /*11040*/  SHF.R.S32.HI R8, RZ, 0x1f, R37 ;  /* 0x0000001fff087819 */ /* 0x000fe20000011425 */
[----:B------:R-:W-:Y:S01]  /*11050*/  IMAD.IADD R23, R23, 0x1, R45 ;  /* 0x0000000117177824 */ /* 0x000fe200078e022d */
[--C-:B------:R-:W-:Y:S01]  /*11060*/  SHF.R.S32.HI R35, RZ, 0x1f, R33.reuse ;  /* 0x0000001fff237819 */ /* 0x100fe20000011421 */
[----:B------:R-:W-:Y:S02]  /*11070*/  IMAD.MOV R33, RZ, RZ, -R33 ;  /* 0x000000ffff217224 */ /* 0x000fe400078e0a21 */
[----:B------:R-:W-:Y:S01]  /*11080*/  IMAD R8, R8, UR4, RZ ;  /* 0x0000000408087c24 */ /* 0x000fe2000f8e02ff */
[----:B------:R-:W-:Y:S01]  /*11090*/  IADD3.X R35, R35, R9, R36, P2, !PT ;  /* 0x0000000923237210 */ /* 0x000fe200017fe424 */
[----:B------:R-:W-:-:S02]  /*110a0*/  IMAD R33, R29, R33, R44 ;  /* 0x000000211d217224 */ /* 0x000fc400078e022c */
[----:B------:R-:W-:Y:S01]  /*110b0*/  IMAD R45, R29, R38, R44 ;  /* 0x000000261d2d7224 */ /* 0x000fe200078e022c */
[----:B0-----:R-:W-:Y:S01]  /*110c0*/  SEL R38, R48, R43, P0 ;  /* 0x0000002b30267207 */ /* 0x001fe20000000000 */
[C---:B------:R-:W-:Y:S01]  /*110d0*/  IMAD R47, R37.reuse, UR5, R8 ;  /* 0x00000005252f7c24 */ /* 0x040fe2000f8e0208 */
[----:B------:R-:W0:Y:S01]  /*110e0*/  S2UR UR5, SR_CgaCtaId ;  /* 0x00000000000579c3 */ /* 0x000e220000008800 */
[----:B------:R-:W-:Y:S01]  /*110f0*/  IMAD.WIDE.U32 R8, R37, UR4, R22 ;  /* 0x0000000425087c25 */ /* 0x000fe2000f8e0016 */
[----:B------:R-:W-:Y:S01]  /*11100*/  SHF.R.S32.HI R22, RZ, 0x1f, R33 ;  /* 0x0000001fff167819 */ /* 0x000fe20000011421 */
[----:B------:R-:W-:Y:S01]  /*11110*/  UMOV UR4, 0x400 ;  /* 0x0000040000047882 */ /* 0x000fe20000000000 */
[----:B------:R-:W-:Y:S01]  /*11120*/  SHF.R.S32.HI R23, RZ, 0x1f, R45 ;  /* 0x0000001fff177819 */ /* 0x000fe2000001142d */
[----:B------:R-:W-:Y:S02]  /*11130*/  IMAD.IADD R9, R9, 0x1, R47 ;  /* 0x0000000109097824 */ /* 0x000fe400078e022f */
[----:B------:R-:W-:-:S02]  /*11140*/  IMAD R22, R22, UR6, RZ ;  /* 0x0000000616167c24 */ /* 0x000fc4000f8e02ff */
[----:B------:R-:W-:Y:S02]  /*11150*/  IMAD R36, R23, UR8, RZ ;  /* 0x0000000817247c24 */ /* 0x000fe4000f8e02ff */
[----:B------:R-:W-:Y:S01]  /*11160*/  IMAD R23, R33, UR7, R22 ;  /* 0x0000000721177c24 */ /* 0x000fe2000f8e0216 */
[----:B------:R-:W-:Y:S01]  /*11170*/  SEL R22, R41, R40, P0 ;  /* 0x0000002829167207 */ /* 0x000fe20000000000 */
[----:B------:R-:W-:Y:S01]  /*11180*/  IMAD.WIDE.U32 R34, R33, UR6, R34 ;  /* 0x0000000621227c25 */ /* 0x000fe2000f8e0022 */
[----:B------:R-:W-:-:S03]  /*11190*/  ULDC.64 UR6, c[0x0][0xba8] ;  /* 0x0002ea0000067ab9 */ /* 0x000fc60000000a00 */
[C---:B------:R-:W-:Y:S02]  /*111a0*/  IMAD R33, R45.reuse, UR9, R36 ;  /* 0x000000092d217c24 */ /* 0x040fe4000f8e0224 */
[----:B------:R-:W-:Y:S01]  /*111b0*/  IMAD.WIDE.U32 R36, R45, UR8, R8 ;  /* 0x000000082d247c25 */ /* 0x000fe2000f8e0008 */
[----:B------:R-:W-:Y:S01]  /*111c0*/  SEL R8, R40, R41, P0 ;  /* 0x0000002928087207 */ /* 0x000fe20000000000 */
[----:B------:R-:W-:Y:S01]  /*111d0*/  ULDC.64 UR8, c[0x0][0xb00] ;  /* 0x0002c00000087ab9 */ /* 0x000fe20000000a00 */
[C---:B------:R-:W-:Y:S01]  /*111e0*/  LEA R40, P2, R34.reuse, UR6, 0x2 ;  /* 0x0000000622287c11 */ /* 0x040fe2000f8410ff */
[----:B------:R-:W-:Y:S01]  /*111f0*/  IMAD.IADD R23, R35, 0x1, R23 ;  /* 0x0000000123177824 */ /* 0x000fe200078e0217 */
[----:B------:R-:W-:Y:S01]  /*11200*/  ULDC UR6, c[0x0][0xa88] ;  /* 0x0002a20000067ab9 */ /* 0x000fe20000000800 */
[----:B------:R-:W-:Y:S01]  /*11210*/  IMAD.IADD R9, R37, 0x1, R33 ;  /* 0x0000000125097824 */ /* 0x000fe200078e0221 */
[----:B0-----:R-:W-:Y:S01]  /*11220*/  ULEA UR4, UR5, UR4, 0x18 ;  /* 0x0000000405047291 */ /* 0x001fe2000f8ec03f */
[----:B------:R-:W-:Y:S01]  /*11230*/  SHFL.IDX PT, R44, R40, 0x1, 0x1c1f ;  /* 0x003c1f00282c7f89 */ /* 0x000fe200000e0000 */
[----:B------:R-:W-:Y:S01]  /*11240*/  LEA.HI.X R33, R34, UR7, R23, 0x2, P2 ;  /* 0x0000000722217c11 */ /* 0x000fe200090f1417 */
[----:B------:R-:W-:Y:S01]  /*11250*/  IMAD R53, R29, UR6, RZ ;  /* 0x000000061d357c24 */ /* 0x000fe2000f8e02ff */
[----:B------:R-:W-:Y:S01]  /*11260*/  UIADD3 UR4, UR4, 0x12420, URZ ;  /* 0x0001242004047890 */ /* 0x000fe2000fffe03f */
[----:B------:R1:W-:Y:S01]  /*11270*/  SHFL.IDX PT, R34, R40, RZ, 0x1c1f ;  /* 0x001c1fff28227589 */ /* 0x0003e200000e0000 */
[----:B------:R-:W-:-:S02]  /*11280*/  LEA R54, P3, R36, UR8, 0x2 ;  /* 0x0000000824367c11 */ /* 0x000fc4000f8610ff */
[-C--:B------:R-:W-:Y:S01]  /*11290*/  ISETP.GE.OR P2, PT, R28, R53.reuse, P1 ;  /* 0x000000351c00720c */ /* 0x080fe20000f46670 */
[----:B------:R-:W0:Y:S01]  /*112a0*/  SHFL.IDX PT, R35, R33, RZ, 0x1c1f ;  /* 0x001c1fff21237589 */ /* 0x000e2200000e0000 */
[-C--:B------:R-:W-:Y:S01]  /*112b0*/  ISETP.GE.OR P1, PT, R52, R53.reuse, P1 ;  /* 0x000000353400720c */ /* 0x080fe20000f26670 */
[----:B------:R-:W-:Y:S01]  /*112c0*/  UPRMT UR4, URZ, 0x654, UR4 ;  /* 0x000006543f047896 */ /* 0x000fe20008000004 */
[----:B------:R-:W-:Y:S01]  /*112d0*/  LEA.HI.X R55, R36, UR9, R9, 0x2, P3 ;  /* 0x0000000924377c11 */ /* 0x000fe200098f1409 */
[----:B------:R-:W2:Y:S01]  /*112e0*/  SHFL.IDX PT, R45, R33, 0x1, 0x1c1f ;  /* 0x003c1f00212d7f89 */ /* 0x000ea200000e0000 */
[----:B------:R-:W-:Y:S02]  /*112f0*/  ISETP.GE.AND P3, PT, R28, R53, PT ;  /* 0x000000351c00720c */ /* 0x000fe40003f66270 */
[----:B------:R-:W-:Y:S01]  /*11300*/  SEL R9, R39, R42, P0 ;  /* 0x0000002a27097207 */ /* 0x000fe20000000000 */
[----:B------:R3:W4:Y:S01]  /*11310*/  SHFL.IDX PT, R46, R54, RZ, 0x1c1f ;  /* 0x001c1fff362e7589 */ /* 0x00072200000e0000 */
[----:B------:R-:W-:-:S02]  /*11320*/  SEL R23, R42, R39, P0 ;  /* 0x000000272a177207 */ /* 0x000fc40000000000 */
[----:B------:R-:W-:Y:S01]  /*11330*/  SYNCS.ARRIVE.TRANS64.RED.A1T0 RZ, [UR4], RZ ;  /* 0x000000ffffff79a7 */ /* 0x000fe20008100404 */
[----:B------:R3:W3:Y:S01]  /*11340*/  SHFL.IDX PT, R47, R55, RZ, 0x1c1f ;  /* 0x001c1fff372f7589 */ /* 0x0006e200000e0000 */
[----:B------:R-:W-:Y:S02]  /*11350*/  SEL R36, R43, R48, P0 ;  /* 0x000000302b247207 */ /* 0x000fe40000000000 */
[----:B------:R-:W-:Y:S02]  /*11360*/  SEL R37, R32, R49, P0 ;  /* 0x0000003120257207 */ /* 0x000fe40000000000 */
[----:B------:R-:W-:Y:S01]  /*11370*/  SEL R39, R49, R32, P0 ;  /* 0x0000002031277207 */ /* 0x000fe20000000000 */
[----:B------:R-:W-:Y:S01]  /*11380*/  IMAD.SHL.U32 R49, R27, 0x2, RZ ;  /* 0x000000021b317824 */ /* 0x000fe200078e00ff */
[----:B-1----:R-:W-:Y:S02]  /*11390*/  SEL R40, R31, R50, P0 ;  /* 0x000000321f287207 */ /* 0x002fe40000000000 */
[----:B------:R-:W-:-:S02]  /*113a0*/  SEL R42, R50, R31, P0 ;  /* 0x0000001f322a7207 */ /* 0x000fc40000000000 */
[----:B------:R-:W-:Y:S01]  /*113b0*/  SEL R41, R30, R51, P0 ;  /* 0x000000331e297207 */ /* 0x000fe20000000000 */
[----:B0-----:R0:W-:Y:S01]  /*113c0*/  @!P2 ST.E desc[UR50][R34.64], R2 ;  /* 0x000000022200a985 */ /* 0x0011e2000c101932 */
[----:B------:R-:W-:-:S03]  /*113d0*/  SEL R43, R51, R30, P0 ;  /* 0x0000001e332b7207 */ /* 0x000fc60000000000 */
[----:B--2---:R0:W-:Y:S01]  /*113e0*/  @!P1 ST.E desc[UR50][R44.64], R0 ;  /* 0x000000002c009985 */ /* 0x0041e2000c101932 */
[----:B------:R-:W-:Y:S05]  /*113f0*/  @P3 BRA `(.L_x_908) ;  /* 0x0000000000b83947 */ /* 0x000fea0003800000 */
[C---:B0-----:R-:W-:Y:S01]  /*11400*/  VIADD R0, R49.reuse, 0x8 ;  /* 0x0000000831007836 */ /* 0x041fe20000000000 */
[----:B------:R-:W-:Y:S01]  /*11410*/  ULDC UR4, c[0x0][0xac8] ;  /* 0x0002b20000047ab9 */ /* 0x000fe20000000800 */
[C---:B------:R-:W-:Y:S01]  /*11420*/  VIADD R2, R49.reuse, 0x18 ;  /* 0x0000001831027836 */ /* 0x040fe20000000000 */
[C---:B------:R-:W-:Y:S01]  /*11430*/  ISETP.GE.AND P1, PT, R49.reuse, UR4, PT ;  /* 0x0000000431007c0c */ /* 0x040fe2000bf26270 */
[C---:B------:R-:W-:Y:S01]  /*11440*/  VIADD R27, R49.reuse, 0x20 ;  /* 0x00000020311b7836 */ /* 0x040fe20000000000 */
[----:B------:R-:W-:Y:S01]  /*11450*/  ISETP.GE.AND P2, PT, R0, UR4, PT ;  /* 0x0000000400007c0c */ /* 0x000fe2000bf46270 */
[C---:B------:R-:W-:Y:S02]  /*11460*/  VIADD R32, R49.reuse, 0x28 ;  /* 0x0000002831207836 */ /* 0x040fe40000000000 */
[----:B------:R-:W-:Y:S01]  /*11470*/  VIADD R33, R49, 0x30 ;  /* 0x0000003031217836 */ /* 0x000fe20000000000 */
[----:B------:R-:W-:Y:S01]  /*11480*/  ISETP.GE.AND P3, PT, R27, UR4, PT ;  /* 0x000000041b007c0c */ /* 0x000fe2000bf66270 */
[----:B------:R-:W-:Y:S01]  /*11490*/  VIADD R34, R49, 0x38 ;  /* 0x0000003831227836 */ /* 0x000fe20000000000 */
[----:B------:R-:W-:-:S02]  /*114a0*/  ISETP.GE.AND P4, PT, R32, UR4, PT ;  /* 0x0000000420007c0c */ /* 0x000fc4000bf86270 */
[----:B------:R-:W-:Y:S02]  /*114b0*/  ISETP.GE.AND P5, PT, R33, UR4, PT ;  /* 0x0000000421007c0c */ /* 0x000fe4000bfa6270 */
[----:B------:R-:W-:Y:S01]  /*114c0*/  ISETP.GE.AND P6, PT, R34, UR4, PT ;  /* 0x0000000422007c0c */ /* 0x000fe2000bfc6270 */
[----:B---34-:R-:W-:Y:S02]  /*114d0*/  @!P1 IMAD.WIDE R28, R49, 0x4, R46 ;  /* 0x00000004311c9825 */ /* 0x018fe400078e022e */
[----:B------:R-:W-:-:S03]  /*114e0*/  @!P2 LEA.HI R0, R0, R0, RZ, 0x1 ;  /* 0x000000000000a211 */ /* 0x000fc600078f08ff */
[----:B------:R0:W-:Y:S01]  /*114f0*/  @!P1 ST.E.64 desc[UR50][R28.64], R4 ;  /* 0x000000041c009985 */ /* 0x0001e2000c101b32 */
[----:B------:R-:W-:Y:S01]  /*11500*/  @!P2 LOP3.LUT R31, R0, 0xfffffffe, RZ, 0xc0, !PT ;  /* 0xfffffffe001fa812 */ /* 0x000fe200078ec0ff */
[----:B------:R-:W-:Y:S01]  /*11510*/  VIADD R0, R49, 0x10 ;  /* 0x0000001031007836 */ /* 0x000fe20000000000 */
[----:B------:R-:W-:Y:S02]  /*11520*/  @!P3 LEA.HI R27, R27, R27, RZ, 0x1 ;  /* 0x0000001b1b1bb211 */ /* 0x000fe400078f08ff */
[----:B------:R-:W-:Y:S01]  /*11530*/  @!P4 LEA.HI R32, R32, R32, RZ, 0x1 ;  /* 0x000000202020c211 */ /* 0x000fe200078f08ff */
[----:B------:R-:W-:Y:S01]  /*11540*/  @!P2 IMAD.WIDE R30, R31, 0x4, R46 ;  /* 0x000000041f1ea825 */ /* 0x000fe200078e022e */
[----:B------:R-:W-:Y:S02]  /*11550*/  ISETP.GE.AND P1, PT, R0, UR4, PT ;  /* 0x0000000400007c0c */ /* 0x000fe4000bf26270 */
[----:B------:R-:W-:Y:S02]  /*11560*/  @!P5 LEA.HI R33, R33, R33, RZ, 0x1 ;  /* 0x000000212121d211 */ /* 0x000fe400078f08ff */
[----:B------:R1:W-:Y:S01]  /*11570*/  @!P2 ST.E.64 desc[UR50][R30.64], R6 ;  /* 0x000000061e00a985 */ /* 0x0003e2000c101b32 */
[----:B------:R-:W-:-:S02]  /*11580*/  ISETP.GE.AND P2, PT, R2, UR4, PT ;  /* 0x0000000402007c0c */ /* 0x000fc4000bf46270 */
[----:B------:R-:W-:Y:S02]  /*11590*/  @!P6 LEA.HI R34, R34, R34, RZ, 0x1 ;  /* 0x000000222222e211 */ /* 0x000fe400078f08ff */
[----:B------:R-:W-:Y:S02]  /*115a0*/  @!P3 LOP3.LUT R27, R27, 0xfffffffe, RZ, 0xc0, !PT ;  /* 0xfffffffe1b1bb812 */ /* 0x000fe400078ec0ff */
[----:B------:R-:W-:Y:S02]  /*115b0*/  @!P5 LOP3.LUT R33, R33, 0xfffffffe, RZ, 0xc0, !PT ;  /* 0xfffffffe2121d812 */ /* 0x000fe400078ec0ff */
[----:B------:R-:W-:Y:S01]  /*115c0*/  @!P1 LEA.HI R0, R0, R0, RZ, 0x1 ;  /* 0x0000000000009211 */ /* 0x000fe200078f08ff */
[----:B0-----:R-:W-:Y:S01]  /*115d0*/  @!P3 IMAD.WIDE R28, R27, 0x4, R46 ;  /* 0x000000041b1cb825 */ /* 0x001fe200078e022e */
[----:B------:R-:W-:Y:S02]  /*115e0*/  @!P6 LOP3.LUT R35, R34, 0xfffffffe, RZ, 0xc0, !PT ;  /* 0xfffffffe2223e812 */ /* 0x000fe400078ec0ff */
[----:B------:R-:W-:-:S02]  /*115f0*/  @!P1 LOP3.LUT R5, R0, 0xfffffffe, RZ, 0xc0, !PT ;  /* 0xfffffffe00059812 */ /* 0x000fc400078ec0ff */
[----:B------:R-:W-:Y:S01]  /*11600*/  @!P2 LEA.HI R2, R2, R2, RZ, 0x1 ;  /* 0x000000020202a211 */ /* 0x000fe200078f08ff */
[--C-:B------:R-:W-:Y:S01]  /*11610*/  @!P6 IMAD.WIDE R34, R35, 0x4, R46.reuse ;  /* 0x000000042322e825 */ /* 0x100fe200078e022e */
[----:B-1----:R-:W-:Y:S02]  /*11620*/  @!P4 LOP3.LUT R31, R32, 0xfffffffe, RZ, 0xc0, !PT ;  /* 0xfffffffe201fc812 */ /* 0x002fe400078ec0ff */
[----:B------:R-:W-:Y:S01]  /*11630*/  @!P2 LOP3.LUT R7, R2, 0xfffffffe, RZ, 0xc0, !PT ;  /* 0xfffffffe0207a812 */ /* 0x000fe200078ec0ff */
[----:B------:R-:W-:-:S04]  /*11640*/  @!P1 IMAD.WIDE R4, R5, 0x4, R46 ;  /* 0x0000000405049825 */ /* 0x000fc800078e022e */
[--C-:B------:R-:W-:Y:S01]  /*11650*/  @!P2 IMAD.WIDE R6, R7, 0x4, R46.reuse ;  /* 0x000000040706a825 */ /* 0x100fe200078e022e */
[----:B------:R1:W-:Y:S03]  /*11660*/  @!P1 ST.E.64 desc[UR50][R4.64], R8 ;  /* 0x0000000804009985 */ /* 0x0003e6000c101b32 */
[--C-:B------:R-:W-:Y:S01]  /*11670*/  @!P4 IMAD.WIDE R30, R31, 0x4, R46.reuse ;  /* 0x000000041f1ec825 */ /* 0x100fe200078e022e */
[----:B------:R1:W-:Y:S03]  /*11680*/  @!P2 ST.E.64 desc[UR50][R6.64], R22 ;  /* 0x000000160600a985 */ /* 0x0003e6000c101b32 */
[----:B------:R-:W-:Y:S01]  /*11690*/  @!P5 IMAD.WIDE R32, R33, 0x4, R46 ;  /* 0x000000042120d825 */ /* 0x000fe200078e022e */
[----:B------:R1:W-:Y:S04]  /*116a0*/  @!P3 ST.E.64 desc[UR50][R28.64], R36 ;  /* 0x000000241c00b985 */ /* 0x0003e8000c101b32 */
[----:B------:R1:W-:Y:S04]  /*116b0*/  @!P4 ST.E.64 desc[UR50][R30.64], R38 ;  /* 0x000000261e00c985 */ /* 0x0003e8000c101b32 */
[----:B------:R1:W-:Y:S04]  /*116c0*/  @!P5 ST.E.64 desc[UR50][R32.64], R40 ;  /* 0x000000282000d985 */ /* 0x0003e8000c101b32 */
[----:B------:R1:W-:Y:S02]  /*116d0*/  @!P6 ST.E.64 desc[UR50][R34.64], R42 ;  /* 0x0000002a2200e985 */ /* 0x0003e4000c101b32 */
.L_x_908:
[----:B------:R-:W-:Y:S05]  /*116e0*/  BSYNC B0 ;  /* 0x0000000000007941 */ /* 0x000fea0003800000 */
.L_x_907:
[----:B------:R-:W-:Y:S01]  /*116f0*/  ISETP.GE.AND P1, PT, R52, R53, PT ;  /* 0x000000353400720c */ /* 0x000fe20003f26270 */
[----:B-1----:R1:W2:Y:S01]  /*11700*/  SHFL.IDX PT, R31, R55, 0x1, 0x1c1f ;  /* 0x003c1f00371f7f89 */ /* 0x0022a200000e0000 */
[----:B------:R-:W-:Y:S02]  /*11710*/  SEL R23, R15, R26, P0 ;  /* 0x0000001a0f177207 */ /* 0x000fe40000000000 */
[----:B------:R-:W-:Y:S01]  /*11720*/  SEL R29, R26, R15, P0 ;  /* 0x0000000f1a1d7207 */ /* 0x000fe20000000000 */
[----:B------:R1:W0:Y:S01]  /*11730*/  SHFL.IDX PT, R30, R54, 0x1, 0x1c1f ;  /* 0x003c1f00361e7f89 */ /* 0x00022200000e0000 */
        /* <DEDUP_REMOVED lines=14> */
[----:B012---:R-:W-:Y:S06]  /*11820*/  @P1 BRA `(.L_x_819) ;  /* 0x0000005000201947 */ /* 0x007fec0003800000 */
[C---:B------:R-:W-:Y:S01]  /*11830*/  VIADD R0, R49.reuse, 0x8 ;  /* 0x0000000831007836 */ /* 0x040fe20000000000 */
[----:B------:R-:W-:Y:S01]  /*11840*/  ULDC UR4, c[0x0][0xac8] ;  /* 0x0002b20000047ab9 */ /* 0x000fe20000000800 */
[C---:B------:R-:W-:Y:S01]  /*11850*/  VIADD R6, R49.reuse, 0x18 ;  /* 0x0000001831067836 */ /* 0x040fe20000000000 */
[C---:B------:R-:W-:Y:S01]  /*11860*/  ISETP.GE.AND P0, PT, R49.reuse, UR4, PT ;  /* 0x0000000431007c0c */ /* 0x040fe2000bf06270 */
[C---:B------:R-:W-:Y:S01]  /*11870*/  VIADD R2, R49.reuse, 0x10 ;  /* 0x0000001031027836 */ /* 0x040fe20000000000 */
[----:B------:R-:W-:Y:S01]  /*11880*/  ISETP.GE.AND P1, PT, R0, UR4, PT ;  /* 0x0000000400007c0c */ /* 0x000fe2000bf26270 */
[C---:B------:R-:W-:Y:S01]  /*11890*/  VIADD R8, R49.reuse, 0x20 ;  /* 0x0000002031087836 */ /* 0x040fe20000000000 */
[----:B------:R-:W-:Y:S01]  /*118a0*/  ISETP.GE.AND P3, PT, R6, UR4, PT ;  /* 0x0000000406007c0c */ /* 0x000fe2000bf66270 */
[C---:B------:R-:W-:Y:S01]  /*118b0*/  VIADD R10, R49.reuse, 0x28 ;  /* 0x00000028310a7836 */ /* 0x040fe20000000000 */
[----:B------:R-:W-:Y:S01]  /*118c0*/  ISETP.GE.AND P2, PT, R2, UR4, PT ;  /* 0x0000000402007c0c */ /* 0x000fe2000bf46270 */
[----:B------:R-:W-:Y:S01]  /*118d0*/  VIADD R11, R49, 0x30 ;  /* 0x00000030310b7836 */ /* 0x000fe20000000000 */
[----:B------:R-:W-:-:S02]  /*118e0*/  ISETP.GE.AND P4, PT, R8, UR4, PT ;  /* 0x0000000408007c0c */ /* 0x000fc4000bf86270 */
[----:B------:R-:W-:Y:S02]  /*118f0*/  ISETP.GE.AND P5, PT, R10, UR4, PT ;  /* 0x000000040a007c0c */ /* 0x000fe4000bfa6270 */
[----:B------:R-:W-:-:S03]  /*11900*/  ISETP.GE.AND P6, PT, R11, UR4, PT ;  /* 0x000000040b007c0c */ /* 0x000fc6000bfc6270 */
[----:B------:R-:W-:-:S04]  /*11910*/  @!P1 LEA.HI R0, R0, R0, RZ, 0x1 ;  /* 0x0000000000009211 */ /* 0x000fc800078f08ff */
[----:B------:R-:W-:Y:S02]  /*11920*/  @!P1 LOP3.LUT R5, R0, 0xfffffffe, RZ, 0xc0, !PT ;  /* 0xfffffffe00059812 */ /* 0x000fe400078ec0ff */
[----:B------:R-:W-:Y:S02]  /*11930*/  @!P3 LEA.HI R0, R6, R6, RZ, 0x1 ;  /* 0x000000060600b211 */ /* 0x000fe400078f08ff */
[----:B------:R-:W-:Y:S01]  /*11940*/  @!P2 LEA.HI R4, R2, R2, RZ, 0x1 ;  /* 0x000000020204a211 */ /* 0x000fe200078f08ff */
[C-C-:B------:R-:W-:Y:S01]  /*11950*/  @!P0 IMAD.WIDE R2, R49.reuse, 0x4, R30.reuse ;  /* 0x0000000431028825 */ /* 0x140fe200078e021e */
[----:B------:R-:W-:Y:S02]  /*11960*/  @!P4 LEA.HI R8, R8, R8, RZ, 0x1 ;  /* 0x000000080808c211 */ /* 0x000fe400078f08ff */
[----:B------:R-:W-:Y:S01]  /*11970*/  @!P3 LOP3.LUT R9, R0, 0xfffffffe, RZ, 0xc0, !PT ;  /* 0xfffffffe0009b812 */ /* 0x000fe200078ec0ff */
[----:B------:R-:W-:Y:S01]  /*11980*/  VIADD R49, R49, 0x38 ;  /* 0x0000003831317836 */ /* 0x000fe20000000000 */
[----:B------:R-:W-:Y:S01]  /*11990*/  @!P5 LEA.HI R10, R10, R10, RZ, 0x1 ;  /* 0x0000000a0a0ad211 */ /* 0x000fe200078f08ff */
[----:B------:R0:W-:Y:S01]  /*119a0*/  @!P0 ST.E.64 desc[UR50][R2.64], R22 ;  /* 0x0000001602008985 */ /* 0x0001e2000c101b32 */
[----:B------:R-:W-:Y:S01]  /*119b0*/  @!P2 LOP3.LUT R7, R4, 0xfffffffe, RZ, 0xc0, !PT ;  /* 0xfffffffe0407a812 */ /* 0x000fe200078ec0ff */
[----:B------:R-:W-:Y:S01]  /*119c0*/  @!P1 IMAD.WIDE R4, R5, 0x4, R30 ;  /* 0x0000000405049825 */ /* 0x000fe200078e021e */
[----:B------:R-:W-:-:S02]  /*119d0*/  @!P6 LEA.HI R0, R11, R11, RZ, 0x1 ;  /* 0x0000000b0b00e211 */ /* 0x000fc400078f08ff */
[----:B------:R-:W-:Y:S01]  /*119e0*/  @!P4 LOP3.LUT R11, R8, 0xfffffffe, RZ, 0xc0, !PT ;  /* 0xfffffffe080bc812 */ /* 0x000fe200078ec0ff */
[--C-:B------:R-:W-:Y:S01]  /*119f0*/  @!P2 IMAD.WIDE R6, R7, 0x4, R30.reuse ;  /* 0x000000040706a825 */ /* 0x100fe200078e021e */
[----:B------:R-:W-:Y:S01]  /*11a00*/  @!P5 LOP3.LUT R19, R10, 0xfffffffe, RZ, 0xc0, !PT ;  /* 0xfffffffe0a13d812 */ /* 0x000fe200078ec0ff */
[----:B------:R1:W-:Y:S01]  /*11a10*/  @!P1 ST.E.64 desc[UR50][R4.64], R28 ;  /* 0x0000001c04009985 */ /* 0x0003e2000c101b32 */
[----:B------:R-:W-:Y:S01]  /*11a20*/  ISETP.GE.AND P0, PT, R49, UR4, PT ;  /* 0x0000000431007c0c */ /* 0x000fe2000bf06270 */
[--C-:B------:R-:W-:Y:S02]  /*11a30*/  @!P3 IMAD.WIDE R8, R9, 0x4, R30.reuse ;  /* 0x000000040908b825 */ /* 0x100fe400078e021e */
[----:B------:R2:W-:Y:S01]  /*11a40*/  @!P2 ST.E.64 desc[UR50][R6.64], R26 ;  /* 0x0000001a0600a985 */ /* 0x0005e2000c101b32 */
[----:B0-----:R-:W-:Y:S01]  /*11a50*/  @!P6 LOP3.LUT R23, R0, 0xfffffffe, RZ, 0xc0, !PT ;  /* 0xfffffffe0017e812 */ /* 0x001fe200078ec0ff */
[--C-:B------:R-:W-:Y:S02]  /*11a60*/  @!P4 IMAD.WIDE R2, R11, 0x4, R30.reuse ;  /* 0x000000040b02c825 */ /* 0x100fe400078e021e */
[----:B------:R2:W-:Y:S02]  /*11a70*/  @!P3 ST.E.64 desc[UR50][R8.64], R14 ;  /* 0x0000000e0800b985 */ /* 0x0005e4000c101b32 */
[----:B------:R-:W-:-:S02]  /*11a80*/  @!P6 IMAD.WIDE R10, R23, 0x4, R30 ;  /* 0x00000004170ae825 */ /* 0x000fc400078e021e */
[----:B------:R2:W-:Y:S02]  /*11a90*/  @!P4 ST.E.64 desc[UR50][R2.64], R24 ;  /* 0x000000180200c985 */ /* 0x0005e4000c101b32 */
[----:B-1----:R-:W-:-:S05]  /*11aa0*/  @!P5 IMAD.WIDE R4, R19, 0x4, R30 ;  /* 0x000000041304d825 */ /* 0x002fca00078e021e */
[----:B------:R2:W-:Y:S04]  /*11ab0*/  @!P5 ST.E.64 desc[UR50][R4.64], R12 ;  /* 0x0000000c0400d985 */ /* 0x0005e8000c101b32 */
[----:B------:R2:W-:Y:S01]  /*11ac0*/  @!P6 ST.E.64 desc[UR50][R10.64], R16 ;  /* 0x000000100a00e985 */ /* 0x0005e2000c101b32 */
[----:B------:R-:W-:Y:S05]  /*11ad0*/  @P0 BRA `(.L_x_819) ;  /* 0x0000004c00740947 */ /* 0x000fea0003800000 */
[----:B------:R-:W-:-:S04]  /*11ae0*/  LEA.HI R49, R49, R49, RZ, 0x1 ;  /* 0x0000003131317211 */ /* 0x000fc800078f08ff */
[----:B--2---:R-:W-:-:S05]  /*11af0*/  LOP3.LUT R3, R49, 0xfffffffe, RZ, 0xc0, !PT ;  /* 0xfffffffe31037812 */ /* 0x004fca00078ec0ff */
[----:B------:R-:W-:-:S05]  /*11b00*/  IMAD.WIDE R2, R3, 0x4, R30 ;  /* 0x0000000403027825 */ /* 0x000fca00078e021e */
[----:B------:R0:W-:Y:S01]  /*11b10*/  ST.E.64 desc[UR50][R2.64], R20 ;  /* 0x0000001402007985 */ /* 0x0001e2000c101b32 */
[----:B------:R-:W-:Y:S05]  /*11b20*/  BRA `(.L_x_819) ;  /* 0x0000004c00607947 */ /* 0x000fea0003800000 */
.L_x_906:
        /* <DEDUP_REMOVED lines=15> */
[----:B------:R-:W-:Y:S01]  /*11c20*/  IMAD.MOV.U32 R5, RZ, RZ, R0 ;  /* 0x000000ffff057224 */ /* 0x000fe200078e0000 */
        /* <DEDUP_REMOVED lines=35> */
[----:B------:R-:W-:-:S03]  /*11e60*/  ULDC.64 UR4, c[0x0][0xba8] ;  /* 0x0002ea0000047ab9 */ /* 0x000fc60000000a00 */
[----:B------:R-:W-:Y:S01]  /*11e70*/  IMAD.IADD R3, R3, 0x1, R5 ;  /* 0x0000000103037824 */ /* 0x000fe200078e0205 */
[----:B------:R-:W-:-:S04]  /*11e80*/  LEA R4, P0, R2, UR4, 0x2 ;  /* 0x0000000402047c11 */ /* 0x000fc8000f8010ff */
[----:B------:R-:W-:Y:S01]  /*11e90*/  LEA.HI.X R5, R2, UR5, R3, 0x2, P0 ;  /* 0x0000000502057c11 */ /* 0x000fe200080f1403 */
[----:B------:R-:W-:-:S05]  /*11ea0*/  IMAD.MOV.U32 R3, RZ, RZ, -0x800000 ;  /* 0xff800000ff037424 */ /* 0x000fca00078e00ff */
[----:B------:R0:W-:Y:S01]  /*11eb0*/  STG.E desc[UR50][R4.64], R3 ;  /* 0x0000000304007986 */ /* 0x0001e2000c101932 */
[----:B------:R-:W-:Y:S05]  /*11ec0*/  BRA `(.L_x_819) ;  /* 0x0000004800787947 */ /* 0x000fea0003800000 */
.L_x_817:
        /* <DEDUP_REMOVED lines=18> */
.L_x_909:
[----:B------:R-:W-:Y:S01]  /*11ff0*/  ULDC UR7, c[0x0][0xc50] ;  /* 0x0003140000077ab9 */ /* 0x000fe20000000800 */
[----:B------:R-:W-:Y:S01]  /*12000*/  UMOV UR39, UR6 ;  /* 0x0000000600277c82 */ /* 0x000fe20008000000 */
[----:B------:R-:W-:-:S11]  /*12010*/  UISETP.NE.AND UP0, UPT, UR7, 0x1, UPT ;  /* 0x000000010700788c */ /* 0x000fd6000bf05270 */
[----:B------:R-:W-:Y:S01]  /*12020*/  @UP0 ULDC UR4, c[0x0][0xc54] ;  /* 0x0003150000040ab9 */ /* 0x000fe20000000800 */
[----:B------:R-:W-:Y:S01]  /*12030*/  @UP0 ULDC UR8, c[0x0][0xc58] ;  /* 0x0003160000080ab9 */ /* 0x000fe20000000800 */
[----:B------:R-:W-:-:S04]  /*12040*/  UIMAD.WIDE.U32 UR4, UR6, UR4, URZ ;  /* 0x00000004060472a5 */ /* 0x000fc8000f8e003f */
[----:B------:R-:W-:-:S12]  /*12050*/  @UP0 USHF.R.U32.HI UR39, URZ, UR8, UR5 ;  /* 0x000000083f270299 */ /* 0x000fd80008011605 */
.L_x_910:
        /* <DEDUP_REMOVED lines=8> */
[----:B------:R-:W-:Y:S01]  /*120e0*/  IMAD.MOV.U32 R16, RZ, RZ, RZ ;  /* 0x000000ffff107224 */ /* 0x000fe200078e00ff */
[----:B------:R-:W-:Y:S01]  /*120f0*/  ULDC UR4, c[0x0][0x448] ;  /* 0x0001120000047ab9 */ /* 0x000fe20000000800 */
[----:B------:R-:W-:Y:S01]  /*12100*/  ULDC UR6, c[0x0][0x2f0] ;  /* 0x0000bc0000067ab9 */ /* 0x000fe20000000800 */
[----:B------:R-:W-:Y:S01]  /*12110*/  ULDC UR10, c[0x0][0x288] ;  /* 0x0000a200000a7ab9 */ /* 0x000fe20000000800 */
[----:B0-----:R-:W-:-:S04]  /*12120*/  ISETP.NE.U32.AND P0, PT, R2, RZ, PT ;  /* 0x000000ff0200720c */ /* 0x001fc80003f05070 */
[----:B------:R-:W-:-:S13]  /*12130*/  ISETP.NE.AND.EX P0, PT, R3, RZ, PT, P0 ;  /* 0x000000ff0300720c */ /* 0x000fda0003f05300 */
[----:B------:R-:W0:Y:S02]  /*12140*/  @P0 LDC.64 R2, c[0x0][0xa28] ;  /* 0x00028a00ff020b82 */ /* 0x000e240000000a00 */
[----:B0-----:R-:W-:-:S05]  /*12150*/  @P0 IMAD.WIDE R2, R25, 0x4, R2 ;  /* 0x0000000419020825 */ /* 0x001fca00078e0202 */
[----:B------:R0:W5:Y:S01]  /*12160*/  @P0 LDG.E R16, desc[UR50][R2.64] ;  /* 0x0000003202100981 */ /* 0x000162000c1e1900 */
[----:B------:R-:W1:Y:S01]  /*12170*/  S2UR UR41, SR_CTAID.X ;  /* 0x00000000002979c3 */ /* 0x000e620000002500 */
[----:B------:R-:W-:-:S03]  /*12180*/  UISETP.NE.AND UP1, UPT, UR4, 0x1, UPT ;  /* 0x000000010400788c */ /* 0x000fc6000bf25270 */
[----:B------:R-:W-:Y:S01]  /*12190*/  ULDC.64 UR4, c[0x0][0x418] ;  /* 0x0001060000047ab9 */ /* 0x000fe20000000a00 */
[----:B------:R-:W-:Y:S02]  /*121a0*/  UP2UR UR48, UPR, URZ, 0x2 ;  /* 0x000000023f307883 */ /* 0x000fe40008000000 */
[----:B------:R-:W-:-:S03]  /*121b0*/  UISETP.NE.U32.AND UP0, UPT, UR4, URZ, UPT ;  /* 0x0000003f0400728c */ /* 0x000fc6000bf05070 */
[----:B------:R-:W-:Y:S01]  /*121c0*/  ULDC UR4, c[0x0][0x424] ;  /* 0x0001090000047ab9 */ /* 0x000fe20000000800 */
[----:B------:R-:W-:Y:S01]  /*121d0*/  UISETP.NE.AND.EX UP0, UPT, UR5, URZ, UPT, UP0 ;  /* 0x0000003f0500728c */ /* 0x000fe2000bf05300 */
[----:B------:R-:W-:Y:S02]  /*121e0*/  @UP1 ULDC UR9, c[0x0][0x450] ;  /* 0x0001140000091ab9 */ /* 0x000fe40000000800 */
[----:B------:R-:W-:Y:S01]  /*121f0*/  @UP1 ULDC UR5, c[0x0][0x44c] ;  /* 0x0001130000051ab9 */ /* 0x000fe20000000800 */
[----:B------:R-:W-:-:S04]  /*12200*/  USEL UR36, UR4, 0x1, UP0 ;  /* 0x0000000104247887 */ /* 0x000fc80008000000 */
[----:B------:R-:W-:Y:S02]  /*12210*/  UIMAD UR7, UR36, UR6, 0x9f ;  /* 0x0000009f240774a4 */ /* 0x000fe4000f8e0206 */
[----:B------:R-:W-:Y:S02]  /*12220*/  UIMAD UR36, UR36, UR6, URZ ;  /* 0x00000006242472a4 */ /* 0x000fe4000f8e023f */
[----:B------:R-:W-:Y:S02]  /*12230*/  UIMAD.WIDE UR6, UR7, 0x66666667, URZ ;  /* 0x66666667070678a5 */ /* 0x000fe4000f8e023f */
[----:B-1----:R-:W-:Y:S02]  /*12240*/  UIMAD UR41, UR41, 0xc0, URZ ;  /* 0x000000c0292978a4 */ /* 0x002fe4000f8e023f */
[----:B------:R-:W-:Y:S02]  /*12250*/  USHF.R.U32.HI UR42, URZ, 0x1f, UR7 ;  /* 0x0000001f3f2a7899 */ /* 0x000fe40008011607 */
[----:B------:R-:W-:-:S02]  /*12260*/  UIADD3 UR8, UR41, 0xbf, URZ ;  /* 0x000000bf29087890 */ /* 0x000fc4000fffe03f */
[----:B------:R-:W-:Y:S02]  /*12270*/  ULEA.HI.SX32 UR42, UR7, UR42, 0x1a ;  /* 0x0000002a072a7291 */ /* 0x000fe4000f8fd23f */
[----:B------:R-:W-:-:S04]  /*12280*/  UIMAD.WIDE.U32 UR4, UR8, UR5, URZ ;  /* 0x00000005080472a5 */ /* 0x000fc8000f8e003f */
[----:B------:R-:W-:Y:S02]  /*12290*/  @UP1 USHF.R.U32.HI UR8, URZ, UR9, UR5 ;  /* 0x000000093f081299 */ /* 0x000fe40008011605 */
[----:B------:R-:W-:Y:S01]  /*122a0*/  UIADD3 UR9, UR36, 0x1, -UR10 ;  /* 0x0000000124097890 */ /* 0x000fe2000fffe80a */
[----:B------:R-:W-:Y:S02]  /*122b0*/  ULDC.64 UR4, c[0x0][0x9e0] ;  /* 0x0002780000047ab9 */ /* 0x000fe40000000a00 */
[----:B------:R-:W-:Y:S02]  /*122c0*/  UISETP.GE.AND UP0, UPT, UR5, 0x1, UPT ;  /* 0x000000010500788c */ /* 0x000fe4000bf06270 */
[----:B------:R-:W-:-:S04]  /*122d0*/  UIADD3 UR9, UR9, UR8, URZ ;  /* 0x0000000809097290 */ /* 0x000fc8000fffe03f */
[----:B------:R-:W-:Y:S01]  /*122e0*/  PLOP3.LUT P1, PT, PT, PT, UP0, 0x80, 0x0 ;  /* 0x000000000000781c */ /* 0x000fe20003f2f008 */
[----:B------:R-:W-:-:S12]  /*122f0*/  UIADD3 UR4, UR9, UR4, URZ ;  /* 0x0000000409047290 */ /* 0x000fd8000fffe03f */
[----:B0-----:R-:W-:Y:S05]  /*12300*/  @!P1 BRA `(.L_x_912) ;  /* 0x0000000000449947 */ /* 0x001fea0003800000 */
        /* <DEDUP_REMOVED lines=10> */
.L_x_913:
[----:B------:R-:W-:-:S11]  /*123b0*/  UISETP.NE.AND UP0, UPT, UR5, 0x1, UPT ;  /* 0x000000010500788c */ /* 0x000fd6000bf05270 */
[----:B------:R-:W-:Y:S02]  /*123c0*/  @UP0 ULDC.64 UR12, c[0x0][0x9e8] ;  /* 0x00027a00000c0ab9 */ /* 0x000fe40000000a00 */
[----:B------:R-:W-:-:S04]  /*123d0*/  UIMAD.WIDE.U32 UR6, UR8, UR12, URZ ;  /* 0x0000000c080672a5 */ /* 0x000fc8000f8e003f */
[----:B------:R-:W-:-:S12]  /*123e0*/  @UP0 USHF.R.U32.HI UR8, URZ, UR13, UR7 ;  /* 0x0000000d3f080299 */ /* 0x000fd80008011607 */
.L_x_914:
[----:B------:R-:W-:-:S04]  /*123f0*/  UIMAD UR8, UR8, UR5, UR5 ;  /* 0x00000005080872a4 */ /* 0x000fc8000f8e0205 */
[----:B------:R-:W-:-:S04]  /*12400*/  UISETP.LT.AND UP0, UPT, UR4, UR8, UPT ;  /* 0x000000080400728c */ /* 0x000fc8000bf01270 */
[----:B------:R-:W-:-:S12]  /*12410*/  USEL UR4, UR4, UR8, UP0 ;  /* 0x0000000804047287 */ /* 0x000fd80008000000 */
.L_x_912:
[----:B------:R-:W-:Y:S02]  /*12420*/  UISETP.NE.AND UP0, UPT, UR48, URZ, UPT ;  /* 0x0000003f3000728c */ /* 0x000fe4000bf05270 */
[----:B------:R-:W-:-:S03]  /*12430*/  UIADD3 UR6, UR4, 0x9f, URZ ;  /* 0x0000009f04067890 */ /* 0x000fc6000fffe03f */
[----:B------:R-:W-:Y:S01]  /*12440*/  UMOV UR4, UR41 ;  /* 0x0000002900047c82 */ /* 0x000fe20008000000 */
[----:B------:R-:W-:-:S04]  /*12450*/  UIMAD.WIDE UR6, UR6, 0x66666667, URZ ;  /* 0x66666667060678a5 */ /* 0x000fc8000f8e023f */
[----:B------:R-:W-:Y:S01]  /*12460*/  USHF.R.U32.HI UR43, URZ, 0x1f, UR7 ;  /* 0x0000001f3f2b7899 */ /* 0x000fe20008011607 */
[----:B------:R-:W-:Y:S02]  /*12470*/  @UP0 ULDC UR8, c[0x0][0x44c] ;  /* 0x0001130000080ab9 */ /* 0x000fe40000000800 */
[----:B------:R-:W-:Y:S01]  /*12480*/  @UP0 ULDC UR6, c[0x0][0x450] ;  /* 0x0001140000060ab9 */ /* 0x000fe20000000800 */
[----:B------:R-:W-:Y:S02]  /*12490*/  UIMAD.WIDE.U32 UR8, UR41, UR8, URZ ;  /* 0x00000008290872a5 */ /* 0x000fe4000f8e003f */
[----:B------:R-:W-:Y:S02]  /*124a0*/  ULEA.HI.SX32 UR43, UR7, UR43, 0x1a ;  /* 0x0000002b072b7291 */ /* 0x000fe4000f8fd23f */
[----:B------:R-:W-:Y:S02]  /*124b0*/  @UP0 USHF.R.U32.HI UR4, URZ, UR6, UR9 ;  /* 0x000000063f040299 */ /* 0x000fe40008011609 */
[----:B------:R-:W-:-:S02]  /*124c0*/  UISETP.LT.AND UP0, UPT, UR42, UR43, UPT ;  /* 0x0000002b2a00728c */ /* 0x000fc4000bf01270 */
[----:B------:R-:W-:Y:S01]  /*124d0*/  UIADD3 UR4, UR4, -UR10, UR36 ;  /* 0x8000000a04047290 */ /* 0x000fe2000fffe024 */
[----:B------:R-:W-:Y:S01]  /*124e0*/  ULDC UR8, c[0x0][0x9dc] ;  /* 0x0002770000087ab9 */ /* 0x000fe20000000800 */
[----:B------:R-:W-:Y:S02]  /*124f0*/  USEL UR12, UR42, UR43, UP0 ;  /* 0x0000002b2a0c7287 */ /* 0x000fe40008000000 */
[----:B------:R-:W-:Y:S01]  /*12500*/  UIADD3 UR8, UR4, -UR8, URZ ;  /* 0x8000000804087290 */ /* 0x000fe2000fffe03f */
[----:B------:R-:W-:Y:S11]  /*12510*/  @!P1 BRA `(.L_x_915) ;  /* 0x0000000000449947 */ /* 0x000ff60003800000 */
        /* <DEDUP_REMOVED lines=10> */
.L_x_916:
[----:B------:R-:W-:-:S11]  /*125c0*/  UISETP.NE.AND UP0, UPT, UR5, 0x1, UPT ;  /* 0x000000010500788c */ /* 0x000fd6000bf05270 */
[----:B------:R-:W-:Y:S02]  /*125d0*/  @UP0 ULDC.64 UR10, c[0x0][0x9e8] ;  /* 0x00027a00000a0ab9 */ /* 0x000fe40000000a00 */
[----:B------:R-:W-:-:S04]  /*125e0*/  UIMAD.WIDE.U32 UR6, UR4, UR10, URZ ;  /* 0x0000000a040672a5 */ /* 0x000fc8000f8e003f */
[----:B------:R-:W-:-:S12]  /*125f0*/  @UP0 USHF.R.U32.HI UR4, URZ, UR11, UR7 ;  /* 0x0000000b3f040299 */ /* 0x000fd80008011607 */
.L_x_917:
[----:B------:R-:W-:-:S04]  /*12600*/  UIMAD UR4, UR4, UR5, URZ ;  /* 0x00000005040472a4 */ /* 0x000fc8000f8e023f */
[----:B------:R-:W-:-:S04]  /*12610*/  UISETP.LT.AND UP0, UPT, UR8, UR4, UPT ;  /* 0x000000040800728c */ /* 0x000fc8000bf01270 */
[----:B------:R-:W-:-:S12]  /*12620*/  USEL UR8, UR8, UR4, !UP0 ;  /* 0x0000000408087287 */ /* 0x000fd8000c000000 */
.L_x_915:
        /* <DEDUP_REMOVED lines=8> */
[----:B------:R-:W-:Y:S02]  /*126b0*/  UISETP.NE.AND UP0, UPT, UR9, URZ, UPT ;  /* 0x0000003f0900728c */ /* 0x000fe4000bf05270 */
[----:B------:R-:W-:-:S06]  /*126c0*/  UISETP.GT.AND UP1, UPT, UR12, UR44, UPT ;  /* 0x0000002c0c00728c */ /* 0x000fcc000bf24270 */
[----:B------:R-:W-:-:S03]  /*126d0*/  PLOP3.LUT P0, PT, PT, PT, UP1, 0x80, 0x0 ;  /* 0x000000000000781c */ /* 0x000fc60003f0f018 */
[----:B------:R-:W-:-:S10]  /*126e0*/  @!UP0 ULDC UR9, c[0x0][0x9f0] ;  /* 0x00027c0000098ab9 */ /* 0x000fd40000000800 */
[----:B------:R-:W-:Y:S05]  /*126f0*/  @!P0 BRA `(.L_x_918) ;  /* 0x00000000007c8947 */ /* 0x000fea0003800000 */
[----:B------:R-:W-:Y:S01]  /*12700*/  IABS R0, UR9 ;  /* 0x0000000900007c13 */ /* 0x000fe20008000000 */
[----:B------:R-:W-:Y:S02]  /*12710*/  UIADD3 UR4, UR9, -0x1, UR12 ;  /* 0xffffffff09047890 */ /* 0x000fe4000fffe00c */
[----:B------:R-:W-:Y:S02]  /*12720*/  IABS R4, UR9 ;  /* 0x0000000900047c13 */ /* 0x000fe40008000000 */
[----:B------:R-:W-:Y:S01]  /*12730*/  R2UR UR10, R0 ;  /* 0x00000000000a72ca */ /* 0x000fe200000e0000 */
[----:B------:R-:W-:-:S03]  /*12740*/  UIADD3 UR6, -UR44, UR4, URZ ;  /* 0x000000042c067290 */ /* 0x000fc6000fffe13f */
[----:B------:R-:W-:-:S03]  /*12750*/  UMOV UR4, URZ ;  /* 0x0000003f00047c82 */ /* 0x000fc60008000000 */
[----:B------:R-:W-:Y:S01]  /*12760*/  IABS R3, UR6 ;  /* 0x0000000600037c13 */ /* 0x000fe20008000000 */
[----:B------:R-:W-:-:S03]  /*12770*/  ULOP3.LUT UR6, UR6, UR9, URZ, 0x3c, !UPT ;  /* 0x0000000906067292 */ /* 0x000fc6000f8e3c3f */
[----:B------:R-:W-:Y:S02]  /*12780*/  R2UR UR8, R3 ;  /* 0x00000000030872ca */ /* 0x000fe400000e0000 */
[----:B------:R-:W0:Y:S08]  /*12790*/  I2F.RP R0, UR10 ;  /* 0x0000000a00007d06 */ /* 0x000e300008209400 */
[----:B0-----:R-:W0:Y:S02]  /*127a0*/  MUFU.RCP R0, R0 ;  /* 0x0000000000007308 */ /* 0x001e240000001000 */
[----:B0-----:R-:W-:-:S02]  /*127b0*/  VIADD R2, R0, 0xffffffe ;  /* 0x0ffffffe00027836 */ /* 0x001fc40000000000 */
        /* <DEDUP_REMOVED lines=19> */
.L_x_918:
[----:B------:R-:W-:Y:S02]  /*128f0*/  UIMAD UR49, UR45, UR38, UR44 ;  /* 0x000000262d3172a4 */ /* 0x000fe4000f8e022c */
[----:B------:R-:W-:Y:S02]  /*12900*/  IMAD.U32 R3, RZ, RZ, UR38 ;  /* 0x00000026ff037e24 */ /* 0x000fe4000f8e00ff */
[----:B------:R-:W-:Y:S02]  /*12910*/  IMAD.MOV.U32 R28, RZ, RZ, 0x1 ;  /* 0x00000001ff1c7424 */ /* 0x000fe400078e00ff */
        /* <DEDUP_REMOVED lines=31> */
[----:B0----5:R-:W-:Y:S05]  /*12b10*/  CALL.ABS.NOINC R2 ;  /* 0x0000000002007343 */ /* 0x021fea0003c00000 */
.L_x_919:
[----:B------:R-:W-:-:S06]  /*12b20*/  UIADD3 UR4, UR46, 0x5200, URZ ;  /* 0x000052002e047890 */ /* 0x000fcc000fffe03f */
[----:B------:R-:W-:-:S05]  /*12b30*/  IMAD.U32 R18, RZ, RZ, UR4 ;  /* 0x00000004ff127e24 */ /* 0x000fca000f8e00ff */
[----:B------:R-:W-:-:S13]  /*12b40*/  LOP3.LUT P0, RZ, R18, 0x1bf, RZ, 0xc0, !PT ;  /* 0x000001bf12ff7812 */ /* 0x000fda000780c0ff */
        /* <DEDUP_REMOVED lines=17> */
.L_x_920:
        /* <DEDUP_REMOVED lines=20> */
.L_x_921:
        /* <DEDUP_REMOVED lines=18> */
.L_x_922:
[----:B------:R-:W0:Y:S01]  /*12ec0*/  LDC.64 R2, c[0x0][0x9f8] ;  /* 0x00027e00ff027b82 */ /* 0x000e220000000a00 */
[----:B------:R-:W-:-:S07]  /*12ed0*/  IMAD.MOV.U32 R29, RZ, RZ, R25 ;  /* 0x000000ffff1d7224 */ /* 0x000fce00078e0019 */
[----:B------:R-:W1:Y:S01]  /*12ee0*/  LDC R21, c[0x0][0x430] ;  /* 0x00010c00ff157b82 */ /* 0x000e620000000800 */
[----:B0-----:R-:W-:-:S04]  /*12ef0*/  ISETP.NE.U32.AND P0, PT, R2, RZ, PT ;  /* 0x000000ff0200720c */ /* 0x001fc80003f05070 */
[----:B------:R-:W-:-:S13]  /*12f00*/  ISETP.NE.AND.EX P0, PT, R3, RZ, PT, P0 ;  /* 0x000000ff0300720c */ /* 0x000fda0003f05300 */
[----:B------:R-:W0:Y:S02]  /*12f10*/  @P0 LDC.64 R2, c[0x0][0x9f8] ;  /* 0x00027e00ff020b82 */ /* 0x000e240000000a00 */
[----:B0-----:R-:W-:-:S05]  /*12f20*/  @P0 IMAD.WIDE R2, R25, 0x4, R2 ;  /* 0x0000000419020825 */ /* 0x001fca00078e0202 */
[----:B------:R0:W5:Y:S01]  /*12f30*/  @P0 LDG.E R29, desc[UR50][R2.64] ;  /* 0x00000032021d0981 */ /* 0x000162000c1e1900 */
[----:B------:R-:W-:Y:S01]  /*12f40*/  UMOV UR4, 0xffffffff ;  /* 0xffffffff00047882 */ /* 0x000fe20000000000 */
[C---:B------:R-:W-:Y:S01]  /*12f50*/  LOP3.LUT R18, R17.reuse, 0x7f, RZ, 0xc0, !PT ;  /* 0x0000007f11127812 */ /* 0x040fe200078ec0ff */
[----:B------:R-:W-:-:S03]  /*12f60*/  IMAD.SHL.U32 R10, R17, 0x20, RZ ;  /* 0x00000020110a7824 */ /* 0x000fc600078e00ff */
[----:B------:R-:W-:Y:S01]  /*12f70*/  SHF.R.U32.HI R24, RZ, 0x2, R18 ;  /* 0x00000002ff187819 */ /* 0x000fe20000011612 */
[----:B-1----:R-:W-:Y:S06]  /*12f80*/  BRA.DIV UR4, `(.L_x_923) ;  /* 0x0000003e04287947 */ /* 0x002fec000b800000 */
.L_x_975:
[----:B------:R-:W-:Y:S01]  /*12f90*/  UMOV UR4, 0xa0 ;  /* 0x000000a000047882 */ /* 0x000fe20000000000 */
[----:B------:R-:W-:Y:S01]  /*12fa0*/  LOP3.LUT R23, R24, 0x60, R10, 0xf8, !PT ;  /* 0x0000006018177812 */ /* 0x000fe200078ef80a */
[----:B------:R-:W-:Y:S01]  /*12fb0*/  UIMAD UR4, UR52, UR4, -0xa0 ;  /* 0xffffff60340474a4 */ /* 0x000fe2000f8e0204 */
[----:B------:R-:W-:Y:S02]  /*12fc0*/  ISETP.NE.AND P3, PT, R21, 0x1, PT ;  /* 0x000000011500780c */ /* 0x000fe40003f65270 */
[C---:B------:R-:W-:Y:S02]  /*12fd0*/  LOP3.LUT R19, R23.reuse, 0x80, RZ, 0xfc, !PT ;  /* 0x0000008017137812 */ /* 0x040fe400078efcff */
[----:B-----5:R-:W-:Y:S01]  /*12fe0*/  SHF.R.S32.HI R8, RZ, 0x1f, R29 ;  /* 0x0000001fff087819 */ /* 0x020fe2000001141d */
[----:B------:R-:W-:Y:S01]  /*12ff0*/  VIADD R9, R23, UR4 ;  /* 0x0000000417097c36 */ /* 0x000fe20008000000 */
[----:B------:R-:W-:Y:S01]  /*13000*/  LOP3.LUT R0, R0, 0xfffffff7, RZ, 0xc0, !PT ;  /* 0xfffffff700007812 */ /* 0x000fe200078ec0ff */
[----:B------:R-:W-:-:S02]  /*13010*/  VIADD R15, R19, UR4 ;  /* 0x00000004130f7c36 */ /* 0x000fc40008000000 */
[----:B------:R1:W-:Y:S01]  /*13020*/  STL [R1+0xc], R8 ;  /* 0x00000c0801007387 */ /* 0x0003e20000100800 */
[C---:B------:R-:W-:Y:S01]  /*13030*/  ISETP.GE.AND P1, PT, R9.reuse, UR36, PT ;  /* 0x0000002409007c0c */ /* 0x040fe2000bf26270 */
[--C-:B------:R-:W-:Y:S01]  /*13040*/  IMAD.IADD R9, R9, 0x1, R16.reuse ;  /* 0x0000000109097824 */ /* 0x100fe200078e0210 */
[C---:B------:R-:W-:Y:S01]  /*13050*/  ISETP.GE.AND P0, PT, R15.reuse, UR36, PT ;  /* 0x000000240f007c0c */ /* 0x040fe2000bf06270 */
[----:B0-----:R-:W0:Y:S01]  /*13060*/  @P3 LDC R2, c[0x0][0x434] ;  /* 0x00010d00ff023b82 */ /* 0x001e220000000800 */
[----:B------:R-:W-:-:S07]  /*13070*/  IMAD.IADD R14, R15, 0x1, R16 ;  /* 0x000000010f0e7824 */ /* 0x000fce00078e0210 */
[----:B------:R-:W2:Y:S01]  /*13080*/  @P3 LDC R3, c[0x0][0x438] ;  /* 0x00010e00ff033b82 */ /* 0x000ea20000000800 */
[----:B------:R-:W-:Y:S01]  /*13090*/  IMAD.MOV.U32 R11, RZ, RZ, R9 ;  /* 0x000000ffff0b7224 */ /* 0x000fe200078e0009 */
[----:B------:R-:W-:Y:S01]  /*130a0*/  ISETP.GT.U32.OR P0, PT, R19, 0x9f, P0 ;  /* 0x0000009f1300780c */ /* 0x000fe20000704470 */
[----:B------:R-:W-:-:S05]  /*130b0*/  IMAD.MOV.U32 R15, RZ, RZ, R14 ;  /* 0x000000ffff0f7224 */ /* 0x000fca00078e000e */
[----:B------:R-:W3:Y:S08]  /*130c0*/  @P3 LDC R7, c[0x0][0x434] ;  /* 0x00010d00ff073b82 */ /* 0x000ef00000000800 */
[----:B------:R-:W4:Y:S01]  /*130d0*/  @P3 LDC R6, c[0x0][0x438] ;  /* 0x00010e00ff063b82 */ /* 0x000f220000000800 */
[----:B0-----:R-:W-:Y:S01]  /*130e0*/  @P3 IMAD.HI.U32 R2, R9, R2, RZ ;  /* 0x0000000209023227 */ /* 0x001fe200078e00ff */
[----:B------:R-:W-:Y:S01]  /*130f0*/  ULOP3.LUT UR4, UR40, 0x2, URZ, 0xfc, !UPT ;  /* 0x0000000228047892 */ /* 0x000fe2000f8efc3f */
[----:B------:R-:W-:Y:S01]  /*13100*/  @P3 LOP3.LUT R0, R0, 0x8, RZ, 0xfc, !PT ;  /* 0x0000000800003812 */ /* 0x000fe200078efcff */
[----:B------:R-:W-:Y:S04]  /*13110*/  STL [R1+0x10], R19 ;  /* 0x0000101301007387 */ /* 0x000fe80000100800 */
[----:B------:R-:W0:Y:S01]  /*13120*/  @!P1 LDC.64 R4, c[0x0][0x428] ;  /* 0x00010a00ff049b82 */ /* 0x000e220000000a00 */
[----:B--2---:R-:W-:-:S04]  /*13130*/  @P3 SHF.R.U32.HI R11, RZ, R3, R2 ;  /* 0x00000003ff0b3219 */ /* 0x004fc80000011602 */
[----:B------:R-:W-:Y:S01]  /*13140*/  @!P1 SHF.R.S32.HI R3, RZ, 0x1f, R11 ;  /* 0x0000001fff039819 */ /* 0x000fe2000001140b */
[----:B---3--:R-:W-:-:S05]  /*13150*/  @P3 IMAD.HI.U32 R7, R14, R7, RZ ;  /* 0x000000070e073227 */ /* 0x008fca00078e00ff */
[----:B----4-:R-:W-:Y:S02]  /*13160*/  @P3 SHF.R.U32.HI R15, RZ, R6, R7 ;  /* 0x00000006ff0f3219 */ /* 0x010fe40000011607 */
[----:B------:R-:W2:Y:S01]  /*13170*/  @!P0 LDC.64 R6, c[0x0][0x418] ;  /* 0x00010600ff068b82 */ /* 0x000ea20000000a00 */
[----:B0-----:R-:W-:-:S04]  /*13180*/  @!P1 IMAD R2, R8, R4, RZ ;  /* 0x0000000408029224 */ /* 0x001fc800078e02ff */
[----:B------:R-:W-:Y:S02]  /*13190*/  @!P1 IMAD R13, R29, R5, R2 ;  /* 0x000000051d0d9224 */ /* 0x000fe400078e0202 */
[----:B------:R-:W-:-:S04]  /*131a0*/  @!P1 IMAD.MOV.U32 R2, RZ, RZ, R11 ;  /* 0x000000ffff029224 */ /* 0x000fc800078e000b */
[----:B------:R-:W-:Y:S02]  /*131b0*/  @!P1 IMAD.WIDE.U32 R2, R29, R4, R2 ;  /* 0x000000041d029225 */ /* 0x000fe400078e0002 */
[----:B------:R-:W0:Y:S02]  /*131c0*/  @!P1 LDC.64 R4, c[0x0][0x418] ;  /* 0x00010600ff049b82 */ /* 0x000e240000000a00 */
[----:B------:R-:W-:-:S06]  /*131d0*/  @!P1 IMAD.IADD R3, R3, 0x1, R13 ;  /* 0x0000000103039824 */ /* 0x000fcc00078e020d */
[----:B------:R-:W3:Y:S01]  /*131e0*/  @!P0 LDC.64 R12, c[0x0][0x428] ;  /* 0x00010a00ff0c8b82 */ /* 0x000ee20000000a00 */
[----:B0-----:R-:W-:-:S04]  /*131f0*/  @!P1 LEA R4, P2, R2, R4, 0x2 ;  /* 0x0000000402049211 */ /* 0x001fc800078410ff */
[----:B------:R-:W-:Y:S02]  /*13200*/  @!P1 LEA.HI.X R5, R2, R5, R3, 0x2, P2 ;  /* 0x0000000502059211 */ /* 0x000fe400010f1403 */
[--C-:B------:R-:W-:Y:S01]  /*13210*/  @!P0 SHF.R.S32.HI R3, RZ, 0x1f, R15.reuse ;  /* 0x0000001fff038819 */ /* 0x100fe2000001140f */
[-C--:B---3--:R-:W-:Y:S02]  /*13220*/  @!P0 IMAD R2, R8, R12.reuse, RZ ;  /* 0x0000000c08028224 */ /* 0x088fe400078e02ff */
[----:B-1----:R-:W-:Y:S02]  /*13230*/  IMAD.MOV.U32 R8, RZ, RZ, RZ ;  /* 0x000000ffff087224 */ /* 0x002fe400078e00ff */
[C---:B------:R-:W-:Y:S02]  /*13240*/  @!P0 IMAD R13, R29.reuse, R13, R2 ;  /* 0x0000000d1d0d8224 */ /* 0x040fe400078e0202 */
[----:B------:R-:W-:Y:S02]  /*13250*/  @!P0 IMAD.MOV.U32 R2, RZ, RZ, R15 ;  /* 0x000000ffff028224 */ /* 0x000fe400078e000f */
[----:B------:R0:W5:Y:S02]  /*13260*/  @!P1 LDG.E R8, desc[UR50][R4.64] ;  /* 0x0000003204089981 */ /* 0x000164000c1e1900 */
[----:B------:R-:W-:-:S04]  /*13270*/  @!P0 IMAD.WIDE.U32 R2, R29, R12, R2 ;  /* 0x0000000c1d028225 */ /* 0x000fc800078e0002 */
[----:B------:R-:W-:Y:S01]  /*13280*/  @!P0 IMAD.IADD R3, R13, 0x1, R3 ;  /* 0x000000010d038824 */ /* 0x000fe200078e0203 */
[----:B--2---:R-:W-:-:S04]  /*13290*/  @!P0 LEA R6, P2, R2, R6, 0x2 ;  /* 0x0000000602068211 */ /* 0x004fc800078410ff */
[----:B------:R-:W-:Y:S01]  /*132a0*/  @!P0 LEA.HI.X R7, R2, R7, R3, 0x2, P2 ;  /* 0x0000000702078211 */ /* 0x000fe200010f1403 */
[----:B------:R-:W-:Y:S01]  /*132b0*/  IMAD.SHL.U32 R2, R17, 0x40, RZ ;  /* 0x0000004011027824 */ /* 0x000fe200078e00ff */
[----:B------:R-:W-:-:S04]  /*132c0*/  SHF.R.U32.HI R12, RZ, 0x1, R17 ;  /* 0x00000001ff0c7819 */ /* 0x000fc80000011611 */
[----:B------:R-:W-:Y:S01]  /*132d0*/  LOP3.LUT R3, R2, 0x180, RZ, 0xc0, !PT ;  /* 0x0000018002037812 */ /* 0x000fe200078ec0ff */
[----:B0-----:R-:W-:-:S03]  /*132e0*/  IMAD.MOV.U32 R4, RZ, RZ, RZ ;  /* 0x000000ffff047224 */ /* 0x001fc600078e00ff */
[----:B------:R-:W-:Y:S01]  /*132f0*/  LOP3.LUT R3, R3, 0x30, R12, 0xf8, !PT ;  /* 0x0000003003037812 */ /* 0x000fe200078ef80c */
[----:B------:R-:W-:Y:S02]  /*13300*/  IMAD.SHL.U32 R12, R17, 0x8, RZ ;  /* 0x00000008110c7824 */ /* 0x000fe400078e00ff */
[----:B------:R0:W5:Y:S03]  /*13310*/  @!P0 LDG.E R4, desc[UR50][R6.64] ;  /* 0x0000003206048981 */ /* 0x000166000c1e1900 */
[----:B------:R-:W-:Y:S02]  /*13320*/  LOP3.LUT R3, R3, 0x30, R12, 0x78, !PT ;  /* 0x0000003003037812 */ /* 0x000fe400078e780c */
[----:B------:R-:W-:Y:S02]  /*13330*/  ISETP.GT.U32.AND P0, PT, R19, 0x9f, PT ;  /* 0x0000009f1300780c */ /* 0x000fe40003f04070 */
[----:B0-----:R-:W-:Y:S01]  /*13340*/  LOP3.LUT R6, R3, 0x640, R2, 0xf8, !PT ;  /* 0x0000064003067812 */ /* 0x001fe200078ef802 */
[----:B------:R-:W-:Y:S01]  /*13350*/  IMAD.SHL.U32 R3, R18, 0x10, RZ ;  /* 0x0000001012037824 */ /* 0x000fe200078e00ff */
[----:B------:R-:W-:Y:S01]  /*13360*/  LOP3.LUT R2, R10, 0x80, RZ, 0xc0, !PT ;  /* 0x000000800a027812 */ /* 0x000fe200078ec0ff */
[----:B------:R-:W-:-:S03]  /*13370*/  IMAD.SHL.U32 R7, R17, 0x4, RZ ;  /* 0x0000000411077824 */ /* 0x000fc600078e00ff */
[----:B------:R-:W-:Y:S01]  /*13380*/  LOP3.LUT R2, R2, 0x10, R17, 0xf8, !PT ;  /* 0x0000001002027812 */ /* 0x000fe200078ef811 */
[----:B------:R0:W-:Y:S01]  /*13390*/  STL [R1+0x18], R6 ;  /* 0x0000180601007387 */ /* 0x0001e20000100800 */
[----:B------:R-:W-:Y:S02]  /*133a0*/  LOP3.LUT R3, R3, 0x600, RZ, 0xc0, !PT ;  /* 0x0000060003037812 */ /* 0x000fe400078ec0ff */
[----:B------:R-:W-:Y:S02]  /*133b0*/  LOP3.LUT R0, R0, 0xfffffffd, RZ, 0xc0, !PT ;  /* 0xfffffffd00007812 */ /* 0x000fe400078ec0ff */
[----:B------:R-:W-:Y:S02]  /*133c0*/  LOP3.LUT R2, R2, 0x10, R7, 0x78, !PT ;  /* 0x0000001002027812 */ /* 0x000fe400078e7807 */
[----:B------:R-:W-:Y:S01]  /*133d0*/  LOP3.LUT R7, R3, 0x60, R10, 0xf8, !PT ;  /* 0x0000006003077812 */ /* 0x000fe200078ef80a */
[----:B0-----:R-:W-:Y:S01]  /*133e0*/  IMAD.U32 R6, RZ, RZ, UR4 ;  /* 0x00000004ff067e24 */ /* 0x001fe2000f8e00ff */
[----:B------:R-:W-:-:S02]  /*133f0*/  @P0 LOP3.LUT R0, R0, 0x2, RZ, 0xfc, !PT ;  /* 0x0000000200000812 */ /* 0x000fc400078efcff */
[----:B------:R-:W-:Y:S02]  /*13400*/  LOP3.LUT R7, R7, 0x100, R10, 0xf8, !PT ;  /* 0x0000010007077812 */ /* 0x000fe400078ef80a */
[----:B------:R-:W-:Y:S01]  /*13410*/  ISETP.NE.AND P0, PT, R6, 0x3, PT ;  /* 0x000000030600780c */ /* 0x000fe20003f05270 */
[----:B------:R-:W-:Y:S01]  /*13420*/  IMAD.U32 R6, RZ, RZ, UR39 ;  /* 0x00000027ff067e24 */ /* 0x000fe2000f8e00ff */
[----:B------:R-:W-:-:S04]  /*13430*/  LOP3.LUT R2, R7, R2, RZ, 0xfc, !PT ;  /* 0x0000000207027212 */ /* 0x000fc800078efcff */
[----:B------:R-:W-:Y:S01]  /*13440*/  SHF.R.S32.HI R6, RZ, 0x1f, R6 ;  /* 0x0000001fff067819 */ /* 0x000fe20000011406 */
[----:B------:R0:W-:Y:S04]  /*13450*/  STL [R1+0x14], R2 ;  /* 0x0000140201007387 */ /* 0x0001e80000100800 */
[----:B------:R1:W-:Y:S01]  /*13460*/  STL [R1+0x4], R6 ;  /* 0x0000040601007387 */ /* 0x0003e20000100800 */
[----:B------:R-:W-:Y:S02]  /*13470*/  IMAD.MOV R20, RZ, RZ, -R11 ;  /* 0x000000ffff147224 */ /* 0x000fe400078e0a0b */
[----:B------:R-:W-:Y:S01]  /*13480*/  IMAD.MOV R11, RZ, RZ, -R15 ;  /* 0x000000ffff0b7224 */ /* 0x000fe200078e0a0f */
[----:B------:R-:W-:-:S03]  /*13490*/  LOP3.LUT R0, R0, 0xfffffffb, RZ, 0xc0, !PT ;  /* 0xfffffffb00007812 */ /* 0x000fc600078ec0ff */
[----:B------:R-:W-:Y:S02]  /*134a0*/  IMAD R5, R21, R11, R14 ;  /* 0x0000000b15057224 */ /* 0x000fe400078e020e */
[----:B------:R-:W-:Y:S01]  /*134b0*/  IMAD.U32 R11, RZ, RZ, UR52 ;  /* 0x00000034ff0b7e24 */ /* 0x000fe2000f8e00ff */
[----:B------:R-:W-:Y:S01]  /*134c0*/  @P0 LOP3.LUT R0, R0, 0x4, RZ, 0xfc, !PT ;  /* 0x0000000400000812 */ /* 0x000fe200078efcff */
[----:B0-----:R-:W-:Y:S01]  /*134d0*/  IMAD.SHL.U32 R2, R17, 0x10, RZ ;  /* 0x0000001011027824 */ /* 0x001fe200078e00ff */
[----:B------:R-:W-:Y:S01]  /*134e0*/  SHF.R.U32.HI R17, RZ, 0x3, R17 ;  /* 0x00000003ff117819 */ /* 0x000fe20000011611 */
[----:B------:R-:W-:Y:S01]  /*134f0*/  IMAD R9, R21, R20, R9 ;  /* 0x0000001415097224 */ /* 0x000fe200078e0209 */
[----:B------:R-:W-:Y:S01]  /*13500*/  LOP3.LUT R28, R10, 0x60, RZ, 0xc0, !PT ;  /* 0x000000600a1c7812 */ /* 0x000fe200078ec0ff */
[----:B------:R-:W-:Y:S01]  /*13510*/  VIADD R11, R11, 0xffffffff ;  /* 0xffffffff0b0b7836 */ /* 0x000fe20000000000 */
[----:B-1----:R-:W-:Y:S06]  /*13520*/  @!P0 BRA `(.L_x_924) ;  /* 0x0000000000048947 */ /* 0x002fec0003800000 */
[----:B------:R-:W-:Y:S01]  /*13530*/  BPT.TRAP 0x1 ;  /* 0x000000040000795c */ /* 0x000fe20000300000 */
.L_x_924:
        /* <DEDUP_REMOVED lines=13> */
.L_x_976:
        /* <DEDUP_REMOVED lines=10> */
[----:B------:R-:W-:Y:S02]  /*136b0*/  IMAD.IADD R3, R3, 0x1, R7 ;  /* 0x0000000103037824 */ /* 0x000fe400078e0207 */
[----:B------:R-:W-:Y:S02]  /*136c0*/  IMAD R7, R20, UR6, RZ ;  /* 0x0000000614077c24 */ /* 0x000fe4000f8e02ff */
[----:B------:R-:W-:-:S04]  /*136d0*/  IMAD.WIDE.U32 R2, R8, UR6, R2 ;  /* 0x0000000608027c25 */ /* 0x000fc8000f8e0002 */
[----:B------:R-:W-:Y:S02]  /*136e0*/  IMAD R6, R8, UR7, R7 ;  /* 0x0000000708067c24 */ /* 0x000fe4000f8e0207 */
        /* <DEDUP_REMOVED lines=20> */
[----:B------:R-:W-:Y:S01]  /*13830*/  IADD3 R10, P0, R6, UR6, RZ ;  /* 0x00000006060a7c10 */ /* 0x000fe2000ff1e0ff */
[----:B------:R-:W-:-:S03]  /*13840*/  IMAD.MOV.U32 R6, RZ, RZ, -0xa0 ;  /* 0xffffff60ff067424 */ /* 0x000fc600078e00ff */
[----:B------:R-:W-:Y:S01]  /*13850*/  IADD3.X R7, R17, UR4, R7, P0, !PT ;  /* 0x0000000411077c10 */ /* 0x000fe200087fe407 */
[----:B------:R-:W-:Y:S01]  /*13860*/  IMAD R6, R11, R6, UR36 ;  /* 0x000000240b067e24 */ /* 0x000fe2000f8e0206 */
[----:B------:R-:W-:-:S03]  /*13870*/  IADD3 R18, P0, R2, UR6, RZ ;  /* 0x0000000602127c10 */ /* 0x000fc6000ff1e0ff */
[----:B------:R-:W-:Y:S01]  /*13880*/  IMAD.IADD R6, R6, 0x1, -R24 ;  /* 0x0000000106067824 */ /* 0x000fe200078e0a18 */
[----:B------:R-:W-:Y:S01]  /*13890*/  IADD3.X R17, R17, UR4, R3, P0, !PT ;  /* 0x0000000411117c10 */ /* 0x000fe200087fe403 */
[----:B------:R-:W-:-:S03]  /*138a0*/  UMOV UR4, 0xffffffff ;  /* 0xffffffff00047882 */ /* 0x000fc60000000000 */
[----:B------:R-:W-:Y:S01]  /*138b0*/  ISETP.GE.AND P4, PT, R6, 0x1, PT ;  /* 0x000000010600780c */ /* 0x000fe20003f86270 */
[----:B0-----:R-:W-:-:S05]  /*138c0*/  IMAD.SHL.U32 R12, R12, 0x10, RZ ;  /* 0x000000100c0c7824 */ /* 0x001fca00078e00ff */
        /* <DEDUP_REMOVED lines=29> */
[----:B0-----:R-:W-:-:S05]  /*13aa0*/  IADD3 R2, P1, R11, R2, RZ ;  /* 0x000000020b027210 */ /* 0x001fca0007f3e0ff */
[----:B-1----:R-:W-:-:S05]  /*13ab0*/  IMAD.X R3, RZ, RZ, R3, P1 ;  /* 0x000000ffff037224 */ /* 0x002fca00008e0603 */
        /* <DEDUP_REMOVED lines=9> */
.L_x_988:
        /* <DEDUP_REMOVED lines=19> */
.L_x_927:
[----:B------:R-:W-:Y:S01]  /*13c80*/  SYNCS.ARRIVE.TRANS64.A1T0 RZ, [UR46+0x12470], RZ ;  /* 0x012470ffffff79a7 */ /* 0x000fe2000810002e */
[----:B------:R-:W-:Y:S05]  /*13c90*/  @!P6 BRA `(.L_x_928) ;  /* 0x000000000004e947 */ /* 0x000fea0003800000 */
[----:B------:R-:W-:Y:S01]  /*13ca0*/  BPT.TRAP 0x1 ;  /* 0x000000040000795c */ /* 0x000fe20000300000 */
.L_x_928:
[----:B------:R-:W1:Y:S02]  /*13cb0*/  SYNCS.PHASECHK.TRANS64.TRYWAIT P2, [UR46+0x12440], R26 ;  /* 0x0124401aff0075a7 */ /* 0x000e64000804016e */
[----:B-1----:R-:W-:Y:S05]  /*13cc0*/  @!P2 BRA `(.L_x_929) ;  /* 0x0000003400d8a947 */ /* 0x002fea0003800000 */
.L_x_989:
        /* <DEDUP_REMOVED lines=8> */
[----:B------:R-:W-:Y:S01]  /*13d50*/  LOP3.LUT R0, R0, 0xfffffffe, RZ, 0xc0, !PT ;  /* 0xfffffffe00007812 */ /* 0x000fe200078ec0ff */
[----:B------:R-:W-:Y:S02]  /*13d60*/  IMAD R6, R9, UR9, R6 ;  /* 0x0000000909067c24 */ /* 0x000fe4000f8e0206 */
[----:B------:R-:W-:-:S02]  /*13d70*/  IMAD R20, R20, UR10, RZ ;  /* 0x0000000a14147c24 */ /* 0x000fc4000f8e02ff */
[----:B------:R-:W-:Y:S02]  /*13d80*/  IMAD.IADD R3, R3, 0x1, R6 ;  /* 0x0000000103037824 */ /* 0x000fe400078e0206 */
[C---:B------:R-:W-:Y:S02]  /*13d90*/  IMAD R20, R8.reuse, UR11, R20 ;  /* 0x0000000b08147c24 */ /* 0x040fe4000f8e0214 */
[----:B------:R-:W-:-:S04]  /*13da0*/  IMAD.WIDE.U32 R2, R8, UR10, R2 ;  /* 0x0000000a08027c25 */ /* 0x000fc8000f8e0002 */
[----:B------:R-:W-:Y:S02]  /*13db0*/  IMAD.IADD R3, R3, 0x1, R20 ;  /* 0x0000000103037824 */ /* 0x000fe400078e0214 */
[----:B------:R-:W-:Y:S02]  /*13dc0*/  IMAD.U32 R9, RZ, RZ, UR4 ;  /* 0x00000004ff097e24 */ /* 0x000fe4000f8e00ff */
[----:B------:R-:W-:Y:S02]  /*13dd0*/  IMAD R10, R21, UR8, RZ ;  /* 0x00000008150a7c24 */ /* 0x000fe4000f8e02ff */
[----:B------:R-:W-:-:S04]  /*13de0*/  IMAD.WIDE.U32 R2, R9, UR39, R2 ;  /* 0x0000002709027c25 */ /* 0x000fc8000f8e0002 */
[----:B------:R-:W-:Y:S02]  /*13df0*/  IMAD R10, R5, UR9, R10 ;  /* 0x00000009050a7c24 */ /* 0x000fe4000f8e020a */
[----:B------:R-:W-:Y:S02]  /*13e00*/  IMAD R22, R22, UR10, RZ ;  /* 0x0000000a16167c24 */ /* 0x000fe4000f8e02ff */
[----:B0-----:R-:W-:Y:S02]  /*13e10*/  IMAD.SHL.U32 R18, R18, 0x10, RZ ;  /* 0x0000001012127824 */ /* 0x001fe400078e00ff */
[----:B------:R-:W-:-:S03]  /*13e20*/  IMAD R22, R4, UR11, R22 ;  /* 0x0000000b04167c24 */ /* 0x000fc6000f8e0216 */
        /* <DEDUP_REMOVED lines=28> */
[----:B0-----:R-:W-:-:S05]  /*13ff0*/  @P3 IADD3 R14, P2, R18, R14, RZ ;  /* 0x0000000e120e3210 */ /* 0x001fca0007f5e0ff */
[----:B-1----:R-:W-:Y:S02]  /*14000*/  @P3 IMAD.X R3, RZ, RZ, R2, P2 ;  /* 0x000000ffff033224 */ /* 0x002fe400010e0602 */
        /* <DEDUP_REMOVED lines=13> */
[----:B-1----:R-:W-:Y:S02]  /*140e0*/  @P1 IMAD.MOV.U32 R2, RZ, RZ, R14 ;  /* 0x000000ffff021224 */ /* 0x002fe400078e000e */
[----:B------:R-:W-:Y:S01]  /*140f0*/  @P1 IMAD.MOV.U32 R3, RZ, RZ, R5 ;  /* 0x000000ffff031224 */ /* 0x000fe200078e0005 */
[----:B------:R0:W1:Y:S04]  /*14100*/  SHFL.IDX PT, R14, R4, RZ, 0x1c1f ;  /* 0x001c1fff040e7589 */ /* 0x00006800000e0000 */
[----:B------:R0:W-:Y:S02]  /*14110*/  @P1 LDGSTS.E.BYPASS.LTC128B.128 [R27+0xea00], desc[UR50][R2.64], !P5 ;  /* 0x0ea00000021b1fae */ /* 0x0001e4000e901d72 */
.L_x_1001:
        /* <DEDUP_REMOVED lines=9> */
.L_x_932:
[----:B------:R-:W-:Y:S05]  /*141b0*/  BSYNC B0 ;  /* 0x0000000000007941 */ /* 0x000fea0003800000 */
.L_x_931:
        /* <DEDUP_REMOVED lines=9> */
.L_x_933:
        /* <DEDUP_REMOVED lines=29> */
[----:B01----:R-:W-:Y:S05]  /*14420*/  CALL.ABS.NOINC R2 ;  /* 0x0000000002007343 */ /* 0x003fea0003c00000 */
.L_x_934:
[----:B------:R-:W-:Y:S01]  /*14430*/  UISETP.NE.AND UP0, UPT, UR48, URZ, UPT ;  /* 0x0000003f3000728c */ /* 0x000fe2000bf05270 */
[----:B------:R-:W-:Y:S01]  /*14440*/  VIADD R23, R23, UR41 ;  /* 0x0000002917177c36 */ /* 0x000fe20008000000 */
[----:B------:R-:W0:Y:S01]  /*14450*/  LDC R7, c[0x0][0x448] ;  /* 0x00011200ff077b82 */ /* 0x000e220000000800 */
[----:B------:R-:W-:Y:S01]  /*14460*/  IMAD.U32 R5, RZ, RZ, UR37 ;  /* 0x00000025ff057e24 */ /* 0x000fe2000f8e00ff */
[----:B------:R-:W-:Y:S01]  /*14470*/  ULDC.64 UR6, c[0x0][0x2c8] ;  /* 0x0000b20000067ab9 */ /* 0x000fe20000000a00 */
[----:B------:R-:W-:Y:S01]  /*14480*/  IMAD.MOV.U32 R5, RZ, RZ, R23 ;  /* 0x000000ffff057224 */ /* 0x000fe200078e0017 */
[----:B------:R-:W-:Y:S01]  /*14490*/  PLOP3.LUT P0, PT, PT, PT, UP0, 0x80, 0x0 ;  /* 0x000000000000781c */ /* 0x000fe20003f0f008 */
[----:B------:R-:W-:Y:S01]  /*144a0*/  IMAD.U32 R4, RZ, RZ, UR36 ;  /* 0x00000024ff047e24 */ /* 0x000fe2000f8e00ff */
[----:B------:R-:W-:Y:S01]  /*144b0*/  PLOP3.LUT P1, PT, PT, PT, UP0, 0x80, 0x0 ;  /* 0x000000000000781c */ /* 0x000fe20003f2f008 */
[----:B------:R-:W-:Y:S02]  /*144c0*/  IMAD.U32 R3, RZ, RZ, UR47 ;  /* 0x0000002fff037e24 */ /* 0x000fe4000f8e00ff */
[----:B------:R-:W-:Y:S01]  /*144d0*/  @UP0 ULDC UR4, c[0x0][0x44c] ;  /* 0x0001130000040ab9 */ /* 0x000fe20000000800 */
[----:B------:R-:W-:Y:S01]  /*144e0*/  IMAD.MOV.U32 R2, RZ, RZ, R4 ;  /* 0x000000ffff027224 */ /* 0x000fe200078e0004 */
[----:B------:R-:W-:Y:S01]  /*144f0*/  @UP0 ULDC UR8, c[0x0][0x44c] ;  /* 0x0001130000080ab9 */ /* 0x000fe20000000800 */
[----:B------:R-:W-:-:S05]  /*14500*/  VIADD R6, R23, 0x80 ;  /* 0x0000008017067836 */ /* 0x000fca0000000000 */
[----:B------:R-:W-:Y:S01]  /*14510*/  @P0 IMAD.HI.U32 R0, R23, UR4, RZ ;  /* 0x0000000417000c27 */ /* 0x000fe2000f8e00ff */
[----:B------:R-:W-:Y:S01]  /*14520*/  @UP0 ULDC UR4, c[0x0][0x450] ;  /* 0x0001140000040ab9 */ /* 0x000fe20000000800 */
[----:B------:R-:W-:-:S03]  /*14530*/  PLOP3.LUT P0, PT, PT, PT, UP0, 0x80, 0x0 ;  /* 0x000000000000781c */ /* 0x000fc60003f0f008 */
[----:B------:R-:W-:Y:S01]  /*14540*/  @P1 SHF.R.U32.HI R5, RZ, UR4, R0 ;  /* 0x00000004ff051c19 */ /* 0x000fe20008011600 */
[----:B------:R-:W-:Y:S01]  /*14550*/  ULDC.64 UR4, c[0x0][0x2e0] ;  /* 0x0000b80000047ab9 */ /* 0x000fe20000000a00 */
[----:B------:R-:W-:Y:S01]  /*14560*/  PLOP3.LUT P1, PT, PT, PT, UP0, 0x80, 0x0 ;  /* 0x000000000000781c */ /* 0x000fe20003f2f008 */
[----:B------:R-:W-:Y:S02]  /*14570*/  IMAD R0, R17, UR4, RZ ;  /* 0x0000000411007c24 */ /* 0x000fe4000f8e02ff */
[----:B------:R-:W-:-:S04]  /*14580*/  IMAD.WIDE.U32 R2, R25, UR4, R2 ;  /* 0x0000000419027c25 */ /* 0x000fc8000f8e0002 */
[----:B------:R-:W-:Y:S01]  /*14590*/  IMAD R9, R25, UR5, R0 ;  /* 0x0000000519097c24 */ /* 0x000fe2000f8e0200 */
[----:B------:R-:W-:Y:S01]  /*145a0*/  SHF.R.S32.HI R0, RZ, 0x1f, R5 ;  /* 0x0000001fff007819 */ /* 0x000fe20000011405 */
[----:B------:R-:W-:Y:S02]  /*145b0*/  ULDC.64 UR4, c[0x0][0x2d0] ;  /* 0x0000b40000047ab9 */ /* 0x000fe40000000a00 */
[----:B------:R-:W-:Y:S02]  /*145c0*/  IMAD.IADD R3, R3, 0x1, R9 ;  /* 0x0000000103037824 */ /* 0x000fe400078e0209 */
[----:B------:R-:W-:-:S04]  /*145d0*/  IMAD R0, R0, UR4, RZ ;  /* 0x0000000400007c24 */ /* 0x000fc8000f8e02ff */
[C---:B------:R-:W-:Y:S02]  /*145e0*/  IMAD R9, R5.reuse, UR5, R0 ;  /* 0x0000000505097c24 */ /* 0x040fe4000f8e0200 */
[----:B------:R-:W-:Y:S02]  /*145f0*/  IMAD.MOV R0, RZ, RZ, -R5 ;  /* 0x000000ffff007224 */ /* 0x000fe400078e0a05 */
[----:B------:R-:W-:-:S04]  /*14600*/  IMAD.WIDE.U32 R4, R5, UR4, R2 ;  /* 0x0000000405047c25 */ /* 0x000fc8000f8e0002 */
[----:B0-----:R-:W-:Y:S02]  /*14610*/  IMAD R11, R7, R0, R23 ;  /* 0x00000000070b7224 */ /* 0x001fe400078e0217 */
[----:B------:R-:W-:-:S03]  /*14620*/  IMAD.IADD R5, R5, 0x1, R9 ;  /* 0x0000000105057824 */ /* 0x000fc600078e0209 */
[----:B------:R-:W-:Y:S01]  /*14630*/  SHF.R.S32.HI R0, RZ, 0x1f, R11 ;  /* 0x0000001fff007819 */ /* 0x000fe2000001140b */
[----:B------:R-:W-:-:S04]  /*14640*/  IMAD.WIDE.U32 R4, R11, UR6, R4 ;  /* 0x000000060b047c25 */ /* 0x000fc8000f8e0004 */
[----:B------:R-:W-:-:S04]  /*14650*/  IMAD R0, R0, UR6, RZ ;  /* 0x0000000600007c24 */ /* 0x000fc8000f8e02ff */
[----:B------:R-:W-:Y:S02]  /*14660*/  IMAD R9, R11, UR7, R0 ;  /* 0x000000070b097c24 */ /* 0x000fe4000f8e0200 */
[----:B------:R-:W-:Y:S01]  /*14670*/  @P0 IMAD.HI.U32 R0, R6, UR8, RZ ;  /* 0x0000000806000c27 */ /* 0x000fe2000f8e00ff */
[----:B------:R-:W-:-:S03]  /*14680*/  @UP0 ULDC UR8, c[0x0][0x450] ;  /* 0x0001140000080ab9 */ /* 0x000fc60000000800 */
[----:B------:R-:W-:Y:S01]  /*14690*/  IMAD.MOV.U32 R11, RZ, RZ, R6 ;  /* 0x000000ffff0b7224 */ /* 0x000fe200078e0006 */
[----:B------:R-:W-:Y:S01]  /*146a0*/  @P1 SHF.R.U32.HI R11, RZ, UR8, R0 ;  /* 0x00000008ff0b1c19 */ /* 0x000fe20008011600 */
[----:B------:R-:W-:Y:S02]  /*146b0*/  ULDC.64 UR8, c[0x0][0x280] ;  /* 0x0000a00000087ab9 */ /* 0x000fe40000000a00 */
[----:B------:R-:W-:Y:S02]  /*146c0*/  IADD3 R0, P0, R4, UR8, RZ ;  /* 0x0000000804007c10 */ /* 0x000fe4000ff1e0ff */
[----:B------:R-:W-:Y:S02]  /*146d0*/  IMAD.WIDE.U32 R2, R11, UR4, R2 ;  /* 0x000000040b027c25 */ /* 0x000fe4000f8e0002 */
[----:B------:R-:W-:Y:S02]  /*146e0*/  IADD3.X R4, R5, UR9, R9, P0, !PT ;  /* 0x0000000905047c10 */ /* 0x000fe400087fe409 */
[----:B------:R-:W-:-:S05]  /*146f0*/  SHF.R.S32.HI R5, RZ, 0x1f, R11 ;  /* 0x0000001fff057819 */ /* 0x000fca000001140b */
[----:B------:R-:W-:Y:S01]  /*14700*/  IMAD R8, R5, UR4, RZ ;  /* 0x0000000405087c24 */ /* 0x000fe2000f8e02ff */
[----:B------:R-:W-:Y:S01]  /*14710*/  ULDC UR4, c[0x0][0x2b8] ;  /* 0x0000ae0000047ab9 */ /* 0x000fe20000000800 */
[----:B------:R-:W-:Y:S02]  /*14720*/  IMAD.MOV R5, RZ, RZ, -R11 ;  /* 0x000000ffff057224 */ /* 0x000fe400078e0a0b */
[----:B------:R-:W-:Y:S02]  /*14730*/  IMAD R9, R11, UR5, R8 ;  /* 0x000000050b097c24 */ /* 0x000fe4000f8e0208 */
        /* <DEDUP_REMOVED lines=8> */
[----:B------:R-:W-:Y:S01]  /*147c0*/  ISETP.GE.AND P0, PT, R18, UR4, PT ;  /* 0x0000000412007c0c */ /* 0x000fe2000bf06270 */
[----:B------:R-:W-:-:S03]  /*147d0*/  UMOV UR4, 0xffffffff ;  /* 0xffffffff00047882 */ /* 0x000fc60000000000 */
[----:B------:R-:W-:Y:S09]  /*147e0*/  BRA.DIV UR4, `(.L_x_935) ;  /* 0x0000003204887947 */ /* 0x000ff2000b800000 */
[----:B-1----:R-:W0:Y:S01]  /*147f0*/  SHFL.IDX PT, R14, R0, RZ, 0x1c1f ;  /* 0x001c1fff000e7589 */ /* 0x002e2200000e0000 */
[----:B------:R-:W-:Y:S01]  /*14800*/  ULDC UR4, c[0x0][0x288] ;  /* 0x0000a20000047ab9 */ /* 0x000fe20000000800 */
[----:B------:R-:W-:Y:S02]  /*14810*/  VIADD R6, R24, UR41 ;  /* 0x0000002918067c36 */ /* 0x000fe40008000000 */
[----:B------:R-:W1:Y:S01]  /*14820*/  SHFL.IDX PT, R2, R4, RZ, 0x1c1f ;  /* 0x001c1fff04027589 */ /* 0x000e6200000e0000 */
[----:B------:R-:W-:Y:S02]  /*14830*/  IMAD R7, R7, UR4, RZ ;  /* 0x0000000407077c24 */ /* 0x000fe4000f8e02ff */
[C---:B------:R-:W-:Y:S01]  /*14840*/  VIADD R10, R6.reuse, 0x20 ;  /* 0x00000020060a7836 */ /* 0x040fe20000000000 */
[----:B------:R-:W2:Y:S02]  /*14850*/  SHFL.IDX PT, R11, R0, 0x1, 0x1c1f ;  /* 0x003c1f00000b7f89 */ /* 0x000ea400000e0000 */
[----:B------:R-:W-:-:S02]  /*14860*/  ISETP.GE.AND P2, PT, R6, R7, PT ;  /* 0x000000070600720c */ /* 0x000fc40003f46270 */
[----:B------:R-:W3:Y:S04]  /*14870*/  SHFL.IDX PT, R9, R4, 0x1, 0x1c1f ;  /* 0x003c1f0004097f89 */ /* 0x000ee800000e0000 */
[----:B------:R-:W4:Y:S07]  /*14880*/  SHFL.IDX PT, R12, R0, 0x2, 0x1c1f ;  /* 0x005c1f00000c7f89 */ /* 0x000f2e00000e0000 */
[----:B0-----:R-:W-:-:S05]  /*14890*/  @!P2 IADD3 R14, P1, R18, R14, RZ ;  /* 0x0000000e120ea210 */ /* 0x001fca0007f3e0ff */
[----:B-1----:R-:W-:Y:S01]  /*148a0*/  @!P2 IMAD.X R3, RZ, RZ, R2, P1 ;  /* 0x000000ffff03a224 */ /* 0x002fe200008e0602 */
[----:B------:R-:W-:Y:S01]  /*148b0*/  ISETP.GE.AND P1, PT, R10, R7, PT ;  /* 0x000000070a00720c */ /* 0x000fe20003f26270 */
[----:B------:R-:W-:Y:S01]  /*148c0*/  @!P2 IMAD.MOV.U32 R2, RZ, RZ, R14 ;  /* 0x000000ffff02a224 */ /* 0x000fe200078e000e */
[----:B------:R-:W0:Y:S01]  /*148d0*/  SHFL.IDX PT, R10, R4, 0x2, 0x1c1f ;  /* 0x005c1f00040a7f89 */ /* 0x000e2200000e0000 */
[----:B------:R-:W-:-:S03]  /*148e0*/  VIADD R14, R6, 0x40 ;  /* 0x00000040060e7836 */ /* 0x000fc60000000000 */
[----:B------:R2:W-:Y:S04]  /*148f0*/  @!P2 LDGSTS.E.BYPASS.LTC128B.128 [R27+0xa200], desc[UR50][R2.64], !P0 ;  /* 0x0a200000021bafae */ /* 0x0005e8000c101d72 */
[----:B------:R-:W-:Y:S03]  /*14900*/  SHFL.IDX PT, R4, R4, 0x3, 0x1c1f ;  /* 0x007c1f0004047f89 */ /* 0x000fe600000e0000 */
[----:B--2---:R-:W-:-:S05]  /*14910*/  @!P1 IADD3 R2, P2, R18, R11, RZ ;  /* 0x0000000b12029210 */ /* 0x004fca0007f5e0ff */
[----:B---3--:R-:W-:Y:S01]  /*14920*/  @!P1 IMAD.X R3, RZ, RZ, R9, P2 ;  /* 0x000000ffff039224 */ /* 0x008fe200010e0609 */
[----:B------:R-:W-:Y:S01]  /*14930*/  ISETP.GE.AND P2, PT, R14, R7, PT ;  /* 0x000000070e00720c */ /* 0x000fe20003f46270 */
[----:B------:R-:W-:Y:S04]  /*14940*/  SHFL.IDX PT, R9, R8, RZ, 0x1c1f ;  /* 0x001c1fff08097589 */ /* 0x000fe800000e0000 */
[----:B------:R1:W2:Y:S04]  /*14950*/  SHFL.IDX PT, R14, R0, 0x3, 0x1c1f ;  /* 0x007c1f00000e7f89 */ /* 0x0002a800000e0000 */
[----:B------:R4:W-:Y:S01]  /*14960*/  @!P1 LDGSTS.E.BYPASS.LTC128B.128 [R27+0xaa00], desc[UR50][R2.64], !P0 ;  /* 0x0aa00000021b9fae */ /* 0x0009e2000c101d72 */
[----:B-1----:R-:W-:-:S03]  /*14970*/  VIADD R0, R6, 0x80 ;  /* 0x0000008006007836 */ /* 0x002fc60000000000 */
[----:B------:R-:W-:Y:S01]  /*14980*/  SHFL.IDX PT, R8, R8, 0x1, 0x1c1f ;  /* 0x003c1f0008087f89 */ /* 0x000fe200000e0000 */
[----:B----4-:R-:W-:Y:S01]  /*14990*/  @!P2 IADD3 R2, P1, R18, R12, RZ ;  /* 0x0000000c1202a210 */ /* 0x010fe20007f3e0ff */
[----:B------:R-:W-:-:S04]  /*149a0*/  VIADD R12, R6, 0x60 ;  /* 0x00000060060c7836 */ /* 0x000fc80000000000 */
[----:B0-----:R-:W-:Y:S01]  /*149b0*/  @!P2 IMAD.X R3, RZ, RZ, R10, P1 ;  /* 0x000000ffff03a224 */ /* 0x001fe200008e060a */
[----:B------:R-:W-:Y:S01]  /*149c0*/  ISETP.GE.AND P1, PT, R12, R7, PT ;  /* 0x000000070c00720c */ /* 0x000fe20003f26270 */
[----:B------:R-:W0:Y:S04]  /*149d0*/  SHFL.IDX PT, R10, R5, RZ, 0x1c1f ;  /* 0x001c1fff050a7589 */ /* 0x000e2800000e0000 */
[----:B------:R2:W-:Y:S08]  /*149e0*/  @!P2 LDGSTS.E.BYPASS.LTC128B.128 [R27+0xb200], desc[UR50][R2.64], !P0 ;  /* 0x0b200000021bafae */ /* 0x0005f0000c101d72 */
[----:B--2---:R-:W-:-:S02]  /*149f0*/  @!P1 IADD3 R2, P2, R18, R14, RZ ;  /* 0x0000000e12029210 */ /* 0x004fc40007f5e0ff */
[----:B------:R1:W2:Y:S03]  /*14a00*/  SHFL.IDX PT, R14, R5, 0x1, 0x1c1f ;  /* 0x003c1f00050e7f89 */ /* 0x0002a600000e0000 */
[----:B------:R-:W-:Y:S01]  /*14a10*/  @!P1 IMAD.X R3, RZ, RZ, R4, P2 ;  /* 0x000000ffff039224 */ /* 0x000fe200010e0604 */
[----:B------:R-:W-:-:S04]  /*14a20*/  ISETP.GE.AND P2, PT, R0, R7, PT ;  /* 0x000000070000720c */ /* 0x000fc80003f46270 */
[----:B------:R3:W-:Y:S09]  /*14a30*/  @!P1 LDGSTS.E.BYPASS.LTC128B.128 [R27+0xba00], desc[UR50][R2.64], !P0 ;  /* 0x0ba00000021b9fae */ /* 0x0007f2000c101d72 */
[----:B0-----:R-:W-:-:S05]  /*14a40*/  @!P2 IADD3 R10, P3, R18, R10, RZ ;  /* 0x0000000a120aa210 */ /* 0x001fca0007f7e0ff */
[----:B------:R-:W-:Y:S02]  /*14a50*/  @!P2 IMAD.X R9, RZ, RZ, R9, P3 ;  /* 0x000000ffff09a224 */ /* 0x000fe400018e0609 */
[----:B---3--:R-:W-:Y:S02]  /*14a60*/  @!P2 IMAD.MOV.U32 R2, RZ, RZ, R10 ;  /* 0x000000ffff02a224 */ /* 0x008fe400078e000a */
[----:B------:R-:W-:-:S05]  /*14a70*/  @!P2 IMAD.MOV.U32 R3, RZ, RZ, R9 ;  /* 0x000000ffff03a224 */ /* 0x000fca00078e0009 */
[----:B--2---:R1:W-:Y:S02]  /*14a80*/  @!P2 LDGSTS.E.BYPASS.LTC128B.128 [R27+0xc200], desc[UR50][R2.64], !P0 ;  /* 0x0c200000021bafae */ /* 0x0043e4000c101d72 */
.L_x_1014:
[----:B------:R-:W-:Y:S02]  /*14a90*/  VIADD R6, R6, 0xa0 ;  /* 0x000000a006067836 */ /* 0x000fe40000000000 */
[----:B------:R-:W-:-:S03]  /*14aa0*/  IMAD.MOV.U32 R0, RZ, RZ, 0x1 ;  /* 0x00000001ff007424 */ /* 0x000fc600078e00ff */
[----:B------:R-:W-:Y:S02]  /*14ab0*/  ISETP.GE.AND P1, PT, R6, R7, PT ;  /* 0x000000070600720c */ /* 0x000fe40003f26270 */
[----:B------:R-:W-:-:S11]  /*14ac0*/  SHF.L.U32 R0, R0, 0x1f, RZ ;  /* 0x0000001f00007819 */ /* 0x000fd600000006ff */
[----:B-1----:R-:W-:-:S05]  /*14ad0*/  @!P1 IADD3 R2, P2, R18, R14, RZ ;  /* 0x0000000e12029210 */ /* 0x002fca0007f5e0ff */
        /* <DEDUP_REMOVED lines=12> */
.L_x_1015:
[----:B------:R-:W-:-:S04]  /*14ba0*/  UIADD3 UR4, UR52, -0x2, URZ ;  /* 0xfffffffe34047890 */ /* 0x000fc8000fffe03f */
[----:B------:R-:W-:-:S06]  /*14bb0*/  UISETP.GE.AND UP0, UPT, UR4, UR49, UPT ;  /* 0x000000310400728c */ /* 0x000fcc000bf06270 */
[----:B------:R-:W-:-:S13]  /*14bc0*/  PLOP3.LUT P0, PT, PT, PT, UP0, 0x80, 0x0 ;  /* 0x000000000000781c */ /* 0x000fda0003f0f008 */
[----:B------:R-:W-:Y:S05]  /*14bd0*/  @!P0 BRA `(.L_x_937) ;  /* 0x0000001400148947 */ /* 0x000fea0003800000 */
[----:B------:R-:W-:Y:S01]  /*14be0*/  UIADD3 UR4, UR45, 0x1, URZ ;  /* 0x000000012d047890 */ /* 0x000fe2000fffe03f */
[----:B0-----:R-:W-:Y:S01]  /*14bf0*/  LOP3.LUT R3, RZ, UR43, RZ, 0x33, !PT ;  /* 0x0000002bff037c12 */ /* 0x001fe2000f8e33ff */
[----:B------:R-:W-:Y:S01]  /*14c00*/  IMAD.MOV.U32 R21, RZ, RZ, 0x1 ;  /* 0x00000001ff157424 */ /* 0x000fe200078e00ff */
[----:B------:R-:W-:Y:S01]  /*14c10*/  LOP3.LUT R5, RZ, UR42, RZ, 0x33, !PT ;  /* 0x0000002aff057c12 */ /* 0x000fe2000f8e33ff */
[----:B------:R-:W-:Y:S01]  /*14c20*/  UIMAD UR4, UR4, UR38, URZ ;  /* 0x00000026040472a4 */ /* 0x000fe2000f8e023f */
[----:B------:R-:W-:Y:S01]  /*14c30*/  IADD3 R28, R28, R16, R24 ;  /* 0x000000101c1c7210 */ /* 0x000fe20007ffe018 */
[----:B------:R-:W-:-:S04]  /*14c40*/  IMAD.MOV.U32 R20, RZ, RZ, RZ ;  /* 0x000000ffff147224 */ /* 0x000fc800078e00ff */
[----:B------:R-:W-:Y:S01]  /*14c50*/  LOP3.LUT R0, RZ, UR4, RZ, 0x33, !PT ;  /* 0x00000004ff007c12 */ /* 0x000fe2000f8e33ff */
[----:B------:R-:W-:-:S03]  /*14c60*/  VIADD R28, R28, 0xfffffe20 ;  /* 0xfffffe201c1c7836 */ /* 0x000fc60000000000 */
[----:B------:R-:W-:-:S04]  /*14c70*/  VIADDMNMX R0, R0, -UR44, R3, !PT ;  /* 0x8000002c00007c46 */ /* 0x000fc8000f800103 */
[----:B------:R-:W-:-:S04]  /*14c80*/  VIMNMX R5, R0, R5, !PT ;  /* 0x0000000500057248 */ /* 0x000fc80007fe0100 */
[C---:B------:R-:W-:Y:S01]  /*14c90*/  IADD3 R2, -R5.reuse, -0x2, RZ ;  /* 0xfffffffe05027810 */ /* 0x040fe20007ffe1ff */
[----:B------:R-:W-:-:S04]  /*14ca0*/  IMAD R0, R5, -0xa0, R28 ;  /* 0xffffff6005007824 */ /* 0x000fc800078e021c */
[----:B------:R0:W-:Y:S03]  /*14cb0*/  STL [R1], R2 ;  /* 0x0000000201007387 */ /* 0x0001e60000100800 */
.L_x_952:
        /* <DEDUP_REMOVED lines=36> */
[----:B------:R-:W-:Y:S01]  /*14f00*/  IMAD.MOV.U32 R8, RZ, RZ, RZ ;  /* 0x000000ffff087224 */ /* 0x000fe200078e00ff */
        /* <DEDUP_REMOVED lines=12> */
.L_x_938:
[----:B------:R-:W-:Y:S02]  /*14fd0*/  LEA R5, R4, UR46, 0x3 ;  /* 0x0000002e04057c11 */ /* 0x000fe4000f8e18ff */
[----:B------:R-:W-:-:S04]  /*14fe0*/  SHF.L.U32 R26, R28, 0x1f, RZ ;  /* 0x0000001f1c1a7819 */ /* 0x000fc800000006ff */
[----:B------:R-:W0:Y:S02]  /*14ff0*/  SYNCS.PHASECHK.TRANS64.TRYWAIT P1, [R5+URZ+0x12480], R26 ;  /* 0x0124801a050075a7 */ /* 0x000e24000802017f */
[----:B0-----:R-:W-:Y:S05]  /*15000*/  @!P1 BRA `(.L_x_939) ;  /* 0x0000003000589947 */ /* 0x001fea0003800000 */
.L_x_1016:
        /* <DEDUP_REMOVED lines=55> */
[----:B--2---:R-:W-:-:S05]  /*15380*/  IADD3 R2, P1, R11, R2, RZ ;  /* 0x000000020b027210 */ /* 0x004fca0007f3e0ff */
[----:B---3--:R-:W-:-:S05]  /*15390*/  IMAD.X R3, RZ, RZ, R3, P1 ;  /* 0x000000ffff037224 */ /* 0x008fca00008e0603 */
        /* <DEDUP_REMOVED lines=17> */
.L_x_1028:
        /* <DEDUP_REMOVED lines=19> */
.L_x_941:
[----:B------:R2:W-:Y:S01]  /*155e0*/  SYNCS.ARRIVE.TRANS64.A1T0 RZ, [R5+URZ+0x12470], RZ ;  /* 0x012470ff05ff79a7 */ /* 0x0005e2000810003f */
[----:B------:R-:W-:Y:S05]  /*155f0*/  @!P2 BRA `(.L_x_942) ;  /* 0x000000000004a947 */ /* 0x000fea0003800000 */
[----:B------:R-:W-:Y:S01]  /*15600*/  BPT.TRAP 0x1 ;  /* 0x000000040000795c */ /* 0x000fe20000300000 */
.L_x_942:
[----:B------:R-:W3:Y:S02]  /*15610*/  SYNCS.PHASECHK.TRANS64.TRYWAIT P1, [R5+URZ+0x12440], R26 ;  /* 0x0124401a050075a7 */ /* 0x000ee4000802017f */
[----:B---3--:R-:W-:Y:S05]  /*15620*/  @!P1 BRA `(.L_x_943) ;  /* 0x0000003000709947 */ /* 0x008fea0003800000 */
.L_x_1029:
        /* <DEDUP_REMOVED lines=8> */
[----:B------:R-:W-:Y:S02]  /*156b0*/  IMAD.IADD R3, R3, 0x1, R6 ;  /* 0x0000000103037824 */ /* 0x000fe400078e0206 */
[----:B------:R-:W-:Y:S02]  /*156c0*/  IMAD R22, R16, UR5, R22 ;  /* 0x0000000510167c24 */ /* 0x000fe4000f8e0216 */
[----:B------:R-:W-:-:S04]  /*156d0*/  IMAD.WIDE.U32 R6, R9, UR6, R2 ;  /* 0x0000000609067c25 */ /* 0x000fc8000f8e0002 */
[----:B------:R-:W-:Y:S01]  /*156e0*/  IMAD.WIDE.U32 R2, R16, UR4, RZ ;  /* 0x0000000410027c25 */ /* 0x000fe2000f8e00ff */
[----:B------:R-:W-:-:S03]  /*156f0*/  ULDC.64 UR4, c[0x0][0x308] ;  /* 0x0000c20000047ab9 */ /* 0x000fc60000000a00 */
[----:B------:R-:W-:Y:S02]  /*15700*/  IMAD R10, R25, UR6, RZ ;  /* 0x00000006190a7c24 */ /* 0x000fe4000f8e02ff */
[----:B------:R-:W-:Y:S02]  /*15710*/  IMAD.IADD R3, R3, 0x1, R22 ;  /* 0x0000000103037824 */ /* 0x000fe400078e0216 */
[----:B------:R-:W-:Y:S02]  /*15720*/  IMAD R10, R9, UR7, R10 ;  /* 0x00000007090a7c24 */ /* 0x000fe4000f8e020a */
        /* <DEDUP_REMOVED lines=28> */
[----:B------:R-:W5:Y:S02]  /*158f0*/  SHFL.IDX PT, R14, R9, 0x1, 0x1c1f ;  /* 0x003c1f00090e7f89 */ /* 0x000f6400000e0000 */
[----:B0-----:R-:W-:Y:S02]  /*15900*/  IMAD.X R3, RZ, RZ, R3, P1 ;  /* 0x000000ffff037224 */ /* 0x001fe400008e0603 */
        /* <DEDUP_REMOVED lines=18> */
.L_x_1041:
        /* <DEDUP_REMOVED lines=16> */
.L_x_945:
[----:B------:R-:W-:Y:S01]  /*15b30*/  IMAD.U32 R2, RZ, RZ, UR40 ;  /* 0x00000028ff027e24 */ /* 0x000fe2000f8e00ff */
[----:B------:R0:W-:Y:S04]  /*15b40*/  SYNCS.ARRIVE.TRANS64.A1T0 RZ, [R5+URZ+0x12430], RZ ;  /* 0x012430ff05ff79a7 */ /* 0x0001e8000810003f */
[----:B------:R-:W-:-:S04]  /*15b50*/  LOP3.LUT R2, R2, 0x1, RZ, 0xfc, !PT ;  /* 0x0000000102027812 */ /* 0x000fc800078efcff */
[----:B------:R-:W-:-:S13]  /*15b60*/  ISETP.NE.AND P1, PT, R2, 0x3, PT ;  /* 0x000000030200780c */ /* 0x000fda0003f25270 */
[----:B0-----:R-:W-:Y:S05]  /*15b70*/  @!P1 BRA `(.L_x_946) ;  /* 0x0000000000049947 */ /* 0x001fea0003800000 */
[----:B------:R-:W-:Y:S01]  /*15b80*/  BPT.TRAP 0x1 ;  /* 0x000000040000795c */ /* 0x000fe20000300000 */
.L_x_946:
[----:B------:R-:W-:Y:S02]  /*15b90*/  LOP3.LUT R2, R21, 0x1, RZ, 0x3c, !PT ;  /* 0x0000000115027812 */ /* 0x000fe400078e3cff */
[----:B------:R-:W-:Y:S02]  /*15ba0*/  LEA R3, R20, UR46, 0x3 ;  /* 0x0000002e14037c11 */ /* 0x000fe4000f8e18ff */
[----:B------:R-:W-:-:S04]  /*15bb0*/  SHF.L.U32 R2, R2, 0x1f, RZ ;  /* 0x0000001f02027819 */ /* 0x000fc800000006ff */
[----:B------:R-:W0:Y:S02]  /*15bc0*/  SYNCS.PHASECHK.TRANS64.TRYWAIT P2, [R3+URZ+0x12470], R2 ;  /* 0x01247002030075a7 */ /* 0x000e24000804017f */
[----:B0-----:R-:W-:Y:S05]  /*15bd0*/  @!P2 BRA `(.L_x_947) ;  /* 0x000000300074a947 */ /* 0x001fea0003800000 */
.L_x_1042:
[----:B------:R-:W-:-:S06]  /*15be0*/  ULOP3.LUT UR4, UR40, 0x2, URZ, 0xfc, !UPT ;  /* 0x0000000228047892 */ /* 0x000fcc000f8efc3f */
[----:B--23--:R-:W-:-:S05]  /*15bf0*/  IMAD.U32 R5, RZ, RZ, UR4 ;  /* 0x00000004ff057e24 */ /* 0x00cfca000f8e00ff */
[----:B------:R-:W-:-:S13]  /*15c00*/  ISETP.NE.AND P2, PT, R5, 0x3, PT ;  /* 0x000000030500780c */ /* 0x000fda0003f45270 */
[----:B------:R-:W-:Y:S05]  /*15c10*/  @!P2 BRA `(.L_x_948) ;  /* 0x000000000004a947 */ /* 0x000fea0003800000 */
[----:B------:R-:W-:Y:S01]  /*15c20*/  BPT.TRAP 0x1 ;  /* 0x000000040000795c */ /* 0x000fe20000300000 */
.L_x_948:
[----:B0-----:R-:W-:Y:S01]  /*15c30*/  SHF.L.U32 R2, R21, 0x1f, RZ ;  /* 0x0000001f15027819 */ /* 0x001fe200000006ff */
[----:B------:R-:W-:-:S03]  /*15c40*/  IMAD R5, R20, 0x2800, RZ ;  /* 0x0000280014057824 */ /* 0x000fc600078e02ff */
[----:B------:R-:W0:Y:S02]  /*15c50*/  SYNCS.PHASECHK.TRANS64.TRYWAIT P2, [R3+URZ+0x12460], R2 ;  /* 0x01246002030075a7 */ /* 0x000e24000804017f */
[----:B0-----:R-:W-:Y:S05]  /*15c60*/  @!P2 BRA `(.L_x_949) ;  /* 0x000000300064a947 */ /* 0x001fea0003800000 */
.L_x_1043:
        /* <DEDUP_REMOVED lines=47> */
.L_x_950:
[----:B-1----:R1:W-:Y:S01]  /*15f60*/  SYNCS.ARRIVE.TRANS64.A1T0 RZ, [R3+URZ+0x12450], RZ ;  /* 0x012450ff03ff79a7 */ /* 0x0023e2000810003f */
[----:B------:R-:W-:Y:S06]  /*15f70*/  BAR.SYNC.DEFER_BLOCKING 0x2, 0x80 ;  /* 0x0082000000007b1d */ /* 0x000fec0000010000 */
[----:B------:R-:W-:Y:S05]  /*15f80*/  @!P1 BRA `(.L_x_951) ;  /* 0x0000000000049947 */ /* 0x000fea0003800000 */
[----:B------:R-:W-:Y:S01]  /*15f90*/  BPT.TRAP 0x1 ;  /* 0x000000040000795c */ /* 0x000fe20000300000 */
.L_x_951:
[----:B------:R-:W2:Y:S01]  /*15fa0*/  S2R R2, SR_CgaCtaId ;  /* 0x0000000000027919 */ /* 0x000ea20000008800 */
[----:B-1----:R-:W-:Y:S02]  /*15fb0*/  VIADD R3, R3, 0x12480 ;  /* 0x0001248003037836 */ /* 0x002fe40000000000 */
[----:B------:R-:W-:Y:S02]  /*15fc0*/  VIADD R0, R0, 0xffffff60 ;  /* 0xffffff6000007836 */ /* 0x000fe40000000000 */
[----:B------:R-:W-:Y:S02]  /*15fd0*/  IMAD.MOV.U32 R20, RZ, RZ, R4 ;  /* 0x000000ffff147224 */ /* 0x000fe400078e0004 */
[----:B------:R-:W-:Y:S01]  /*15fe0*/  IMAD.MOV.U32 R21, RZ, RZ, R28 ;  /* 0x000000ffff157224 */ /* 0x000fe200078e001c */
[----:B--2---:R-:W-:-:S04]  /*15ff0*/  PRMT R3, R2, 0x654, R3 ;  /* 0x0000065402037816 */ /* 0x004fc80000000003 */
[----:B------:R1:W-:Y:S01]  /*16000*/  SYNCS.ARRIVE.TRANS64.RED.A1T0 RZ, [R3+URZ], RZ ;  /* 0x000000ff03ff79a7 */ /* 0x0003e2000810043f */
[----:B------:R-:W-:Y:S05]  /*16010*/  @P0 BRA `(.L_x_952) ;  /* 0xffffffec00280947 */ /* 0x000fea000383ffff */
[----:B------:R-:W-:Y:S05]  /*16020*/  BRA `(.L_x_953) ;  /* 0x0000000000087947 */ /* 0x000fea0003800000 */
.L_x_937:
[----:B------:R-:W-:Y:S02]  /*16030*/  IMAD.MOV.U32 R4, RZ, RZ, RZ ;  /* 0x000000ffff047224 */ /* 0x000fe400078e00ff */
[----:B------:R-:W-:-:S07]  /*16040*/  IMAD.MOV.U32 R28, RZ, RZ, 0x1 ;  /* 0x00000001ff1c7424 */ /* 0x000fce00078e00ff */
.L_x_953:
[----:B------:R-:W-:-:S06]  /*16050*/  ULOP3.LUT UR4, UR40, 0x1, URZ, 0xfc, !UPT ;  /* 0x0000000128047892 */ /* 0x000fcc000f8efc3f */
[----:B0-----:R-:W-:-:S05]  /*16060*/  IMAD.U32 R0, RZ, RZ, UR4 ;  /* 0x00000004ff007e24 */ /* 0x001fca000f8e00ff */
[----:B------:R-:W-:-:S13]  /*16070*/  ISETP.NE.AND P1, PT, R0, 0x3, PT ;  /* 0x000000030000780c */ /* 0x000fda0003f25270 */
[----:B------:R-:W-:Y:S05]  /*16080*/  @!P1 BRA `(.L_x_954) ;  /* 0x0000000000049947 */ /* 0x000fea0003800000 */
[----:B------:R-:W-:Y:S01]  /*16090*/  BPT.TRAP 0x1 ;  /* 0x000000040000795c */ /* 0x000fe20000300000 */
.L_x_954:
[----:B-1----:R-:W-:Y:S01]  /*160a0*/  LOP3.LUT R3, R28, 0x1, RZ, 0x3c, !PT ;  /* 0x000000011c037812 */ /* 0x002fe200078e3cff */
[----:B------:R-:W-:Y:S01]  /*160b0*/  BSSY B0, `(.L_x_955) ;  /* 0x0000005000007945 */ /* 0x000fe20003800000 */
[----:B------:R-:W-:Y:S02]  /*160c0*/  LEA R2, R4, UR46, 0x3 ;  /* 0x0000002e04027c11 */ /* 0x000fe4000f8e18ff */
[----:B------:R-:W-:-:S04]  /*160d0*/  SHF.L.U32 R3, R3, 0x1f, RZ ;  /* 0x0000001f03037819 */ /* 0x000fc800000006ff */
[----:B------:R-:W0:Y:S02]  /*160e0*/  SYNCS.PHASECHK.TRANS64.TRYWAIT P0, [R2+URZ+0x12470], R3 ;  /* 0x01247003020075a7 */ /* 0x000e24000800017f */
[----:B0-----:R-:W-:Y:S05]  /*160f0*/  @!P0 BRA `(.L_x_956) ;  /* 0x0000002c00548947 */ /* 0x001fea0003800000 */
.L_x_1044:
[----:B------:R-:W-:Y:S05]  /*16100*/  BSYNC B0 ;  /* 0x0000000000007941 */ /* 0x000fea0003800000 */
.L_x_955:
[----:B------:R-:W-:-:S06]  /*16110*/  ULOP3.LUT UR4, UR40, 0x2, URZ, 0xfc, !UPT ;  /* 0x0000000228047892 */ /* 0x000fcc000f8efc3f */
[----:B------:R-:W-:-:S05]  /*16120*/  IMAD.U32 R0, RZ, RZ, UR4 ;  /* 0x00000004ff007e24 */ /* 0x000fca000f8e00ff */
[----:B------:R-:W-:-:S13]  /*16130*/  ISETP.NE.AND P0, PT, R0, 0x3, PT ;  /* 0x000000030000780c */ /* 0x000fda0003f05270 */
[----:B------:R-:W-:Y:S05]  /*16140*/  @!P0 BRA `(.L_x_957) ;  /* 0x0000000000048947 */ /* 0x000fea0003800000 */
[----:B------:R-:W-:Y:S01]  /*16150*/  BPT.TRAP 0x1 ;  /* 0x000000040000795c */ /* 0x000fe20000300000 */
.L_x_957:
[----:B------:R-:W2:Y:S01]  /*16160*/  LDL.LU R0, [R1+0x18] ;  /* 0x0000180001007983 */ /* 0x000ea20000300800 */
[----:B------:R-:W-:Y:S01]  /*16170*/  SHF.L.U32 R5, R28, 0x1f, RZ ;  /* 0x0000001f1c057819 */ /* 0x000fe200000006ff */
[----:B0-----:R-:W-:-:S03]  /*16180*/  IMAD R3, R4, 0x2800, RZ ;  /* 0x0000280004037824 */ /* 0x001fc600078e02ff */
[----:B------:R-:W0:Y:S02]  /*16190*/  SYNCS.PHASECHK.TRANS64.TRYWAIT P0, [R2+URZ+0x12460], R5 ;  /* 0x01246005020075a7 */ /* 0x000e24000800017f */
[----:B--2---:R-:W-:Y:S01]  /*161a0*/  LOP3.LUT R0, R3, R0, RZ, 0xfc, !PT ;  /* 0x0000000003007212 */ /* 0x004fe200078efcff */
[----:B0-----:R-:W-:Y:S06]  /*161b0*/  @!P0 BRA `(.L_x_958) ;  /* 0x0000002c00388947 */ /* 0x001fec0003800000 */
.L_x_1045:
        /* <DEDUP_REMOVED lines=45> */
.L_x_959:
[----:B-1----:R1:W-:Y:S01]  /*16490*/  SYNCS.ARRIVE.TRANS64.A1T0 RZ, [R2+URZ+0x12450], RZ ;  /* 0x012450ff02ff79a7 */ /* 0x0023e2000810003f */
[----:B------:R-:W-:Y:S06]  /*164a0*/  BAR.SYNC.DEFER_BLOCKING 0x2, 0x80 ;  /* 0x0082000000007b1d */ /* 0x000fec0000010000 */
[----:B------:R-:W-:Y:S05]  /*164b0*/  @!P1 BRA `(.L_x_960) ;  /* 0x0000000000049947 */ /* 0x000fea0003800000 */
[----:B------:R-:W-:Y:S01]  /*164c0*/  BPT.TRAP 0x1 ;  /* 0x000000040000795c */ /* 0x000fe20000300000 */
.L_x_960:
[----:B------:R-:W2:Y:S01]  /*164d0*/  S2R R0, SR_CgaCtaId ;  /* 0x0000000000007919 */ /* 0x000ea20000008800 */
[----:B-1----:R-:W-:-:S05]  /*164e0*/  VIADD R2, R2, 0x12480 ;  /* 0x0001248002027836 */ /* 0x002fca0000000000 */
        /* <DEDUP_REMOVED lines=8> */
.L_x_911:
[----:B------:R-:W0:Y:S01]  /*16570*/  S2R R4, SR_CgaCtaId ;  /* 0x0000000000047919 */ /* 0x000e220000008800 */
[----:B------:R-:W-:Y:S02]  /*16580*/  MOV R3, 0x400 ;  /* 0x0000040000037802 */ /* 0x000fe40000000f00 */
[----:B------:R-:W-:Y:S02]  /*16590*/  SHF.L.U32 R2, R2, 0x1f, RZ ;  /* 0x0000001f02027819 */ /* 0x000fe400000006ff */
[----:B0-----:R-:W-:-:S04]  /*165a0*/  LEA R7, R4, R3, 0x18 ;  /* 0x0000000304077211 */ /* 0x001fc800078ec0ff */
[----:B------:R-:W0:Y:S02]  /*165b0*/  SYNCS.PHASECHK.TRANS64.TRYWAIT P0, [R7+URZ+0x12420], R2 ;  /* 0x01242002070075a7 */ /* 0x000e24000800017f */
[----:B0-----:R-:W-:Y:S05]  /*165c0*/  @!P0 BRA `(.L_x_961) ;  /* 0x0000002800488947 */ /* 0x001fea0003800000 */
.L_x_1046:
        /* <DEDUP_REMOVED lines=13> */
.L_x_962:
[----:B------:R-:W-:Y:S01]  /*166a0*/  IMAD R5, R0, 0x8, R7 ;  /* 0x0000000800057824 */ /* 0x000fe200078e0207 */
[----:B------:R-:W-:Y:S01]  /*166b0*/  SHF.L.U32 R2, R28, 0x1f, RZ ;  /* 0x0000001f1c027819 */ /* 0x000fe200000006ff */
[----:B------:R-:W-:-:S03]  /*166c0*/  VIADD R0, R0, 0x1 ;  /* 0x0000000100007836 */ /* 0x000fc60000000000 */
[----:B------:R-:W0:Y:S02]  /*166d0*/  SYNCS.PHASECHK.TRANS64.TRYWAIT P1, [R5+URZ+0x12440], R2 ;  /* 0x01244002050075a7 */ /* 0x000e24000802017f */
[----:B------:R-:W-:-:S04]  /*166e0*/  ISETP.NE.AND P2, PT, R0, 0x2, PT ;  /* 0x000000020000780c */ /* 0x000fc80003f45270 */
[----:B------:R-:W-:Y:S01]  /*166f0*/  SEL R3, RZ, 0x1, P2 ;  /* 0x00000001ff037807 */ /* 0x000fe20001000000 */
[----:B0-----:R-:W-:Y:S08]  /*16700*/  @!P1 BRA `(.L_x_963) ;  /* 0x00000028000c9947 */ /* 0x001ff00003800000 */
.L_x_1047:
[----:B------:R-:W-:Y:S02]  /*16710*/  SEL R0, R0, RZ, P2 ;  /* 0x000000ff00007207 */ /* 0x000fe40001000000 */
[----:B------:R-:W-:Y:S01]  /*16720*/  LOP3.LUT R3, R28, R3, RZ, 0x3c, !PT ;  /* 0x000000031c037212 */ /* 0x000fe200078e3cff */
[----:B------:R-:W-:Y:S06]  /*16730*/  @!P0 BRA `(.L_x_964) ;  /* 0x0000000000048947 */ /* 0x000fec0003800000 */
[----:B------:R-:W-:Y:S01]  /*16740*/  BPT.TRAP 0x1 ;  /* 0x000000040000795c */ /* 0x000fe20000300000 */
.L_x_964:
[----:B------:R-:W-:Y:S01]  /*16750*/  IMAD R7, R0, 0x8, R7 ;  /* 0x0000000800077824 */ /* 0x000fe200078e0207 */
[----:B------:R-:W-:-:S04]  /*16760*/  SHF.L.U32 R0, R3, 0x1f, RZ ;  /* 0x0000001f03007819 */ /* 0x000fc800000006ff */
[----:B------:R-:W1:Y:S02]  /*16770*/  SYNCS.PHASECHK.TRANS64.TRYWAIT P1, [R7+URZ+0x12440], R0 ;  /* 0x01244000070075a7 */ /* 0x000e64000802017f */
[----:B-1----:R-:W-:Y:S05]  /*16780*/  @!P1 BRA `(.L_x_965) ;  /* 0x0000002800009947 */ /* 0x002fea0003800000 */
.L_x_1048:
[----:B------:R-:W-:Y:S05]  /*16790*/  @!P0 BRA `(.L_x_966) ;  /* 0x0000000000048947 */ /* 0x000fea0003800000 */
[----:B------:R-:W-:Y:S01]  /*167a0*/  BPT.TRAP 0x1 ;  /* 0x000000040000795c */ /* 0x000fe20000300000 */
.L_x_966:
[----:B------:R-:W2:Y:S02]  /*167b0*/  SYNCS.PHASECHK.TRANS64.TRYWAIT P1, [R5+URZ+0x12460], R2 ;  /* 0x01246002050075a7 */ /* 0x000ea4000802017f */
[----:B--2---:R-:W-:Y:S05]  /*167c0*/  @!P1 BRA `(.L_x_967) ;  /* 0x0000002800049947 */ /* 0x004fea0003800000 */
.L_x_1049:
[----:B------:R-:W-:Y:S05]  /*167d0*/  @!P0 BRA `(.L_x_968) ;  /* 0x0000000000048947 */ /* 0x000fea0003800000 */
[----:B------:R-:W-:Y:S01]  /*167e0*/  BPT.TRAP 0x1 ;  /* 0x000000040000795c */ /* 0x000fe20000300000 */
.L_x_968:
[----:B------:R-:W3:Y:S02]  /*167f0*/  SYNCS.PHASECHK.TRANS64.TRYWAIT P1, [R7+URZ+0x12460], R0 ;  /* 0x01246000070075a7 */ /* 0x000ee4000802017f */
[----:B---3--:R-:W-:Y:S05]  /*16800*/  @!P1 BRA `(.L_x_969) ;  /* 0x0000002800089947 */ /* 0x008fea0003800000 */
.L_x_1050:
[----:B------:R-:W-:Y:S05]  /*16810*/  @!P0 BRA `(.L_x_970) ;  /* 0x0000000000048947 */ /* 0x000fea0003800000 */
[----:B------:R-:W-:Y:S01]  /*16820*/  BPT.TRAP 0x1 ;  /* 0x000000040000795c */ /* 0x000fe20000300000 */
.L_x_970:
[----:B------:R-:W4:Y:S02]  /*16830*/  SYNCS.PHASECHK.TRANS64.TRYWAIT P1, [R5+URZ+0x12480], R2 ;  /* 0x01248002050075a7 */ /* 0x000f24000802017f */
[----:B----4-:R-:W-:Y:S05]  /*16840*/  @!P1 BRA `(.L_x_971) ;  /* 0x00000028000c9947 */ /* 0x010fea0003800000 */
.L_x_1051:
[----:B------:R-:W-:Y:S05]  /*16850*/  @!P0 BRA `(.L_x_972) ;  /* 0x0000000000048947 */ /* 0x000fea0003800000 */
[----:B------:R-:W-:Y:S01]  /*16860*/  BPT.TRAP 0x1 ;  /* 0x000000040000795c */ /* 0x000fe20000300000 */
.L_x_972:
[----:B------:R0:W0:Y:S02]  /*16870*/  SYNCS.PHASECHK.TRANS64.TRYWAIT P0, [R7+URZ+0x12480], R0 ;  /* 0x01248000070075a7 */ /* 0x000024000800017f */
[----:B0-----:R-:W-:Y:S05]  /*16880*/  @!P0 NANOSLEEP.SYNCS 0x989680 ;  /* 0x009896800000895d */ /* 0x001fea0003900000 */
[----:B------:R-:W0:Y:S02]  /*16890*/  @!P0 SYNCS.PHASECHK.TRANS64 P0, [R7+URZ+0x12480], R0 ;  /* 0x01248000070085a7 */ /* 0x000e24000800007f */
[----:B0-----:R-:W-:Y:S05]  /*168a0*/  @!P0 BRA `(.L_x_972) ;  /* 0xfffffffc00f08947 */ /* 0x001fea000383ffff */
.L_x_819:
[----:B------:R-:W-:Y:S05]  /*168b0*/  BSYNC B6 ;  /* 0x0000000000067941 */ /* 0x000fea0003800000 */
.L_x_816:
[----:B------:R-:W-:Y:S05]  /*168c0*/  EXIT ;  /* 0x000000000000794d */ /* 0x000fea0003800000 */
.L_x_829:
[----:B0-----:R-:W-:-:S04]  /*168d0*/  IMAD.U32 R3, RZ, RZ, UR47 ;  /* 0x0000002fff037e24 */ /* 0x001fc8000f8e00ff */
[----:B------:R0:W1:Y:S03]  /*168e0*/  SYNCS.PHASECHK.TRANS64.TRYWAIT P0, [R3+URZ+0x12400], R0 ;  /* 0x01240000030075a7 */ /* 0x000066000800017f */
[----:B-1----:R-:W-:Y:S05]  /*168f0*/  @!P0 NANOSLEEP.SYNCS 0x989680 ;  /* 0x009896800000895d */ /* 0x002fea0003900000 */
[----:B------:R-:W1:Y:S02]  /*16900*/  @!P0 SYNCS.PHASECHK.TRANS64 P0, [R3+URZ+0x12400], R0 ;  /* 0x01240000030085a7 */ /* 0x000e64000800007f */
[----:B-1----:R-:W-:Y:S05]  /*16910*/  @!P0 BRA `(.L_x_829) ;  /* 0xfffffffc00ec8947 */ /* 0x002fea000383ffff */
[----:B------:R-:W-:Y:S05]  /*16920*/  BRA `(.L_x_973) ;  /* 0xfffffeac00fc7947 */ /* 0x000fea000383ffff */
.L_x_833:
[----:B0-----:R-:W-:-:S04]  /*16930*/  IMAD.U32 R3, RZ, RZ, UR47 ;  /* 0x0000002fff037e24 */ /* 0x001fc8000f8e00ff */
[----:B------:R0:W2:Y:S03]  /*16940*/  SYNCS.PHASECHK.TRANS64.TRYWAIT P1, [R3+URZ+0x12430], R0 ;  /* 0x01243000030075a7 */ /* 0x0000a6000802017f */
[----:B--2---:R-:W-:Y:S05]  /*16950*/  @!P1 NANOSLEEP.SYNCS 0x989680 ;  /* 0x009896800000995d */ /* 0x004fea0003900000 */
[----:B------:R-:W2:Y:S02]  /*16960*/  @!P1 SYNCS.PHASECHK.TRANS64 P1, [R3+URZ+0x12430], R0 ;  /* 0x01243000030095a7 */ /* 0x000ea4000802007f */
[----:B--2---:R-:W-:Y:S05]  /*16970*/  @!P1 BRA `(.L_x_833) ;  /* 0xfffffffc00ec9947 */ /* 0x004fea000383ffff */
[----:B------:R-:W-:Y:S05]  /*16980*/  BRA `(.L_x_832) ;  /* 0xfffffeb000107947 */ /* 0x000fea000383ffff */
.L_x_850:
[----:B-1----:R-:W-:-:S04]  /*16990*/  IMAD.U32 R9, RZ, RZ, UR21 ;  /* 0x00000015ff097e24 */ /* 0x002fc8000f8e00ff */
[----:B------:R1:W2:Y:S03]  /*169a0*/  SYNCS.PHASECHK.TRANS64.TRYWAIT P1, [R9+URZ+0x12430], R8 ;  /* 0x01243008090075a7 */ /* 0x0002a6000802017f */
[----:B--2---:R-:W-:Y:S05]  /*169b0*/  @!P1 NANOSLEEP.SYNCS 0x989680 ;  /* 0x009896800000995d */ /* 0x004fea0003900000 */
[----:B------:R-:W2:Y:S02]  /*169c0*/  @!P1 SYNCS.PHASECHK.TRANS64 P1, [R9+URZ+0x12430], R8 ;  /* 0x01243008090095a7 */ /* 0x000ea4000802007f */
[----:B--2---:R-:W-:Y:S05]  /*169d0*/  @!P1 BRA `(.L_x_850) ;  /* 0xfffffffc00ec9947 */ /* 0x004fea000383ffff */
[----:B------:R-:W-:Y:S05]  /*169e0*/  BRA `(.L_x_849) ;  /* 0xfffffef000107947 */ /* 0x000fea000383ffff */
.L_x_854:
[----:B-1----:R-:W-:-:S04]  /*169f0*/  IMAD.U32 R9, RZ, RZ, UR13 ;  /* 0x0000000dff097e24 */ /* 0x002fc8000f8e00ff */
[----:B------:R1:W2:Y:S03]  /*16a00*/  SYNCS.PHASECHK.TRANS64.TRYWAIT P1, [R9+URZ+0x12450], R8 ;  /* 0x01245008090075a7 */ /* 0x0002a6000802017f */
[----:B--2---:R-:W-:Y:S05]  /*16a10*/  @!P1 NANOSLEEP.SYNCS 0x989680 ;  /* 0x009896800000995d */ /* 0x004fea0003900000 */
[----:B------:R-:W2:Y:S02]  /*16a20*/  @!P1 SYNCS.PHASECHK.TRANS64 P1, [R9+URZ+0x12450], R8 ;  /* 0x01245008090095a7 */ /* 0x000ea4000802007f */
[----:B--2---:R-:W-:Y:S05]  /*16a30*/  @!P1 BRA `(.L_x_854) ;  /* 0xfffffffc00ec9947 */ /* 0x004fea000383ffff */
[----:B------:R-:W-:Y:S05]  /*16a40*/  BRA `(.L_x_853) ;  /* 0xfffffef4001c7947 */ /* 0x000fea000383ffff */
.L_x_873:
[----:B-1----:R-:W-:-:S04]  /*16a50*/  IMAD.U32 R5, RZ, RZ, UR10 ;  /* 0x0000000aff057e24 */ /* 0x002fc8000f8e00ff */
[----:B------:R1:W2:Y:S03]  /*16a60*/  SYNCS.PHASECHK.TRANS64.TRYWAIT P1, [R5+URZ+0x12430], R4 ;  /* 0x01243004050075a7 */ /* 0x0002a6000802017f */
[----:B--2---:R-:W-:Y:S05]  /*16a70*/  @!P1 NANOSLEEP.SYNCS 0x989680 ;  /* 0x009896800000995d */ /* 0x004fea0003900000 */
[----:B------:R-:W2:Y:S02]  /*16a80*/  @!P1 SYNCS.PHASECHK.TRANS64 P1, [R5+URZ+0x12430], R4 ;  /* 0x01243004050095a7 */ /* 0x000ea4000802007f */
[----:B--2---:R-:W-:Y:S05]  /*16a90*/  @!P1 BRA `(.L_x_873) ;  /* 0xfffffffc00ec9947 */ /* 0x004fea000383ffff */
[----:B------:R-:W-:Y:S05]  /*16aa0*/  BRA `(.L_x_872) ;  /* 0xffffff3000707947 */ /* 0x000fea000383ffff */
.L_x_877:
[----:B-1----:R-:W-:-:S04]  /*16ab0*/  IMAD.U32 R5, RZ, RZ, UR13 ;  /* 0x0000000dff057e24 */ /* 0x002fc8000f8e00ff */
[----:B------:R1:W2:Y:S03]  /*16ac0*/  SYNCS.PHASECHK.TRANS64.TRYWAIT P1, [R5+URZ+0x12450], R4 ;  /* 0x01245004050075a7 */ /* 0x0002a6000802017f */
[----:B--2---:R-:W-:Y:S05]  /*16ad0*/  @!P1 NANOSLEEP.SYNCS 0x989680 ;  /* 0x009896800000995d */ /* 0x004fea0003900000 */
[----:B------:R-:W2:Y:S02]  /*16ae0*/  @!P1 SYNCS.PHASECHK.TRANS64 P1, [R5+URZ+0x12450], R4 ;  /* 0x01245004050095a7 */ /* 0x000ea4000802007f */
[----:B--2---:R-:W-:Y:S05]  /*16af0*/  @!P1 BRA `(.L_x_877) ;  /* 0xfffffffc00ec9947 */ /* 0x004fea000383ffff */
[----:B------:R-:W-:Y:S05]  /*16b00*/  BRA `(.L_x_876) ;  /* 0xffffff3400787947 */ /* 0x000fea000383ffff */
.L_x_885:
[----:B-1----:R-:W-:-:S04]  /*16b10*/  IMAD.U32 R9, RZ, RZ, UR25 ;  /* 0x00000019ff097e24 */ /* 0x002fc8000f8e00ff */
[----:B------:R1:W2:Y:S03]  /*16b20*/  SYNCS.PHASECHK.TRANS64.TRYWAIT P1, [R9+URZ+0x12430], R8 ;  /* 0x01243008090075a7 */ /* 0x0002a6000802017f */
[----:B--2---:R-:W-:Y:S05]  /*16b30*/  @!P1 NANOSLEEP.SYNCS 0x989680 ;  /* 0x009896800000995d */ /* 0x004fea0003900000 */
[----:B------:R-:W2:Y:S02]  /*16b40*/  @!P1 SYNCS.PHASECHK.TRANS64 P1, [R9+URZ+0x12430], R8 ;  /* 0x01243008090095a7 */ /* 0x000ea4000802007f */
[----:B--2---:R-:W-:Y:S05]  /*16b50*/  @!P1 BRA `(.L_x_885) ;  /* 0xfffffffc00ec9947 */ /* 0x004fea000383ffff */
[----:B------:R-:W-:Y:S05]  /*16b60*/  BRA `(.L_x_884) ;  /* 0xffffff5000e07947 */ /* 0x000fea000383ffff */
.L_x_889:
[----:B-1----:R-:W-:-:S04]  /*16b70*/  IMAD.U32 R9, RZ, RZ, UR12 ;  /* 0x0000000cff097e24 */ /* 0x002fc8000f8e00ff */
[----:B------:R1:W2:Y:S03]  /*16b80*/  SYNCS.PHASECHK.TRANS64.TRYWAIT P1, [R9+URZ+0x12450], R8 ;  /* 0x01245008090075a7 */ /* 0x0002a6000802017f */
[----:B--2---:R-:W-:Y:S05]  /*16b90*/  @!P1 NANOSLEEP.SYNCS 0x989680 ;  /* 0x009896800000995d */ /* 0x004fea0003900000 */
[----:B------:R-:W2:Y:S02]  /*16ba0*/  @!P1 SYNCS.PHASECHK.TRANS64 P1, [R9+URZ+0x12450], R8 ;  /* 0x01245008090095a7 */ /* 0x000ea4000802007f */
[----:B--2---:R-:W-:Y:S05]  /*16bb0*/  @!P1 BRA `(.L_x_889) ;  /* 0xfffffffc00ec9947 */ /* 0x004fea000383ffff */
[----:B------:R-:W-:Y:S05]  /*16bc0*/  BRA `(.L_x_888) ;  /* 0xffffff5400e87947 */ /* 0x000fea000383ffff */
.L_x_904:
[----:B-1----:R-:W-:-:S04]  /*16bd0*/  IMAD.U32 R3, RZ, RZ, UR16 ;  /* 0x00000010ff037e24 */ /* 0x002fc8000f8e00ff */
[----:B------:R1:W2:Y:S03]  /*16be0*/  SYNCS.PHASECHK.TRANS64.TRYWAIT P1, [R3+URZ+0x12450], R0 ;  /* 0x01245000030075a7 */ /* 0x0002a6000802017f */
[----:B--2---:R-:W-:Y:S05]  /*16bf0*/  @!P1 NANOSLEEP.SYNCS 0x989680 ;  /* 0x009896800000995d */ /* 0x004fea0003900000 */
[----:B------:R-:W2:Y:S02]  /*16c00*/  @!P1 SYNCS.PHASECHK.TRANS64 P1, [R3+URZ+0x12450], R0 ;  /* 0x01245000030095a7 */ /* 0x000ea4000802007f */
[----:B--2---:R-:W-:Y:S05]  /*16c10*/  @!P1 BRA `(.L_x_904) ;  /* 0xfffffffc00ec9947 */ /* 0x004fea000383ffff */
[----:B------:R-:W-:Y:S05]  /*16c20*/  BRA `(.L_x_903) ;  /* 0xffffff90006c7947 */ /* 0x000fea000383ffff */
.L_x_923:
[----:B------:R-:W-:Y:S02]  /*16c30*/  IMAD.MOV.U32 R13, RZ, RZ, R19 ;  /* 0x000000ffff0d7224 */ /* 0x000fe400078e0013 */
[----:B------:R-:W-:Y:S02]  /*16c40*/  IMAD.MOV.U32 R12, RZ, RZ, RZ ;  /* 0x000000ffff0c7224 */ /* 0x000fe400078e00ff */
[----:B------:R-:W-:Y:S02]  /*16c50*/  IMAD.MOV.U32 R11, RZ, RZ, 0x1f ;  /* 0x0000001fff0b7424 */ /* 0x000fe400078e00ff */
[----:B------:R-:W-:-:S07]  /*16c60*/  IMAD.MOV.U32 R15, RZ, RZ, -0x1 ;  /* 0xffffffffff0f7424 */ /* 0x000fce00078e00ff */
[----:B0----5:R-:W-:Y:S05]  /*16c70*/  WARPSYNC.COLLECTIVE R15, `(.L_x_974) ;  /* 0x000000000f087348 */ /* 0x021fea0003c00000 */
[----:B------:R1:W2:Y:S02]  /*16c80*/  SHFL.IDX P6, R14, R13, R12, R11 ;  /* 0x0000000c0d0e7389 */ /* 0x0002a400000c000b */
[----:B012--5:R-:W-:Y:S01]  /*16c90*/  ENDCOLLECTIVE ;  /* 0x000000000000791b */ /* 0x027fe20003800000 */
.L_x_974:
[----:B------:R-:W-:Y:S05]  /*16ca0*/  BRA `(.L_x_975) ;  /* 0xffffffc000b87947 */ /* 0x000fea000383ffff */
.L_x_925:
[----:B0-----:R-:W-:-:S04]  /*16cb0*/  IMAD.U32 R3, RZ, RZ, UR46 ;  /* 0x0000002eff037e24 */ /* 0x001fc8000f8e00ff */
[----:B------:R0:W1:Y:S03]  /*16cc0*/  SYNCS.PHASECHK.TRANS64.TRYWAIT P0, [R3+URZ+0x12480], R26 ;  /* 0x0124801a030075a7 */ /* 0x000066000800017f */
[----:B-1----:R-:W-:Y:S05]  /*16cd0*/  @!P0 NANOSLEEP.SYNCS 0x989680 ;  /* 0x009896800000895d */ /* 0x002fea0003900000 */
[----:B------:R-:W1:Y:S02]  /*16ce0*/  @!P0 SYNCS.PHASECHK.TRANS64 P0, [R3+URZ+0x12480], R26 ;  /* 0x0124801a030085a7 */ /* 0x000e64000800007f */
[----:B-1----:R-:W-:Y:S05]  /*16cf0*/  @!P0 BRA `(.L_x_925) ;  /* 0xfffffffc00ec8947 */ /* 0x002fea000383ffff */
[----:B------:R-:W-:Y:S05]  /*16d00*/  BRA `(.L_x_976) ;  /* 0xffffffc800407947 */ /* 0x000fea000383ffff */
.L_x_926:
        /* <DEDUP_REMOVED lines=8> */
.L_x_978:
[----:B------:R-:W-:Y:S05]  /*16d90*/  BSYNC B0 ;  /* 0x0000000000007941 */ /* 0x000fea0003800000 */
.L_x_977:
[----:B------:R0:W5:Y:S01]  /*16da0*/  LDL R27, [R1+0x8] ;  /* 0x00000800011b7983 */ /* 0x0001620000100800 */
[----:B------:R-:W-:Y:S01]  /*16db0*/  IMAD.MOV.U32 R13, RZ, RZ, R10 ;  /* 0x000000ffff0d7224 */ /* 0x000fe200078e000a */
[C---:B------:R-:W-:Y:S01]  /*16dc0*/  ISETP.LT.OR P1, PT, R6.reuse, 0x1, P2 ;  /* 0x000000010600780c */ /* 0x040fe20001721670 */
[----:B------:R-:W-:Y:S01]  /*16dd0*/  IMAD.MOV.U32 R12, RZ, RZ, RZ ;  /* 0x000000ffff0c7224 */ /* 0x000fe200078e00ff */
[----:B------:R-:W-:Y:S01]  /*16de0*/  ISETP.GE.AND P5, PT, R6, 0x81, PT ;  /* 0x000000810600780c */ /* 0x000fe20003fa6270 */
[----:B------:R-:W-:Y:S01]  /*16df0*/  IMAD.MOV.U32 R11, RZ, RZ, 0x1c1f ;  /* 0x00001c1fff0b7424 */ /* 0x000fe200078e00ff */
[----:B------:R-:W-:Y:S01]  /*16e00*/  LOP3.LUT R0, R0, 0xffffffef, RZ, 0xc0, !PT ;  /* 0xffffffef00007812 */ /* 0x000fe200078ec0ff */
[----:B------:R-:W-:Y:S01]  /*16e10*/  IMAD.MOV.U32 R15, RZ, RZ, -0x1 ;  /* 0xffffffffff0f7424 */ /* 0x000fe200078e00ff */
[----:B------:R-:W-:Y:S01]  /*16e20*/  ISETP.GE.AND P3, PT, R6, 0x21, PT ;  /* 0x000000210600780c */ /* 0x000fe20003f66270 */
[----:B0-----:R-:W-:-:S12]  /*16e30*/  IMAD.MOV.U32 R3, RZ, RZ, R14 ;  /* 0x000000ffff037224 */ /* 0x001fd800078e000e */
[----:B-----5:R-:W-:Y:S05]  /*16e40*/  WARPSYNC.COLLECTIVE R15, `(.L_x_979) ;  /* 0x000000000f087348 */ /* 0x020fea0003c00000 */
[----:B------:R0:W1:Y:S02]  /*16e50*/  SHFL.IDX P6, R14, R13, R12, R11 ;  /* 0x0000000c0d0e7389 */ /* 0x00006400000c000b */
[----:B01---5:R-:W-:Y:S01]  /*16e60*/  ENDCOLLECTIVE ;  /* 0x000000000000791b */ /* 0x023fe20003800000 */
.L_x_979:
        /* <DEDUP_REMOVED lines=13> */
.L_x_980:
        /* <DEDUP_REMOVED lines=11> */
.L_x_981:
        /* <DEDUP_REMOVED lines=12> */
.L_x_982:
[----:B------:R-:W-:Y:S01]  /*170b0*/  @!PT LDS RZ, [RZ] ;  /* 0x00000000fffff984 */ /* 0x000fe20000000800 */
[----:B------:R-:W-:Y:S01]  /*170c0*/  @!PT LDS RZ, [RZ] ;  /* 0x00000000fffff984 */ /* 0x000fe20000000800 */
[----:B------:R-:W-:Y:S01]  /*170d0*/  @!PT LDS RZ, [RZ] ;  /* 0x00000000fffff984 */ /* 0x000fe20000000800 */
[----:B------:R0:W-:Y:S01]  /*170e0*/  LDGSTS.E.BYPASS.LTC128B.128 [R27+0x5a00], desc[UR50][R2.64], !P1 ;  /* 0x05a00000021b7fae */ /* 0x0001e2000c901d72 */
[----:B------:R-:W-:Y:S01]  /*170f0*/  ISETP.LT.OR P1, PT, R6, 0x41, P2 ;  /* 0x000000410600780c */ /* 0x000fe20001721670 */
[----:B------:R-:W-:Y:S02]  /*17100*/  IMAD.MOV.U32 R13, RZ, RZ, R10 ;  /* 0x000000ffff0d7224 */ /* 0x000fe400078e000a */
[----:B0-----:R-:W-:-:S10]  /*17110*/  IMAD.MOV.U32 R3, RZ, RZ, R14 ;  /* 0x000000ffff037224 */ /* 0x001fd400078e000e */
[----:B------:R-:W-:Y:S05]  /*17120*/  WARPSYNC.COLLECTIVE R15, `(.L_x_983) ;  /* 0x000000000f087348 */ /* 0x000fea0003c00000 */
[----:B------:R0:W1:Y:S02]  /*17130*/  SHFL.IDX P6, R14, R13, R12, R11 ;  /* 0x0000000c0d0e7389 */ /* 0x00006400000c000b */
[----:B01----:R-:W-:Y:S01]  /*17140*/  ENDCOLLECTIVE ;  /* 0x000000000000791b */ /* 0x003fe20003800000 */
.L_x_983:
        /* <DEDUP_REMOVED lines=12> */
.L_x_984:
[----:B------:R-:W-:Y:S01]  /*17210*/  @!PT LDS RZ, [RZ] ;  /* 0x00000000fffff984 */ /* 0x000fe20000000800 */
[----:B------:R-:W-:Y:S01]  /*17220*/  @!PT LDS RZ, [RZ] ;  /* 0x00000000fffff984 */ /* 0x000fe20000000800 */
[----:B------:R-:W-:Y:S01]  /*17230*/  @!PT LDS RZ, [RZ] ;  /* 0x00000000fffff984 */ /* 0x000fe20000000800 */
[----:B------:R0:W-:Y:S01]  /*17240*/  LDGSTS.E.BYPASS.LTC128B.128 [R27+0x6200], desc[UR50][R2.64], !P1 ;  /* 0x06200000021b7fae */ /* 0x0001e2000c901d72 */
[----:B------:R-:W-:Y:S01]  /*17250*/  ISETP.LT.OR P1, PT, R6, 0x61, P2 ;  /* 0x000000610600780c */ /* 0x000fe20001721670 */
[----:B------:R-:W-:Y:S01]  /*17260*/  IMAD.MOV.U32 R13, RZ, RZ, R10 ;  /* 0x000000ffff0d7224 */ /* 0x000fe200078e000a */
[----:B0-----:R-:W0:Y:S01]  /*17270*/  S2R R3, SR_TID.X ;  /* 0x0000000000037919 */ /* 0x001e220000002100 */
[----:B------:R-:W-:-:S10]  /*17280*/  IMAD.MOV.U32 R7, RZ, RZ, R14 ;  /* 0x000000ffff077224 */ /* 0x000fd400078e000e */
[----:B0-----:R-:W-:Y:S05]  /*17290*/  WARPSYNC.COLLECTIVE R15, `(.L_x_985) ;  /* 0x000000000f087348 */ /* 0x001fea0003c00000 */
[----:B------:R1:W2:Y:S02]  /*172a0*/  SHFL.IDX P6, R14, R13, R12, R11 ;  /* 0x0000000c0d0e7389 */ /* 0x0002a400000c000b */
[----:B012---:R-:W-:Y:S01]  /*172b0*/  ENDCOLLECTIVE ;  /* 0x000000000000791b */ /* 0x007fe20003800000 */
.L_x_985:
[----:B------:R-:W-:Y:S02]  /*172c0*/  IMAD.MOV.U32 R13, RZ, RZ, R17 ;  /* 0x000000ffff0d7224 */ /* 0x000fe400078e0011 */
[----:B------:R-:W-:Y:S02]  /*172d0*/  IMAD.MOV.U32 R12, RZ, RZ, RZ ;  /* 0x000000ffff0c7224 */ /* 0x000fe400078e00ff */
[----:B------:R-:W-:Y:S02]  /*172e0*/  IMAD.SHL.U32 R3, R3, 0x10, RZ ;  /* 0x0000001003037824 */ /* 0x000fe400078e00ff */
[----:B------:R-:W-:-:S07]  /*172f0*/  IMAD.MOV.U32 R2, RZ, RZ, R14 ;  /* 0x000000ffff027224 */ /* 0x000fce00078e000e */
[----:B------:R-:W-:Y:S05]  /*17300*/  WARPSYNC.COLLECTIVE R15, `(.L_x_986) ;  /* 0x000000000f087348 */ /* 0x000fea0003c00000 */
[----:B------:R0:W1:Y:S02]  /*17310*/  SHFL.IDX P6, R14, R13, R12, R11 ;  /* 0x0000000c0d0e7389 */ /* 0x00006400000c000b */
[----:B01----:R-:W-:Y:S01]  /*17320*/  ENDCOLLECTIVE ;  /* 0x000000000000791b */ /* 0x003fe20003800000 */
.L_x_986:
        /* <DEDUP_REMOVED lines=14> */
.L_x_987:
[----:B------:R-:W-:Y:S01]  /*17410*/  IMAD.MOV.U32 R2, RZ, RZ, R14 ;  /* 0x000000ffff027224 */ /* 0x000fe200078e000e */
[----:B------:R-:W-:Y:S06]  /*17420*/  BRA `(.L_x_988) ;  /* 0xffffffc400c87947 */ /* 0x000fec000383ffff */
.L_x_929:
[----:B-1----:R-:W-:-:S04]  /*17430*/  IMAD.U32 R3, RZ, RZ, UR46 ;  /* 0x0000002eff037e24 */ /* 0x002fc8000f8e00ff */
[----:B------:R1:W2:Y:S03]  /*17440*/  SYNCS.PHASECHK.TRANS64.TRYWAIT P2, [R3+URZ+0x12440], R26 ;  /* 0x0124401a030075a7 */ /* 0x0002a6000804017f */
[----:B--2---:R-:W-:Y:S05]  /*17450*/  @!P2 NANOSLEEP.SYNCS 0x989680 ;  /* 0x009896800000a95d */ /* 0x004fea0003900000 */
[----:B------:R-:W2:Y:S02]  /*17460*/  @!P2 SYNCS.PHASECHK.TRANS64 P2, [R3+URZ+0x12440], R26 ;  /* 0x0124401a0300a5a7 */ /* 0x000ea4000804007f */
[----:B--2---:R-:W-:Y:S05]  /*17470*/  @!P2 BRA `(.L_x_929) ;  /* 0xfffffffc00eca947 */ /* 0x004fea000383ffff */
[----:B------:R-:W-:Y:S05]  /*17480*/  BRA `(.L_x_989) ;  /* 0xffffffc800107947 */ /* 0x000fea000383ffff */
.L_x_930:
        /* <DEDUP_REMOVED lines=8> */
.L_x_991:
[----:B------:R-:W-:Y:S05]  /*17510*/  BSYNC B0 ;  /* 0x0000000000007941 */ /* 0x000fea0003800000 */
.L_x_990:
        /* <DEDUP_REMOVED lines=8> */
.L_x_992:
[----:B------:R-:W-:Y:S02]  /*175a0*/  IMAD.MOV.U32 R13, RZ, RZ, R7 ;  /* 0x000000ffff0d7224 */ /* 0x000fe400078e0007 */
[----:B------:R-:W-:Y:S01]  /*175b0*/  IMAD.MOV.U32 R12, RZ, RZ, 0x1 ;  /* 0x00000001ff0c7424 */ /* 0x000fe200078e00ff */
[----:B------:R-:W-:-:S05]  /*175c0*/  @P4 IADD3 R14, P2, R18, R14, RZ ;  /* 0x0000000e120e4210 */ /* 0x000fca0007f5e0ff */
[----:B------:R-:W-:Y:S02]  /*175d0*/  @P4 IMAD.X R3, RZ, RZ, R2, P2 ;  /* 0x000000ffff034224 */ /* 0x000fe400010e0602 */
[----:B------:R-:W-:-:S07]  /*175e0*/  @P4 IMAD.MOV.U32 R2, RZ, RZ, R14 ;  /* 0x000000ffff024224 */ /* 0x000fce00078e000e */
[----:B------:R-:W-:Y:S05]  /*175f0*/  WARPSYNC.COLLECTIVE R15, `(.L_x_993) ;  /* 0x000000000f087348 */ /* 0x000fea0003c00000 */
[----:B------:R0:W1:Y:S02]  /*17600*/  SHFL.IDX P6, R14, R13, R12, R11 ;  /* 0x0000000c0d0e7389 */ /* 0x00006400000c000b */
[----:B01----:R-:W-:Y:S01]  /*17610*/  ENDCOLLECTIVE ;  /* 0x000000000000791b */ /* 0x003fe20003800000 */
.L_x_993:
        /* <DEDUP_REMOVED lines=9> */
.L_x_994:
        /* <DEDUP_REMOVED lines=8> */
.L_x_995:
        /* <DEDUP_REMOVED lines=9> */
.L_x_996:
[----:B------:R-:W-:Y:S02]  /*177c0*/  IMAD.MOV.U32 R13, RZ, RZ, R7 ;  /* 0x000000ffff0d7224 */ /* 0x000fe400078e0007 */
[----:B------:R-:W-:Y:S01]  /*177d0*/  IMAD.MOV.U32 R12, RZ, RZ, 0x3 ;  /* 0x00000003ff0c7424 */ /* 0x000fe200078e00ff */
[----:B------:R-:W-:-:S13]  /*177e0*/  @P0 IADD3 R5, P2, R18, R14, RZ ;  /* 0x0000000e12050210 */ /* 0x000fda0007f5e0ff */
[----:B------:R-:W-:Y:S05]  /*177f0*/  WARPSYNC.COLLECTIVE R15, `(.L_x_997) ;  /* 0x000000000f087348 */ /* 0x000fea0003c00000 */
[----:B------:R0:W1:Y:S02]  /*17800*/  SHFL.IDX P6, R14, R13, R12, R11 ;  /* 0x0000000c0d0e7389 */ /* 0x00006400000c000b */
[----:B01----:R-:W-:Y:S01]  /*17810*/  ENDCOLLECTIVE ;  /* 0x000000000000791b */ /* 0x003fe20003800000 */
.L_x_997:
        /* <DEDUP_REMOVED lines=12> */
.L_x_998:
[----:B------:R-:W-:Y:S02]  /*178e0*/  IMAD.MOV.U32 R13, RZ, RZ, R8 ;  /* 0x000000ffff0d7224 */ /* 0x000fe400078e0008 */
[----:B------:R-:W-:Y:S01]  /*178f0*/  IMAD.MOV.U32 R12, RZ, RZ, RZ ;  /* 0x000000ffff0c7224 */ /* 0x000fe200078e00ff */
[----:B------:R-:W-:-:S05]  /*17900*/  @P1 IADD3 R14, P0, R18, R14, RZ ;  /* 0x0000000e120e1210 */ /* 0x000fca0007f1e0ff */
[----:B------:R-:W-:-:S08]  /*17910*/  @P1 IMAD.MOV.U32 R2, RZ, RZ, R14 ;  /* 0x000000ffff021224 */ /* 0x000fd000078e000e */
[----:B------:R-:W-:Y:S05]  /*17920*/  WARPSYNC.COLLECTIVE R15, `(.L_x_999) ;  /* 0x000000000f087348 */ /* 0x000fea0003c00000 */
[----:B------:R0:W1:Y:S02]  /*17930*/  SHFL.IDX P6, R14, R13, R12, R11 ;  /* 0x0000000c0d0e7389 */ /* 0x00006400000c000b */
[----:B01----:R-:W-:Y:S01]  /*17940*/  ENDCOLLECTIVE ;  /* 0x000000000000791b */ /* 0x003fe20003800000 */
.L_x_999:
        /* <DEDUP_REMOVED lines=11> */
.L_x_1000:
[----:B------:R-:W-:Y:S05]  /*17a00*/  BRA `(.L_x_1001) ;  /* 0xffffffc400c47947 */ /* 0x000fea000383ffff */
.L_x_935:
[----:B------:R-:W-:Y:S02]  /*17a10*/  IMAD.MOV.U32 R13, RZ, RZ, R4 ;  /* 0x000000ffff0d7224 */ /* 0x000fe400078e0004 */
[----:B------:R-:W-:Y:S02]  /*17a20*/  IMAD.MOV.U32 R12, RZ, RZ, RZ ;  /* 0x000000ffff0c7224 */ /* 0x000fe400078e00ff */
[----:B------:R-:W-:Y:S02]  /*17a30*/  IMAD.MOV.U32 R11, RZ, RZ, 0x1c1f ;  /* 0x00001c1fff0b7424 */ /* 0x000fe400078e00ff */
[----:B------:R-:W-:Y:S02]  /*17a40*/  IMAD.MOV.U32 R15, RZ, RZ, -0x1 ;  /* 0xffffffffff0f7424 */ /* 0x000fe400078e00ff */
[----:B------:R-:W-:-:S07]  /*17a50*/  VIADD R6, R24, UR41 ;  /* 0x0000002918067c36 */ /* 0x000fce0008000000 */
[----:B-1----:R-:W-:Y:S05]  /*17a60*/  WARPSYNC.COLLECTIVE R15, `(.L_x_1002) ;  /* 0x000000000f087348 */ /* 0x002fea0003c00000 */
[----:B-1----:R0:W1:Y:S02]  /*17a70*/  SHFL.IDX P6, R14, R13, R12, R11 ;  /* 0x0000000c0d0e7389 */ /* 0x00206400000c000b */
[----:B01----:R-:W-:Y:S01]  /*17a80*/  ENDCOLLECTIVE ;  /* 0x000000000000791b */ /* 0x003fe20003800000 */
.L_x_1002:
[----:B------:R-:W-:Y:S02]  /*17a90*/  VIADD R10, R6, 0x20 ;  /* 0x00000020060a7836 */ /* 0x000fe40000000000 */
[----:B------:R-:W-:Y:S02]  /*17aa0*/  IMAD.MOV.U32 R13, RZ, RZ, R0 ;  /* 0x000000ffff0d7224 */ /* 0x000fe400078e0000 */
[----:B------:R-:W-:-:S07]  /*17ab0*/  IMAD.MOV.U32 R2, RZ, RZ, R14 ;  /* 0x000000ffff027224 */ /* 0x000fce00078e000e */
[----:B------:R-:W-:Y:S05]  /*17ac0*/  WARPSYNC.COLLECTIVE R15, `(.L_x_1003) ;  /* 0x000000000f087348 */ /* 0x000fea0003c00000 */
[----:B------:R0:W1:Y:S02]  /*17ad0*/  SHFL.IDX P6, R14, R13, R12, R11 ;  /* 0x0000000c0d0e7389 */ /* 0x00006400000c000b */
[----:B01----:R-:W-:Y:S01]  /*17ae0*/  ENDCOLLECTIVE ;  /* 0x000000000000791b */ /* 0x003fe20003800000 */
.L_x_1003:
[----:B------:R-:W-:Y:S02]  /*17af0*/  ULDC UR4, c[0x0][0x288] ;  /* 0x0000a20000047ab9 */ /* 0x000fe40000000800 */
[----:B------:R-:W-:-:S05]  /*17b00*/  IMAD R7, R7, UR4, RZ ;  /* 0x0000000407077c24 */ /* 0x000fca000f8e02ff */
[----:B------:R-:W-:Y:S01]  /*17b10*/  ISETP.GE.AND P2, PT, R6, R7, PT ;  /* 0x000000070600720c */ /* 0x000fe20003f46270 */
[----:B------:R-:W-:Y:S02]  /*17b20*/  IMAD.MOV.U32 R13, RZ, RZ, R4 ;  /* 0x000000ffff0d7224 */ /* 0x000fe400078e0004 */
[----:B------:R-:W-:-:S10]  /*17b30*/  IMAD.MOV.U32 R12, RZ, RZ, 0x1 ;  /* 0x00000001ff0c7424 */ /* 0x000fd400078e00ff */
[----:B------:R-:W-:-:S05]  /*17b40*/  @!P2 IADD3 R14, P1, R18, R14, RZ ;  /* 0x0000000e120ea210 */ /* 0x000fca0007f3e0ff */
[----:B------:R-:W-:Y:S01]  /*17b50*/  @!P2 IMAD.X R3, RZ, RZ, R2, P1 ;  /* 0x000000ffff03a224 */ /* 0x000fe200008e0602 */
[----:B------:R-:W-:Y:S01]  /*17b60*/  ISETP.GE.AND P1, PT, R10, R7, PT ;  /* 0x000000070a00720c */ /* 0x000fe20003f26270 */
[----:B------:R-:W-:-:S12]  /*17b70*/  @!P2 IMAD.MOV.U32 R2, RZ, RZ, R14 ;  /* 0x000000ffff02a224 */ /* 0x000fd800078e000e */
[----:B------:R-:W-:Y:S05]  /*17b80*/  WARPSYNC.COLLECTIVE R15, `(.L_x_1004) ;  /* 0x000000000f087348 */ /* 0x000fea0003c00000 */
[----:B------:R0:W1:Y:S02]  /*17b90*/  SHFL.IDX P6, R14, R13, R12, R11 ;  /* 0x0000000c0d0e7389 */ /* 0x00006400000c000b */
[----:B01----:R-:W-:Y:S01]  /*17ba0*/  ENDCOLLECTIVE ;  /* 0x000000000000791b */ /* 0x003fe20003800000 */
.L_x_1004:
[----:B------:R-:W-:Y:S01]  /*17bb0*/  VIADD R10, R6, 0x40 ;  /* 0x00000040060a7836 */ /* 0x000fe20000000000 */
        /* <DEDUP_REMOVED lines=9> */
.L_x_1005:
[----:B------:R-:W-:Y:S02]  /*17c50*/  IMAD.MOV.U32 R13, RZ, RZ, R4 ;  /* 0x000000ffff0d7224 */ /* 0x000fe400078e0004 */
[----:B------:R-:W-:Y:S02]  /*17c60*/  IMAD.MOV.U32 R12, RZ, RZ, 0x2 ;  /* 0x00000002ff0c7424 */ /* 0x000fe400078e00ff */
[----:B------:R-:W-:-:S05]  /*17c70*/  IMAD.MOV.U32 R11, RZ, RZ, R14 ;  /* 0x000000ffff0b7224 */ /* 0x000fca00078e000e */
[----:B------:R-:W-:Y:S01]  /*17c80*/  @!P1 IADD3 R2, P2, R18, R11, RZ ;  /* 0x0000000b12029210 */ /* 0x000fe20007f5e0ff */
[----:B------:R-:W-:-:S04]  /*17c90*/  IMAD.MOV.U32 R11, RZ, RZ, 0x1c1f ;  /* 0x00001c1fff0b7424 */ /* 0x000fc800078e00ff */
[----:B------:R-:W-:-:S08]  /*17ca0*/  @!P1 IMAD.X R3, RZ, RZ, R9, P2 ;  /* 0x000000ffff039224 */ /* 0x000fd000010e0609 */
[----:B------:R-:W-:Y:S05]  /*17cb0*/  WARPSYNC.COLLECTIVE R15, `(.L_x_1006) ;  /* 0x000000000f087348 */ /* 0x000fea0003c00000 */
[----:B------:R0:W1:Y:S02]  /*17cc0*/  SHFL.IDX P6, R14, R13, R12, R11 ;  /* 0x0000000c0d0e7389 */ /* 0x00006400000c000b */
[----:B01----:R-:W-:Y:S01]  /*17cd0*/  ENDCOLLECTIVE ;  /* 0x000000000000791b */ /* 0x003fe20003800000 */
.L_x_1006:
[----:B------:R-:W-:Y:S01]  /*17ce0*/  ISETP.GE.AND P2, PT, R10, R7, PT ;  /* 0x000000070a00720c */ /* 0x000fe20003f46270 */
[----:B------:R-:W-:Y:S01]  /*17cf0*/  @!PT LDS RZ, [RZ] ;  /* 0x00000000fffff984 */ /* 0x000fe20000000800 */
[----:B------:R-:W-:Y:S01]  /*17d00*/  @!PT LDS RZ, [RZ] ;  /* 0x00000000fffff984 */ /* 0x000fe20000000800 */
[----:B------:R-:W-:Y:S01]  /*17d10*/  @!PT LDS RZ, [RZ] ;  /* 0x00000000fffff984 */ /* 0x000fe20000000800 */
[----:B------:R0:W-:Y:S01]  /*17d20*/  @!P1 LDGSTS.E.BYPASS.LTC128B.128 [R27+0xaa00], desc[UR50][R2.64], !P0 ;  /* 0x0aa00000021b9fae */ /* 0x0001e2000c101d72 */
[----:B------:R-:W-:Y:S02]  /*17d30*/  IMAD.MOV.U32 R13, RZ, RZ, R0 ;  /* 0x000000ffff0d7224 */ /* 0x000fe400078e0000 */
[----:B------:R-:W-:-:S09]  /*17d40*/  IMAD.MOV.U32 R10, RZ, RZ, R14 ;  /* 0x000000ffff0a7224 */ /* 0x000fd200078e000e */
[----:B0-----:R-:W-:Y:S05]  /*17d50*/  WARPSYNC.COLLECTIVE R15, `(.L_x_1007) ;  /* 0x000000000f087348 */ /* 0x001fea0003c00000 */
[----:B------:R1:W2:Y:S02]  /*17d60*/  SHFL.IDX P6, R14, R13, R12, R11 ;  /* 0x0000000c0d0e7389 */ /* 0x0002a400000c000b */
[----:B012---:R-:W-:Y:S01]  /*17d70*/  ENDCOLLECTIVE ;  /* 0x000000000000791b */ /* 0x007fe20003800000 */
.L_x_1007:
[----:B------:R-:W-:Y:S02]  /*17d80*/  IMAD.MOV.U32 R13, RZ, RZ, R4 ;  /* 0x000000ffff0d7224 */ /* 0x000fe400078e0004 */
[----:B------:R-:W-:-:S05]  /*17d90*/  IMAD.MOV.U32 R12, RZ, RZ, R14 ;  /* 0x000000ffff0c7224 */ /* 0x000fca00078e000e */
[----:B------:R-:W-:Y:S01]  /*17da0*/  @!P2 IADD3 R2, P1, R18, R12, RZ ;  /* 0x0000000c1202a210 */ /* 0x000fe20007f3e0ff */
[----:B------:R-:W-:-:S04]  /*17db0*/  IMAD.MOV.U32 R12, RZ, RZ, 0x3 ;  /* 0x00000003ff0c7424 */ /* 0x000fc800078e00ff */
[----:B------:R-:W-:-:S08]  /*17dc0*/  @!P2 IMAD.X R3, RZ, RZ, R10, P1 ;  /* 0x000000ffff03a224 */ /* 0x000fd000008e060a */
[----:B------:R-:W-:Y:S05]  /*17dd0*/  WARPSYNC.COLLECTIVE R15, `(.L_x_1008) ;  /* 0x000000000f087348 */ /* 0x000fea0003c00000 */
[----:B------:R0:W1:Y:S02]  /*17de0*/  SHFL.IDX P6, R14, R13, R12, R11 ;  /* 0x0000000c0d0e7389 */ /* 0x00006400000c000b */
[----:B01----:R-:W-:Y:S01]  /*17df0*/  ENDCOLLECTIVE ;  /* 0x000000000000791b */ /* 0x003fe20003800000 */
.L_x_1008:
[----:B------:R-:W-:Y:S01]  /*17e00*/  @!PT LDS RZ, [RZ] ;  /* 0x00000000fffff984 */ /* 0x000fe20000000800 */
[----:B------:R-:W-:Y:S01]  /*17e10*/  @!PT LDS RZ, [RZ] ;  /* 0x00000000fffff984 */ /* 0x000fe20000000800 */
[----:B------:R-:W-:Y:S01]  /*17e20*/  @!PT LDS RZ, [RZ] ;  /* 0x00000000fffff984 */ /* 0x000fe20000000800 */
[----:B------:R0:W-:Y:S01]  /*17e30*/  @!P2 LDGSTS.E.BYPASS.LTC128B.128 [R27+0xb200], desc[UR50][R2.64], !P0 ;  /* 0x0b200000021bafae */ /* 0x0001e2000c101d72 */
[----:B------:R-:W-:Y:S02]  /*17e40*/  IMAD.MOV.U32 R13, RZ, RZ, R0 ;  /* 0x000000ffff0d7224 */ /* 0x000fe400078e0000 */
[----:B------:R-:W-:-:S05]  /*17e50*/  VIADD R0, R6, 0x60 ;  /* 0x0000006006007836 */ /* 0x000fca0000000000 */
[----:B------:R-:W-:Y:S01]  /*17e60*/  ISETP.GE.AND P1, PT, R0, R7, PT ;  /* 0x000000070000720c */ /* 0x000fe20003f26270 */
[----:B------:R-:W-:Y:S02]  /*17e70*/  VIADD R0, R6, 0x80 ;  /* 0x0000008006007836 */ /* 0x000fe40000000000 */
[----:B------:R-:W-:-:S10]  /*17e80*/  IMAD.MOV.U32 R4, RZ, RZ, R14 ;  /* 0x000000ffff047224 */ /* 0x000fd400078e000e */
[----:B0-----:R-:W-:Y:S05]  /*17e90*/  WARPSYNC.COLLECTIVE R15, `(.L_x_1009) ;  /* 0x000000000f087348 */ /* 0x001fea0003c00000 */
[----:B------:R1:W2:Y:S02]  /*17ea0*/  SHFL.IDX P6, R14, R13, R12, R11 ;  /* 0x0000000c0d0e7389 */ /* 0x0002a400000c000b */
[----:B012---:R-:W-:Y:S01]  /*17eb0*/  ENDCOLLECTIVE ;  /* 0x000000000000791b */ /* 0x007fe20003800000 */
.L_x_1009:
[----:B------:R-:W-:Y:S02]  /*17ec0*/  IMAD.MOV.U32 R13, RZ, RZ, R8 ;  /* 0x000000ffff0d7224 */ /* 0x000fe400078e0008 */
[----:B------:R-:W-:Y:S01]  /*17ed0*/  IMAD.MOV.U32 R12, RZ, RZ, RZ ;  /* 0x000000ffff0c7224 */ /* 0x000fe200078e00ff */
[----:B------:R-:W-:-:S13]  /*17ee0*/  @!P1 IADD3 R2, P2, R18, R14, RZ ;  /* 0x0000000e12029210 */ /* 0x000fda0007f5e0ff */
[----:B------:R-:W-:Y:S05]  /*17ef0*/  WARPSYNC.COLLECTIVE R15, `(.L_x_1010) ;  /* 0x000000000f087348 */ /* 0x000fea0003c00000 */
[----:B------:R0:W1:Y:S02]  /*17f00*/  SHFL.IDX P6, R14, R13, R12, R11 ;  /* 0x0000000c0d0e7389 */ /* 0x00006400000c000b */
[----:B01----:R-:W-:Y:S01]  /*17f10*/  ENDCOLLECTIVE ;  /* 0x000000000000791b */ /* 0x003fe20003800000 */
.L_x_1010:
[----:B------:R-:W-:-:S05]  /*17f20*/  @!P1 IMAD.X R3, RZ, RZ, R4, P2 ;  /* 0x000000ffff039224 */ /* 0x000fca00010e0604 */
[----:B------:R-:W-:Y:S01]  /*17f30*/  @!PT LDS RZ, [RZ] ;  /* 0x00000000fffff984 */ /* 0x000fe20000000800 */
[----:B------:R-:W-:Y:S01]  /*17f40*/  @!PT LDS RZ, [RZ] ;  /* 0x00000000fffff984 */ /* 0x000fe20000000800 */
[----:B------:R-:W-:Y:S01]  /*17f50*/  @!PT LDS RZ, [RZ] ;  /* 0x00000000fffff984 */ /* 0x000fe20000000800 */
[----:B------:R0:W-:Y:S01]  /*17f60*/  @!P1 LDGSTS.E.BYPASS.LTC128B.128 [R27+0xba00], desc[UR50][R2.64], !P0 ;  /* 0x0ba00000021b9fae */ /* 0x0001e2000c101d72 */
[----:B------:R-:W-:Y:S01]  /*17f70*/  ISETP.GE.AND P1, PT, R0, R7, PT ;  /* 0x000000070000720c */ /* 0x000fe20003f26270 */
[----:B------:R-:W-:Y:S02]  /*17f80*/  IMAD.MOV.U32 R13, RZ, RZ, R5 ;  /* 0x000000ffff0d7224 */ /* 0x000fe400078e0005 */
[----:B------:R-:W-:-:S10]  /*17f90*/  IMAD.MOV.U32 R9, RZ, RZ, R14 ;  /* 0x000000ffff097224 */ /* 0x000fd400078e000e */
[----:B0-----:R-:W-:Y:S05]  /*17fa0*/  WARPSYNC.COLLECTIVE R15, `(.L_x_1011) ;  /* 0x000000000f087348 */ /* 0x001fea0003c00000 */
[----:B------:R1:W2:Y:S02]  /*17fb0*/  SHFL.IDX P6, R14, R13, R12, R11 ;  /* 0x0000000c0d0e7389 */ /* 0x0002a400000c000b */
[----:B012---:R-:W-:Y:S01]  /*17fc0*/  ENDCOLLECTIVE ;  /* 0x000000000000791b */ /* 0x007fe20003800000 */
.L_x_1011:
[----:B------:R-:W-:Y:S02]  /*17fd0*/  IMAD.MOV.U32 R13, RZ, RZ, R8 ;  /* 0x000000ffff0d7224 */ /* 0x000fe400078e0008 */
[----:B------:R-:W-:Y:S02]  /*17fe0*/  IMAD.MOV.U32 R12, RZ, RZ, 0x1 ;  /* 0x00000001ff0c7424 */ /* 0x000fe400078e00ff */
[----:B------:R-:W-:-:S07]  /*17ff0*/  IMAD.MOV.U32 R10, RZ, RZ, R14 ;  /* 0x000000ffff0a7224 */ /* 0x000fce00078e000e */
[----:B------:R-:W-:Y:S05]  /*18000*/  WARPSYNC.COLLECTIVE R15, `(.L_x_1012) ;  /* 0x000000000f087348 */ /* 0x000fea0003c00000 */
[----:B------:R0:W1:Y:S02]  /*18010*/  SHFL.IDX P6, R14, R13, R12, R11 ;  /* 0x0000000c0d0e7389 */ /* 0x00006400000c000b */
[----:B01----:R-:W-:Y:S01]  /*18020*/  ENDCOLLECTIVE ;  /* 0x000000000000791b */ /* 0x003fe20003800000 */
.L_x_1012:
        /* <DEDUP_REMOVED lines=13> */
.L_x_1013:
[----:B------:R-:W-:Y:S05]  /*18100*/  BRA `(.L_x_1014) ;  /* 0xffffffc800607947 */ /* 0x000fea000383ffff */
.L_x_936:
[----:B0-----:R-:W-:-:S04]  /*18110*/  IMAD.U32 R3, RZ, RZ, UR46 ;  /* 0x0000002eff037e24 */ /* 0x001fc8000f8e00ff */
[----:B------:R0:W1:Y:S03]  /*18120*/  SYNCS.PHASECHK.TRANS64.TRYWAIT P0, [R3+URZ+0x12420], R0 ;  /* 0x01242000030075a7 */ /* 0x000066000800017f */
[----:B-1----:R-:W-:Y:S05]  /*18130*/  @!P0 NANOSLEEP.SYNCS 0x989680 ;  /* 0x009896800000895d */ /* 0x002fea0003900000 */
[----:B------:R-:W1:Y:S02]  /*18140*/  @!P0 SYNCS.PHASECHK.TRANS64 P0, [R3+URZ+0x12420], R0 ;  /* 0x01242000030085a7 */ /* 0x000e64000800007f */
[----:B-1----:R-:W-:Y:S05]  /*18150*/  @!P0 BRA `(.L_x_936) ;  /* 0xfffffffc00ec8947 */ /* 0x002fea000383ffff */
[----:B------:R-:W-:Y:S05]  /*18160*/  BRA `(.L_x_1015) ;  /* 0xffffffc8008c7947 */ /* 0x000fea000383ffff */
.L_x_939:
[----:B0-----:R0:W1:Y:S02]  /*18170*/  SYNCS.PHASECHK.TRANS64.TRYWAIT P1, [R5+URZ+0x12480], R26 ;  /* 0x0124801a050075a7 */ /* 0x001064000802017f */
[----:B-1----:R-:W-:Y:S05]  /*18180*/  @!P1 NANOSLEEP.SYNCS 0x989680 ;  /* 0x009896800000995d */ /* 0x002fea0003900000 */
[----:B------:R-:W1:Y:S02]  /*18190*/  @!P1 SYNCS.PHASECHK.TRANS64 P1, [R5+URZ+0x12480], R26 ;  /* 0x0124801a050095a7 */ /* 0x000e64000802007f */
[----:B-1----:R-:W-:Y:S05]  /*181a0*/  @!P1 BRA `(.L_x_939) ;  /* 0xfffffffc00f09947 */ /* 0x002fea000383ffff */
[----:B------:R-:W-:Y:S05]  /*181b0*/  BRA `(.L_x_1016) ;  /* 0xffffffcc00947947 */ /* 0x000fea000383ffff */
.L_x_940:
        /* <DEDUP_REMOVED lines=8> */
.L_x_1018:
[----:B------:R-:W-:Y:S05]  /*18240*/  BSYNC B0 ;  /* 0x0000000000007941 */ /* 0x000fea0003800000 */
.L_x_1017:
        /* <DEDUP_REMOVED lines=8> */
.L_x_1019:
[----:B------:R-:W-:Y:S02]  /*182d0*/  IMAD.MOV.U32 R13, RZ, RZ, R17 ;  /* 0x000000ffff0d7224 */ /* 0x000fe400078e0011 */
[----:B------:R-:W-:Y:S02]  /*182e0*/  IMAD.MOV.U32 R12, RZ, RZ, 0x1 ;  /* 0x00000001ff0c7424 */ /* 0x000fe400078e00ff */
[----:B------:R-:W-:-:S07]  /*182f0*/  IMAD.MOV.U32 R2, RZ, RZ, R14 ;  /* 0x000000ffff027224 */ /* 0x000fce00078e000e */
[----:B------:R-:W-:Y:S05]  /*18300*/  WARPSYNC.COLLECTIVE R15, `(.L_x_1020) ;  /* 0x000000000f087348 */ /* 0x000fea0003c00000 */
[----:B------:R0:W1:Y:S02]  /*18310*/  SHFL.IDX P6, R14, R13, R12, R11 ;  /* 0x0000000c0d0e7389 */ /* 0x00006400000c000b */
[----:B01----:R-:W-:Y:S01]  /*18320*/  ENDCOLLECTIVE ;  /* 0x000000000000791b */ /* 0x003fe20003800000 */
.L_x_1020:
        /* <DEDUP_REMOVED lines=12> */
.L_x_1021:
        /* <DEDUP_REMOVED lines=12> */
.L_x_1022:
        /* <DEDUP_REMOVED lines=9> */
.L_x_1023:
        /* <DEDUP_REMOVED lines=12> */
.L_x_1024:
        /* <DEDUP_REMOVED lines=10> */
.L_x_1025:
[----:B------:R-:W-:Y:S02]  /*186a0*/  IMAD.MOV.U32 R13, RZ, RZ, R18 ;  /* 0x000000ffff0d7224 */ /* 0x000fe400078e0012 */
[----:B------:R-:W-:Y:S02]  /*186b0*/  IMAD.MOV.U32 R12, RZ, RZ, RZ ;  /* 0x000000ffff0c7224 */ /* 0x000fe400078e00ff */
[----:B------:R-:W-:Y:S02]  /*186c0*/  IMAD.SHL.U32 R3, R3, 0x10, RZ ;  /* 0x0000001003037824 */ /* 0x000fe400078e00ff */
[----:B------:R-:W-:-:S07]  /*186d0*/  IMAD.MOV.U32 R2, RZ, RZ, R14 ;  /* 0x000000ffff027224 */ /* 0x000fce00078e000e */
[----:B------:R-:W-:Y:S05]  /*186e0*/  WARPSYNC.COLLECTIVE R15, `(.L_x_1026) ;  /* 0x000000000f087348 */ /* 0x000fea0003c00000 */
[----:B------:R0:W1:Y:S02]  /*186f0*/  SHFL.IDX P6, R14, R13, R12, R11 ;  /* 0x0000000c0d0e7389 */ /* 0x00006400000c000b */
[----:B01----:R-:W-:Y:S01]  /*18700*/  ENDCOLLECTIVE ;  /* 0x000000000000791b */ /* 0x003fe20003800000 */
.L_x_1026:
        /* <DEDUP_REMOVED lines=12> */
.L_x_1027:
[----:B------:R-:W-:Y:S01]  /*187d0*/  IMAD.MOV.U32 R2, RZ, RZ, R14 ;  /* 0x000000ffff027224 */ /* 0x000fe200078e000e */
[----:B------:R-:W-:Y:S06]  /*187e0*/  BRA `(.L_x_1028) ;  /* 0xffffffcc00307947 */ /* 0x000fec000383ffff */
.L_x_943:
[----:B---3--:R3:W4:Y:S02]  /*187f0*/  SYNCS.PHASECHK.TRANS64.TRYWAIT P1, [R5+URZ+0x12440], R26 ;  /* 0x0124401a050075a7 */ /* 0x008724000802017f */
[----:B----4-:R-:W-:Y:S05]  /*18800*/  @!P1 NANOSLEEP.SYNCS 0x989680 ;  /* 0x009896800000995d */ /* 0x010fea0003900000 */
[----:B------:R-:W4:Y:S02]  /*18810*/  @!P1 SYNCS.PHASECHK.TRANS64 P1, [R5+URZ+0x12440], R26 ;  /* 0x0124401a050095a7 */ /* 0x000f24000802007f */
[----:B----4-:R-:W-:Y:S05]  /*18820*/  @!P1 BRA `(.L_x_943) ;  /* 0xfffffffc00f09947 */ /* 0x010fea000383ffff */
[----:B------:R-:W-:Y:S05]  /*18830*/  BRA `(.L_x_1029) ;  /* 0xffffffcc007c7947 */ /* 0x000fea000383ffff */
.L_x_944:
        /* <DEDUP_REMOVED lines=8> */
.L_x_1031:
[----:B------:R-:W-:Y:S05]  /*188c0*/  BSYNC B0 ;  /* 0x0000000000007941 */ /* 0x000fea0003800000 */
.L_x_1030:
[----:B------:R0:W5:Y:S01]  /*188d0*/  LDL R16, [R1+0x8] ;  /* 0x0000080001107983 */ /* 0x0001620000100800 */
[----:B------:R-:W-:Y:S02]  /*188e0*/  IMAD.MOV.U32 R13, RZ, RZ, R9 ;  /* 0x000000ffff0d7224 */ /* 0x000fe400078e0009 */
[----:B------:R-:W-:Y:S02]  /*188f0*/  IMAD.MOV.U32 R12, RZ, RZ, RZ ;  /* 0x000000ffff0c7224 */ /* 0x000fe400078e00ff */
[----:B------:R-:W-:Y:S02]  /*18900*/  IMAD.MOV.U32 R11, RZ, RZ, 0x1c1f ;  /* 0x00001c1fff0b7424 */ /* 0x000fe400078e00ff */
[----:B------:R-:W-:Y:S02]  /*18910*/  IMAD.MOV.U32 R15, RZ, RZ, -0x1 ;  /* 0xffffffffff0f7424 */ /* 0x000fe400078e00ff */
[----:B0-----:R-:W-:-:S07]  /*18920*/  IMAD.MOV.U32 R3, RZ, RZ, R14 ;  /* 0x000000ffff037224 */ /* 0x001fce00078e000e */
[----:B-----5:R-:W-:Y:S05]  /*18930*/  WARPSYNC.COLLECTIVE R15, `(.L_x_1032) ;  /* 0x000000000f087348 */ /* 0x020fea0003c00000 */
[----:B------:R0:W1:Y:S02]  /*18940*/  SHFL.IDX P6, R14, R13, R12, R11 ;  /* 0x0000000c0d0e7389 */ /* 0x00006400000c000b */
[----:B01---5:R-:W-:Y:S01]  /*18950*/  ENDCOLLECTIVE ;  /* 0x000000000000791b */ /* 0x023fe20003800000 */
.L_x_1032:
[----:B------:R-:W-:Y:S02]  /*18960*/  IMAD.MOV.U32 R13, RZ, RZ, R10 ;  /* 0x000000ffff0d7224 */ /* 0x000fe400078e000a */
[----:B------:R-:W-:Y:S01]  /*18970*/  IMAD.MOV.U32 R12, RZ, RZ, 0x1 ;  /* 0x00000001ff0c7424 */ /* 0x000fe200078e00ff */
[----:B------:R-:W-:-:S13]  /*18980*/  IADD3 R2, P1, R17, R14, RZ ;  /* 0x0000000e11027210 */ /* 0x000fda0007f3e0ff */
[----:B------:R-:W-:Y:S05]  /*18990*/  WARPSYNC.COLLECTIVE R15, `(.L_x_1033) ;  /* 0x000000000f087348 */ /* 0x000fea0003c00000 */
[----:B------:R0:W1:Y:S02]  /*189a0*/  SHFL.IDX P6, R14, R13, R12, R11 ;  /* 0x0000000c0d0e7389 */ /* 0x00006400000c000b */
[----:B01----:R-:W-:Y:S01]  /*189b0*/  ENDCOLLECTIVE ;  /* 0x000000000000791b */ /* 0x003fe20003800000 */
.L_x_1033:
        /* <DEDUP_REMOVED lines=12> */
.L_x_1034:
[----:B------:R-:W-:Y:S02]  /*18a80*/  IMAD.MOV.U32 R13, RZ, RZ, R10 ;  /* 0x000000ffff0d7224 */ /* 0x000fe400078e000a */
[----:B------:R-:W-:Y:S01]  /*18a90*/  IMAD.MOV.U32 R12, RZ, RZ, 0x2 ;  /* 0x00000002ff0c7424 */ /* 0x000fe200078e00ff */
[----:B------:R-:W-:-:S13]  /*18aa0*/  IADD3 R2, P1, R17, R14, RZ ;  /* 0x0000000e11027210 */ /* 0x000fda0007f3e0ff */
[----:B------:R-:W-:Y:S05]  /*18ab0*/  WARPSYNC.COLLECTIVE R15, `(.L_x_1035) ;  /* 0x000000000f087348 */ /* 0x000fea0003c00000 */
[----:B------:R0:W1:Y:S02]  /*18ac0*/  SHFL.IDX P6, R14, R13, R12, R11 ;  /* 0x0000000c0d0e7389 */ /* 0x00006400000c000b */
[----:B01----:R-:W-:Y:S01]  /*18ad0*/  ENDCOLLECTIVE ;  /* 0x000000000000791b */ /* 0x003fe20003800000 */
.L_x_1035:
        /* <DEDUP_REMOVED lines=10> */
.L_x_1036:
[----:B------:R-:W-:Y:S02]  /*18b80*/  IMAD.MOV.U32 R13, RZ, RZ, R10 ;  /* 0x000000ffff0d7224 */ /* 0x000fe400078e000a */
[----:B------:R-:W-:Y:S02]  /*18b90*/  IMAD.MOV.U32 R12, RZ, RZ, 0x3 ;  /* 0x00000003ff0c7424 */ /* 0x000fe400078e00ff */
[----:B------:R-:W-:-:S07]  /*18ba0*/  IMAD.MOV.U32 R2, RZ, RZ, R14 ;  /* 0x000000ffff027224 */ /* 0x000fce00078e000e */
[----:B------:R-:W-:Y:S05]  /*18bb0*/  WARPSYNC.COLLECTIVE R15, `(.L_x_1037) ;  /* 0x000000000f087348 */ /* 0x000fea0003c00000 */
[----:B------:R0:W1:Y:S02]  /*18bc0*/  SHFL.IDX P6, R14, R13, R12, R11 ;  /* 0x0000000c0d0e7389 */ /* 0x00006400000c000b */
[----:B01----:R-:W-:Y:S01]  /*18bd0*/  ENDCOLLECTIVE ;  /* 0x000000000000791b */ /* 0x003fe20003800000 */
.L_x_1037:
        /* <DEDUP_REMOVED lines=11> */
.L_x_1038:
[----:B------:R-:W-:Y:S02]  /*18c90*/  IMAD.MOV.U32 R13, RZ, RZ, R8 ;  /* 0x000000ffff0d7224 */ /* 0x000fe400078e0008 */
[----:B------:R-:W-:Y:S02]  /*18ca0*/  IMAD.MOV.U32 R12, RZ, RZ, RZ ;  /* 0x000000ffff0c7224 */ /* 0x000fe400078e00ff */
[----:B------:R-:W-:-:S07]  /*18cb0*/  IMAD.MOV.U32 R9, RZ, RZ, R14 ;  /* 0x000000ffff097224 */ /* 0x000fce00078e000e */
[----:B------:R-:W-:Y:S05]  /*18cc0*/  WARPSYNC.COLLECTIVE R15, `(.L_x_1039) ;  /* 0x000000000f087348 */ /* 0x000fea0003c00000 */
[----:B------:R0:W1:Y:S02]  /*18cd0*/  SHFL.IDX P6, R14, R13, R12, R11 ;  /* 0x0000000c0d0e7389 */ /* 0x00006400000c000b */
[----:B01----:R-:W-:Y:S01]  /*18ce0*/  ENDCOLLECTIVE ;  /* 0x000000000000791b */ /* 0x003fe20003800000 */
.L_x_1039:
        /* <DEDUP_REMOVED lines=11> */
.L_x_1040:
[----:B------:R-:W-:Y:S05]  /*18da0*/  BRA `(.L_x_1041) ;  /* 0xffffffcc00207947 */ /* 0x000fea000383ffff */
.L_x_947:
[----:B0-----:R0:W1:Y:S02]  /*18db0*/  SYNCS.PHASECHK.TRANS64.TRYWAIT P2, [R3+URZ+0x12470], R2 ;  /* 0x01247002030075a7 */ /* 0x001064000804017f */
[----:B-1----:R-:W-:Y:S05]  /*18dc0*/  @!P2 NANOSLEEP.SYNCS 0x989680 ;  /* 0x009896800000a95d */ /* 0x002fea0003900000 */
[----:B------:R-:W1:Y:S02]  /*18dd0*/  @!P2 SYNCS.PHASECHK.TRANS64 P2, [R3+URZ+0x12470], R2 ;  /* 0x012470020300a5a7 */ /* 0x000e64000804007f */
[----:B-1----:R-:W-:Y:S05]  /*18de0*/  @!P2 BRA `(.L_x_947) ;  /* 0xfffffffc00f0a947 */ /* 0x002fea000383ffff */
[----:B------:R-:W-:Y:S05]  /*18df0*/  BRA `(.L_x_1042) ;  /* 0xffffffcc00787947 */ /* 0x000fea000383ffff */
.L_x_949:
[----:B0-----:R0:W1:Y:S02]  /*18e00*/  SYNCS.PHASECHK.TRANS64.TRYWAIT P2, [R3+URZ+0x12460], R2 ;  /* 0x01246002030075a7 */ /* 0x001064000804017f */
[----:B-1----:R-:W-:Y:S05]  /*18e10*/  @!P2 NANOSLEEP.SYNCS 0x989680 ;  /* 0x009896800000a95d */ /* 0x002fea0003900000 */
[----:B------:R-:W1:Y:S02]  /*18e20*/  @!P2 SYNCS.PHASECHK.TRANS64 P2, [R3+URZ+0x12460], R2 ;  /* 0x012460020300a5a7 */ /* 0x000e64000804007f */
[----:B-1----:R-:W-:Y:S05]  /*18e30*/  @!P2 BRA `(.L_x_949) ;  /* 0xfffffffc00f0a947 */ /* 0x002fea000383ffff */
[----:B------:R-:W-:Y:S05]  /*18e40*/  BRA `(.L_x_1043) ;  /* 0xffffffcc00887947 */ /* 0x000fea000383ffff */
.L_x_956:
[----:B0-----:R0:W1:Y:S02]  /*18e50*/  SYNCS.PHASECHK.TRANS64.TRYWAIT P0, [R2+URZ+0x12470], R3 ;  /* 0x01247003020075a7 */ /* 0x001064000800017f */
[----:B-1----:R-:W-:Y:S05]  /*18e60*/  @!P0 NANOSLEEP.SYNCS 0x989680 ;  /* 0x009896800000895d */ /* 0x002fea0003900000 */
[----:B------:R-:W1:Y:S02]  /*18e70*/  @!P0 SYNCS.PHASECHK.TRANS64 P0, [R2+URZ+0x12470], R3 ;  /* 0x01247003020085a7 */ /* 0x000e64000800007f */
[----:B-1----:R-:W-:Y:S05]  /*18e80*/  @!P0 BRA `(.L_x_956) ;  /* 0xfffffffc00f08947 */ /* 0x002fea000383ffff */
[----:B------:R-:W-:Y:S05]  /*18e90*/  BRA `(.L_x_1044) ;  /* 0xffffffd000987947 */ /* 0x000fea000383ffff */
.L_x_958:
[----:B0-----:R0:W1:Y:S02]  /*18ea0*/  SYNCS.PHASECHK.TRANS64.TRYWAIT P0, [R2+URZ+0x12460], R5 ;  /* 0x01246005020075a7 */ /* 0x001064000800017f */
[----:B-1----:R-:W-:Y:S05]  /*18eb0*/  @!P0 NANOSLEEP.SYNCS 0x989680 ;  /* 0x009896800000895d */ /* 0x002fea0003900000 */
[----:B------:R-:W1:Y:S02]  /*18ec0*/  @!P0 SYNCS.PHASECHK.TRANS64 P0, [R2+URZ+0x12460], R5 ;  /* 0x01246005020085a7 */ /* 0x000e64000800007f */
[----:B-1----:R-:W-:Y:S05]  /*18ed0*/  @!P0 BRA `(.L_x_958) ;  /* 0xfffffffc00f08947 */ /* 0x002fea000383ffff */
[----:B------:R-:W-:Y:S05]  /*18ee0*/  BRA `(.L_x_1045) ;  /* 0xffffffd000b47947 */ /* 0x000fea000383ffff */
.L_x_961:
[----:B0-----:R0:W1:Y:S02]  /*18ef0*/  SYNCS.PHASECHK.TRANS64.TRYWAIT P0, [R7+URZ+0x12420], R2 ;  /* 0x01242002070075a7 */ /* 0x001064000800017f */
[----:B-1----:R-:W-:Y:S05]  /*18f00*/  @!P0 NANOSLEEP.SYNCS 0x989680 ;  /* 0x009896800000895d */ /* 0x002fea0003900000 */
[----:B------:R-:W1:Y:S02]  /*18f10*/  @!P0 SYNCS.PHASECHK.TRANS64 P0, [R7+URZ+0x12420], R2 ;  /* 0x01242002070085a7 */ /* 0x000e64000800007f */
[----:B-1----:R-:W-:Y:S05]  /*18f20*/  @!P0 BRA `(.L_x_961) ;  /* 0xfffffffc00f08947 */ /* 0x002fea000383ffff */
[----:B------:R-:W-:Y:S05]  /*18f30*/  BRA `(.L_x_1046) ;  /* 0xffffffd400a47947 */ /* 0x000fea000383ffff */
.L_x_963:
[----:B0-----:R0:W1:Y:S02]  /*18f40*/  SYNCS.PHASECHK.TRANS64.TRYWAIT P1, [R5+URZ+0x12440], R2 ;  /* 0x01244002050075a7 */ /* 0x001064000802017f */
[----:B-1----:R-:W-:Y:S05]  /*18f50*/  @!P1 NANOSLEEP.SYNCS 0x989680 ;  /* 0x009896800000995d */ /* 0x002fea0003900000 */
[----:B------:R-:W1:Y:S02]  /*18f60*/  @!P1 SYNCS.PHASECHK.TRANS64 P1, [R5+URZ+0x12440], R2 ;  /* 0x01244002050095a7 */ /* 0x000e64000802007f */
[----:B-1----:R-:W-:Y:S05]  /*18f70*/  @!P1 BRA `(.L_x_963) ;  /* 0xfffffffc00f09947 */ /* 0x002fea000383ffff */
[----:B------:R-:W-:Y:S05]  /*18f80*/  BRA `(.L_x_1047) ;  /* 0xffffffd400e07947 */ /* 0x000fea000383ffff */
.L_x_965:
[----:B-1----:R1:W2:Y:S02]  /*18f90*/  SYNCS.PHASECHK.TRANS64.TRYWAIT P1, [R7+URZ+0x12440], R0 ;  /* 0x01244000070075a7 */ /* 0x0022a4000802017f */
[----:B--2---:R-:W-:Y:S05]  /*18fa0*/  @!P1 NANOSLEEP.SYNCS 0x989680 ;  /* 0x009896800000995d */ /* 0x004fea0003900000 */
[----:B------:R-:W2:Y:S02]  /*18fb0*/  @!P1 SYNCS.PHASECHK.TRANS64 P1, [R7+URZ+0x12440], R0 ;  /* 0x01244000070095a7 */ /* 0x000ea4000802007f */
[----:B--2---:R-:W-:Y:S05]  /*18fc0*/  @!P1 BRA `(.L_x_965) ;  /* 0xfffffffc00f09947 */ /* 0x004fea000383ffff */
[----:B------:R-:W-:Y:S05]  /*18fd0*/  BRA `(.L_x_1048) ;  /* 0xffffffd400ec7947 */ /* 0x000fea000383ffff */
.L_x_967:
[----:B--2---:R2:W3:Y:S02]  /*18fe0*/  SYNCS.PHASECHK.TRANS64.TRYWAIT P1, [R5+URZ+0x12460], R2 ;  /* 0x01246002050075a7 */ /* 0x0044e4000802017f */
[----:B---3--:R-:W-:Y:S05]  /*18ff0*/  @!P1 NANOSLEEP.SYNCS 0x989680 ;  /* 0x009896800000995d */ /* 0x008fea0003900000 */
[----:B------:R-:W3:Y:S02]  /*19000*/  @!P1 SYNCS.PHASECHK.TRANS64 P1, [R5+URZ+0x12460], R2 ;  /* 0x01246002050095a7 */ /* 0x000ee4000802007f */
[----:B---3--:R-:W-:Y:S05]  /*19010*/  @!P1 BRA `(.L_x_967) ;  /* 0xfffffffc00f09947 */ /* 0x008fea000383ffff */
[----:B------:R-:W-:Y:S05]  /*19020*/  BRA `(.L_x_1049) ;  /* 0xffffffd400e87947 */ /* 0x000fea000383ffff */
.L_x_969:
[----:B---3--:R3:W4:Y:S02]  /*19030*/  SYNCS.PHASECHK.TRANS64.TRYWAIT P1, [R7+URZ+0x12460], R0 ;  /* 0x01246000070075a7 */ /* 0x008724000802017f */
[----:B----4-:R-:W-:Y:S05]  /*19040*/  @!P1 NANOSLEEP.SYNCS 0x989680 ;  /* 0x009896800000995d */ /* 0x010fea0003900000 */
[----:B------:R-:W4:Y:S02]  /*19050*/  @!P1 SYNCS.PHASECHK.TRANS64 P1, [R7+URZ+0x12460], R0 ;  /* 0x01246000070095a7 */ /* 0x000f24000802007f */
[----:B----4-:R-:W-:Y:S05]  /*19060*/  @!P1 BRA `(.L_x_969) ;  /* 0xfffffffc00f09947 */ /* 0x010fea000383ffff */
[----:B------:R-:W-:Y:S05]  /*19070*/  BRA `(.L_x_1050) ;  /* 0xffffffd400e47947 */ /* 0x000fea000383ffff */
.L_x_971:
[----:B----4-:R4:W0:Y:S02]  /*19080*/  SYNCS.PHASECHK.TRANS64.TRYWAIT P1, [R5+URZ+0x12480], R2 ;  /* 0x01248002050075a7 */ /* 0x010824000802017f */
[----:B0-----:R-:W-:Y:S05]  /*19090*/  @!P1 NANOSLEEP.SYNCS 0x989680 ;  /* 0x009896800000995d */ /* 0x001fea0003900000 */
[----:B------:R-:W0:Y:S02]  /*190a0*/  @!P1 SYNCS.PHASECHK.TRANS64 P1, [R5+URZ+0x12480], R2 ;  /* 0x01248002050095a7 */ /* 0x000e24000802007f */
[----:B0-----:R-:W-:Y:S05]  /*190b0*/  @!P1 BRA `(.L_x_971) ;  /* 0xfffffffc00f09947 */ /* 0x001fea000383ffff */
[----:B------:R-:W-:Y:S05]  /*190c0*/  BRA `(.L_x_1051) ;  /* 0xffffffd400e07947 */ /* 0x000fea000383ffff */
.L_x_1052:
        /* <DEDUP_REMOVED lines=11> */
.L_x_2722:


//--------------------- .text._ZN7cutlass13device_kernelIN5flash11enable_sm90INS1_16FlashAttnFwdSm90INS1_25CollectiveMainloopFwdSm90ILi2EN4cute5tupleIJNS5_1CILi1EEES8_S8_EEENS6_IJNS7_ILi192EEENS7_ILi160EEENS7_ILi64EEEEEELi64ENS_12float_e4m3_tEfNS_4arch4Sm90ELb0ELb1ELb0ELb1ELb1ELb0ELb0ELb1ELb1ELb1ELb1ELb0EEENS1_21CollectiveEpilogueFwdINS6_IJSA_SC_SB_EEES9_NS_10bfloat16_tESG_Li384ELb1ELb1ELb1ELb1EEENS1_36VarlenDynamicPersistentTileSchedulerILi192ELi160ELi384ELi128ELb1ELb1ELb1ELb1ELb0ELb1EEEEEEEEEvNT_6ParamsE --------------------------
	.section	.text._ZN7cutlass13device_kernelIN5flash11enable_sm90INS1_16FlashAttnFwdSm90INS1_25CollectiveMainloopFwdSm90ILi2EN4cute5tupleIJNS5_1CILi1EEES8_S8_EEENS6_IJNS7_ILi192EEENS7_ILi160EEENS7_ILi64EEEEEELi64ENS_12float_e4m3_tEfNS_4arch4Sm90ELb0ELb1ELb0ELb1ELb1ELb0ELb0ELb1ELb1ELb1ELb1ELb0EEENS1_21CollectiveEpilogueFwdINS6_IJSA_SC_SB_EEES9_NS_10bfloat16_tESG_Li384ELb1ELb1ELb1ELb1EEENS1_36VarlenDynamicPersistentTileSchedulerILi192ELi160ELi384ELi128ELb1ELb1ELb1ELb1ELb0ELb1EEEEEEEEEvNT_6ParamsE,"ax",@progbits
	.align	128
.text._ZN7cutlass13device_kernelIN5flash11enable_sm90INS1_16FlashAttnFwdSm90INS1_25CollectiveMainloopFwdSm90ILi2EN4cute5tupleIJNS5_1CILi1EEES8_S8_EEENS6_IJNS7_ILi192EEENS7_ILi160EEENS7_ILi64EEEEEELi64ENS_12float_e4m3_tEfNS_4arch4Sm90ELb0ELb1ELb0ELb1ELb1ELb0ELb0ELb1ELb1ELb1ELb1ELb0EEENS1_21CollectiveEpilogueFwdINS6_IJSA_SC_SB_EEES9_NS_10bfloat16_tESG_Li384ELb1ELb1ELb1ELb1EEENS1_36VarlenDynamicPersistentTileSchedulerILi192ELi160ELi384ELi128ELb1ELb1ELb1ELb1ELb0ELb1EEEEEEEEEvNT_6ParamsE:
        .type           _ZN7cutlass13device_kernelIN5flash11enable_sm90INS1_16FlashAttnFwdSm90INS1_25CollectiveMainloopFwdSm90ILi2EN4cute5tupleIJNS5_1CILi1EEES8_S8_EEENS6_IJNS7_ILi192EEENS7_ILi160EEENS7_ILi64EEEEEELi64ENS_12float_e4m3_tEfNS_4arch4Sm90ELb0ELb1ELb0ELb1ELb1ELb0ELb0ELb1ELb1ELb1ELb1ELb0EEENS1_21CollectiveEpilogueFwdINS6_IJSA_SC_SB_EEES9_NS_10bfloat16_tESG_Li384ELb1ELb1ELb1ELb1EEENS1_36VarlenDynamicPersistentTileSchedulerILi192ELi160ELi384ELi128ELb1ELb1ELb1ELb1ELb0ELb1EEEEEEEEEvNT_6ParamsE,@function
        .size           _ZN7cutlass13device_kernelIN5flash11enable_sm90INS1_16FlashAttnFwdSm90INS1_25CollectiveMainloopFwdSm90ILi2EN4cute5tupleIJNS5_1CILi1EEES8_S8_EEENS6_IJNS7_ILi192EEENS7_ILi160EEENS7_ILi64EEEEEELi64ENS_12float_e4m3_tEfNS_4arch4Sm90ELb0ELb1ELb0ELb1ELb1ELb0ELb0ELb1ELb1ELb1ELb1ELb0EEENS1_21CollectiveEpilogueFwdINS6_IJSA_SC_SB_EEES9_NS_10bfloat16_tESG_Li384ELb1ELb1ELb1ELb1EEENS1_36VarlenDynamicPersistentTileSchedulerILi192ELi160ELi384ELi128ELb1ELb1ELb1ELb1ELb0ELb1EEEEEEEEEvNT_6ParamsE,(.L_x_2723 - _ZN7cutlass13device_kernelIN5flash11enable_sm90INS1_16FlashAttnFwdSm90INS1_25CollectiveMainloopFwdSm90ILi2EN4cute5tupleIJNS5_1CILi1EEES8_S8_EEENS6_IJNS7_ILi192EEENS7_ILi160EEENS7_ILi64EEEEEELi64ENS_12float_e4m3_tEfNS_4arch4Sm90ELb0ELb1ELb0ELb1ELb1ELb0ELb0ELb1ELb1ELb1ELb1ELb0EEENS1_21CollectiveEpilogueFwdINS6_IJSA_SC_SB_EEES9_NS_10bfloat16_tESG_Li384ELb1ELb1ELb1ELb1EEENS1_36VarlenDynamicPersistentTileSchedulerILi192ELi160ELi384ELi128ELb1ELb1ELb1ELb1ELb0ELb1EEEEEEEEEvNT_6ParamsE)
        .other          _ZN7cutlass13device_kernelIN5flash11enable_sm90INS1_16FlashAttnFwdSm90INS1_25CollectiveMainloopFwdSm90ILi2EN4cute5tupleIJNS5_1CILi1EEES8_S8_EEENS6_IJNS7_ILi192EEENS7_ILi160EEENS7_ILi64EEEEEELi64ENS_12float_e4m3_tEfNS_4arch4Sm90ELb0ELb1ELb0ELb1ELb1ELb0ELb0ELb1ELb1ELb1ELb1ELb0EEENS1_21CollectiveEpilogueFwdINS6_IJSA_SC_SB_EEES9_NS_10bfloat16_tESG_Li384ELb1ELb1ELb1ELb1EEENS1_36VarlenDynamicPersistentTileSchedulerILi192ELi160ELi384ELi128ELb1ELb1ELb1ELb1ELb0ELb1EEEEEEEEEvNT_6ParamsE,@"STO_CUDA_ENTRY STV_DEFAULT"
_ZN7cutlass13device_kernelIN5flash11enable_sm90INS1_16FlashAttnFwdSm90INS1_25CollectiveMainloopFwdSm90ILi2EN4cute5tupleIJNS5_1CILi1EEES8_S8_EEENS6_IJNS7_ILi192EEENS7_ILi160EEENS7_ILi64EEEEEELi64ENS_12float_e4m3_tEfNS_4arch4Sm90ELb0ELb1ELb0ELb1ELb1ELb0ELb0ELb1ELb1ELb1ELb1ELb0EEENS1_21CollectiveEpilogueFwdINS6_IJSA_SC_SB_EEES9_NS_10bfloat16_tESG_Li384ELb1ELb1ELb1ELb1EEENS1_36VarlenDynamicPersistentTileSchedulerILi192ELi160ELi384ELi128ELb1ELb1ELb1ELb1ELb0ELb1EEEEEEEEEvNT_6ParamsE:
        /* <DEDUP_REMOVED lines=45> */
.L_x_1053:
        /* <DEDUP_REMOVED lines=22> */
.L_x_1054:
        /* <DEDUP_REMOVED lines=18> */
.L_x_1055:
        /* <DEDUP_REMOVED lines=22> */
.L_x_1056:
        /* <DEDUP_REMOVED lines=24> */
.L_x_1057:
        /* <DEDUP_REMOVED lines=8> */
.L_x_1059:
        /* <DEDUP_REMOVED lines=19> */
[----:B------:R-:W-:Y:S01]  /*09e0*/  R2UR UR48, R11 ;  /* 0x000000000b3072ca */ /* 0x000fe200000e0000 */
[----:B------:R-:W-:Y:S01]  /*09f0*/  UMOV UR52, URZ ;  /* 0x0000003f00347c82 */ /* 0x000fe20008000000 */
[----:B------:R-:W-:Y:S01]  /*0a00*/  UMOV UR51, URZ ;  /* 0x0000003f00337c82 */ /* 0x000fe20008000000 */
[----:B0-----:R-:W-:-:S05]  /*0a10*/  VIADD R156, R0, 0xffffff80 ;  /* 0xffffff80009c7836 */ /* 0x001fca0000000000 */
[----:B------:R-:W-:-:S04]  /*0a20*/  SHF.R.S32.HI R3, RZ, 0x1f, R156 ;  /* 0x0000001fff037819 */ /* 0x000fc8000001149c */
[CC--:B------:R-:W-:Y:S02]  /*0a30*/  LEA.HI R157, R3.reuse, R156.reuse, RZ, 0x7 ;  /* 0x0000009c039d7211 */ /* 0x0c0fe400078f38ff */
[----:B------:R-:W-:Y:S02]  /*0a40*/  LEA.HI R0, R3, R156, RZ, 0x2 ;  /* 0x0000009c03007211 */ /* 0x000fe400078f10ff */
[----:B------:R-:W-:Y:S02]  /*0a50*/  LOP3.LUT R23, R157, 0xffffff80, RZ, 0xc0, !PT ;  /* 0xffffff809d177812 */ /* 0x000fe400078ec0ff */
[----:B------:R-:W-:Y:S02]  /*0a60*/  SHF.R.S32.HI R157, RZ, 0x7, R157 ;  /* 0x00000007ff9d7819 */ /* 0x000fe4000001149d */
[----:B------:R-:W-:Y:S01]  /*0a70*/  LOP3.LUT R5, R0, 0xfffffffc, RZ, 0xc0, !PT ;  /* 0xfffffffc00057812 */ /* 0x000fe200078ec0ff */
[----:B------:R-:W-:Y:S02]  /*0a80*/  IMAD.IADD R23, R156, 0x1, -R23 ;  /* 0x000000019c177824 */ /* 0x000fe400078e0a17 */
[----:B------:R-:W-:-:S03]  /*0a90*/  IMAD.HI R0, R157, 0x55555556, RZ ;  /* 0x555555569d007827 */ /* 0x000fc600078e02ff */
[----:B------:R-:W-:Y:S01]  /*0aa0*/  SHF.R.S32.HI R2, RZ, 0x1f, R23 ;  /* 0x0000001fff027819 */ /* 0x000fe20000011417 */
[----:B------:R-:W-:Y:S01]  /*0ab0*/  IMAD.IADD R5, R156, 0x1, -R5 ;  /* 0x000000019c057824 */ /* 0x000fe200078e0a05 */
[----:B------:R-:W-:Y:S02]  /*0ac0*/  LEA.HI R0, R0, R0, RZ, 0x1 ;  /* 0x0000000000007211 */ /* 0x000fe400078f08ff */
[CC--:B------:R-:W-:Y:S02]  /*0ad0*/  LEA.HI R4, R2.reuse, R23.reuse, RZ, 0x2 ;  /* 0x0000001702047211 */ /* 0x0c0fe400078f10ff */
[----:B------:R-:W-:Y:S01]  /*0ae0*/  LEA.HI R2, R2, R23, RZ, 0x5 ;  /* 0x0000001702027211 */ /* 0x000fe200078f28ff */
[----:B------:R-:W-:Y:S01]  /*0af0*/  IMAD R0, R0, -0x3, R157 ;  /* 0xfffffffd00007824 */ /* 0x000fe200078e029d */
[--C-:B------:R-:W-:Y:S02]  /*0b00*/  SHF.R.S32.HI R3, RZ, 0x2, R4.reuse ;  /* 0x00000002ff037819 */ /* 0x100fe40000011404 */
[----:B------:R-:W-:-:S02]  /*0b10*/  SHF.R.S32.HI R6, RZ, 0x1f, R4 ;  /* 0x0000001fff067819 */ /* 0x000fc40000011404 */
[----:B------:R-:W-:Y:S02]  /*0b20*/  SHF.R.S32.HI R2, RZ, 0x5, R2 ;  /* 0x00000005ff027819 */ /* 0x000fe40000011402 */
[----:B------:R-:W-:Y:S02]  /*0b30*/  LEA.HI R6, R6, R3, RZ, 0x3 ;  /* 0x0000000306067211 */ /* 0x000fe400078f18ff */
[----:B------:R-:W-:Y:S02]  /*0b40*/  LEA.HI R7, R5, R5, RZ, 0x1 ;  /* 0x0000000505077211 */ /* 0x000fe400078f08ff */
[----:B------:R-:W-:Y:S02]  /*0b50*/  LOP3.LUT R6, R6, 0xfffffff8, RZ, 0xc0, !PT ;  /* 0xfffffff806067812 */ /* 0x000fe400078ec0ff */
[----:B------:R-:W-:-:S03]  /*0b60*/  LOP3.LUT R4, R4, 0x7ffffffc, RZ, 0xc0, !PT ;  /* 0x7ffffffc04047812 */ /* 0x000fc600078ec0ff */
[----:B------:R-:W-:Y:S01]  /*0b70*/  IMAD.IADD R3, R3, 0x1, -R6 ;  /* 0x0000000103037824 */ /* 0x000fe200078e0a06 */
[----:B------:R-:W-:Y:S01]  /*0b80*/  LOP3.LUT R6, R7, 0x1ffffffe, RZ, 0xc0, !PT ;  /* 0x1ffffffe07067812 */ /* 0x000fe200078ec0ff */
[----:B------:R-:W-:Y:S02]  /*0b90*/  IMAD.IADD R4, R23, 0x1, -R4 ;  /* 0x0000000117047824 */ /* 0x000fe400078e0a04 */
[----:B------:R-:W-:Y:S02]  /*0ba0*/  IMAD R3, R2, 0x10, R3 ;  /* 0x0000001002037824 */ /* 0x000fe400078e0203 */
[----:B------:R-:W-:Y:S02]  /*0bb0*/  IMAD.IADD R6, R5, 0x1, -R6 ;  /* 0x0000000105067824 */ /* 0x000fe400078e0a06 */
[----:B------:R-:W-:Y:S02]  /*0bc0*/  IMAD R8, R0, 0x40, R3 ;  /* 0x0000004000087824 */ /* 0x000fe400078e0203 */
[----:B------:R-:W-:-:S02]  /*0bd0*/  IMAD.SHL.U32 R19, R4, 0x2, RZ ;  /* 0x0000000204137824 */ /* 0x000fc400078e00ff */
[----:B------:R-:W-:Y:S01]  /*0be0*/  IMAD R22, R6, 0x8, R8 ;  /* 0x0000000806167824 */ /* 0x000fe200078e0208 */
[----:B------:R0:W-:Y:S06]  /*0bf0*/  STL [R1], R8 ;  /* 0x0000000801007387 */ /* 0x0001ec0000100800 */
.L_x_1159:
[----:B012---:R-:W1:Y:S01]  /*0c00*/  LDC.64 R6, c[0x0][0xa18] ;  /* 0x00028600ff067b82 */ /* 0x007e620000000a00 */
[----:B---3--:R-:W-:Y:S01]  /*0c10*/  IMAD.U32 R3, RZ, RZ, UR48 ;  /* 0x00000030ff037e24 */ /* 0x008fe2000f8e00ff */
[----:B------:R-:W-:Y:S01]  /*0c20*/  ULDC.64 UR8, c[0x0][0xa20] ;  /* 0x0002880000087ab9 */ /* 0x000fe20000000a00 */
[----:B0---4-:R-:W-:-:S05]  /*0c30*/  IMAD.MOV.U32 R8, RZ, RZ, RZ ;  /* 0x000000ffff087224 */ /* 0x011fca00078e00ff */
[----:B------:R-:W0:Y:S08]  /*0c40*/  LDC.64 R4, c[0x0][0xa28] ;  /* 0x00028a00ff047b82 */ /* 0x000e300000000a00 */
[----:B------:R-:W2:Y:S01]  /*0c50*/  LDC.64 R10, c[0x0][0x418] ;  /* 0x00010600ff0a7b82 */ /* 0x000ea20000000a00 */
[----:B-1----:R-:W-:-:S07]  /*0c60*/  ISETP.NE.U32.AND P1, PT, R6, RZ, PT ;  /* 0x000000ff0600720c */ /* 0x002fce0003f25070 */
[----:B------:R-:W1:Y:S01]  /*0c70*/  LDC R0, c[0x0][0x424] ;  /* 0x00010900ff007b82 */ /* 0x000e620000000800 */
[----:B------:R-:W-:Y:S02]  /*0c80*/  ISETP.NE.AND.EX P1, PT, R7, RZ, PT, P1 ;  /* 0x000000ff0700720c */ /* 0x000fe40003f25310 */
[----:B0-----:R-:W-:-:S05]  /*0c90*/  ISETP.NE.U32.AND P0, PT, R4, RZ, PT ;  /* 0x000000ff0400720c */ /* 0x001fca0003f05070 */
[----:B------:R-:W0:Y:S01]  /*0ca0*/  LDC R17, c[0x0][0x2f0] ;  /* 0x0000bc00ff117b82 */ /* 0x000e220000000800 */
[----:B------:R-:W-:-:S07]  /*0cb0*/  ISETP.NE.AND.EX P0, PT, R5, RZ, PT, P0 ;  /* 0x000000ff0500720c */ /* 0x000fce0003f05300 */
[----:B------:R-:W3:Y:S08]  /*0cc0*/  @P1 LDC.64 R6, c[0x0][0xa18] ;  /* 0x00028600ff061b82 */ /* 0x000ef00000000a00 */
[----:B------:R-:W4:Y:S01]  /*0cd0*/  @P0 LDC.64 R4, c[0x0][0xa28] ;  /* 0x00028a00ff040b82 */ /* 0x000f220000000a00 */
[----:B---3--:R-:W-:-:S05]  /*0ce0*/  @P1 IMAD.WIDE R6, R3, 0x4, R6 ;  /* 0x0000000403061825 */ /* 0x008fca00078e0206 */
[----:B-----5:R3:W5:Y:S01]  /*0cf0*/  @P1 LDG.E R18, desc[UR54][R6.64] ;  /* 0x0000003606121981 */ /* 0x020762000c1e1900 */
[----:B----4-:R-:W-:Y:S01]  /*0d00*/  @P0 IMAD.WIDE R4, R3, 0x4, R4 ;  /* 0x0000000403040825 */ /* 0x010fe200078e0204 */
[----:B------:R-:W-:-:S04]  /*0d10*/  ISETP.NE.U32.AND P2, PT, RZ, UR8, PT ;  /* 0x00000008ff007c0c */ /* 0x000fc8000bf45070 */
[----:B------:R3:W5:Y:S01]  /*0d20*/  @P0 LDG.E R8, desc[UR54][R4.64] ;  /* 0x0000003604080981 */ /* 0x000762000c1e1900 */
[----:B--2---:R-:W-:Y:S01]  /*0d30*/  ISETP.NE.U32.AND P0, PT, R10, RZ, PT ;  /* 0x000000ff0a00720c */ /* 0x004fe20003f05070 */
[----:B------:R-:W-:Y:S01]  /*0d40*/  ULOP3.LUT UR37, UR5, 0xffff, URZ, 0xc0, !UPT ;  /* 0x0000ffff05257892 */ /* 0x000fe2000f8ec03f */
[----:B------:R-:W-:Y:S02]  /*0d50*/  ISETP.NE.AND.EX P2, PT, RZ, UR9, PT, P2 ;  /* 0x00000009ff007c0c */ /* 0x000fe4000bf45320 */
[----:B------:R-:W-:-:S04]  /*0d60*/  ISETP.NE.AND.EX P0, PT, R11, RZ, PT, P0 ;  /* 0x000000ff0b00720c */ /* 0x000fc80003f05300 */
[----:B-1----:R-:W-:Y:S01]  /*0d70*/  SEL R0, R0, 0x1, P0 ;  /* 0x0000000100007807 */ /* 0x002fe20000000000 */
[----:B0--3--:R-:W-:Y:S08]  /*0d80*/  @P1 BRA `(.L_x_1060) ;  /* 0x00000000002c1947 */ /* 0x009ff00003800000 */
[----:B------:R-:W-:Y:S01]  /*0d90*/  ULDC.64 UR8, c[0x0][0xa00] ;  /* 0x0002800000087ab9 */ /* 0x000fe20000000a00 */
[----:B-----5:R-:W0:Y:S01]  /*0da0*/  LDC R18, c[0x0][0x288] ;  /* 0x0000a200ff127b82 */ /* 0x020e220000000800 */
[----:B------:R-:W-:-:S04]  /*0db0*/  ISETP.NE.U32.AND P0, PT, RZ, UR8, PT ;  /* 0x00000008ff007c0c */ /* 0x000fc8000bf05070 */
[----:B------:R-:W-:-:S13]  /*0dc0*/  ISETP.NE.AND.EX P0, PT, RZ, UR9, PT, P0 ;  /* 0x00000009ff007c0c */ /* 0x000fda000bf05300 */
[----:B------:R-:W-:Y:S05]  /*0dd0*/  @!P0 BRA `(.L_x_1060) ;  /* 0x0000000000188947 */ /* 0x000fea0003800000 */
[----:B------:R-:W1:Y:S01]  /*0de0*/  LDC.64 R4, c[0x0][0xa00] ;  /* 0x00028000ff047b82 */ /* 0x000e620000000a00 */
[----:B------:R-:W-:-:S04]  /*0df0*/  IMAD.U32 R3, RZ, RZ, UR48 ;  /* 0x00000030ff037e24 */ /* 0x000fc8000f8e00ff */
[----:B-1----:R-:W-:-:S05]  /*0e00*/  IMAD.WIDE R4, R3, 0x4, R4 ;  /* 0x0000000403047825 */ /* 0x002fca00078e0204 */
[----:B0-----:R-:W2:Y:S04]  /*0e10*/  LDG.E R18, desc[UR54][R4.64] ;  /* 0x0000003604127981 */ /* 0x001ea8000c1e1900 */
[----:B------:R-:W2:Y:S02]  /*0e20*/  LDG.E R3, desc[UR54][R4.64+0x4] ;  /* 0x0000043604037981 */ /* 0x000ea4000c1e1900 */
[----:B--2---:R-:W-:-:S07]  /*0e30*/  IMAD.IADD R18, R3, 0x1, -R18 ;  /* 0x0000000103127824 */ /* 0x004fce00078e0a12 */
.L_x_1060:
[----:B------:R-:W-:Y:S01]  /*0e40*/  UMOV UR38, UR48 ;  /* 0x0000003000267c82 */ /* 0x000fe20008000000 */
[----:B------:R-:W-:Y:S01]  /*0e50*/  IMAD R17, R0, R17, RZ ;  /* 0x0000001100117224 */ /* 0x000fe200078e02ff */
[----:B------:R-:W-:Y:S06]  /*0e60*/  @!P2 BRA `(.L_x_1061) ;  /* 0x000000000018a947 */ /* 0x000fec0003800000 */
[----:B------:R-:W-:Y:S02]  /*0e70*/  ULDC.64 UR8, c[0x0][0xa20] ;  /* 0x0002880000087ab9 */ /* 0x000fe40000000a00 */
[----:B------:R-:W-:-:S06]  /*0e80*/  UIMAD.WIDE UR8, UR48, 0x4, UR8 ;  /* 0x00000004300878a5 */ /* 0x000fcc000f8e0208 */
[----:B------:R-:W-:Y:S02]  /*0e90*/  IMAD.U32 R4, RZ, RZ, UR8 ;  /* 0x00000008ff047e24 */ /* 0x000fe4000f8e00ff */
[----:B------:R-:W-:-:S05]  /*0ea0*/  IMAD.U32 R5, RZ, RZ, UR9 ;  /* 0x00000009ff057e24 */ /* 0x000fca000f8e00ff */
[----:B------:R1:W5:Y:S01]  /*0eb0*/  LDG.E R17, desc[UR54][R4.64] ;  /* 0x0000003604117981 */ /* 0x000362000c1e1900 */
[----:B------:R-:W-:Y:S05]  /*0ec0*/  BRA `(.L_x_1062) ;  /* 0x0000000000287947 */ /* 0x000fea0003800000 */
.L_x_1061:
[----:B------:R-:W-:Y:S02]  /*0ed0*/  ULDC.64 UR8, c[0x0][0xa08] ;  /* 0x0002820000087ab9 */ /* 0x000fe40000000a00 */
[----:B------:R-:W-:-:S04]  /*0ee0*/  ISETP.NE.U32.AND P0, PT, RZ, UR8, PT ;  /* 0x00000008ff007c0c */ /* 0x000fc8000bf05070 */
[----:B------:R-:W-:-:S13]  /*0ef0*/  ISETP.NE.AND.EX P0, PT, RZ, UR9, PT, P0 ;  /* 0x00000009ff007c0c */ /* 0x000fda000bf05300 */
[----:B------:R-:W-:Y:S05]  /*0f00*/  @!P0 BRA `(.L_x_1062) ;  /* 0x0000000000188947 */ /* 0x000fea0003800000 */
[----:B------:R-:W1:Y:S01]  /*0f10*/  LDC.64 R4, c[0x0][0xa08] ;  /* 0x00028200ff047b82 */ /* 0x000e620000000a00 */
[----:B------:R-:W-:-:S04]  /*0f20*/  IMAD.U32 R3, RZ, RZ, UR48 ;  /* 0x00000030ff037e24 */ /* 0x000fc8000f8e00ff */
[----:B-1----:R-:W-:-:S05]  /*0f30*/  IMAD.WIDE R4, R3, 0x4, R4 ;  /* 0x0000000403047825 */ /* 0x002fca00078e0204 */
[----:B------:R-:W2:Y:S04]  /*0f40*/  LDG.E R17, desc[UR54][R4.64] ;  /* 0x0000003604117981 */ /* 0x000ea8000c1e1900 */
[----:B------:R-:W2:Y:S02]  /*0f50*/  LDG.E R0, desc[UR54][R4.64+0x4] ;  /* 0x0000043604007981 */ /* 0x000ea4000c1e1900 */
[----:B--2---:R-:W-:-:S07]  /*0f60*/  IMAD.IADD R17, R0, 0x1, -R17 ;  /* 0x0000000100117824 */ /* 0x004fce00078e0a11 */
.L_x_1062:
[----:B------:R-:W-:Y:S01]  /*0f70*/  ULDC.64 UR10, c[0x0][0x990] ;  /* 0x00026400000a7ab9 */ /* 0x000fe20000000a00 */
[----:B------:R-:W-:Y:S01]  /*0f80*/  ULDC.64 UR8, c[0x0][0x998] ;  /* 0x0002660000087ab9 */ /* 0x000fe20000000a00 */
[----:B------:R-:W-:Y:S01]  /*0f90*/  UISETP.NE.U32.AND UP0, UPT, UR10, URZ, UPT ;  /* 0x0000003f0a00728c */ /* 0x000fe2000bf05070 */
[----:B------:R-:W-:Y:S01]  /*0fa0*/  IMAD.MOV.U32 R3, RZ, RZ, 0x3f800000 ;  /* 0x3f800000ff037424 */ /* 0x000fe200078e00ff */
[----:B------:R-:W-:Y:S01]  /*0fb0*/  UISETP.NE.U32.AND UP1, UPT, UR8, URZ, UPT ;  /* 0x0000003f0800728c */ /* 0x000fe2000bf25070 */
[----:B------:R-:W-:Y:S01]  /*0fc0*/  IMAD.MOV.U32 R0, RZ, RZ, 0x3f800000 ;  /* 0x3f800000ff007424 */ /* 0x000fe200078e00ff */
[----:B------:R-:W-:Y:S02]  /*0fd0*/  UISETP.NE.AND.EX UP0, UPT, UR11, URZ, UPT, UP0 ;  /* 0x0000003f0b00728c */ /* 0x000fe4000bf05300 */
[----:B------:R-:W-:-:S04]  /*0fe0*/  UISETP.NE.AND.EX UP1, UPT, UR9, URZ, UPT, UP1 ;  /* 0x0000003f0900728c */ /* 0x000fc8000bf25310 */
[----:B------:R-:W-:Y:S02]  /*0ff0*/  PLOP3.LUT P0, PT, PT, PT, UP0, 0x80, 0x0 ;  /* 0x000000000000781c */ /* 0x000fe40003f0f008 */
[----:B------:R-:W-:-:S03]  /*1000*/  PLOP3.LUT P1, PT, PT, PT, UP1, 0x80, 0x0 ;  /* 0x000000000000781c */ /* 0x000fc60003f2f018 */
[----:B------:R-:W-:Y:S02]  /*1010*/  @UP0 USHF.R.S32.HI UR4, URZ, 0x1f, UR48 ;  /* 0x0000001f3f040899 */ /* 0x000fe40008011430 */
[----:B------:R-:W-:Y:S01]  /*1020*/  @UP1 USHF.R.S32.HI UR7, URZ, 0x1f, UR48 ;  /* 0x0000001f3f071899 */ /* 0x000fe20008011430 */
[----:B------:R-:W-:Y:S01]  /*1030*/  @UP0 ULDC.64 UR14, c[0x0][0x9a8] ;  /* 0x00026a00000e0ab9 */ /* 0x000fe20000000a00 */
[----:B------:R-:W-:Y:S01]  /*1040*/  @UP1 ULDC.64 UR16, c[0x0][0x9b8] ;  /* 0x00026e0000101ab9 */ /* 0x000fe20000000a00 */
[----:B------:R-:W-:Y:S02]  /*1050*/  @UP0 UIMAD UR4, UR4, UR14, URZ ;  /* 0x0000000e040402a4 */ /* 0x000fe4000f8e023f */
[----:B------:R-:W-:Y:S02]  /*1060*/  @UP1 UIMAD UR7, UR7, UR16, URZ ;  /* 0x00000010070712a4 */ /* 0x000fe4000f8e023f */
[----:B------:R-:W-:Y:S02]  /*1070*/  @UP0 UIMAD.WIDE.U32 UR12, UR48, UR14, URZ ;  /* 0x0000000e300c02a5 */ /* 0x000fe4000f8e003f */
[----:B------:R-:W-:-:S02]  /*1080*/  @UP0 UIMAD UR4, UR48, UR15, UR4 ;  /* 0x0000000f300402a4 */ /* 0x000fc4000f8e0204 */
[----:B------:R-:W-:Y:S02]  /*1090*/  @UP1 UIMAD.WIDE.U32 UR14, UR48, UR16, URZ ;  /* 0x00000010300e12a5 */ /* 0x000fe4000f8e003f */
[----:B------:R-:W-:Y:S02]  /*10a0*/  @UP1 UIMAD UR7, UR48, UR17, UR7 ;  /* 0x00000011300712a4 */ /* 0x000fe4000f8e0207 */
[----:B------:R-:W-:Y:S02]  /*10b0*/  @UP0 UIADD3 UR13, UR13, UR4, URZ ;  /* 0x000000040d0d0290 */ /* 0x000fe4000fffe03f */
[----:B------:R-:W-:Y:S01]  /*10c0*/  @UP1 UIADD3 UR15, UR15, UR7, URZ ;  /* 0x000000070f0f1290 */ /* 0x000fe2000fffe03f */
[----:B------:R-:W-:Y:S01]  /*10d0*/  @UP0 ULDC.64 UR16, c[0x0][0x9b0] ;  /* 0x00026c0000100ab9 */ /* 0x000fe20000000a00 */
[----:B------:R-:W-:Y:S01]  /*10e0*/  @UP1 ULDC.64 UR18, c[0x0][0x9c0] ;  /* 0x0002700000121ab9 */ /* 0x000fe20000000a00 */
[----:B------:R-:W-:Y:S02]  /*10f0*/  @UP0 UIMAD.WIDE.U32 UR12, UR37, UR16, UR12 ;  /* 0x00000010250c02a5 */ /* 0x000fe4000f8e000c */
[----:B------:R-:W-:-:S02]  /*1100*/  @UP1 UIMAD.WIDE.U32 UR14, UR37, UR18, UR14 ;  /* 0x00000012250e12a5 */ /* 0x000fc4000f8e000e */
[----:B------:R-:W-:Y:S02]  /*1110*/  @UP0 UIMAD UR7, UR37, UR17, UR13 ;  /* 0x00000011250702a4 */ /* 0x000fe4000f8e020d */
[----:B------:R-:W-:Y:S02]  /*1120*/  @UP1 UIMAD UR4, UR37, UR19, UR15 ;  /* 0x00000013250412a4 */ /* 0x000fe4000f8e020f */
[----:B------:R-:W-:Y:S02]  /*1130*/  @UP0 ULEA UR10, UP2, UR12, UR10, 0x2 ;  /* 0x0000000a0c0a0291 */ /* 0x000fe4000f84103f */
[----:B------:R-:W-:Y:S02]  /*1140*/  @UP1 ULEA UR8, UP3, UR14, UR8, 0x2 ;  /* 0x000000080e081291 */ /* 0x000fe4000f86103f */
[----:B------:R-:W-:Y:S02]  /*1150*/  @UP0 ULEA.HI.X UR11, UR12, UR11, UR7, 0x2, UP2 ;  /* 0x0000000b0c0b0291 */ /* 0x000fe400090f1407 */
[----:B------:R-:W-:Y:S01]  /*1160*/  @UP1 ULEA.HI.X UR9, UR14, UR9, UR4, 0x2, UP3 ;  /* 0x000000090e091291 */ /* 0x000fe200098f1404 */
[----:B-1----:R-:W-:-:S02]  /*1170*/  IMAD.U32 R4, RZ, RZ, UR10 ;  /* 0x0000000aff047e24 */ /* 0x002fc4000f8e00ff */
[----:B------:R-:W-:Y:S01]  /*1180*/  IMAD.U32 R6, RZ, RZ, UR8 ;  /* 0x00000008ff067e24 */ /* 0x000fe2000f8e00ff */
[----:B------:R-:W-:Y:S01]  /*1190*/  ULDC UR4, c[0x0][0x448] ;  /* 0x0001120000047ab9 */ /* 0x000fe20000000800 */
[----:B------:R-:W-:Y:S02]  /*11a0*/  IMAD.U32 R5, RZ, RZ, UR11 ;  /* 0x0000000bff057e24 */ /* 0x000fe4000f8e00ff */
[----:B------:R-:W-:Y:S01]  /*11b0*/  IMAD.U32 R7, RZ, RZ, UR9 ;  /* 0x00000009ff077e24 */ /* 0x000fe2000f8e00ff */
[----:B------:R-:W-:Y:S02]  /*11c0*/  UISETP.NE.AND UP5, UPT, UR4, 0x1, UPT ;  /* 0x000000010400788c */ /* 0x000fe4000bfa5270 */
[----:B------:R-:W2:Y:S01]  /*11d0*/  @P0 LDG.E R3, desc[UR54][R4.64] ;  /* 0x0000003604030981 */ /* 0x000ea2000c1e1900 */
[----:B-----5:R-:W-:Y:S01]  /*11e0*/  IMAD.IADD R17, R17, 0x1, -R8 ;  /* 0x0000000111117824 */ /* 0x020fe200078e0a08 */
[----:B------:R-:W-:Y:S02]  /*11f0*/  UIMAD UR39, UR6, 0xc0, URZ ;  /* 0x000000c0062778a4 */ /* 0x000fe4000f8e023f */
[----:B------:R-:W2:Y:S01]  /*1200*/  @P1 LDG.E R0, desc[UR54][R6.64] ;  /* 0x0000003606001981 */ /* 0x000ea2000c1e1900 */
[----:B------:R-:W-:Y:S01]  /*1210*/  ULDC.64 UR6, c[0x0][0x9e0] ;  /* 0x0002780000067ab9 */ /* 0x000fe20000000a00 */
[----:B0-----:R-:W-:Y:S01]  /*1220*/  IADD3 R8, R17, 0x1, -R18 ;  /* 0x0000000111087810 */ /* 0x001fe20007ffe812 */
[----:B------:R-:W-:-:S02]  /*1230*/  UIADD3 UR4, UR39, 0xbf, URZ ;  /* 0x000000bf27047890 */ /* 0x000fc4000fffe03f */
[----:B------:R-:W-:Y:S01]  /*1240*/  @UP5 ULDC UR8, c[0x0][0x44c] ;  /* 0x0001130000085ab9 */ /* 0x000fe20000000800 */
[----:B------:R-:W-:Y:S01]  /*1250*/  R2UR UR10, R8 ;  /* 0x00000000080a72ca */ /* 0x000fe200000e0000 */
[----:B------:R-:W-:Y:S02]  /*1260*/  UIMAD.WIDE.U32 UR8, UR4, UR8, URZ ;  /* 0x00000008040872a5 */ /* 0x000fe4000f8e003f */
[----:B------:R-:W-:Y:S01]  /*1270*/  UISETP.GE.AND UP4, UPT, UR7, 0x1, UPT ;  /* 0x000000010700788c */ /* 0x000fe2000bf86270 */
[----:B------:R-:W-:Y:S01]  /*1280*/  @UP5 ULDC UR12, c[0x0][0x450] ;  /* 0x00011400000c5ab9 */ /* 0x000fe20000000800 */
[----:B------:R-:W-:Y:S01]  /*1290*/  ULDC UR11, c[0x0][0x988] ;  /* 0x00026200000b7ab9 */ /* 0x000fe20000000800 */
[----:B------:R-:W-:-:S03]  /*12a0*/  @UP5 USHF.R.U32.HI UR4, URZ, UR12, UR9 ;  /* 0x0000000c3f045299 */ /* 0x000fc60008011609 */
[----:B------:R-:W-:Y:S01]  /*12b0*/  PLOP3.LUT P0, PT, PT, PT, UP4, 0x40, 0x0 ;  /* 0x000000000000781c */ /* 0x000fe20003f0e848 */
[----:B------:R-:W-:Y:S02]  /*12c0*/  UP2UR UR50, UPR, URZ, 0x20 ;  /* 0x000000203f327883 */ /* 0x000fe40008000000 */
[----:B------:R-:W-:Y:S02]  /*12d0*/  UP2UR UR49, UPR, URZ, 0x10 ;  /* 0x000000103f317883 */ /* 0x000fe40008000000 */
[----:B------:R-:W-:-:S04]  /*12e0*/  UIADD3 UR8, UR10, UR4, URZ ;  /* 0x000000040a087290 */ /* 0x000fc8000fffe03f */
[----:B------:R-:W-:Y:S01]  /*12f0*/  UIADD3 UR6, UR8, UR6, URZ ;  /* 0x0000000608067290 */ /* 0x000fe2000fffe03f */
[----:B--2---:R-:W-:-:S04]  /*1300*/  FMUL.FTZ R0, R3, R0 ;  /* 0x0000000003007220 */ /* 0x004fc80000410000 */
        /* <DEDUP_REMOVED lines=14> */
.L_x_1064:
[----:B------:R-:W-:-:S11]  /*13f0*/  UISETP.NE.AND UP0, UPT, UR7, 0x1, UPT ;  /* 0x000000010700788c */ /* 0x000fd6000bf05270 */
[----:B------:R-:W-:Y:S02]  /*1400*/  @UP0 ULDC.64 UR10, c[0x0][0x9e8] ;  /* 0x00027a00000a0ab9 */ /* 0x000fe40000000a00 */
[----:B------:R-:W-:-:S04]  /*1410*/  UIMAD.WIDE.U32 UR8, UR4, UR10, URZ ;  /* 0x0000000a040872a5 */ /* 0x000fc8000f8e003f */
[----:B------:R-:W-:-:S12]  /*1420*/  @UP0 USHF.R.U32.HI UR4, URZ, UR11, UR9 ;  /* 0x0000000b3f040299 */ /* 0x000fd80008011609 */
.L_x_1065:
[----:B------:R-:W-:-:S06]  /*1430*/  UIMAD UR4, UR4, UR7, UR7 ;  /* 0x00000007040472a4 */ /* 0x000fcc000f8e0207 */
[----:B------:R-:W-:-:S07]  /*1440*/  VIMNMX R0, R0, UR4, PT ;  /* 0x0000000400007c48 */ /* 0x000fce000bfe0100 */
.L_x_1063:
[----:B------:R-:W-:Y:S01]  /*1450*/  UISETP.NE.AND UP0, UPT, UR50, URZ, UPT ;  /* 0x0000003f3200728c */ /* 0x000fe2000bf05270 */
[C---:B------:R-:W-:Y:S01]  /*1460*/  IMAD.IADD R105, R17.reuse, 0x1, -R18 ;  /* 0x0000000111697824 */ /* 0x040fe200078e0a12 */
[----:B------:R-:W-:Y:S01]  /*1470*/  UMOV UR4, UR39 ;  /* 0x0000002700047c82 */ /* 0x000fe20008000000 */
[----:B------:R-:W-:Y:S02]  /*1480*/  VIADD R3, R0, 0x9f ;  /* 0x0000009f00037836 */ /* 0x000fe40000000000 */
[----:B------:R-:W-:Y:S01]  /*1490*/  VIADD R0, R17, 0x9f ;  /* 0x0000009f11007836 */ /* 0x000fe20000000000 */
        /* <DEDUP_REMOVED lines=28> */
.L_x_1067:
[----:B------:R-:W-:-:S11]  /*1660*/  UISETP.NE.AND UP0, UPT, UR7, 0x1, UPT ;  /* 0x000000010700788c */ /* 0x000fd6000bf05270 */
[----:B------:R-:W-:Y:S02]  /*1670*/  @UP0 ULDC.64 UR10, c[0x0][0x9e8] ;  /* 0x00027a00000a0ab9 */ /* 0x000fe40000000a00 */
[----:B------:R-:W-:-:S04]  /*1680*/  UIMAD.WIDE.U32 UR8, UR4, UR10, URZ ;  /* 0x0000000a040872a5 */ /* 0x000fc8000f8e003f */
[----:B------:R-:W-:-:S12]  /*1690*/  @UP0 USHF.R.U32.HI UR4, URZ, UR11, UR9 ;  /* 0x0000000b3f040299 */ /* 0x000fd80008011609 */
.L_x_1068:
[----:B------:R-:W-:-:S04]  /*16a0*/  UIMAD UR4, UR4, UR7, URZ ;  /* 0x00000007040472a4 */ /* 0x000fc8000f8e023f */
[----:B------:R-:W-:-:S04]  /*16b0*/  UISETP.LT.AND UP0, UPT, UR6, UR4, UPT ;  /* 0x000000040600728c */ /* 0x000fc8000bf01270 */
[----:B------:R-:W-:-:S12]  /*16c0*/  USEL UR6, UR6, UR4, !UP0 ;  /* 0x0000000406067287 */ /* 0x000fd8000c000000 */
.L_x_1066:
[----:B------:R-:W-:-:S04]  /*16d0*/  UIMAD.WIDE UR6, UR6, 0x66666667, URZ ;  /* 0x66666667060678a5 */ /* 0x000fc8000f8e023f */
[----:B------:R-:W-:-:S04]  /*16e0*/  USHF.R.U32.HI UR4, URZ, 0x1f, UR7 ;  /* 0x0000001f3f047899 */ /* 0x000fc80008011607 */
[----:B------:R-:W-:Y:S02]  /*16f0*/  ULEA.HI.SX32 UR7, UR7, UR4, 0x1a ;  /* 0x0000000407077291 */ /* 0x000fe4000f8fd23f */
[----:B------:R-:W-:Y:S02]  /*1700*/  ULOP3.LUT UR4, UR5, 0xff000000, URZ, 0xc0, !UPT ;  /* 0xff00000005047892 */ /* 0x000fe4000f8ec03f */
[----:B------:R-:W-:Y:S02]  /*1710*/  UISETP.LT.AND UP0, UPT, URZ, UR7, UPT ;  /* 0x000000073f00728c */ /* 0x000fe4000bf01270 */
[----:B------:R-:W-:Y:S02]  /*1720*/  ULOP3.LUT UR5, UR5, 0xff0000, URZ, 0xc0, !UPT ;  /* 0x00ff000005057892 */ /* 0x000fe4000f8ec03f */
[----:B------:R-:W-:Y:S02]  /*1730*/  USEL UR43, URZ, UR7, !UP0 ;  /* 0x000000073f2b7287 */ /* 0x000fe4000c000000 */
[----:B------:R-:W-:-:S04]  /*1740*/  USHF.R.U32.HI UR4, URZ, 0x8, UR4 ;  /* 0x000000083f047899 */ /* 0x000fc80008011604 */
[----:B------:R-:W-:Y:S01]  /*1750*/  ISETP.GT.AND P0, PT, R104, UR43, PT ;  /* 0x0000002b68007c0c */ /* 0x000fe2000bf04270 */
[----:B------:R-:W-:-:S03]  /*1760*/  ULEA.HI UR5, UR5, UR4, URZ, 0x10 ;  /* 0x0000000405057291 */ /* 0x000fc6000f8f803f */
[----:B------:R-:W-:Y:S01]  /*1770*/  UMOV UR4, URZ ;  /* 0x0000003f00047c82 */ /* 0x000fe20008000000 */
[----:B------:R-:W-:Y:S02]  /*1780*/  ULOP3.LUT UR41, UR5, 0xff, URZ, 0xc0, !UPT ;  /* 0x000000ff05297892 */ /* 0x000fe4000f8ec03f */
[----:B------:R-:W-:-:S06]  /*1790*/  USHF.R.U32.HI UR42, URZ, 0x10, UR5 ;  /* 0x000000103f2a7899 */ /* 0x000fcc0008011605 */
[----:B------:R-:W-:Y:S06]  /*17a0*/  @!P0 BRA `(.L_x_1069) ;  /* 0x0000000000988947 */ /* 0x000fec0003800000 */
[----:B------:R-:W-:Y:S01]  /*17b0*/  UISETP.NE.AND UP0, UPT, UR42, URZ, UPT ;  /* 0x0000003f2a00728c */ /* 0x000fe2000bf05270 */
[----:B------:R-:W-:-:S03]  /*17c0*/  ULDC UR4, c[0x0][0x9f0] ;  /* 0x00027c0000047ab9 */ /* 0x000fc60000000800 */
[----:B------:R-:W-:-:S03]  /*17d0*/  USEL UR9, UR42, UR4, UP0 ;  /* 0x000000042a097287 */ /* 0x000fc60008000000 */
[----:B------:R-:W-:-:S03]  /*17e0*/  UMOV UR4, URZ ;  /* 0x0000003f00047c82 */ /* 0x000fc60008000000 */
[----:B------:R-:W-:-:S05]  /*17f0*/  IMAD.U32 R5, RZ, RZ, UR9 ;  /* 0x00000009ff057e24 */ /* 0x000fca000f8e00ff */
        /* <DEDUP_REMOVED lines=33> */
.L_x_1069:
[----:B------:R-:W-:Y:S02]  /*1a10*/  UIMAD UR43, UR41, UR4, UR43 ;  /* 0x00000004292b72a4 */ /* 0x000fe4000f8e022b */
[----:B------:R-:W-:Y:S01]  /*1a20*/  IMAD.U32 R3, RZ, RZ, UR4 ;  /* 0x00000004ff037e24 */ /* 0x000fe2000f8e00ff */
[----:B------:R-:W-:Y:S02]  /*1a30*/  PLOP3.LUT P0, PT, PT, PT, PT, 0x80, 0x0 ;  /* 0x000000000000781c */ /* 0x000fe40003f0f070 */
[----:B------:R-:W-:Y:S02]  /*1a40*/  CS2R R28, SRZ ;  /* 0x00000000001c7805 */ /* 0x000fe4000001ff00 */
[----:B------:R-:W-:Y:S02]  /*1a50*/  CS2R R6, SRZ ;  /* 0x0000000000067805 */ /* 0x000fe4000001ff00 */
[----:B------:R-:W-:Y:S02]  /*1a60*/  CS2R R24, SRZ ;  /* 0x0000000000187805 */ /* 0x000fe4000001ff00 */
[----:B------:R-:W-:-:S02]  /*1a70*/  VIADDMNMX R104, R3, UR43, R104, PT ;  /* 0x0000002b03687c46 */ /* 0x000fc4000b800168 */
[----:B------:R-:W-:Y:S02]  /*1a80*/  CS2R R30, SRZ ;  /* 0x00000000001e7805 */ /* 0x000fe4000001ff00 */
[----:B------:R-:W-:Y:S02]  /*1a90*/  CS2R R26, SRZ ;  /* 0x00000000001a7805 */ /* 0x000fe4000001ff00 */
[----:B------:R-:W-:Y:S02]  /*1aa0*/  CS2R R36, SRZ ;  /* 0x0000000000247805 */ /* 0x000fe4000001ff00 */
[----:B------:R-:W-:Y:S02]  /*1ab0*/  ISETP.GT.AND P1, PT, R104, UR43, PT ;  /* 0x0000002b68007c0c */ /* 0x000fe4000bf24270 */
        /* <DEDUP_REMOVED lines=10> */
[----:B------:R-:W-:Y:S01]  /*1b60*/  CS2R R50, SRZ ;  /* 0x0000000000327805 */ /* 0x000fe2000001ff00 */
[----:B------:R-:W-:Y:S06]  /*1b70*/  @!P1 BRA `(.L_x_1070) ;  /* 0x000000ec00449947 */ /* 0x000fec0003800000 */
[----:B------:R-:W0:Y:S01]  /*1b80*/  SHFL.IDX PT, R0, R157, RZ, 0x1f ;  /* 0x00001fff9d007589 */ /* 0x000e2200000e0000 */
[----:B------:R-:W1:Y:S01]  /*1b90*/  S2UR UR44, SR_CgaCtaId ;  /* 0x00000000002c79c3 */ /* 0x000e620000008800 */
[----:B------:R-:W-:Y:S01]  /*1ba0*/  UMOV UR45, 0x400 ;  /* 0x00000400002d7882 */ /* 0x000fe20000000000 */
[----:B0-----:R-:W-:Y:S01]  /*1bb0*/  R2UR UR6, R0 ;  /* 0x00000000000672ca */ /* 0x001fe200000e0000 */
[----:B-1----:R-:W-:-:S12]  /*1bc0*/  ULEA UR45, UR44, UR45, 0x18 ;  /* 0x0000002d2c2d7291 */ /* 0x002fd8000f8ec03f */
        /* <DEDUP_REMOVED lines=26> */
.L_x_1071:
[----:B------:R-:W-:Y:S01]  /*1d70*/  ULEA.HI UR4, UR46, UR46, URZ, 0x1 ;  /* 0x0000002e2e047291 */ /* 0x000fe2000f8f083f */
[----:B------:R-:W-:-:S03]  /*1d80*/  IMAD.U32 R3, RZ, RZ, UR47 ;  /* 0x0000002fff037e24 */ /* 0x000fc6000f8e00ff */
[----:B------:R-:W-:Y:S02]  /*1d90*/  ULOP3.LUT UR4, UR4, 0xfffffffe, URZ, 0xc0, !UPT ;  /* 0xfffffffe04047892 */ /* 0x000fe4000f8ec03f */
[----:B------:R-:W-:Y:S02]  /*1da0*/  ISETP.NE.AND P0, PT, R3, 0x3, PT ;  /* 0x000000030300780c */ /* 0x000fe40003f05270 */
[----:B------:R-:W-:-:S06]  /*1db0*/  UIADD3 UR4, UR46, -UR4, URZ ;  /* 0x800000042e047290 */ /* 0x000fcc000fffe03f */
[----:B------:R-:W-:-:S05]  /*1dc0*/  IMAD.U32 R0, RZ, RZ, UR4 ;  /* 0x00000004ff007e24 */ /* 0x000fca000f8e00ff */
[----:B------:R-:W-:-:S04]  /*1dd0*/  SHF.L.U32 R0, R0, 0x1f, RZ ;  /* 0x0000001f00007819 */ /* 0x000fc800000006ff */
[----:B------:R-:W0:Y:S02]  /*1de0*/  SYNCS.PHASECHK.TRANS64.TRYWAIT P1, [UR45+0x13200], R0 ;  /* 0x01320000ff0075a7 */ /* 0x000e24000802016d */
[----:B0-----:R-:W-:Y:S05]  /*1df0*/  @!P1 BRA `(.L_x_1072) ;  /* 0x0000018c003c9947 */ /* 0x001fea0003800000 */
.L_x_1268:
[----:B------:R-:W-:Y:S05]  /*1e00*/  @!P0 BRA `(.L_x_1073) ;  /* 0x0000000000048947 */ /* 0x000fea0003800000 */
[----:B------:R-:W-:Y:S01]  /*1e10*/  BPT.TRAP 0x1 ;  /* 0x000000040000795c */ /* 0x000fe20000300000 */
.L_x_1073:
[----:B0-----:R-:W-:Y:S02]  /*1e20*/  IMAD.U32 R3, RZ, RZ, UR51 ;  /* 0x00000033ff037e24 */ /* 0x001fe4000f8e00ff */
[----:B------:R-:W-:-:S03]  /*1e30*/  IMAD.U32 R0, RZ, RZ, UR52 ;  /* 0x00000034ff007e24 */ /* 0x000fc6000f8e00ff */
[----:B------:R-:W-:Y:S02]  /*1e40*/  LEA R3, R3, UR45, 0x3 ;  /* 0x0000002d03037c11 */ /* 0x000fe4000f8e18ff */
[----:B------:R-:W-:-:S04]  /*1e50*/  SHF.L.U32 R0, R0, 0x1f, RZ ;  /* 0x0000001f00007819 */ /* 0x000fc800000006ff */
[----:B------:R0:W1:Y:S01]  /*1e60*/  SYNCS.PHASECHK.TRANS64.TRYWAIT P1, [R3+URZ+0x13230], R0 ;  /* 0x01323000030075a7 */ /* 0x000062000802017f */
[----:B------:R-:W-:Y:S05]  /*1e70*/  @!P0 BRA `(.L_x_1074) ;  /* 0x0000000000048947 */ /* 0x000fea0003800000 */
[----:B------:R-:W-:Y:S01]  /*1e80*/  BPT.TRAP 0x1 ;  /* 0x000000040000795c */ /* 0x000fe20000300000 */
.L_x_1074:
[----:B-1----:R-:W-:Y:S05]  /*1e90*/  @P1 BRA `(.L_x_1075) ;  /* 0x0000000000081947 */ /* 0x002fea0003800000 */
[----:B------:R-:W1:Y:S02]  /*1ea0*/  SYNCS.PHASECHK.TRANS64.TRYWAIT P1, [R3+URZ+0x13230], R0 ;  /* 0x01323000030075a7 */ /* 0x000e64000802017f */
[----:B-1----:R-:W-:Y:S05]  /*1eb0*/  @!P1 BRA `(.L_x_1076) ;  /* 0x0000018c00249947 */ /* 0x002fea0003800000 */
.L_x_1075:
[----:B------:R-:W-:-:S04]  /*1ec0*/  UIADD3 UR4, UR45, 0xe000, URZ ;  /* 0x0000e0002d047890 */ /* 0x000fc8000fffe03f */
[----:B------:R-:W-:-:S04]  /*1ed0*/  USHF.R.U32.HI UR4, URZ, 0x4, UR4 ;  /* 0x000000043f047899 */ /* 0x000fc80008011604 */
[----:B------:R-:W-:-:S06]  /*1ee0*/  ULOP3.LUT UR4, UR4, 0x3fff, URZ, 0xc0, !UPT ;  /* 0x00003fff04047892 */ /* 0x000fcc000f8ec03f */
[----:B------:R-:W-:Y:S01]  /*1ef0*/  IMAD.U32 R9, RZ, RZ, UR4 ;  /* 0x00000004ff097e24 */ /* 0x000fe2000f8e00ff */
[----:B------:R-:W-:Y:S05]  /*1f00*/  WARPSYNC.ALL ;  /* 0x0000000000007948 */ /* 0x000fea0003800000 */
[----:B------:R-:W-:-:S04]  /*1f10*/  LOP3.LUT R9, R9, 0x10000, RZ, 0xfc, !PT ;  /* 0x0001000009097812 */ /* 0x000fc800078efcff */
[----:B------:R-:W-:Y:S01]  /*1f20*/  R2UR UR12, R9 ;  /* 0x00000000090c72ca */ /* 0x000fe200000e0000 */
[----:B------:R-:W-:Y:S01]  /*1f30*/  ULOP3.LUT UR53, UR53, 0x10000, URZ, 0xfc, !UPT ;  /* 0x0001000035357892 */ /* 0x000fe2000f8efc3f */
[----:B------:R-:W-:Y:S01]  /*1f40*/  WARPGROUP.ARRIVE ;  /* 0x00000000000079c5 */ /* 0x000fe20000000000 */
[----:B------:R-:W-:Y:S01]  /*1f50*/  UMOV UR9, 0x80000020 ;  /* 0x8000002000097882 */ /* 0x000fe20000000000 */
[----:B------:R-:W-:Y:S01]  /*1f60*/  UMOV UR11, 0x80000020 ;  /* 0x80000020000b7882 */ /* 0x000fe20000000000 */
[----:B------:R-:W-:-:S03]  /*1f70*/  UMOV UR7, 0x80000020 ;  /* 0x8000002000077882 */ /* 0x000fc60000000000 */
[----:B------:R-:W-:-:S05]  /*1f80*/  UMOV UR8, UR53 ;  /* 0x0000003500087c82 */ /* 0x000fca0008000000 */
        /* <DEDUP_REMOVED lines=60> */
.L_x_1077:
[----:B------:R-:W-:Y:S01]  /*2350*/  UISETP.NE.AND UP1, UPT, UR50, URZ, UPT ;  /* 0x0000003f3200728c */ /* 0x000fe2000bf25270 */
[----:B------:R-:W-:Y:S01]  /*2360*/  VIADD R4, R22, UR39 ;  /* 0x0000002716047c36 */ /* 0x000fe20008000000 */
[----:B------:R-:W-:Y:S01]  /*2370*/  R2UR UR6, R3 ;  /* 0x00000000030672ca */ /* 0x000fe200000e0000 */
[----:B01----:R-:W-:Y:S01]  /*2380*/  IMAD.MOV.U32 R3, RZ, RZ, -0xa0 ;  /* 0xffffff60ff037424 */ /* 0x003fe200078e00ff */
[----:B------:R-:W-:Y:S02]  /*2390*/  UISETP.NE.AND UP0, UPT, UR49, URZ, UPT ;  /* 0x0000003f3100728c */ /* 0x000fe4000bf05270 */
[----:B------:R-:W-:Y:S01]  /*23a0*/  PLOP3.LUT P1, PT, PT, PT, UP1, 0x80, 0x0 ;  /* 0x000000000000781c */ /* 0x000fe20003f2f018 */
[----:B------:R-:W-:Y:S01]  /*23b0*/  IMAD R6, R104, R3, 0xa1 ;  /* 0x000000a168067424 */ /* 0x000fe200078e0203 */
[----:B------:R-:W-:Y:S01]  /*23c0*/  PLOP3.LUT P2, PT, PT, PT, UP1, 0x80, 0x0 ;  /* 0x000000000000781c */ /* 0x000fe20003f4f018 */
[----:B------:R-:W-:Y:S01]  /*23d0*/  ULDC UR21, c[0x0][0x9dc] ;  /* 0x0002770000157ab9 */ /* 0x000fe20000000800 */
[----:B------:R-:W-:Y:S01]  /*23e0*/  ULDC UR11, c[0x0][0x9e0] ;  /* 0x00027800000b7ab9 */ /* 0x000fe20000000800 */
[----:B------:R-:W-:Y:S01]  /*23f0*/  @UP1 ULDC UR7, c[0x0][0x44c] ;  /* 0x0001130000071ab9 */ /* 0x000fe20000000800 */
[----:B------:R-:W-:Y:S01]  /*2400*/  IADD3 R3, R17, R6, -R19 ;  /* 0x0000000611037210 */ /* 0x000fe20007ffe813 */
[----:B------:R-:W-:-:S02]  /*2410*/  VIADD R12, R6, 0xffffffff ;  /* 0xffffffff060c7836 */ /* 0x000fc40000000000 */
[----:B------:R-:W-:Y:S02]  /*2420*/  UIADD3 UR6, UR6, 0x13240, URZ ;  /* 0x0001324006067890 */ /* 0x000fe4000fffe03f */
[----:B------:R-:W-:Y:S02]  /*2430*/  IMAD.IADD R3, R3, 0x1, -R18 ;  /* 0x0000000103037824 */ /* 0x000fe400078e0a12 */
[----:B------:R-:W-:Y:S01]  /*2440*/  @P1 IMAD.HI.U32 R0, R4, UR7, RZ ;  /* 0x0000000704001c27 */ /* 0x000fe2000f8e00ff */
[----:B------:R-:W-:Y:S01]  /*2450*/  @UP1 ULDC UR7, c[0x0][0x450] ;  /* 0x0001140000071ab9 */ /* 0x000fe20000000800 */
[----:B------:R-:W-:Y:S01]  /*2460*/  UPRMT UR6, UR44, 0x654, UR6 ;  /* 0x000006542c067896 */ /* 0x000fe20008000006 */
[----:B------:R-:W-:Y:S01]  /*2470*/  PLOP3.LUT P1, PT, PT, PT, UP0, 0x40, 0x0 ;  /* 0x000000000000781c */ /* 0x000fe20003f2e808 */
[----:B------:R-:W-:Y:S01]  /*2480*/  VIADD R10, R3, UR11 ;  /* 0x0000000b030a7c36 */ /* 0x000fe20008000000 */
[----:B------:R-:W-:Y:S01]  /*2490*/  @P2 SHF.R.U32.HI R4, RZ, UR7, R0 ;  /* 0x00000007ff042c19 */ /* 0x000fe20008011600 */
[----:B------:R-:W-:-:S02]  /*24a0*/  IMAD R0, R104, -0xa0, R17 ;  /* 0xffffff6068007824 */ /* 0x000fc400078e0211 */
[----:B------:R-:W-:Y:S02]  /*24b0*/  IMAD.IADD R6, R12, 0x1, -R19 ;  /* 0x000000010c067824 */ /* 0x000fe400078e0a13 */
[----:B------:R-:W0:Y:S01]  /*24c0*/  SHFL.IDX PT, R8, R4, RZ, 0x1c1f ;  /* 0x001c1fff04087589 */ /* 0x000e2200000e0000 */
[----:B------:R-:W-:Y:S01]  /*24d0*/  SYNCS.ARRIVE.TRANS64.RED.A1T0 RZ, [UR6], RZ ;  /* 0x000000ffffff79a7 */ /* 0x000fe20008100406 */
[----:B------:R-:W-:Y:S01]  /*24e0*/  ULOP3.LUT UR6, URZ, UR21, URZ, 0x33, !UPT ;  /* 0x000000153f067292 */ /* 0x000fe2000f8e333f */
[----:B------:R-:W-:-:S05]  /*24f0*/  IADD3 R7, -R19, 0xa0, R0 ;  /* 0x000000a013077810 */ /* 0x000fca0007ffe100 */
[----:B------:R-:W-:Y:S01]  /*2500*/  VIADD R11, R3, UR6 ;  /* 0x00000006030b7c36 */ /* 0x000fe20008000000 */
[----:B0-----:R-:W-:-:S03]  /*2510*/  VIADDMNMX R0, R8, R10, R7, PT ;  /* 0x0000000a08007246 */ /* 0x001fc60003800107 */
[----:B------:R-:W-:Y:S01]  /*2520*/  IMAD.IADD R3, R11, 0x1, R8 ;  /* 0x000000010b037824 */ /* 0x000fe200078e0208 */
[----:B------:R-:W-:Y:S06]  /*2530*/  @P1 BRA `(.L_x_1078) ;  /* 0x00000000005c1947 */ /* 0x000fec0003800000 */
[----:B------:R-:W-:Y:S01]  /*2540*/  IADD3 R5, -R18, R17, R8 ;  /* 0x0000001112057210 */ /* 0x000fe20007ffe108 */
        /* <DEDUP_REMOVED lines=12> */
.L_x_1080:
[----:B------:R-:W-:Y:S02]  /*2610*/  ULDC UR6, c[0x0][0x9e4] ;  /* 0x0002790000067ab9 */ /* 0x000fe40000000800 */
[----:B------:R-:W-:-:S05]  /*2620*/  IMAD.U32 R13, RZ, RZ, UR6 ;  /* 0x00000006ff0d7e24 */ /* 0x000fca000f8e00ff */
[----:B------:R-:W-:-:S13]  /*2630*/  ISETP.NE.AND P1, PT, R13, 0x1, PT ;  /* 0x000000010d00780c */ /* 0x000fda0003f25270 */
[----:B------:R-:W0:Y:S02]  /*2640*/  @P1 LDC.64 R14, c[0x0][0x9e8] ;  /* 0x00027a00ff0e1b82 */ /* 0x000e240000000a00 */
[----:B0-----:R-:W-:-:S05]  /*2650*/  @P1 IMAD.HI.U32 R8, R5, R14, RZ ;  /* 0x0000000e05081227 */ /* 0x001fca00078e00ff */
[----:B------:R-:W-:-:S07]  /*2660*/  @P1 SHF.R.U32.HI R5, RZ, R15, R8 ;  /* 0x0000000fff051219 */ /* 0x000fce0000011608 */
.L_x_1081:
[----:B------:R-:W-:Y:S05]  /*2670*/  BSYNC B0 ;  /* 0x0000000000007941 */ /* 0x000fea0003800000 */
.L_x_1079:
[----:B------:R-:W-:-:S05]  /*2680*/  IMAD R5, R5, R13, R6 ;  /* 0x0000000d05057224 */ /* 0x000fca00078e0206 */
[----:B------:R-:W-:Y:S02]  /*2690*/  VIADDMNMX R0, R5, R13, R0, PT ;  /* 0x0000000d05007246 */ /* 0x000fe40003800100 */
[----:B------:R-:W-:-:S07]  /*26a0*/  VIMNMX R3, R3, R5, !PT ;  /* 0x0000000503037248 */ /* 0x000fce0007fe0100 */
.L_x_1078:
        /* <DEDUP_REMOVED lines=230> */
[----:B0-----:R-:W-:-:S03]  /*3510*/  IMAD.IADD R3, R11, 0x1, R4 ;  /* 0x000000010b037824 */ /* 0x001fc600078e0204 */
[----:B------:R-:W-:Y:S02]  /*3520*/  ISETP.LT.OR P6, PT, R0, 0x9a, P6 ;  /* 0x0000009a0000780c */ /* 0x000fe400037c1670 */
[----:B------:R-:W-:Y:S02]  /*3530*/  VIADDMNMX R0, R4, R10, R7, PT ;  /* 0x0000000a04007246 */ /* 0x000fe40003800107 */
[----:B------:R-:W-:Y:S02]  /*3540*/  FSEL R37, R37, -INF , !P6 ;  /* 0xff80000025257808 */ /* 0x000fe40007000000 */
[----:B------:R-:W-:-:S13]  /*3550*/  PLOP3.LUT P6, PT, PT, PT, UP0, 0x40, 0x0 ;  /* 0x000000000000781c */ /* 0x000fda0003fce808 */
[----:B------:R-:W-:Y:S05]  /*3560*/  @P6 BRA `(.L_x_1082) ;  /* 0x00000000005c6947 */ /* 0x000fea0003800000 */
        /* <DEDUP_REMOVED lines=13> */
.L_x_1084:
[----:B------:R-:W-:Y:S02]  /*3640*/  ULDC UR6, c[0x0][0x9e4] ;  /* 0x0002790000067ab9 */ /* 0x000fe40000000800 */
[----:B------:R-:W-:-:S05]  /*3650*/  IMAD.U32 R11, RZ, RZ, UR6 ;  /* 0x00000006ff0b7e24 */ /* 0x000fca000f8e00ff */
[----:B------:R-:W-:-:S13]  /*3660*/  ISETP.NE.AND P6, PT, R11, 0x1, PT ;  /* 0x000000010b00780c */ /* 0x000fda0003fc5270 */
[----:B------:R-:W0:Y:S02]  /*3670*/  @P6 LDC.64 R4, c[0x0][0x9e8] ;  /* 0x00027a00ff046b82 */ /* 0x000e240000000a00 */
[----:B0-----:R-:W-:-:S05]  /*3680*/  @P6 IMAD.HI.U32 R4, R7, R4, RZ ;  /* 0x0000000407046227 */ /* 0x001fca00078e00ff */
[----:B------:R-:W-:-:S07]  /*3690*/  @P6 SHF.R.U32.HI R7, RZ, R5, R4 ;  /* 0x00000005ff076219 */ /* 0x000fce0000011604 */
.L_x_1085:
[----:B------:R-:W-:Y:S05]  /*36a0*/  BSYNC B0 ;  /* 0x0000000000007941 */ /* 0x000fea0003800000 */
.L_x_1083:
[----:B------:R-:W-:-:S05]  /*36b0*/  IMAD R6, R7, R11, R6 ;  /* 0x0000000b07067224 */ /* 0x000fca00078e0206 */
[----:B------:R-:W-:Y:S02]  /*36c0*/  VIADDMNMX R0, R6, R11, R0, PT ;  /* 0x0000000b06007246 */ /* 0x000fe40003800100 */
[----:B------:R-:W-:-:S07]  /*36d0*/  VIMNMX R3, R3, R6, !PT ;  /* 0x0000000603037248 */ /* 0x000fce0007fe0100 */
.L_x_1082:
[----:B------:R-:W-:Y:S01]  /*36e0*/  ISETP.GT.AND P1, PT, R3, 0x20, !P1 ;  /* 0x000000200300780c */ /* 0x000fe20004f24270 */
[----:B------:R-:W-:Y:S01]  /*36f0*/  UISETP.NE.AND UP1, UPT, UR50, URZ, UPT ;  /* 0x0000003f3200728c */ /* 0x000fe2000bf25270 */
[----:B------:R-:W-:Y:S01]  /*3700*/  LOP3.LUT P6, RZ, R16, 0x40000, RZ, 0xc0, !PT ;  /* 0x0004000010ff7812 */ /* 0x000fe200078cc0ff */
[----:B------:R-:W-:Y:S01]  /*3710*/  UISETP.NE.AND UP0, UPT, UR49, URZ, UPT ;  /* 0x0000003f3100728c */ /* 0x000fe2000bf05270 */
[----:B------:R-:W-:Y:S01]  /*3720*/  ISETP.LT.OR P1, PT, R0, 0x21, P1 ;  /* 0x000000210000780c */ /* 0x000fe20000f21670 */
[----:B------:R-:W-:Y:S01]  /*3730*/  UMOV UR10, UR39 ;  /* 0x00000027000a7c82 */ /* 0x000fe20008000000 */
[----:B------:R-:W-:Y:S02]  /*3740*/  FMNMX.FTZ R5, R88, R89, !PT ;  /* 0x0000005958057209 */ /* 0x000fe40007810000 */
[----:B------:R-:W-:Y:S02]  /*3750*/  FSEL R74, R74, -INF , !P1 ;  /* 0xff8000004a4a7808 */ /* 0x000fe40004800000 */
[----:B------:R-:W-:-:S02]  /*3760*/  LOP3.LUT P1, RZ, R16, 0x2, RZ, 0xc0, !PT ;  /* 0x0000000210ff7812 */ /* 0x000fc4000782c0ff */
[----:B------:R-:W-:Y:S01]  /*3770*/  FMNMX.FTZ R4, R92, R5, !PT ;  /* 0x000000055c047209 */ /* 0x000fe20007810000 */
[----:B------:R-:W-:Y:S01]  /*3780*/  @UP1 ULDC UR6, c[0x0][0x44c] ;  /* 0x0001130000061ab9 */ /* 0x000fe20000000800 */
[----:B------:R-:W-:Y:S01]  /*3790*/  ISETP.GT.AND P1, PT, R3, 0x21, !P1 ;  /* 0x000000210300780c */ /* 0x000fe20004f24270 */
[----:B------:R-:W-:Y:S01]  /*37a0*/  UIMAD.WIDE.U32 UR6, UR39, UR6, URZ ;  /* 0x00000006270672a5 */ /* 0x000fe2000f8e003f */
[----:B------:R-:W-:Y:S01]  /*37b0*/  FMNMX.FTZ R5, R93, R4, !PT ;  /* 0x000000045d057209 */ /* 0x000fe20007810000 */
[----:B------:R-:W-:Y:S01]  /*37c0*/  @UP1 ULDC UR13, c[0x0][0x450] ;  /* 0x00011400000d1ab9 */ /* 0x000fe20000000800 */
[----:B------:R-:W-:Y:S01]  /*37d0*/  ISETP.LT.OR P1, PT, R0, 0x22, P1 ;  /* 0x000000220000780c */ /* 0x000fe20000f21670 */
[----:B------:R-:W-:Y:S01]  /*37e0*/  @UP1 USHF.R.U32.HI UR10, URZ, UR13, UR7 ;  /* 0x0000000d3f0a1299 */ /* 0x000fe20008011607 */
        /* <DEDUP_REMOVED lines=100> */
[C---:B------:R-:W-:Y:S02]  /*3e30*/  ISETP.LT.OR P3, PT, R0.reuse, 0x91, P3 ;  /* 0x000000910000780c */ /* 0x040fe40001f61670 */
        /* <DEDUP_REMOVED lines=18> */
[----:B0-----:R-:W-:Y:S01]  /*3f60*/  FMNMX.FTZ R4, R6, R7, !PT ;  /* 0x0000000706047209 */ /* 0x001fe20007810000 */
[----:B------:R-:W-:Y:S01]  /*3f70*/  IMAD.U32 R7, RZ, RZ, UR40 ;  /* 0x00000028ff077e24 */ /* 0x000fe2000f8e00ff */
[----:B------:R-:W-:Y:S02]  /*3f80*/  FSEL R46, R46, -INF , !P1 ;  /* 0xff8000002e2e7808 */ /* 0x000fe40004800000 */
[----:B------:R-:W-:Y:S01]  /*3f90*/  LOP3.LUT P1, RZ, R16, 0x200, RZ, 0xc0, !PT ;  /* 0x0000020010ff7812 */ /* 0x000fe2000782c0ff */
[----:B------:R-:W-:-:S01]  /*3fa0*/  FFMA.FTZ R106, R4, R7, -8 ;  /* 0xc1000000046a7423 */ /* 0x000fc20000010007 */
        /* <DEDUP_REMOVED lines=68> */
[----:B------:R-:W-:-:S01]  /*43f0*/  FFMA.FTZ R88, R73, UR40, -R106 ;  /* 0x0000002849587c23 */ /* 0x000fc2000801086a */
[--C-:B------:R-:W-:Y:S01]  /*4400*/  FFMA.FTZ R20, R76, UR40, -R106.reuse ;  /* 0x000000284c147c23 */ /* 0x100fe2000801086a */
[----:B------:R-:W-:Y:S01]  /*4410*/  FMNMX.FTZ R21, R103, R72, !PT ;  /* 0x0000004867157209 */ /* 0x000fe20007810000 */
[--C-:B------:R-:W-:Y:S01]  /*4420*/  FFMA.FTZ R6, R89, UR40, -R106.reuse ;  /* 0x0000002859067c23 */ /* 0x100fe2000801086a */
[----:B------:R-:W-:-:S01]  /*4430*/  FFMA.FTZ R89, R77, UR40, -R106 ;  /* 0x000000284d597c23 */ /* 0x000fc2000801086a */
[----:B------:R0:W-:Y:S01]  /*4440*/  MUFU.EX2 R15, R88 ;  /* 0x00000058000f7308 */ /* 0x0001e20000000800 */
[----:B------:R-:W-:Y:S01]  /*4450*/  FMNMX.FTZ R72, R74, R21, !PT ;  /* 0x000000154a487209 */ /* 0x000fe20007810000 */
[--C-:B------:R-:W-:Y:S01]  /*4460*/  FFMA.FTZ R7, R92, UR40, -R106.reuse ;  /* 0x000000285c077c23 */ /* 0x100fe2000801086a */
[----:B------:R-:W-:Y:S01]  /*4470*/  ISETP.GT.AND P1, PT, R3, 0x81, !P6 ;  /* 0x000000810300780c */ /* 0x000fe20007724270 */
[--C-:B------:R-:W-:Y:S01]  /*4480*/  FFMA.FTZ R8, R93, UR40, -R106.reuse ;  /* 0x000000285d087c23 */ /* 0x100fe2000801086a */
[----:B------:R-:W-:Y:S01]  /*4490*/  FMNMX.FTZ R73, R75, R72, !PT ;  /* 0x000000484b497209 */ /* 0x000fe20007810000 */
[--C-:B------:R-:W-:Y:S01]  /*44a0*/  FFMA.FTZ R72, R80, UR40, -R106.reuse ;  /* 0x0000002850487c23 */ /* 0x100fe2000801086a */
[----:B------:R-:W-:Y:S01]  /*44b0*/  ISETP.LT.OR P1, PT, R0, 0x82, P1 ;  /* 0x000000820000780c */ /* 0x000fe20000f21670 */
[----:B------:R-:W-:Y:S01]  /*44c0*/  MUFU.EX2 R5, R5 ;  /* 0x0000000500057308 */ /* 0x000fe20000000800 */
[----:B------:R-:W-:Y:S01]  /*44d0*/  FMNMX.FTZ R76, R78, R73, !PT ;  /* 0x000000494e4c7209 */ /* 0x000fe20007810000 */
[--C-:B0-----:R-:W-:Y:S01]  /*44e0*/  FFMA.FTZ R88, R81, UR40, -R106.reuse ;  /* 0x0000002851587c23 */ /* 0x101fe2000801086a */
[----:B------:R-:W-:Y:S01]  /*44f0*/  FSEL R27, R27, -INF , !P1 ;  /* 0xff8000001b1b7808 */ /* 0x000fe20004800000 */
[--C-:B------:R-:W-:Y:S01]  /*4500*/  FFMA.FTZ R10, R96, UR40, -R106.reuse ;  /* 0x00000028600a7c23 */ /* 0x100fe2000801086a */
[----:B------:R-:W-:Y:S01]  /*4510*/  FMNMX.FTZ R73, R79, R76, !PT ;  /* 0x0000004c4f497209 */ /* 0x000fe20007810000 */
[--C-:B------:R-:W-:Y:S01]  /*4520*/  FFMA.FTZ R11, R97, UR40, -R106.reuse ;  /* 0x00000028610b7c23 */ /* 0x100fe2000801086a */
[----:B------:R-:W-:Y:S01]  /*4530*/  LOP3.LUT P1, RZ, R16, 0x1000000, RZ, 0xc0, !PT ;  /* 0x0100000010ff7812 */ /* 0x000fe2000782c0ff */
[----:B------:R-:W-:Y:S01]  /*4540*/  MUFU.EX2 R6, R6 ;  /* 0x0000000600067308 */ /* 0x000fe20000000800 */
[----:B------:R-:W-:Y:S01]  /*4550*/  FMNMX.FTZ R76, R82, R73, !PT ;  /* 0x00000049524c7209 */ /* 0x000fe20007810000 */
[--C-:B------:R-:W-:Y:S01]  /*4560*/  FFMA.FTZ R85, R85, UR40, -R106.reuse ;  /* 0x0000002855557c23 */ /* 0x100fe2000801086a */
[----:B------:R-:W-:Y:S01]  /*4570*/  ISETP.GT.AND P1, PT, R3, 0x88, !P1 ;  /* 0x000000880300780c */ /* 0x000fe20004f24270 */
[--C-:B------:R-:W-:Y:S01]  /*4580*/  FFMA.FTZ R12, R100, UR40, -R106.reuse ;  /* 0x00000028640c7c23 */ /* 0x100fe2000801086a */
[----:B------:R-:W-:Y:S01]  /*4590*/  FMNMX.FTZ R77, R83, R76, !PT ;  /* 0x0000004c534d7209 */ /* 0x000fe20007810000 */
[--C-:B------:R-:W-:Y:S01]  /*45a0*/  FFMA.FTZ R13, R101, UR40, -R106.reuse ;  /* 0x00000028650d7c23 */ /* 0x100fe2000801086a */
[----:B------:R-:W-:Y:S01]  /*45b0*/  LOP3.LUT P6, RZ, R16, 0x8000000, RZ, 0xc0, !PT ;  /* 0x0800000010ff7812 */ /* 0x000fe200078cc0ff */
[----:B------:R-:W-:Y:S01]  /*45c0*/  MUFU.EX2 R7, R7 ;  /* 0x0000000700077308 */ /* 0x000fe20000000800 */
[----:B------:R-:W-:Y:S01]  /*45d0*/  FMNMX.FTZ R80, R86, R77, !PT ;  /* 0x0000004d56507209 */ /* 0x000fe20007810000 */
[--C-:B------:R-:W-:Y:S01]  /*45e0*/  FFMA.FTZ R76, R84, UR40, -R106.reuse ;  /* 0x00000028544c7c23 */ /* 0x100fe2000801086a */
[----:B------:R-:W-:Y:S01]  /*45f0*/  ISETP.LT.OR P1, PT, R0, 0x89, P1 ;  /* 0x000000890000780c */ /* 0x000fe20000f21670 */
[--C-:B------:R-:W-:Y:S01]  /*4600*/  FFMA.FTZ R56, R56, UR40, -R106.reuse ;  /* 0x0000002838387c23 */ /* 0x100fe2000801086a */
[----:B------:R-:W-:Y:S01]  /*4610*/  FMNMX.FTZ R77, R87, R80, !PT ;  /* 0x00000050574d7209 */ /* 0x000fe20007810000 */
[--C-:B------:R-:W-:Y:S01]  /*4620*/  FFMA.FTZ R57, R57, UR40, -R106.reuse ;  /* 0x0000002839397c23 */ /* 0x100fe2000801086a */
[----:B------:R-:W-:Y:S01]  /*4630*/  ISETP.GT.AND P6, PT, R3, 0x99, !P6 ;  /* 0x000000990300780c */ /* 0x000fe200077c4270 */
[----:B------:R-:W0:Y:S01]  /*4640*/  MUFU.EX2 R8, R8 ;  /* 0x0000000800087308 */ /* 0x000e220000000800 */
[----:B------:R-:W-:Y:S01]  /*4650*/  FMNMX.FTZ R80, R58, R77, !PT ;  /* 0x0000004d3a507209 */ /* 0x000fe20007810000 */
[--C-:B------:R-:W-:Y:S01]  /*4660*/  FFMA.FTZ R60, R60, UR40, -R106.reuse ;  /* 0x000000283c3c7c23 */ /* 0x100fe2000801086a */
[----:B------:R-:W-:Y:S01]  /*4670*/  FSEL R30, R30, -INF , !P1 ;  /* 0xff8000001e1e7808 */ /* 0x000fe20004800000 */
[--C-:B------:R-:W-:Y:S01]  /*4680*/  FFMA.FTZ R61, R61, UR40, -R106.reuse ;  /* 0x000000283d3d7c23 */ /* 0x100fe2000801086a */
[----:B------:R-:W-:Y:S01]  /*4690*/  FMNMX.FTZ R81, R59, R80, !PT ;  /* 0x000000503b517209 */ /* 0x000fe20007810000 */
[--C-:B------:R-:W-:Y:S01]  /*46a0*/  FFMA.FTZ R68, R68, UR40, -R106.reuse ;  /* 0x0000002844447c23 */ /* 0x100fe2000801086a */
[----:B------:R-:W-:Y:S01]  /*46b0*/  ISETP.LT.OR P6, PT, R0, 0x9a, P6 ;  /* 0x0000009a0000780c */ /* 0x000fe200037c1670 */
[--C-:B------:R-:W-:Y:S01]  /*46c0*/  FFMA.FTZ R0, R44, UR40, -R106.reuse ;  /* 0x000000282c007c23 */ /* 0x100fe2000801086a */
[----:B------:R-:W-:Y:S01]  /*46d0*/  FMNMX.FTZ R80, R62, R81, !PT ;  /* 0x000000513e507209 */ /* 0x000fe20007810000 */
[----:B------:R-:W-:Y:S01]  /*46e0*/  MUFU.EX2 R21, R89 ;  /* 0x0000005900157308 */ /* 0x000fe20000000800 */
[----:B------:R-:W-:Y:S01]  /*46f0*/  FSEL R39, R39, -INF , !P6 ;  /* 0xff80000027277808 */ /* 0x000fe20007000000 */
[--C-:B------:R-:W-:Y:S01]  /*4700*/  FFMA.FTZ R69, R69, UR40, -R106.reuse ;  /* 0x0000002845457c23 */ /* 0x100fe2000801086a */
[----:B------:R-:W-:Y:S01]  /*4710*/  FMNMX.FTZ R81, R63, R80, !PT ;  /* 0x000000503f517209 */ /* 0x000fe20007810000 */
[--C-:B------:R-:W-:Y:S01]  /*4720*/  FFMA.FTZ R64, R64, UR40, -R106.reuse ;  /* 0x0000002840407c23 */ /* 0x100fe2000801086a */
[----:B------:R-:W-:-:S01]  /*4730*/  FFMA.FTZ R65, R65, UR40, -R106 ;  /* 0x0000002841417c23 */ /* 0x000fc2000801086a */
[--C-:B------:R-:W-:Y:S01]  /*4740*/  FFMA.FTZ R45, R45, UR40, -R106.reuse ;  /* 0x000000282d2d7c23 */ /* 0x100fe2000801086a */
[----:B------:R-:W-:Y:S01]  /*4750*/  FMNMX.FTZ R80, R66, R81, !PT ;  /* 0x0000005142507209 */ /* 0x000fe20007810000 */
[----:B------:R-:W-:Y:S01]  /*4760*/  MUFU.EX2 R10, R10 ;  /* 0x0000000a000a7308 */ /* 0x000fe20000000800 */
[----:B0-----:R-:W-:Y:S01]  /*4770*/  F2FP.SATFINITE.E4M3.F32.PACK_AB_MERGE_C R152, R8, R7, RZ ;  /* 0x000000070898723e */ /* 0x001fe200048070ff */
[--C-:B------:R-:W-:Y:S01]  /*4780*/  FFMA.FTZ R40, R40, UR40, -R106.reuse ;  /* 0x0000002828287c23 */ /* 0x100fe2000801086a */
[----:B------:R-:W-:Y:S01]  /*4790*/  FMNMX.FTZ R81, R67, R80, !PT ;  /* 0x0000005043517209 */ /* 0x000fe20007810000 */
[----:B------:R-:W-:Y:S01]  /*47a0*/  FFMA.FTZ R41, R41, UR40, -R106 ;  /* 0x0000002829297c23 */ /* 0x000fe2000801086a */
[----:B------:R-:W-:Y:S01]  /*47b0*/  F2FP.SATFINITE.E4M3.F32.PACK_AB_MERGE_C R152, R6, R5, R152 ;  /* 0x000000050698723e */ /* 0x000fe20004807098 */
        /* <DEDUP_REMOVED lines=11> */
[----:B------:R-:W-:-:S01]  /*4870*/  FFMA.FTZ R36, R36, UR40, -R106 ;  /* 0x0000002824247c23 */ /* 0x000fc2000801086a */
[--C-:B------:R-:W-:Y:S01]  /*4880*/  FFMA.FTZ R32, R32, UR40, -R106.reuse ;  /* 0x0000002820207c23 */ /* 0x100fe2000801086a */
[----:B------:R-:W-:Y:S01]  /*4890*/  FMNMX.FTZ R81, R43, R80, !PT ;  /* 0x000000502b517209 */ /* 0x000fe20007810000 */
[----:B------:R-:W-:-:S03]  /*48a0*/  FFMA.FTZ R33, R33, UR40, -R106 ;  /* 0x0000002821217c23 */ /* 0x000fc6000801086a */
[----:B------:R-:W-:Y:S01]  /*48b0*/  FMNMX.FTZ R80, R46, R81, !PT ;  /* 0x000000512e507209 */ /* 0x000fe20007810000 */
[----:B------:R-:W-:Y:S03]  /*48c0*/  MUFU.EX2 R12, R12 ;  /* 0x0000000c000c7308 */ /* 0x000fe60000000800 */
        /* <DEDUP_REMOVED lines=8> */
[----:B------:R-:W-:-:S01]  /*4950*/  FFMA.FTZ R81, R37, UR40, -R106 ;  /* 0x0000002825517c23 */ /* 0x000fc2000801086a */
[----:B------:R-:W-:Y:S01]  /*4960*/  MUFU.EX2 R73, R88 ;  /* 0x0000005800497308 */ /* 0x000fe20000000800 */
[----:B0-----:R-:W-:Y:S02]  /*4970*/  F2FP.SATFINITE.E4M3.F32.PACK_AB_MERGE_C R154, R13, R12, RZ ;  /* 0x0000000c0d9a723e */ /* 0x001fe400048070ff */
[----:B------:R-:W-:Y:S02]  /*4980*/  FMNMX.FTZ R3, R27, R80, !PT ;  /* 0x000000501b037209 */ /* 0x000fe40007810000 */
[----:B------:R-:W-:Y:S02]  /*4990*/  F2FP.SATFINITE.E4M3.F32.PACK_AB_MERGE_C R154, R11, R10, R154 ;  /* 0x0000000a0b9a723e */ /* 0x000fe4000480709a */
[----:B------:R-:W-:Y:S01]  /*49a0*/  FMNMX.FTZ R80, R30, R3, !PT ;  /* 0x000000031e507209 */ /* 0x000fe20007810000 */
[----:B------:R-:W0:Y:S03]  /*49b0*/  MUFU.EX2 R20, R20 ;  /* 0x0000001400147308 */ /* 0x000e260000000800 */
[----:B------:R-:W-:-:S04]  /*49c0*/  FMNMX.FTZ R3, R31, R80, !PT ;  /* 0x000000501f037209 */ /* 0x000fc80007810000 */
[----:B------:R-:W-:Y:S01]  /*49d0*/  FMNMX.FTZ R80, R34, R3, !PT ;  /* 0x0000000322507209 */ /* 0x000fe20007810000 */
[----:B------:R-:W-:Y:S03]  /*49e0*/  MUFU.EX2 R72, R72 ;  /* 0x0000004800487308 */ /* 0x000fe60000000800 */
[----:B------:R-:W-:-:S04]  /*49f0*/  FMNMX.FTZ R3, R35, R80, !PT ;  /* 0x0000005023037209 */ /* 0x000fc80007810000 */
[----:B------:R-:W-:Y:S01]  /*4a00*/  FMNMX.FTZ R44, R38, R3, !PT ;  /* 0x00000003262c7209 */ /* 0x000fe20007810000 */
[----:B------:R-:W1:Y:S01]  /*4a10*/  MUFU.EX2 R76, R76 ;  /* 0x0000004c004c7308 */ /* 0x000e620000000800 */
[----:B0-----:R-:W-:Y:S02]  /*4a20*/  F2FP.SATFINITE.E4M3.F32.PACK_AB_MERGE_C R148, R21, R20, RZ ;  /* 0x000000141594723e */ /* 0x001fe400048070ff */
[----:B------:R-:W-:Y:S01]  /*4a30*/  FMNMX.FTZ R3, R39, R44, !PT ;  /* 0x0000002c27037209 */ /* 0x000fe20007810000 */
[----:B------:R-:W-:-:S01]  /*4a40*/  FFMA.FTZ R44, R48, UR40, -R106 ;  /* 0x00000028302c7c23 */ /* 0x000fc2000801086a */
[----:B------:R-:W-:Y:S01]  /*4a50*/  FFMA.FTZ R48, R52, UR40, -R106 ;  /* 0x0000002834307c23 */ /* 0x000fe2000801086a */
[----:B------:R-:W-:Y:S01]  /*4a60*/  IMAD.U32 R52, RZ, RZ, UR40 ;  /* 0x00000028ff347e24 */ /* 0x000fe2000f8e00ff */
[----:B------:R-:W-:Y:S01]  /*4a70*/  F2FP.SATFINITE.E4M3.F32.PACK_AB_MERGE_C R148, R15, R14, R148 ;  /* 0x0000000e0f94723e */ /* 0x000fe20004807094 */
[----:B------:R-:W0:Y:S01]  /*4a80*/  SHFL.BFLY PT, R80, R3, 0x2, 0x1f ;  /* 0x0c401f0003507f89 */ /* 0x000e2200000e0000 */
[----:B------:R-:W-:Y:S08]  /*4a90*/  MUFU.EX2 R56, R56 ;  /* 0x0000003800387308 */ /* 0x000ff00000000800 */
[----:B------:R-:W-:Y:S01]  /*4aa0*/  MUFU.EX2 R57, R57 ;  /* 0x0000003900397308 */ /* 0x000fe20000000800 */
[----:B-1----:R-:W-:-:S04]  /*4ab0*/  F2FP.SATFINITE.E4M3.F32.PACK_AB_MERGE_C R150, R77, R76, RZ ;  /* 0x0000004c4d96723e */ /* 0x002fc800048070ff */
[----:B------:R-:W-:-:S03]  /*4ac0*/  F2FP.SATFINITE.E4M3.F32.PACK_AB_MERGE_C R150, R73, R72, R150 ;  /* 0x000000484996723e */ /* 0x000fc60004807096 */
[----:B------:R-:W-:Y:S01]  /*4ad0*/  MUFU.EX2 R60, R60 ;  /* 0x0000003c003c7308 */ /* 0x000fe20000000800 */
[----:B0-----:R-:W-:-:S07]  /*4ae0*/  FMNMX.FTZ R80, R3, R80, !PT ;  /* 0x0000005003507209 */ /* 0x001fce0007810000 */
[----:B------:R-:W0:Y:S01]  /*4af0*/  MUFU.EX2 R61, R61 ;  /* 0x0000003d003d7308 */ /* 0x000e220000000800 */
[----:B------:R-:W1:Y:S07]  /*4b00*/  SHFL.BFLY PT, R3, R80, 0x1, 0x1f ;  /* 0x0c201f0050037f89 */ /* 0x000e6e00000e0000 */
[----:B------:R-:W-:Y:S08]  /*4b10*/  MUFU.EX2 R68, R68 ;  /* 0x0000004400447308 */ /* 0x000ff00000000800 */
[----:B------:R-:W2:Y:S01]  /*4b20*/  MUFU.EX2 R69, R69 ;  /* 0x0000004500457308 */ /* 0x000ea20000000800 */
[----:B0-----:R-:W-:-:S04]  /*4b30*/  F2FP.SATFINITE.E4M3.F32.PACK_AB_MERGE_C R144, R61, R60, RZ ;  /* 0x0000003c3d90723e */ /* 0x001fc800048070ff */
[----:B------:R-:W-:-:S03]  /*4b40*/  F2FP.SATFINITE.E4M3.F32.PACK_AB_MERGE_C R144, R57, R56, R144 ;  /* 0x000000383990723e */ /* 0x000fc60004807090 */
[----:B------:R-:W-:Y:S01]  /*4b50*/  MUFU.EX2 R64, R64 ;  /* 0x0000004000407308 */ /* 0x000fe20000000800 */
[----:B-1----:R-:W-:-:S04]  /*4b60*/  FMNMX.FTZ R3, R80, R3, !PT ;  /* 0x0000000350037209 */ /* 0x002fc80007810000 */
[C---:B------:R-:W-:Y:S01]  /*4b70*/  FSETP.NEU.FTZ.AND P1, PT, R3.reuse, -INF , PT ;  /* 0xff8000000300780b */ /* 0x040fe20003f3d000 */
[----:B------:R-:W-:-:S02]  /*4b80*/  FFMA.FTZ R52, R3, R52, -8 ;  /* 0xc100000003347423 */ /* 0x000fc40000010034 */
[----:B------:R-:W0:Y:S01]  /*4b90*/  MUFU.EX2 R65, R65 ;  /* 0x0000004100417308 */ /* 0x000e220000000800 */
[----:B--2---:R-:W-:Y:S02]  /*4ba0*/  F2FP.SATFINITE.E4M3.F32.PACK_AB_MERGE_C R146, R69, R68, RZ ;  /* 0x000000444592723e */ /* 0x004fe400048070ff */
[----:B------:R-:W-:Y:S02]  /*4bb0*/  FSEL R37, R52, RZ, P1 ;  /* 0x000000ff34257208 */ /* 0x000fe40000800000 */
[----:B------:R-:W-:-:S03]  /*4bc0*/  PLOP3.LUT P1, PT, PT, PT, UP0, 0x40, 0x0 ;  /* 0x000000000000781c */ /* 0x000fc60003f2e808 */
        /* <DEDUP_REMOVED lines=9> */
[----:B------:R-:W-:-:S01]  /*4c60*/  FADD.FTZ R90, R5, R6 ;  /* 0x00000006055a7221 */ /* 0x000fc20000010000 */
[--C-:B------:R-:W-:Y:S01]  /*4c70*/  FFMA.FTZ R87, R63, UR40, -R37.reuse ;  /* 0x000000283f577c23 */ /* 0x100fe20008010825 */
[----:B------:R-:W-:-:S01]  /*4c80*/  FFMA.FTZ R80, R94, UR40, -R37 ;  /* 0x000000285e507c23 */ /* 0x000fc20008010825 */
[--C-:B------:R-:W-:Y:S01]  /*4c90*/  FFMA.FTZ R63, R66, UR40, -R37.reuse ;  /* 0x00000028423f7c23 */ /* 0x100fe20008010825 */
[----:B------:R-:W-:-:S01]  /*4ca0*/  FFMA.FTZ R66, R67, UR40, -R37 ;  /* 0x0000002843427c23 */ /* 0x000fc20008010825 */
[----:B------:R-:W-:Y:S01]  /*4cb0*/  MUFU.EX2 R52, R52 ;  /* 0x0000003400347308 */ /* 0x000fe20000000800 */
[----:B------:R-:W-:-:S01]  /*4cc0*/  FADD.FTZ R67, R7, R90 ;  /* 0x0000005a07437221 */ /* 0x000fc20000010000 */
[--C-:B------:R-:W-:Y:S01]  /*4cd0*/  FFMA.FTZ R84, R98, UR40, -R37.reuse ;  /* 0x0000002862547c23 */ /* 0x100fe20008010825 */
[----:B------:R-:W-:-:S01]  /*4ce0*/  FFMA.FTZ R91, R99, UR40, -R37 ;  /* 0x00000028635b7c23 */ /* 0x000fc20008010825 */
[----:B------:R-:W-:Y:S01]  /*4cf0*/  FFMA.FTZ R88, R102, UR40, -R37 ;  /* 0x0000002866587c23 */ /* 0x000fe20008010825 */
[----:B------:R-:W-:-:S01]  /*4d00*/  FADD.FTZ R97, R8, R67 ;  /* 0x0000004308617221 */ /* 0x000fc20000010000 */
[--C-:B------:R-:W-:Y:S01]  /*4d10*/  FFMA.FTZ R67, R70, UR40, -R37.reuse ;  /* 0x0000002846437c23 */ /* 0x100fe20008010825 */
[----:B------:R-:W-:-:S01]  /*4d20*/  FFMA.FTZ R93, R103, UR40, -R37 ;  /* 0x00000028675d7c23 */ /* 0x000fc20008010825 */
[----:B------:R-:W1:Y:S01]  /*4d30*/  MUFU.EX2 R85, R85 ;  /* 0x0000005500557308 */ /* 0x000e620000000800 */
[----:B------:R-:W-:-:S01]  /*4d40*/  FADD.FTZ R70, R10, R97 ;  /* 0x000000610a467221 */ /* 0x000fc20000010000 */
[--C-:B------:R-:W-:Y:S01]  /*4d50*/  FFMA.FTZ R74, R74, UR40, -R37.reuse ;  /* 0x000000284a4a7c23 */ /* 0x100fe20008010825 */
[----:B------:R-:W-:-:S01]  /*4d60*/  FFMA.FTZ R75, R75, UR40, -R37 ;  /* 0x000000284b4b7c23 */ /* 0x000fc20008010825 */
[----:B------:R-:W-:Y:S01]  /*4d70*/  FFMA.FTZ R78, R78, UR40, -R37 ;  /* 0x000000284e4e7c23 */ /* 0x000fe20008010825 */
[----:B------:R-:W-:-:S01]  /*4d80*/  FADD.FTZ R97, R11, R70 ;  /* 0x000000460b617221 */ /* 0x000fc20000010000 */
[--C-:B------:R-:W-:Y:S01]  /*4d90*/  FFMA.FTZ R70, R71, UR40, -R37.reuse ;  /* 0x0000002847467c23 */ /* 0x100fe20008010825 */
[----:B------:R-:W-:-:S01]  /*4da0*/  FFMA.FTZ R58, R58, UR40, -R37 ;  /* 0x000000283a3a7c23 */ /* 0x000fc20008010825 */
[----:B------:R-:W2:Y:S01]  /*4db0*/  MUFU.EX2 R80, R80 ;  /* 0x0000005000507308 */ /* 0x000ea20000000800 */
[----:B------:R-:W-:-:S01]  /*4dc0*/  FADD.FTZ R90, R12, R97 ;  /* 0x000000610c5a7221 */ /* 0x000fc20000010000 */
[--C-:B------:R-:W-:Y:S01]  /*4dd0*/  FFMA.FTZ R59, R59, UR40, -R37.reuse ;  /* 0x000000283b3b7c23 */ /* 0x100fe20008010825 */
[----:B------:R-:W-:-:S01]  /*4de0*/  FFMA.FTZ R62, R62, UR40, -R37 ;  /* 0x000000283e3e7c23 */ /* 0x000fc20008010825 */
[----:B0-----:R-:W-:Y:S01]  /*4df0*/  F2FP.SATFINITE.E4M3.F32.PACK_AB_MERGE_C R146, R65, R64, R146 ;  /* 0x000000404192723e */ /* 0x001fe20004807092 */
[----:B------:R-:W-:-:S01]  /*4e00*/  FADD.FTZ R97, R13, R90 ;  /* 0x0000005a0d617221 */ /* 0x000fc20000010000 */
[--C-:B------:R-:W-:Y:S01]  /*4e10*/  FFMA.FTZ R42, R42, UR40, -R37.reuse ;  /* 0x000000282a2a7c23 */ /* 0x100fe20008010825 */
        /* <DEDUP_REMOVED lines=11> */
[--C-:B------:R-:W-:Y:S01]  /*4ed0*/  FFMA.FTZ R27, R27, UR40, -R37.reuse ;  /* 0x000000281b1b7c23 */ /* 0x100fe20008010825 */
[----:B------:R-:W-:-:S01]  /*4ee0*/  FFMA.FTZ R30, R30, UR40, -R37 ;  /* 0x000000281e1e7c23 */ /* 0x000fc20008010825 */
[--C-:B------:R-:W-:Y:S01]  /*4ef0*/  FFMA.FTZ R31, R31, UR40, -R37.reuse ;  /* 0x000000281f1f7c23 */ /* 0x100fe20008010825 */
[----:B------:R-:W-:-:S01]  /*4f00*/  FFMA.FTZ R34, R34, UR40, -R37 ;  /* 0x0000002822227c23 */ /* 0x000fc20008010825 */
[--C-:B------:R-:W-:Y:S01]  /*4f10*/  FFMA.FTZ R35, R35, UR40, -R37.reuse ;  /* 0x0000002823237c23 */ /* 0x100fe20008010825 */
[----:B------:R-:W-:-:S01]  /*4f20*/  FFMA.FTZ R38, R38, UR40, -R37 ;  /* 0x0000002826267c23 */ /* 0x000fc20008010825 */
[----:B------:R-:W2:Y:S01]  /*4f30*/  MUFU.EX2 R91, R91 ;  /* 0x0000005b005b7308 */ /* 0x000ea20000000800 */
[----:B0-----:R-:W-:-:S01]  /*4f40*/  FADD.FTZ R71, R89, R90 ;  /* 0x0000005a59477221 */ /* 0x001fc20000010000 */
[----:B------:R-:W-:Y:S01]  /*4f50*/  FADD.FTZ R90, R20, R97 ;  /* 0x00000061145a7221 */ /* 0x000fe20000010000 */
[----:B------:R-:W-:-:S04]  /*4f60*/  F2FP.SATFINITE.E4M3.F32.PACK_AB_MERGE_C R80, R89, R80, RZ ;  /* 0x000000505950723e */ /* 0x000fc800048070ff */
[----:B------:R-:W-:Y:S01]  /*4f70*/  F2FP.SATFINITE.E4M3.F32.PACK_AB_MERGE_C R153, R85, R52, R80 ;  /* 0x000000345599723e */ /* 0x000fe20004807050 */
[----:B------:R-:W0:Y:S01]  /*4f80*/  MUFU.EX2 R88, R88 ;  /* 0x0000005800587308 */ /* 0x000e220000000800 */
[----:B-1----:R-:W-:-:S01]  /*4f90*/  FADD.FTZ R8, R84, R71 ;  /* 0x0000004754087221 */ /* 0x002fc20000010000 */
[----:B------:R-:W-:-:S04]  /*4fa0*/  FADD.FTZ R71, R21, R90 ;  /* 0x0000005a15477221 */ /* 0x000fc80000010000 */
[----:B------:R-:W-:Y:S02]  /*4fb0*/  FADD.FTZ R20, R72, R71 ;  /* 0x0000004748147221 */ /* 0x000fe40000010000 */
[----:B------:R-:W1:Y:S01]  /*4fc0*/  MUFU.EX2 R93, R93 ;  /* 0x0000005d005d7308 */ /* 0x000e620000000800 */
[----:B--2---:R-:W-:-:S01]  /*4fd0*/  FADD.FTZ R13, R91, R8 ;  /* 0x000000085b0d7221 */ /* 0x004fc20000010000 */
[----:B------:R-:W-:-:S06]  /*4fe0*/  FFMA.FTZ R8, R46, UR40, -R37 ;  /* 0x000000282e087c23 */ /* 0x000fcc0008010825 */
[----:B------:R-:W2:Y:S01]  /*4ff0*/  MUFU.EX2 R74, R74 ;  /* 0x0000004a004a7308 */ /* 0x000ea20000000800 */
[----:B0-----:R-:W-:-:S01]  /*5000*/  FADD.FTZ R12, R88, R13 ;  /* 0x0000000d580c7221 */ /* 0x001fc20000010000 */
[----:B------:R-:W-:-:S04]  /*5010*/  FADD.FTZ R13, R73, R20 ;  /* 0x00000014490d7221 */ /* 0x000fc80000010000 */
[----:B------:R-:W-:Y:S02]  /*5020*/  FADD.FTZ R10, R76, R13 ;  /* 0x0000000d4c0a7221 */ /* 0x000fe40000010000 */
[----:B------:R-:W0:Y:S01]  /*5030*/  MUFU.EX2 R75, R75 ;  /* 0x0000004b004b7308 */ /* 0x000e220000000800 */
[----:B-1----:R-:W-:-:S01]  /*5040*/  FADD.FTZ R5, R93, R12 ;  /* 0x0000000c5d057221 */ /* 0x002fc20000010000 */
[----:B------:R-:W-:Y:S01]  /*5050*/  FADD.FTZ R77, R77, R10 ;  /* 0x0000000a4d4d7221 */ /* 0x000fe20000010000 */
[----:B------:R-:W-:-:S03]  /*5060*/  F2FP.SATFINITE.E4M3.F32.PACK_AB_MERGE_C R88, R93, R88, RZ ;  /* 0x000000585d58723e */ /* 0x000fc600048070ff */
[----:B------:R-:W-:Y:S01]  /*5070*/  FADD.FTZ R12, R56, R77 ;  /* 0x0000004d380c7221 */ /* 0x000fe20000010000 */
[----:B------:R-:W-:Y:S01]  /*5080*/  F2FP.SATFINITE.E4M3.F32.PACK_AB_MERGE_C R155, R91, R84, R88 ;  /* 0x000000545b9b723e */ /* 0x000fe20004807058 */
[----:B------:R-:W1:Y:S01]  /*5090*/  MUFU.EX2 R78, R78 ;  /* 0x0000004e004e7308 */ /* 0x000e620000000800 */
[----:B--2---:R-:W-:-:S01]  /*50a0*/  FADD.FTZ R6, R74, R5 ;  /* 0x000000054a067221 */ /* 0x004fc20000010000 */
[----:B------:R-:W-:Y:S01]  /*50b0*/  FADD.FTZ R15, R57, R12 ;  /* 0x0000000c390f7221 */ /* 0x000fe20000010000 */
[----:B------:R-:W-:-:S03]  /*50c0*/  FFMA.FTZ R5, R50, UR40, -R37 ;  /* 0x0000002832057c23 */ /* 0x000fc60008010825 */
[----:B------:R-:W-:Y:S02]  /*50d0*/  FADD.FTZ R60, R60, R15 ;  /* 0x0000000f3c3c7221 */ /* 0x000fe40000010000 */
[----:B------:R-:W2:Y:S01]  /*50e0*/  MUFU.EX2 R95, R95 ;  /* 0x0000005f005f7308 */ /* 0x000ea20000000800 */
[----:B0-----:R-:W-:-:S01]  /*50f0*/  FADD.FTZ R13, R75, R6 ;  /* 0x000000064b0d7221 */ /* 0x001fc20000010000 */
[----:B------:R-:W-:-:S06]  /*5100*/  FADD.FTZ R61, R61, R60 ;  /* 0x0000003c3d3d7221 */ /* 0x000fcc0000010000 */
[----:B------:R-:W0:Y:S01]  /*5110*/  MUFU.EX2 R79, R79 ;  /* 0x0000004f004f7308 */ /* 0x000e220000000800 */
[----:B-1----:R-:W-:-:S07]  /*5120*/  FADD.FTZ R6, R78, R13 ;  /* 0x0000000d4e067221 */ /* 0x002fce0000010000 */
[----:B------:R-:W1:Y:S01]  /*5130*/  MUFU.EX2 R82, R82 ;  /* 0x0000005200527308 */ /* 0x000e620000000800 */
[----:B--2---:R-:W-:-:S01]  /*5140*/  FADD.FTZ R10, R95, R6 ;  /* 0x000000065f0a7221 */ /* 0x004fc20000010000 */
[--C-:B------:R-:W-:Y:S01]  /*5150*/  FFMA.FTZ R6, R51, UR40, -R37.reuse ;  /* 0x0000002833067c23 */ /* 0x100fe20008010825 */
[----:B------:R-:W-:-:S01]  /*5160*/  FFMA.FTZ R37, R39, UR40, -R37 ;  /* 0x0000002827257c23 */ /* 0x000fc20008010825 */
[----:B------:R-:W-:-:S04]  /*5170*/  F2FP.SATFINITE.E4M3.F32.PACK_AB_MERGE_C R78, R95, R78, RZ ;  /* 0x0000004e5f4e723e */ /* 0x000fc800048070ff */
[----:B------:R-:W2:Y:S01]  /*5180*/  MUFU.EX2 R83, R83 ;  /* 0x0000005300537308 */ /* 0x000ea20000000800 */
[----:B0-----:R-:W-:-:S01]  /*5190*/  FADD.FTZ R13, R79, R10 ;  /* 0x0000000a4f0d7221 */ /* 0x001fc20000010000 */
[----:B------:R-:W-:-:S06]  /*51a0*/  F2FP.SATFINITE.E4M3.F32.PACK_AB_MERGE_C R149, R75, R74, R78 ;  /* 0x0000004a4b95723e */ /* 0x000fcc000480704e */
[----:B------:R-:W0:Y:S01]  /*51b0*/  MUFU.EX2 R86, R86 ;  /* 0x0000005600567308 */ /* 0x000e220000000800 */
[----:B-1----:R-:W-:-:S07]  /*51c0*/  FADD.FTZ R10, R82, R13 ;  /* 0x0000000d520a7221 */ /* 0x002fce0000010000 */
[----:B------:R-:W1:Y:S01]  /*51d0*/  MUFU.EX2 R58, R58 ;  /* 0x0000003a003a7308 */ /* 0x000e620000000800 */
[----:B--2---:R-:W-:-:S01]  /*51e0*/  FADD.FTZ R13, R83, R10 ;  /* 0x0000000a530d7221 */ /* 0x004fc20000010000 */
[----:B------:R-:W-:-:S04]  /*51f0*/  FADD.FTZ R10, R64, R61 ;  /* 0x0000003d400a7221 */ /* 0x000fc80000010000 */
[----:B------:R-:W-:Y:S02]  /*5200*/  FADD.FTZ R65, R65, R10 ;  /* 0x0000000a41417221 */ /* 0x000fe40000010000 */
[----:B------:R-:W2:Y:S01]  /*5210*/  MUFU.EX2 R59, R59 ;  /* 0x0000003b003b7308 */ /* 0x000ea20000000800 */
[----:B0-----:R-:W-:-:S01]  /*5220*/  FADD.FTZ R13, R86, R13 ;  /* 0x0000000d560d7221 */ /* 0x001fc20000010000 */
[----:B------:R-:W-:Y:S01]  /*5230*/  FADD.FTZ R68, R68, R65 ;  /* 0x0000004144447221 */ /* 0x000fe20000010000 */
[----:B------:R-:W-:-:S03]  /*5240*/  F2FP.SATFINITE.E4M3.F32.PACK_AB_MERGE_C R83, R86, R83, RZ ;  /* 0x000000535653723e */ /* 0x000fc600048070ff */
[----:B------:R-:W-:Y:S01]  /*5250*/  FADD.FTZ R69, R69, R68 ;  /* 0x0000004445457221 */ /* 0x000fe20000010000 */
[----:B------:R-:W-:Y:S01]  /*5260*/  F2FP.SATFINITE.E4M3.F32.PACK_AB_MERGE_C R151, R82, R79, R83 ;  /* 0x0000004f5297723e */ /* 0x000fe20004807053 */
        /* <DEDUP_REMOVED lines=8> */
[----:B------:R-:W-:-:S04]  /*52f0*/  F2FP.SATFINITE.E4M3.F32.PACK_AB_MERGE_C R62, R87, R62, RZ ;  /* 0x0000003e573e723e */ /* 0x000fc800048070ff */
[----:B------:R-:W-:Y:S02]  /*5300*/  F2FP.SATFINITE.E4M3.F32.PACK_AB_MERGE_C R145, R59, R58, R62 ;  /* 0x0000003a3b91723e */ /* 0x000fe4000480703e */
[----:B------:R-:W1:Y:S01]  /*5310*/  MUFU.EX2 R66, R66 ;  /* 0x0000004200427308 */ /* 0x000e620000000800 */
[----:B--2---:R-:W-:-:S07]  /*5320*/  FADD.FTZ R13, R63, R10 ;  /* 0x0000000a3f0d7221 */ /* 0x004fce0000010000 */
[----:B------:R-:W-:Y:S01]  /*5330*/  MUFU.EX2 R40, R40 ;  /* 0x0000002800287308 */ /* 0x000fe20000000800 */
[----:B0-----:R-:W-:-:S07]  /*5340*/  F2FP.SATFINITE.E4M3.F32.PACK_AB_MERGE_C R12, R45, R0, RZ ;  /* 0x000000002d0c723e */ /* 0x001fce00048070ff */
[----:B------:R-:W0:Y:S01]  /*5350*/  MUFU.EX2 R41, R41 ;  /* 0x0000002900297308 */ /* 0x000e220000000800 */
[----:B-1----:R-:W-:-:S07]  /*5360*/  FADD.FTZ R10, R66, R13 ;  /* 0x0000000d420a7221 */ /* 0x002fce0000010000 */
[----:B------:R-:W1:Y:S08]  /*5370*/  MUFU.EX2 R67, R67 ;  /* 0x0000004300437308 */ /* 0x000e700000000800 */
[----:B------:R-:W2:Y:S01]  /*5380*/  MUFU.EX2 R70, R70 ;  /* 0x0000004600467308 */ /* 0x000ea20000000800 */
[----:B0-----:R-:W-:Y:S01]  /*5390*/  F2FP.SATFINITE.E4M3.F32.PACK_AB_MERGE_C R140, R41, R40, R12 ;  /* 0x00000028298c723e */ /* 0x001fe2000480700c */
        /* <DEDUP_REMOVED lines=8> */
[----:B------:R-:W-:-:S04]  /*5420*/  F2FP.SATFINITE.E4M3.F32.PACK_AB_MERGE_C R67, R70, R67, RZ ;  /* 0x000000434643723e */ /* 0x000fc800048070ff */
[----:B------:R-:W-:Y:S02]  /*5430*/  F2FP.SATFINITE.E4M3.F32.PACK_AB_MERGE_C R147, R66, R63, R67 ;  /* 0x0000003f4293723e */ /* 0x000fe40004807043 */
[----:B------:R-:W2:Y:S01]  /*5440*/  MUFU.EX2 R8, R8 ;  /* 0x0000000800087308 */ /* 0x000ea20000000800 */
[----:B0-----:R-:W-:-:S07]  /*5450*/  FADD.FTZ R0, R42, R13 ;  /* 0x0000000d2a007221 */ /* 0x001fce0000010000 */
[----:B------:R-:W-:Y:S01]  /*5460*/  MUFU.EX2 R48, R48 ;  /* 0x0000003000307308 */ /* 0x000fe20000000800 */
[----:B-1----:R-:W-:-:S07]  /*5470*/  FADD.FTZ R13, R7, R0 ;  /* 0x00000000070d7221 */ /* 0x002fce0000010000 */
[----:B------:R-:W0:Y:S01]  /*5480*/  MUFU.EX2 R53, R53 ;  /* 0x0000003500357308 */ /* 0x000e220000000800 */
[----:B--2---:R-:W-:-:S07]  /*5490*/  FADD.FTZ R0, R8, R13 ;  /* 0x0000000d08007221 */ /* 0x004fce0000010000 */
[----:B------:R-:W1:Y:S08]  /*54a0*/  MUFU.EX2 R11, R47 ;  /* 0x0000002f000b7308 */ /* 0x000e700000000800 */
[----:B------:R-:W-:Y:S01]  /*54b0*/  MUFU.EX2 R44, R44 ;  /* 0x0000002c002c7308 */ /* 0x000fe20000000800 */
[----:B0-----:R-:W-:-:S07]  /*54c0*/  F2FP.SATFINITE.E4M3.F32.PACK_AB_MERGE_C R12, R53, R48, RZ ;  /* 0x00000030350c723e */ /* 0x001fce00048070ff */
[----:B------:R-:W0:Y:S01]  /*54d0*/  MUFU.EX2 R49, R49 ;  /* 0x0000003100317308 */ /* 0x000e220000000800 */
[----:B-1----:R-:W-:-:S01]  /*54e0*/  FADD.FTZ R0, R11, R0 ;  /* 0x000000000b007221 */ /* 0x002fc20000010000 */
        /* <DEDUP_REMOVED lines=19> */
[C---:B0-----:R-:W-:Y:S01]  /*5620*/  F2FP.SATFINITE.E4M3.F32.PACK_AB_MERGE_C R54, R55.reuse, R54, RZ ;  /* 0x000000363736723e */ /* 0x041fe200048070ff */
[----:B------:R-:W-:-:S03]  /*5630*/  FADD.FTZ R55, R55, R0 ;  /* 0x0000000037377221 */ /* 0x000fc60000010000 */
[----:B------:R-:W-:-:S03]  /*5640*/  F2FP.SATFINITE.E4M3.F32.PACK_AB_MERGE_C R143, R6, R5, R54 ;  /* 0x00000005068f723e */ /* 0x000fc60004807036 */
[----:B------:R-:W0:Y:S08]  /*5650*/  MUFU.EX2 R26, R26 ;  /* 0x0000001a001a7308 */ /* 0x000e300000000800 */
[----:B------:R-:W2:Y:S01]  /*5660*/  MUFU.EX2 R27, R27 ;  /* 0x0000001b001b7308 */ /* 0x000ea20000000800 */
[----:B-1----:R-:W-:Y:S01]  /*5670*/  F2FP.SATFINITE.E4M3.F32.PACK_AB_MERGE_C R136, R25, R24, R10 ;  /* 0x000000181988723e */ /* 0x002fe2000480700a */
[----:B------:R-:W-:-:S04]  /*5680*/  FADD.FTZ R24, R24, R53 ;  /* 0x0000003518187221 */ /* 0x000fc80000010000 */
[----:B------:R-:W-:Y:S02]  /*5690*/  FADD.FTZ R25, R25, R24 ;  /* 0x0000001819197221 */ /* 0x000fe40000010000 */
[----:B------:R-:W1:Y:S01]  /*56a0*/  MUFU.EX2 R30, R30 ;  /* 0x0000001e001e7308 */ /* 0x000e620000000800 */
[----:B0-----:R-:W-:-:S01]  /*56b0*/  FADD.FTZ R0, R26, R55 ;  /* 0x000000371a007221 */ /* 0x001fc20000010000 */
[----:B------:R-:W-:-:S04]  /*56c0*/  FADD.FTZ R28, R28, R25 ;  /* 0x000000191c1c7221 */ /* 0x000fc80000010000 */
[----:B------:R-:W-:Y:S02]  /*56d0*/  FADD.FTZ R29, R29, R28 ;  /* 0x0000001c1d1d7221 */ /* 0x000fe40000010000 */
[----:B------:R-:W-:Y:S01]  /*56e0*/  MUFU.EX2 R36, R36 ;  /* 0x0000002400247308 */ /* 0x000fe20000000800 */
[----:B--2---:R-:W-:-:S07]  /*56f0*/  FADD.FTZ R11, R27, R0 ;  /* 0x000000001b0b7221 */ /* 0x004fce0000010000 */
[----:B------:R-:W0:Y:S01]  /*5700*/  MUFU.EX2 R81, R81 ;  /* 0x0000005100517308 */ /* 0x000e220000000800 */
[----:B-1----:R-:W-:-:S07]  /*5710*/  FADD.FTZ R0, R30, R11 ;  /* 0x0000000b1e007221 */ /* 0x002fce0000010000 */
        /* <DEDUP_REMOVED lines=12> */
[----:B------:R-:W-:Y:S01]  /*57e0*/  MUFU.EX2 R38, R38 ;  /* 0x0000002600267308 */ /* 0x000fe20000000800 */
[----:B-1----:R-:W-:-:S01]  /*57f0*/  FADD.FTZ R0, R34, R31 ;  /* 0x0000001f22007221 */ /* 0x002fc20000010000 */
[----:B------:R-:W-:-:S04]  /*5800*/  FADD.FTZ R6, R36, R33 ;  /* 0x0000002124067221 */ /* 0x000fc80000010000 */
[----:B------:R-:W-:Y:S02]  /*5810*/  FADD.FTZ R6, R81, R6 ;  /* 0x0000000651067221 */ /* 0x000fe40000010000 */
[----:B------:R-:W0:Y:S01]  /*5820*/  MUFU.EX2 R37, R37 ;  /* 0x0000002500257308 */ /* 0x000e220000000800 */
[----:B--2---:R-:W-:-:S01]  /*5830*/  FADD.FTZ R5, R35, R0 ;  /* 0x0000000023057221 */ /* 0x004fc20000010000 */
[----:B0-----:R-:W-:-:S03]  /*5840*/  F2FP.SATFINITE.E4M3.F32.PACK_AB_MERGE_C R0, R37, R38, RZ ;  /* 0x000000262500723e */ /* 0x001fc600048070ff */
[----:B------:R-:W-:Y:S01]  /*5850*/  FADD.FTZ R38, R38, R5 ;  /* 0x0000000526267221 */ /* 0x000fe20000010000 */
[----:B------:R-:W-:-:S03]  /*5860*/  F2FP.SATFINITE.E4M3.F32.PACK_AB_MERGE_C R139, R35, R34, R0 ;  /* 0x00000022238b723e */ /* 0x000fc60004807000 */
[----:B------:R-:W-:Y:S01]  /*5870*/  FADD.FTZ R5, R37, R38 ;  /* 0x0000002625057221 */ /* 0x000fe20000010000 */
[----:B------:R-:W-:Y:S01]  /*5880*/  VIADD R0, R104, 0xfffffffe ;  /* 0xfffffffe68007836 */ /* 0x000fe20000000000 */
        /* <DEDUP_REMOVED lines=12> */
.L_x_1087:
[----:B------:R-:W-:Y:S02]  /*5950*/  ULDC UR12, c[0x0][0x9e4] ;  /* 0x00027900000c7ab9 */ /* 0x000fe40000000800 */
[----:B------:R-:W-:-:S11]  /*5960*/  UISETP.NE.AND UP0, UPT, UR12, 0x1, UPT ;  /* 0x000000010c00788c */ /* 0x000fd6000bf05270 */
[----:B------:R-:W-:Y:S02]  /*5970*/  @UP0 ULDC.64 UR14, c[0x0][0x9e8] ;  /* 0x00027a00000e0ab9 */ /* 0x000fe40000000a00 */
[----:B------:R-:W-:-:S04]  /*5980*/  UIMAD.WIDE.U32 UR6, UR11, UR14, URZ ;  /* 0x0000000e0b0672a5 */ /* 0x000fc8000f8e003f */
[----:B------:R-:W-:-:S12]  /*5990*/  @UP0 USHF.R.U32.HI UR11, URZ, UR15, UR7 ;  /* 0x0000000f3f0b0299 */ /* 0x000fd80008011607 */
.L_x_1088:
[----:B------:R-:W-:-:S04]  /*59a0*/  UIMAD UR11, UR11, UR12, UR12 ;  /* 0x0000000c0b0b72a4 */ /* 0x000fc8000f8e020c */
[----:B------:R-:W-:-:S04]  /*59b0*/  UISETP.LT.AND UP0, UPT, UR10, UR11, UPT ;  /* 0x0000000b0a00728c */ /* 0x000fc8000bf01270 */
[----:B------:R-:W-:-:S12]  /*59c0*/  USEL UR10, UR10, UR11, UP0 ;  /* 0x0000000b0a0a7287 */ /* 0x000fd80008000000 */
.L_x_1086:
[----:B------:R-:W-:Y:S01]  /*59d0*/  UIMAD.WIDE UR6, UR10, 0x66666667, URZ ;  /* 0x666666670a0678a5 */ /* 0x000fe2000f8e023f */
[----:B------:R-:W-:Y:S02]  /*59e0*/  CS2R R24, SRZ ;  /* 0x0000000000187805 */ /* 0x000fe4000001ff00 */
[----:B------:R-:W-:Y:S02]  /*59f0*/  CS2R R26, SRZ ;  /* 0x00000000001a7805 */ /* 0x000fe4000001ff00 */
        /* <DEDUP_REMOVED lines=15> */
[----:B------:R-:W-:Y:S02]  /*5af0*/  CS2R R50, SRZ ;  /* 0x0000000000327805 */ /* 0x000fe4000001ff00 */
[----:B------:R-:W-:Y:S02]  /*5b00*/  CS2R R52, SRZ ;  /* 0x0000000000347805 */ /* 0x000fe4000001ff00 */
[----:B------:R-:W-:Y:S02]  /*5b10*/  CS2R R54, SRZ ;  /* 0x0000000000367805 */ /* 0x000fe4000001ff00 */
[----:B------:R-:W-:-:S13]  /*5b20*/  ISETP.GE.AND P1, PT, R0, UR26, PT ;  /* 0x0000001a00007c0c */ /* 0x000fda000bf26270 */
[----:B------:R-:W-:Y:S05]  /*5b30*/  @!P1 BRA `(.L_x_1089) ;  /* 0x0000004000149947 */ /* 0x000fea0003800000 */
        /* <DEDUP_REMOVED lines=16> */
[----:B------:R-:W-:Y:S01]  /*5c40*/  ULDC UR20, c[0x0][0x9e4] ;  /* 0x0002790000147ab9 */ /* 0x000fe20000000800 */
[----:B------:R-:W-:Y:S01]  /*5c50*/  ULDC UR21, c[0x0][0x9dc] ;  /* 0x0002770000157ab9 */ /* 0x000fe20000000800 */
[----:B------:R-:W-:-:S05]  /*5c60*/  ULDC UR22, c[0x0][0x9e0] ;  /* 0x0002780000167ab9 */ /* 0x000fca0000000800 */
.L_x_1108:
[----:B------:R-:W-:-:S04]  /*5c70*/  UIADD3 UR25, UR51, 0x1, URZ ;  /* 0x0000000133197890 */ /* 0x000fc8000fffe03f */
[----:B------:R-:W-:-:S04]  /*5c80*/  UISETP.NE.AND UP0, UPT, UR25, 0x2, UPT ;  /* 0x000000021900788c */ /* 0x000fc8000bf05270 */
[----:B------:R-:W-:Y:S02]  /*5c90*/  USEL UR24, URZ, 0x1, UP0 ;  /* 0x000000013f187887 */ /* 0x000fe40008000000 */
[----:B------:R-:W-:Y:S02]  /*5ca0*/  USEL UR25, UR25, URZ, UP0 ;  /* 0x0000003f19197287 */ /* 0x000fe40008000000 */
[----:B------:R-:W-:Y:S01]  /*5cb0*/  ULOP3.LUT UR24, UR52, UR24, URZ, 0x3c, !UPT ;  /* 0x0000001834187292 */ /* 0x000fe2000f8e3c3f */
[----:B------:R-:W-:Y:S11]  /*5cc0*/  @!P0 BRA `(.L_x_1090) ;  /* 0x0000000000048947 */ /* 0x000ff60003800000 */
[----:B------:R-:W-:Y:S01]  /*5cd0*/  BPT.TRAP 0x1 ;  /* 0x000000040000795c */ /* 0x000fe20000300000 */
.L_x_1090:
[----:B------:R-:W-:Y:S01]  /*5ce0*/  ULEA UR23, UR25, UR45, 0x3 ;  /* 0x0000002d19177291 */ /* 0x000fe2000f8e183f */
[----:B------:R-:W-:-:S05]  /*5cf0*/  IMAD.U32 R7, RZ, RZ, UR24 ;  /* 0x00000018ff077e24 */ /* 0x000fca000f8e00ff */
[----:B------:R-:W-:-:S04]  /*5d00*/  SHF.L.U32 R7, R7, 0x1f, RZ ;  /* 0x0000001f07077819 */ /* 0x000fc800000006ff */
[----:B------:R0:W1:Y:S01]  /*5d10*/  SYNCS.PHASECHK.TRANS64.TRYWAIT P1, [UR23+0x13230], R7 ;  /* 0x01323007ff0075a7 */ /* 0x0000620008020157 */
[----:B------:R-:W-:Y:S05]  /*5d20*/  @!P0 BRA `(.L_x_1091) ;  /* 0x0000000000048947 */ /* 0x000fea0003800000 */
[----:B------:R-:W-:Y:S01]  /*5d30*/  BPT.TRAP 0x1 ;  /* 0x000000040000795c */ /* 0x000fe20000300000 */
.L_x_1091:
[----:B-1----:R-:W-:Y:S05]  /*5d40*/  @P1 BRA `(.L_x_1092) ;  /* 0x0000000000081947 */ /* 0x002fea0003800000 */
[----:B------:R-:W1:Y:S02]  /*5d50*/  SYNCS.PHASECHK.TRANS64.TRYWAIT P1, [UR23+0x13230], R7 ;  /* 0x01323007ff0075a7 */ /* 0x000e640008020157 */
[----:B-1----:R-:W-:Y:S05]  /*5d60*/  @!P1 BRA `(.L_x_1093) ;  /* 0x0000014c008c9947 */ /* 0x002fea0003800000 */
.L_x_1092:
        /* <DEDUP_REMOVED lines=64> */
.L_x_1094:
[----:B------:R-:W-:Y:S01]  /*6170*/  ULEA UR11, UR51, UR45, 0x3 ;  /* 0x0000002d330b7291 */ /* 0x000fe2000f8e183f */
[----:B01----:R-:W-:-:S05]  /*6180*/  IMAD.U32 R7, RZ, RZ, UR52 ;  /* 0x00000034ff077e24 */ /* 0x003fca000f8e00ff */
[----:B------:R-:W-:-:S04]  /*6190*/  SHF.L.U32 R7, R7, 0x1f, RZ ;  /* 0x0000001f07077819 */ /* 0x000fc800000006ff */
[----:B------:R0:W1:Y:S01]  /*61a0*/  SYNCS.PHASECHK.TRANS64.TRYWAIT P1, [UR11+0x13250], R7 ;  /* 0x01325007ff0075a7 */ /* 0x000062000802014b */
[----:B------:R-:W-:Y:S05]  /*61b0*/  @!P0 BRA `(.L_x_1095) ;  /* 0x0000000000048947 */ /* 0x000fea0003800000 */
[----:B------:R-:W-:Y:S01]  /*61c0*/  BPT.TRAP 0x1 ;  /* 0x000000040000795c */ /* 0x000fe20000300000 */
.L_x_1095:
[----:B-1----:R-:W-:Y:S05]  /*61d0*/  @P1 BRA `(.L_x_1096) ;  /* 0x0000000000081947 */ /* 0x002fea0003800000 */
[----:B------:R-:W1:Y:S02]  /*61e0*/  SYNCS.PHASECHK.TRANS64.TRYWAIT P1, [UR11+0x13250], R7 ;  /* 0x01325007ff0075a7 */ /* 0x000e64000802014b */
[----:B-1----:R-:W-:Y:S05]  /*61f0*/  @!P1 BRA `(.L_x_1097) ;  /* 0x0000014800809947 */ /* 0x002fea0003800000 */
.L_x_1096:
        /* <DEDUP_REMOVED lines=32> */
.L_x_1098:
[----:B------:R-:W-:Y:S01]  /*6400*/  UISETP.NE.AND UP1, UPT, UR50, URZ, UPT ;  /* 0x0000003f3200728c */ /* 0x000fe2000bf25270 */
[----:B------:R-:W-:Y:S01]  /*6410*/  VIADD R15, R22, UR39 ;  /* 0x00000027160f7c36 */ /* 0x000fe20008000000 */
        /* <DEDUP_REMOVED lines=12> */
[----:B------:R-:W-:Y:S01]  /*64e0*/  ULOP3.LUT UR6, URZ, UR21, URZ, 0x33, !UPT ;  /* 0x000000153f067292 */ /* 0x000fe2000f8e333f */
[----:B------:R-:W-:-:S03]  /*64f0*/  IADD3 R7, -R19, 0x1, R20 ;  /* 0x0000000113077810 */ /* 0x000fc60007ffe114 */
[----:B------:R-:W0:Y:S01]  /*6500*/  SHFL.IDX PT, R21, R15, RZ, 0x1c1f ;  /* 0x001c1fff0f157589 */ /* 0x000e2200000e0000 */
[----:B------:R-:W-:-:S05]  /*6510*/  IADD3 R7, -R18, R7, R17 ;  /* 0x0000000712077210 */ /* 0x000fca0007ffe111 */
[C---:B------:R-:W-:Y:S02]  /*6520*/  VIADD R14, R7.reuse, UR22 ;  /* 0x00000016070e7c36 */ /* 0x040fe40008000000 */
[----:B------:R-:W-:Y:S02]  /*6530*/  VIADD R13, R7, UR6 ;  /* 0x00000006070d7c36 */ /* 0x000fe40008000000 */
[----:B------:R-:W-:Y:S02]  /*6540*/  IMAD.IADD R7, R20, 0x1, -R19 ;  /* 0x0000000114077824 */ /* 0x000fe400078e0a13 */
[--C-:B0-----:R-:W-:Y:S02]  /*6550*/  IMAD.IADD R12, R14, 0x1, R21.reuse ;  /* 0x000000010e0c7824 */ /* 0x101fe400078e0215 */
[----:B------:R-:W-:Y:S01]  /*6560*/  IMAD.IADD R8, R13, 0x1, R21 ;  /* 0x000000010d087824 */ /* 0x000fe200078e0215 */
[----:B------:R-:W-:Y:S06]  /*6570*/  @P1 BRA `(.L_x_1099) ;  /* 0x0000000000541947 */ /* 0x000fec0003800000 */
[----:B------:R-:W-:Y:S01]  /*6580*/  IADD3 R21, -R18, R17, R21 ;  /* 0x0000001112157210 */ /* 0x000fe20007ffe115 */
[----:B------:R-:W-:Y:S03]  /*6590*/  BSSY B0, `(.L_x_1100) ;  /* 0x0000010000007945 */ /* 0x000fe60003800000 */
        /* <DEDUP_REMOVED lines=10> */
.L_x_1101:
[----:B------:R-:W-:-:S05]  /*6640*/  IMAD.U32 R136, RZ, RZ, UR20 ;  /* 0x00000014ff887e24 */ /* 0x000fca000f8e00ff */
[----:B------:R-:W-:-:S13]  /*6650*/  ISETP.NE.AND P1, PT, R136, 0x1, PT ;  /* 0x000000018800780c */ /* 0x000fda0003f25270 */
[----:B------:R-:W0:Y:S02]  /*6660*/  @P1 LDC.64 R10, c[0x0][0x9e8] ;  /* 0x00027a00ff0a1b82 */ /* 0x000e240000000a00 */
[----:B0-----:R-:W-:-:S05]  /*6670*/  @P1 IMAD.HI.U32 R10, R21, R10, RZ ;  /* 0x0000000a150a1227 */ /* 0x001fca00078e00ff */
[----:B------:R-:W-:-:S07]  /*6680*/  @P1 SHF.R.U32.HI R21, RZ, R11, R10 ;  /* 0x0000000bff151219 */ /* 0x000fce000001160a */
.L_x_1102:
[----:B------:R-:W-:Y:S05]  /*6690*/  BSYNC B0 ;  /* 0x0000000000007941 */ /* 0x000fea0003800000 */
.L_x_1100:
[----:B------:R-:W-:-:S05]  /*66a0*/  IMAD R21, R21, R136, R7 ;  /* 0x0000008815157224 */ /* 0x000fca00078e0207 */
[----:B------:R-:W-:Y:S02]  /*66b0*/  VIADDMNMX R12, R21, R136, R12, PT ;  /* 0x00000088150c7246 */ /* 0x000fe4000380010c */
[----:B------:R-:W-:-:S07]  /*66c0*/  VIMNMX R8, R8, R21, !PT ;  /* 0x0000001508087248 */ /* 0x000fce0007fe0100 */
.L_x_1099:
[C---:B------:R-:W-:Y:S01]  /*66d0*/  ISETP.GE.AND P2, PT, R20.reuse, 0x2, PT ;  /* 0x000000021400780c */ /* 0x040fe20003f46270 */
[----:B------:R-:W-:Y:S01]  /*66e0*/  UISETP.NE.AND UP0, UPT, UR49, URZ, UPT ;  /* 0x0000003f3100728c */ /* 0x000fe2000bf05270 */
[----:B------:R-:W-:Y:S02]  /*66f0*/  ISETP.GE.AND P1, PT, R20, 0x9, PT ;  /* 0x000000091400780c */ /* 0x000fe40003f26270 */
[----:B------:R-:W-:Y:S02]  /*6700*/  LOP3.LUT R16, R16, 0xefffffff, RZ, 0xc0, !PT ;  /* 0xefffffff10107812 */ /* 0x000fe400078ec0ff */
[C---:B------:R-:W-:Y:S02]  /*6710*/  ISETP.GE.AND P4, PT, R20.reuse, 0xa, PT ;  /* 0x0000000a1400780c */ /* 0x040fe40003f86270 */
[----:B------:R-:W-:Y:S02]  /*6720*/  ISETP.GE.AND P3, PT, R20, 0x11, PT ;  /* 0x000000111400780c */ /* 0x000fe40003f66270 */
[----:B------:R-:W-:-:S03]  /*6730*/  LOP3.LUT R2, R2, 0xfffffffe, RZ, 0xc0, !PT ;  /* 0xfffffffe02027812 */ /* 0x000fc600078ec0ff */
[----:B------:R-:W-:Y:S02]  /*6740*/  @P2 LOP3.LUT R16, R16, 0x10000000, RZ, 0xfc, !PT ;  /* 0x1000000010102812 */ /* 0x000fe400078efcff */
[----:B------:R-:W-:Y:S02]  /*6750*/  ISETP.GT.AND P2, PT, R8, 0x1, !P2 ;  /* 0x000000010800780c */ /* 0x000fe40005744270 */
        /* <DEDUP_REMOVED lines=10> */
[----:B------:R-:W-:Y:S02]  /*6800*/  ISETP.GT.AND P2, PT, R8, 0x9, !P4 ;  /* 0x000000090800780c */ /* 0x000fe40006744270 */
        /* <DEDUP_REMOVED lines=208> */
[----:B------:R-:W-:Y:S02]  /*7510*/  ISETP.GT.AND P6, PT, R8, 0x99, !P6 ;  /* 0x000000990800780c */ /* 0x000fe400077c4270 */
[----:B------:R-:W0:Y:S02]  /*7520*/  SHFL.IDX PT, R8, R15, 0x1, 0x1c1f ;  /* 0x003c1f000f087f89 */ /* 0x000e2400000e0000 */
[----:B------:R-:W-:-:S04]  /*7530*/  ISETP.LT.OR P6, PT, R12, 0x9a, P6 ;  /* 0x0000009a0c00780c */ /* 0x000fc800037c1670 */
[----:B------:R-:W-:Y:S02]  /*7540*/  FSEL R69, R69, -INF , !P6 ;  /* 0xff80000045457808 */ /* 0x000fe40007000000 */
[----:B------:R-:W-:Y:S01]  /*7550*/  PLOP3.LUT P6, PT, PT, PT, UP0, 0x40, 0x0 ;  /* 0x000000000000781c */ /* 0x000fe20003fce808 */
[--C-:B0-----:R-:W-:Y:S02]  /*7560*/  IMAD.IADD R14, R14, 0x1, R8.reuse ;  /* 0x000000010e0e7824 */ /* 0x101fe400078e0208 */
[----:B------:R-:W-:-:S10]  /*7570*/  IMAD.IADD R13, R13, 0x1, R8 ;  /* 0x000000010d0d7824 */ /* 0x000fd400078e0208 */
[----:B------:R-:W-:Y:S05]  /*7580*/  @P6 BRA `(.L_x_1103) ;  /* 0x0000000000546947 */ /* 0x000fea0003800000 */
        /* <DEDUP_REMOVED lines=12> */
.L_x_1105:
[----:B------:R-:W-:-:S05]  /*7650*/  IMAD.U32 R12, RZ, RZ, UR20 ;  /* 0x00000014ff0c7e24 */ /* 0x000fca000f8e00ff */
[----:B------:R-:W-:-:S13]  /*7660*/  ISETP.NE.AND P6, PT, R12, 0x1, PT ;  /* 0x000000010c00780c */ /* 0x000fda0003fc5270 */
[----:B------:R-:W0:Y:S02]  /*7670*/  @P6 LDC.64 R10, c[0x0][0x9e8] ;  /* 0x00027a00ff0a6b82 */ /* 0x000e240000000a00 */
[----:B0-----:R-:W-:-:S05]  /*7680*/  @P6 IMAD.HI.U32 R10, R8, R10, RZ ;  /* 0x0000000a080a6227 */ /* 0x001fca00078e00ff */
[----:B------:R-:W-:-:S07]  /*7690*/  @P6 SHF.R.U32.HI R8, RZ, R11, R10 ;  /* 0x0000000bff086219 */ /* 0x000fce000001160a */
.L_x_1106:
[----:B------:R-:W-:Y:S05]  /*76a0*/  BSYNC B0 ;  /* 0x0000000000007941 */ /* 0x000fea0003800000 */
.L_x_1104:
[----:B------:R-:W-:-:S05]  /*76b0*/  IMAD R7, R8, R12, R7 ;  /* 0x0000000c08077224 */ /* 0x000fca00078e0207 */
[----:B------:R-:W-:Y:S02]  /*76c0*/  VIADDMNMX R14, R7, R12, R14, PT ;  /* 0x0000000c070e7246 */ /* 0x000fe4000380010e */
[----:B------:R-:W-:-:S07]  /*76d0*/  VIMNMX R13, R13, R7, !PT ;  /* 0x000000070d0d7248 */ /* 0x000fce0007fe0100 */
.L_x_1103:
[----:B------:R-:W-:Y:S02]  /*76e0*/  ISETP.GT.AND P1, PT, R13, 0x20, !P1 ;  /* 0x000000200d00780c */ /* 0x000fe40004f24270 */
        /* <DEDUP_REMOVED lines=96> */
[----:B------:R-:W-:Y:S01]  /*7cf0*/  FMNMX.FTZ R10, R69, R8, !PT ;  /* 0x00000008450a7209 */ /* 0x000fe20007810000 */
[----:B------:R-:W-:Y:S01]  /*7d00*/  IMAD.U32 R8, RZ, RZ, UR40 ;  /* 0x00000028ff087e24 */ /* 0x000fe2000f8e00ff */
        /* <DEDUP_REMOVED lines=20> */
[----:B------:R-:W-:Y:S02]  /*7e50*/  FSEL R63, R63, -INF , !P2 ;  /* 0xff8000003f3f7808 */ /* 0x000fe40005000000 */
[----:B------:R-:W-:Y:S02]  /*7e60*/  ISETP.GT.AND P1, PT, R13, 0x61, !P1 ;  /* 0x000000610d00780c */ /* 0x000fe40004f24270 */
[C---:B------:R-:W-:Y:S02]  /*7e70*/  ISETP.LT.OR P4, PT, R14.reuse, 0x92, P4 ;  /* 0x000000920e00780c */ /* 0x040fe40002781670 */
[----:B------:R-:W-:-:S02]  /*7e80*/  ISETP.LT.OR P1, PT, R14, 0x62, P1 ;  /* 0x000000620e00780c */ /* 0x000fc40000f21670 */
[----:B------:R-:W-:Y:S02]  /*7e90*/  FSEL R66, R66, -INF , !P3 ;  /* 0xff80000042427808 */ /* 0x000fe40005800000 */
[----:B------:R-:W-:Y:S02]  /*7ea0*/  FSEL R75, R75, -INF , !P1 ;  /* 0xff8000004b4b7808 */ /* 0x000fe40004800000 */
[----:B------:R-:W-:Y:S02]  /*7eb0*/  LOP3.LUT P1, RZ, R16, 0x400, RZ, 0xc0, !PT ;  /* 0x0000040010ff7812 */ /* 0x000fe4000782c0ff */
[----:B------:R-:W-:Y:S02]  /*7ec0*/  ISETP.LT.OR P5, PT, R14, 0x99, P5 ;  /* 0x000000990e00780c */ /* 0x000fe40002fa1670 */
[----:B------:R-:W-:Y:S02]  /*7ed0*/  ISETP.GT.AND P1, PT, R13, 0x68, !P1 ;  /* 0x000000680d00780c */ /* 0x000fe40004f24270 */
[----:B------:R-:W-:-:S02]  /*7ee0*/  FSEL R70, R70, -INF , !P5 ;  /* 0xff80000046467808 */ /* 0x000fc40006800000 */
        /* <DEDUP_REMOVED lines=121> */
[----:B------:R-:W-:Y:S01]  /*8680*/  FFMA.FTZ R68, R68, UR40, -R8 ;  /* 0x0000002844447c23 */ /* 0x000fe20008010808 */
        /* <DEDUP_REMOVED lines=34> */
[----:B------:R-:W-:Y:S01]  /*88b0*/  MUFU.EX2 R109, R109 ;  /* 0x0000006d006d7308 */ /* 0x000fe20000000800 */
[----:B------:R-:W-:Y:S02]  /*88c0*/  FSEL R73, R67, -INF , !P4 ;  /* 0xff80000043497808 */ /* 0x000fe40006000000 */
[----:B------:R-:W-:-:S04]  /*88d0*/  FMNMX.FTZ R125, R63, R124, !PT ;  /* 0x0000007c3f7d7209 */ /* 0x000fc80007810000 */
[----:B------:R-:W-:Y:S01]  /*88e0*/  FMNMX.FTZ R76, R66, R125, !PT ;  /* 0x0000007d424c7209 */ /* 0x000fe20007810000 */
[----:B------:R-:W-:Y:S03]  /*88f0*/  MUFU.EX2 R67, R128 ;  /* 0x0000008000437308 */ /* 0x000fe60000000800 */
[----:B------:R-:W-:-:S04]  /*8900*/  FMNMX.FTZ R77, R73, R76, !PT ;  /* 0x0000004c494d7209 */ /* 0x000fc80007810000 */
[----:B------:R-:W-:Y:S01]  /*8910*/  FMNMX.FTZ R76, R70, R77, !PT ;  /* 0x0000004d464c7209 */ /* 0x000fe20007810000 */
[----:B------:R-:W-:-:S01]  /*8920*/  FFMA.FTZ R77, R81, UR40, -R8 ;  /* 0x00000028514d7c23 */ /* 0x000fc20008010808 */
[--C-:B------:R-:W-:Y:S01]  /*8930*/  FFMA.FTZ R81, R85, UR40, -R8.reuse ;  /* 0x0000002855517c23 */ /* 0x100fe20008010808 */
[----:B------:R-:W-:Y:S01]  /*8940*/  IMAD.U32 R85, RZ, RZ, UR40 ;  /* 0x00000028ff557e24 */ /* 0x000fe2000f8e00ff */
[----:B------:R-:W-:Y:S01]  /*8950*/  FMNMX.FTZ R124, R71, R76, !PT ;  /* 0x0000004c477c7209 */ /* 0x000fe20007810000 */
[----:B------:R-:W-:Y:S04]  /*8960*/  MUFU.EX2 R112, R112 ;  /* 0x0000007000707308 */ /* 0x000fe80000000800 */
[----:B------:R-:W0:Y:S04]  /*8970*/  SHFL.BFLY PT, R125, R124, 0x2, 0x1f ;  /* 0x0c401f007c7d7f89 */ /* 0x000e2800000e0000 */
[----:B------:R-:W-:Y:S08]  /*8980*/  MUFU.EX2 R76, R129 ;  /* 0x00000081004c7308 */ /* 0x000ff00000000800 */
[----:B------:R-:W-:Y:S08]  /*8990*/  MUFU.EX2 R113, R113 ;  /* 0x0000007100717308 */ /* 0x000ff00000000800 */
[----:B------:R-:W-:Y:S01]  /*89a0*/  MUFU.EX2 R116, R116 ;  /* 0x0000007400747308 */ /* 0x000fe20000000800 */
[----:B0-----:R-:W-:Y:S01]  /*89b0*/  FMNMX.FTZ R125, R124, R125, !PT ;  /* 0x0000007d7c7d7209 */ /* 0x001fe20007810000 */
[----:B------:R-:W-:Y:S01]  /*89c0*/  FFMA.FTZ R124, R69, UR40, -R8 ;  /* 0x00000028457c7c23 */ /* 0x000fe20008010808 */
[----:B------:R-:W-:-:S05]  /*89d0*/  FSEL R69, R7, RZ, P1 ;  /* 0x000000ff07457208 */ /* 0x000fca0000800000 */
[----:B------:R-:W-:Y:S01]  /*89e0*/  MUFU.EX2 R117, R117 ;  /* 0x0000007500757308 */ /* 0x000fe20000000800 */
[----:B------:R-:W0:Y:S01]  /*89f0*/  SHFL.BFLY PT, R84, R125, 0x1, 0x1f ;  /* 0x0c201f007d547f89 */ /* 0x000e2200000e0000 */
[----:B------:R-:W-:-:S04]  /*8a00*/  FADD.FTZ R4, -R69, R4 ;  /* 0x0000000445047221 */ /* 0x000fc80000010100 */
[----:B------:R-:W-:Y:S02]  /*8a10*/  FMUL.FTZ R4, R4, UR40 ;  /* 0x0000002804047c20 */ /* 0x000fe40008410000 */
[----:B------:R-:W-:Y:S08]  /*8a20*/  MUFU.EX2 R69, R124 ;  /* 0x0000007c00457308 */ /* 0x000ff00000000800 */
[----:B------:R-:W1:Y:S08]  /*8a30*/  MUFU.EX2 R4, R4 ;  /* 0x0000000400047308 */ /* 0x000e700000000800 */
[----:B------:R-:W-:Y:S01]  /*8a40*/  MUFU.EX2 R88, R88 ;  /* 0x0000005800587308 */ /* 0x000fe20000000800 */
[----:B0-----:R-:W-:-:S04]  /*8a50*/  FMNMX.FTZ R8, R125, R84, !PT ;  /* 0x000000547d087209 */ /* 0x001fc80007810000 */
[C---:B------:R-:W-:Y:S01]  /*8a60*/  FSETP.NEU.FTZ.AND P1, PT, R8.reuse, -INF , PT ;  /* 0xff8000000800780b */ /* 0x040fe20003f3d000 */
[----:B------:R-:W-:-:S02]  /*8a70*/  FFMA.FTZ R84, R8, R85, -8 ;  /* 0xc100000008547423 */ /* 0x000fc40000010055 */
[----:B------:R-:W-:Y:S01]  /*8a80*/  MUFU.EX2 R89, R89 ;  /* 0x0000005900597308 */ /* 0x000fe20000000800 */
[----:B-1----:R-:W-:-:S02]  /*8a90*/  FFMA.FTZ R133, R4, R6, R11 ;  /* 0x0000000604857223 */ /* 0x002fc4000001000b */
[----:B------:R-:W-:Y:S02]  /*8aa0*/  FSEL R84, R84, RZ, P1 ;  /* 0x000000ff54547208 */ /* 0x000fe40000800000 */
[----:B------:R-:W-:-:S03]  /*8ab0*/  FADD.FTZ R133, R10, R133 ;  /* 0x000000850a857221 */ /* 0x000fc60000010000 */
        /* <DEDUP_REMOVED lines=9> */
[----:B------:R-:W-:-:S01]  /*8b50*/  FFMA.FTZ R127, R134, UR40, -R84 ;  /* 0x00000028867f7c23 */ /* 0x000fc20008010854 */
[----:B------:R-:W-:Y:S01]  /*8b60*/  FMUL.FTZ R129, R130, UR40 ;  /* 0x0000002882817c20 */ /* 0x000fe20008410000 */
[----:B------:R-:W-:-:S01]  /*8b70*/  FFMA.FTZ R128, R135, UR40, -R84 ;  /* 0x0000002887807c23 */ /* 0x000fc20008010854 */
[--C-:B------:R-:W-:Y:S01]  /*8b80*/  FFMA.FTZ R131, R94, UR40, -R84.reuse ;  /* 0x000000285e837c23 */ /* 0x100fe20008010854 */
[----:B------:R-:W-:-:S01]  /*8b90*/  FFMA.FTZ R94, R95, UR40, -R84 ;  /* 0x000000285f5e7c23 */ /* 0x000fc20008010854 */
[----:B------:R-:W-:Y:S01]  /*8ba0*/  FFMA.FTZ R95, R98, UR40, -R84 ;  /* 0x00000028625f7c23 */ /* 0x000fe20008010854 */
[----:B------:R-:W-:-:S01]  /*8bb0*/  FADD.FTZ R130, R12, R133 ;  /* 0x000000850c827221 */ /* 0x000fc20000010000 */
[----:B------:R-:W0:Y:S01]  /*8bc0*/  MUFU.EX2 R129, R129 ;  /* 0x0000008100817308 */ /* 0x000e220000000800 */
[----:B------:R-:W-:-:S01]  /*8bd0*/  FFMA.FTZ R98, R99, UR40, -R84 ;  /* 0x0000002863627c23 */ /* 0x000fc20008010854 */
        /* <DEDUP_REMOVED lines=15> */
[----:B0-----:R-:W-:-:S01]  /*8cd0*/  FFMA.FTZ R6, R129, R5, R122 ;  /* 0x0000000581067223 */ /* 0x001fc2000001007a */
[----:B------:R-:W-:Y:S01]  /*8ce0*/  FADD.FTZ R130, R120, R103 ;  /* 0x0000006778827221 */ /* 0x000fe20000010000 */
[----:B------:R-:W-:-:S01]  /*8cf0*/  FFMA.FTZ R90, R90, UR40, -R84 ;  /* 0x000000285a5a7c23 */ /* 0x000fc20008010854 */
[--C-:B------:R-:W-:Y:S01]  /*8d00*/  FFMA.FTZ R91, R91, UR40, -R84.reuse ;  /* 0x000000285b5b7c23 */ /* 0x100fe20008010854 */
[----:B------:R-:W-:-:S01]  /*8d10*/  FFMA.FTZ R74, R74, UR40, -R84 ;  /* 0x000000284a4a7c23 */ /* 0x000fc20008010854 */
[----:B------:R-:W-:Y:S01]  /*8d20*/  FADD.FTZ R103, R121, R130 ;  /* 0x0000008279677221 */ /* 0x000fe20000010000 */
[----:B------:R-:W-:-:S01]  /*8d30*/  FFMA.FTZ R75, R75, UR40, -R84 ;  /* 0x000000284b4b7c23 */ /* 0x000fc20008010854 */
[----:B------:R-:W0:Y:S01]  /*8d40*/  MUFU.EX2 R124, R124 ;  /* 0x0000007c007c7308 */ /* 0x000e220000000800 */
[----:B-1----:R-:W-:-:S01]  /*8d50*/  FADD.FTZ R6, R85, R6 ;  /* 0x0000000655067221 */ /* 0x002fc20000010000 */
        /* <DEDUP_REMOVED lines=23> */
[----:B0-----:R-:W-:-:S01]  /*8ed0*/  FADD.FTZ R5, R127, R6 ;  /* 0x000000067f057221 */ /* 0x001fc20000010000 */
[----:B------:R-:W-:-:S06]  /*8ee0*/  FADD.FTZ R6, R104, R103 ;  /* 0x0000006768067221 */ /* 0x000fcc0000010000 */
        /* <DEDUP_REMOVED lines=20> */
[----:B------:R-:W-:-:S06]  /*9030*/  FADD.FTZ R5, R89, R6 ;  /* 0x0000000659057221 */ /* 0x000fcc0000010000 */
        /* <DEDUP_REMOVED lines=90> */
[----:B------:R-:W-:Y:S01]  /*95e0*/  FADD.FTZ R6, R69, R6 ;  /* 0x0000000645067221 */ /* 0x000fe20000010000 */
[----:B0-----:R-:W-:-:S04]  /*95f0*/  FADD.FTZ R84, R70, R103 ;  /* 0x0000006746547221 */ /* 0x001fc80000010000 */
[----:B-1----:R-:W-:Y:S01]  /*9600*/  FADD.FTZ R5, R71, R84 ;  /* 0x0000005447057221 */ /* 0x002fe20000010000 */
[----:B------:R-:W-:Y:S06]  /*9610*/  @!P0 BRA `(.L_x_1107) ;  /* 0x0000000000048947 */ /* 0x000fec0003800000 */
[----:B------:R-:W-:Y:S01]  /*9620*/  BPT.TRAP 0x1 ;  /* 0x000000040000795c */ /* 0x000fe20000300000 */
.L_x_1107:
        /* <DEDUP_REMOVED lines=8> */
[----:B------:R-:W-:Y:S01]  /*96b0*/  FMUL.FTZ R24, R24, R4 ;  /* 0x0000000418187220 */ /* 0x000fe20000410000 */
[----:B------:R-:W-:Y:S01]  /*96c0*/  F2FP.SATFINITE.E4M3.F32.PACK_AB_MERGE_C R120, R121, R120, RZ ;  /* 0x000000787978723e */ /* 0x000fe200048070ff */
[-C--:B------:R-:W-:Y:S01]  /*96d0*/  FMUL.FTZ R25, R25, R4.reuse ;  /* 0x0000000419197220 */ /* 0x080fe20000410000 */
        /* <DEDUP_REMOVED lines=14> */
[----:B------:R-:W-:Y:S01]  /*97c0*/  F2FP.SATFINITE.E4M3.F32.PACK_AB_MERGE_C R99, R102, R99, RZ ;  /* 0x000000636663723e */ /* 0x000fe200048070ff */
[-C--:B------:R-:W-:Y:S01]  /*97d0*/  FMUL.FTZ R40, R40, R4.reuse ;  /* 0x0000000428287220 */ /* 0x080fe20000410000 */
        /* <DEDUP_REMOVED lines=21> */
[-C--:B------:R-:W-:Y:S01]  /*9930*/  FMUL.FTZ R30, R30, R129.reuse ;  /* 0x000000811e1e7220 */ /* 0x080fe20000410000 */
[----:B------:R-:W-:Y:S01]  /*9940*/  F2FP.SATFINITE.E4M3.F32.PACK_AB_MERGE_C R154, R21, R20, R120 ;  /* 0x00000014159a723e */ /* 0x000fe20004807078 */
[----:B------:R-:W-:Y:S01]  /*9950*/  FMUL.FTZ R31, R31, R129 ;  /* 0x000000811f1f7220 */ /* 0x000fe20000410000 */
[----:B------:R-:W-:Y:S01]  /*9960*/  F2FP.SATFINITE.E4M3.F32.PACK_AB_MERGE_C R155, R126, R125, R127 ;  /* 0x0000007d7e9b723e */ /* 0x000fe2000480707f */
[-C--:B------:R-:W-:Y:S01]  /*9970*/  FMUL.FTZ R34, R34, R129.reuse ;  /* 0x0000008122227220 */ /* 0x080fe20000410000 */
        /* <DEDUP_REMOVED lines=33> */
.L_x_1089:
[----:B------:R-:W-:Y:S01]  /*9b90*/  UISETP.NE.AND UP1, UPT, UR50, URZ, UPT ;  /* 0x0000003f3200728c */ /* 0x000fe2000bf25270 */
[----:B------:R-:W-:Y:S01]  /*9ba0*/  IADD3 R7, R17, 0x1, -R18 ;  /* 0x0000000111077810 */ /* 0x000fe20007ffe812 */
[----:B------:R-:W-:Y:S02]  /*9bb0*/  UISETP.NE.AND UP0, UPT, UR49, URZ, UPT ;  /* 0x0000003f3100728c */ /* 0x000fe4000bf05270 */
[----:B------:R-:W-:Y:S01]  /*9bc0*/  UIADD3 UR10, UR39, 0xbf, URZ ;  /* 0x000000bf270a7890 */ /* 0x000fe2000fffe03f */
[----:B------:R-:W-:-:S03]  /*9bd0*/  R2UR UR11, R7 ;  /* 0x00000000070b72ca */ /* 0x000fc600000e0000 */
[----:B------:R-:W-:-:S03]  /*9be0*/  PLOP3.LUT P1, PT, PT, PT, UP0, 0x40, 0x0 ;  /* 0x000000000000781c */ /* 0x000fc60003f2e808 */
[----:B------:R-:W-:Y:S01]  /*9bf0*/  @UP1 ULDC UR6, c[0x0][0x44c] ;  /* 0x0001130000061ab9 */ /* 0x000fe20000000800 */
[----:B------:R-:W-:Y:S01]  /*9c00*/  @UP1 ULDC UR12, c[0x0][0x450] ;  /* 0x00011400000c1ab9 */ /* 0x000fe20000000800 */
[----:B------:R-:W-:-:S04]  /*9c10*/  UIMAD.WIDE.U32 UR6, UR10, UR6, URZ ;  /* 0x000000060a0672a5 */ /* 0x000fc8000f8e003f */
[----:B------:R-:W-:-:S04]  /*9c20*/  @UP1 USHF.R.U32.HI UR10, URZ, UR12, UR7 ;  /* 0x0000000c3f0a1299 */ /* 0x000fc80008011607 */
[----:B------:R-:W-:-:S04]  /*9c30*/  UIADD3 UR10, UR11, UR10, URZ ;  /* 0x0000000a0b0a7290 */ /* 0x000fc8000fffe03f */
        /* <DEDUP_REMOVED lines=13> */
.L_x_1110:
[----:B------:R-:W-:Y:S02]  /*9d10*/  ULDC UR11, c[0x0][0x9e4] ;  /* 0x00027900000b7ab9 */ /* 0x000fe40000000800 */
[----:B------:R-:W-:-:S11]  /*9d20*/  UISETP.NE.AND UP0, UPT, UR11, 0x1, UPT ;  /* 0x000000010b00788c */ /* 0x000fd6000bf05270 */
[----:B------:R-:W-:Y:S02]  /*9d30*/  @UP0 ULDC.64 UR12, c[0x0][0x9e8] ;  /* 0x00027a00000c0ab9 */ /* 0x000fe40000000a00 */
[----:B------:R-:W-:-:S04]  /*9d40*/  UIMAD.WIDE.U32 UR6, UR10, UR12, URZ ;  /* 0x0000000c0a0672a5 */ /* 0x000fc8000f8e003f */
[----:B------:R-:W-:-:S12]  /*9d50*/  @UP0 USHF.R.U32.HI UR10, URZ, UR13, UR7 ;  /* 0x0000000d3f0a0299 */ /* 0x000fd80008011607 */
.L_x_1111:
[----:B------:R-:W-:-:S04]  /*9d60*/  UIMAD UR10, UR10, UR11, URZ ;  /* 0x0000000b0a0a72a4 */ /* 0x000fc8000f8e023f */
[----:B------:R-:W-:-:S04]  /*9d70*/  UISETP.LT.AND UP0, UPT, UR21, UR10, UPT ;  /* 0x0000000a1500728c */ /* 0x000fc8000bf01270 */
[----:B------:R-:W-:-:S12]  /*9d80*/  USEL UR21, UR21, UR10, !UP0 ;  /* 0x0000000a15157287 */ /* 0x000fd8000c000000 */
.L_x_1109:
        /* <DEDUP_REMOVED lines=12> */
.L_x_1123:
[----:B------:R-:W-:-:S04]  /*9e50*/  UISETP.NE.AND UP0, UPT, UR22, 0x1, UPT ;  /* 0x000000011600788c */ /* 0x000fc8000bf05270 */
[----:B------:R-:W-:-:S04]  /*9e60*/  USEL UR52, URZ, 0x1, UP0 ;  /* 0x000000013f347887 */ /* 0x000fc80008000000 */
[----:B------:R-:W-:Y:S01]  /*9e70*/  ULOP3.LUT UR52, UR23, UR52, URZ, 0x3c, !UPT ;  /* 0x0000003417347292 */ /* 0x000fe2000f8e3c3f */
[----:B------:R-:W-:Y:S11]  /*9e80*/  @!P0 BRA `(.L_x_1113) ;  /* 0x0000000000048947 */ /* 0x000ff60003800000 */
[----:B------:R-:W-:Y:S01]  /*9e90*/  BPT.TRAP 0x1 ;  /* 0x000000040000795c */ /* 0x000fe20000300000 */
.L_x_1113:
        /* <DEDUP_REMOVED lines=9> */
.L_x_1114:
[----:B-1----:R-:W-:Y:S05]  /*9f30*/  @P1 BRA `(.L_x_1115) ;  /* 0x0000000000081947 */ /* 0x002fea0003800000 */
[----:B------:R-:W1:Y:S02]  /*9f40*/  SYNCS.PHASECHK.TRANS64.TRYWAIT P1, [UR20+0x13230], R3 ;  /* 0x01323003ff0075a7 */ /* 0x000e640008020154 */
[----:B-1----:R-:W-:Y:S05]  /*9f50*/  @!P1 BRA `(.L_x_1116) ;  /* 0x0000010c00409947 */ /* 0x002fea0003800000 */
.L_x_1115:
        /* <DEDUP_REMOVED lines=64> */
.L_x_1117:
[----:B------:R-:W-:Y:S01]  /*a360*/  ULEA UR11, UR22, UR45, 0x3 ;  /* 0x0000002d160b7291 */ /* 0x000fe2000f8e183f */
[----:B01----:R-:W-:-:S05]  /*a370*/  IMAD.U32 R3, RZ, RZ, UR23 ;  /* 0x00000017ff037e24 */ /* 0x003fca000f8e00ff */
[----:B------:R-:W-:-:S04]  /*a380*/  SHF.L.U32 R3, R3, 0x1f, RZ ;  /* 0x0000001f03037819 */ /* 0x000fc800000006ff */
[----:B------:R0:W1:Y:S01]  /*a390*/  SYNCS.PHASECHK.TRANS64.TRYWAIT P1, [UR11+0x13250], R3 ;  /* 0x01325003ff0075a7 */ /* 0x000062000802014b */
[----:B------:R-:W-:Y:S05]  /*a3a0*/  @!P0 BRA `(.L_x_1118) ;  /* 0x0000000000048947 */ /* 0x000fea0003800000 */
[----:B------:R-:W-:Y:S01]  /*a3b0*/  BPT.TRAP 0x1 ;  /* 0x000000040000795c */ /* 0x000fe20000300000 */
.L_x_1118:
[----:B-1----:R-:W-:Y:S05]  /*a3c0*/  @P1 BRA `(.L_x_1119) ;  /* 0x0000000000081947 */ /* 0x002fea0003800000 */
[----:B------:R-:W1:Y:S02]  /*a3d0*/  SYNCS.PHASECHK.TRANS64.TRYWAIT P1, [UR11+0x13250], R3 ;  /* 0x01325003ff0075a7 */ /* 0x000e64000802014b */
[----:B-1----:R-:W-:Y:S05]  /*a3e0*/  @!P1 BRA `(.L_x_1120) ;  /* 0x0000010800349947 */ /* 0x002fea0003800000 */
.L_x_1119:
        /* <DEDUP_REMOVED lines=32> */
.L_x_1121:
[----:B-1----:R-:W-:Y:S01]  /*a5f0*/  FMNMX.FTZ R4, R120, R7, !PT ;  /* 0x0000000778047209 */ /* 0x002fe20007810000 */
[----:B------:R-:W-:Y:S01]  /*a600*/  IMAD.U32 R137, RZ, RZ, UR40 ;  /* 0x00000028ff897e24 */ /* 0x000fe2000f8e00ff */
[----:B------:R-:W-:Y:S01]  /*a610*/  FMNMX.FTZ R10, R122, R8, !PT ;  /* 0x000000087a0a7209 */ /* 0x000fe20007810000 */
[----:B------:R-:W-:Y:S01]  /*a620*/  UIADD3 UR20, UR20, 0x13240, URZ ;  /* 0x0001324014147890 */ /* 0x000fe2000fffe03f */
[----:B0-----:R-:W-:Y:S02]  /*a630*/  FMNMX.FTZ R3, R121, R4, !PT ;  /* 0x0000000479037209 */ /* 0x001fe40007810000 */
        /* <DEDUP_REMOVED lines=94> */
[----:B------:R-:W-:Y:S02]  /*ac20*/  IMAD.U32 R64, RZ, RZ, UR40 ;  /* 0x00000028ff407e24 */ /* 0x000fe4000f8e00ff */
[----:B------:R-:W-:Y:S01]  /*ac30*/  FMUL.FTZ R136, R7, UR40 ;  /* 0x0000002807887c20 */ /* 0x000fe20008410000 */
[----:B------:R-:W-:-:S01]  /*ac40*/  FFMA.FTZ R10, R121, UR40, -R137 ;  /* 0x00000028790a7c23 */ /* 0x000fc20008010889 */
[----:B------:R-:W-:Y:S01]  /*ac50*/  FADD.FTZ R7, -R3, R8 ;  /* 0x0000000803077221 */ /* 0x000fe20000010100 */
[----:B------:R-:W-:-:S01]  /*ac60*/  FFMA.FTZ R121, R125, UR40, -R137 ;  /* 0x000000287d797c23 */ /* 0x000fc20008010889 */
        /* <DEDUP_REMOVED lines=27> */
[----:B------:R-:W-:Y:S01]  /*ae20*/  FFMA.FTZ R85, R115, UR40, -R133 ;  /* 0x0000002873557c23 */ /* 0x000fe20008010885 */
[----:B------:R-:W-:-:S01]  /*ae30*/  FFMA.FTZ R97, R101, UR40, -R137 ;  /* 0x0000002865617c23 */ /* 0x000fc20008010889 */
[--C-:B------:R-:W-:Y:S01]  /*ae40*/  FFMA.FTZ R69, R131, UR40, -R133.reuse ;  /* 0x0000002883457c23 */ /* 0x100fe20008010885 */
[----:B------:R-:W-:-:S01]  /*ae50*/  FFMA.FTZ R115, R95, UR40, -R133 ;  /* 0x000000285f737c23 */ /* 0x000fc20008010885 */
[----:B------:R-:W-:Y:S01]  /*ae60*/  FFMA.FTZ R101, R77, UR40, -R137 ;  /* 0x000000284d657c23 */ /* 0x000fe20008010889 */
[----:B------:R-:W-:-:S01]  /*ae70*/  FFMA.FTZ R95, R99, UR40, -R133 ;  /* 0x00000028635f7c23 */ /* 0x000fc20008010885 */
[----:B------:R-:W1:Y:S01]  /*ae80*/  MUFU.EX2 R65, R65 ;  /* 0x0000004100417308 */ /* 0x000e620000000800 */
[----:B------:R-:W-:-:S01]  /*ae90*/  FFMA.FTZ R77, R81, UR40, -R137 ;  /* 0x00000028514d7c23 */ /* 0x000fc20008010889 */
[----:B0-----:R-:W-:Y:S01]  /*aea0*/  FFMA.FTZ R99, R136, R6, R7 ;  /* 0x0000000688637223 */ /* 0x001fe20000010007 */
[----:B------:R-:W-:-:S01]  /*aeb0*/  FFMA.FTZ R81, R107, UR40, -R133 ;  /* 0x000000286b517c23 */ /* 0x000fc20008010885 */
[--C-:B------:R-:W-:Y:S01]  /*aec0*/  FFMA.FTZ R126, R134, UR40, -R133.reuse ;  /* 0x00000028867e7c23 */ /* 0x100fe20008010885 */
[----:B------:R-:W-:-:S01]  /*aed0*/  FFMA.FTZ R107, R111, UR40, -R133 ;  /* 0x000000286f6b7c23 */ /* 0x000fc20008010885 */
[----:B------:R-:W-:Y:S01]  /*aee0*/  FFMA.FTZ R20, R113, UR40, -R137 ;  /* 0x0000002871147c23 */ /* 0x000fe20008010889 */
        /* <DEDUP_REMOVED lines=9> */
[----:B------:R-:W2:Y:S01]  /*af80*/  MUFU.EX2 R64, R64 ;  /* 0x0000004000407308 */ /* 0x000ea20000000800 */
[----:B-1----:R-:W-:-:S01]  /*af90*/  FFMA.FTZ R5, R8, R5, R65 ;  /* 0x0000000508057223 */ /* 0x002fc20000010041 */
[----:B------:R-:W-:Y:S01]  /*afa0*/  FFMA.FTZ R96, R100, UR40, -R137 ;  /* 0x0000002864607c23 */ /* 0x000fe20008010889 */
[----:B------:R-:W-:-:S01]  /*afb0*/  FFMA.FTZ R94, R98, UR40, -R133 ;  /* 0x00000028625e7c23 */ /* 0x000fc20008010885 */
[----:B------:R-:W-:Y:S01]  /*afc0*/  FFMA.FTZ R100, R76, UR40, -R137 ;  /* 0x000000284c647c23 */ /* 0x000fe20008010889 */
        /* <DEDUP_REMOVED lines=9> */
[----:B------:R-:W-:Y:S01]  /*b060*/  FFMA.FTZ R91, R91, UR40, -R133 ;  /* 0x000000285b5b7c23 */ /* 0x000fe20008010885 */
        /* <DEDUP_REMOVED lines=12> */
[----:B------:R-:W-:-:S05]  /*b130*/  FFMA.FTZ R59, R59, UR40, -R133 ;  /* 0x000000283b3b7c23 */ /* 0x000fca0008010885 */
        /* <DEDUP_REMOVED lines=162> */
.L_x_1122:
        /* <DEDUP_REMOVED lines=80> */
[----:B------:R-:W-:Y:S01]  /*c060*/  F2FP.SATFINITE.E4M3.F32.PACK_AB_MERGE_C R139, R63, R62, R66 ;  /* 0x0000003e3f8b723e */ /* 0x000fe20004807042 */
[----:B------:R-:W-:Y:S06]  /*c070*/  @P1 BRA `(.L_x_1123) ;  /* 0xffffffdc00741947 */ /* 0x000fec000383ffff */
.L_x_1112:
[----:B------:R-:W-:-:S13]  /*c080*/  ISETP.GE.AND P1, PT, R0, UR43, PT ;  /* 0x0000002b00007c0c */ /* 0x000fda000bf26270 */
[----:B------:R-:W-:Y:S05]  /*c090*/  @!P1 BRA `(.L_x_1124) ;  /* 0x0000003c00d89947 */ /* 0x000fea0003800000 */
[----:B------:R-:W-:Y:S01]  /*c0a0*/  ULDC UR20, c[0x0][0x9e4] ;  /* 0x0002790000147ab9 */ /* 0x000fe20000000800 */
[----:B------:R-:W-:Y:S01]  /*c0b0*/  ULDC UR22, c[0x0][0x9dc] ;  /* 0x0002770000167ab9 */ /* 0x000fe20000000800 */
[----:B------:R-:W-:-:S05]  /*c0c0*/  ULDC UR21, c[0x0][0x9e0] ;  /* 0x0002780000157ab9 */ /* 0x000fca0000000800 */
.L_x_1143:
[----:B------:R-:W-:-:S04]  /*c0d0*/  UIADD3 UR24, UR51, 0x1, URZ ;  /* 0x0000000133187890 */ /* 0x000fc8000fffe03f */
[----:B------:R-:W-:-:S04]  /*c0e0*/  UISETP.NE.AND UP0, UPT, UR24, 0x2, UPT ;  /* 0x000000021800788c */ /* 0x000fc8000bf05270 */
[----:B------:R-:W-:Y:S02]  /*c0f0*/  USEL UR23, URZ, 0x1, UP0 ;  /* 0x000000013f177887 */ /* 0x000fe40008000000 */
[----:B------:R-:W-:Y:S02]  /*c100*/  USEL UR24, UR24, URZ, UP0 ;  /* 0x0000003f18187287 */ /* 0x000fe40008000000 */
[----:B------:R-:W-:Y:S01]  /*c110*/  ULOP3.LUT UR23, UR52, UR23, URZ, 0x3c, !UPT ;  /* 0x0000001734177292 */ /* 0x000fe2000f8e3c3f */
[----:B------:R-:W-:Y:S11]  /*c120*/  @!P0 BRA `(.L_x_1125) ;  /* 0x0000000000048947 */ /* 0x000ff60003800000 */
[----:B------:R-:W-:Y:S01]  /*c130*/  BPT.TRAP 0x1 ;  /* 0x000000040000795c */ /* 0x000fe20000300000 */
.L_x_1125:
[----:B------:R-:W-:Y:S01]  /*c140*/  ULEA UR6, UR24, UR45, 0x3 ;  /* 0x0000002d18067291 */ /* 0x000fe2000f8e183f */
[----:B------:R-:W-:-:S05]  /*c150*/  IMAD.U32 R7, RZ, RZ, UR23 ;  /* 0x00000017ff077e24 */ /* 0x000fca000f8e00ff */
[----:B------:R-:W-:-:S04]  /*c160*/  SHF.L.U32 R7, R7, 0x1f, RZ ;  /* 0x0000001f07077819 */ /* 0x000fc800000006ff */
[----:B------:R0:W1:Y:S01]  /*c170*/  SYNCS.PHASECHK.TRANS64.TRYWAIT P1, [UR6+0x13230], R7 ;  /* 0x01323007ff0075a7 */ /* 0x0000620008020146 */
[----:B------:R-:W-:Y:S05]  /*c180*/  @!P0 BRA `(.L_x_1126) ;  /* 0x0000000000048947 */ /* 0x000fea0003800000 */
[----:B------:R-:W-:Y:S01]  /*c190*/  BPT.TRAP 0x1 ;  /* 0x000000040000795c */ /* 0x000fe20000300000 */
.L_x_1126:
[----:B-1----:R-:W-:Y:S05]  /*c1a0*/  @P1 BRA `(.L_x_1127) ;  /* 0x0000000000081947 */ /* 0x002fea0003800000 */
[----:B------:R-:W1:Y:S02]  /*c1b0*/  SYNCS.PHASECHK.TRANS64.TRYWAIT P1, [UR6+0x13230], R7 ;  /* 0x01323007ff0075a7 */ /* 0x000e640008020146 */
[----:B-1----:R-:W-:Y:S05]  /*c1c0*/  @!P1 BRA `(.L_x_1128) ;  /* 0x000000e800d49947 */ /* 0x002fea0003800000 */
.L_x_1127:
        /* <DEDUP_REMOVED lines=64> */
.L_x_1129:
[----:B------:R-:W-:Y:S01]  /*c5d0*/  ULEA UR11, UR51, UR45, 0x3 ;  /* 0x0000002d330b7291 */ /* 0x000fe2000f8e183f */
[----:B01----:R-:W-:-:S05]  /*c5e0*/  IMAD.U32 R7, RZ, RZ, UR52 ;  /* 0x00000034ff077e24 */ /* 0x003fca000f8e00ff */
[----:B------:R-:W-:-:S04]  /*c5f0*/  SHF.L.U32 R7, R7, 0x1f, RZ ;  /* 0x0000001f07077819 */ /* 0x000fc800000006ff */
[----:B------:R0:W1:Y:S01]  /*c600*/  SYNCS.PHASECHK.TRANS64.TRYWAIT P1, [UR11+0x13250], R7 ;  /* 0x01325007ff0075a7 */ /* 0x000062000802014b */
[----:B------:R-:W-:Y:S05]  /*c610*/  @!P0 BRA `(.L_x_1130) ;  /* 0x0000000000048947 */ /* 0x000fea0003800000 */
[----:B------:R-:W-:Y:S01]  /*c620*/  BPT.TRAP 0x1 ;  /* 0x000000040000795c */ /* 0x000fe20000300000 */
.L_x_1130:
[----:B-1----:R-:W-:Y:S05]  /*c630*/  @P1 BRA `(.L_x_1131) ;  /* 0x0000000000081947 */ /* 0x002fea0003800000 */
[----:B------:R-:W1:Y:S02]  /*c640*/  SYNCS.PHASECHK.TRANS64.TRYWAIT P1, [UR11+0x13250], R7 ;  /* 0x01325007ff0075a7 */ /* 0x000e64000802014b */
[----:B-1----:R-:W-:Y:S05]  /*c650*/  @!P1 BRA `(.L_x_1132) ;  /* 0x000000e400c89947 */ /* 0x002fea0003800000 */
.L_x_1131:
        /* <DEDUP_REMOVED lines=32> */
.L_x_1133:
[----:B------:R-:W-:Y:S01]  /*c860*/  UISETP.NE.AND UP1, UPT, UR50, URZ, UPT ;  /* 0x0000003f3200728c */ /* 0x000fe2000bf25270 */
[----:B------:R-:W-:Y:S01]  /*c870*/  VIADD R15, R22, UR39 ;  /* 0x00000027160f7c36 */ /* 0x000fe20008000000 */
[----:B------:R-:W-:Y:S01]  /*c880*/  ULEA UR6, UR24, UR45, 0x3 ;  /* 0x0000002d18067291 */ /* 0x000fe2000f8e183f */
[----:B------:R-:W-:Y:S01]  /*c890*/  IMAD R20, R0, -0xa0, RZ ;  /* 0xffffff6000147824 */ /* 0x000fe200078e02ff */
[----:B------:R-:W-:Y:S02]  /*c8a0*/  UISETP.NE.AND UP0, UPT, UR49, URZ, UPT ;  /* 0x0000003f3100728c */ /* 0x000fe4000bf05270 */
[----:B------:R-:W-:Y:S01]  /*c8b0*/  PLOP3.LUT P1, PT, PT, PT, UP1, 0x80, 0x0 ;  /* 0x000000000000781c */ /* 0x000fe20003f2f018 */
[----:B------:R-:W-:Y:S01]  /*c8c0*/  UIADD3 UR6, UR6, 0x13240, URZ ;  /* 0x0001324006067890 */ /* 0x000fe2000fffe03f */
[----:B------:R-:W-:-:S03]  /*c8d0*/  PLOP3.LUT P2, PT, PT, PT, UP1, 0x80, 0x0 ;  /* 0x000000000000781c */ /* 0x000fc60003f4f018 */
[----:B------:R-:W-:Y:S01]  /*c8e0*/  @UP1 ULDC UR7, c[0x0][0x44c] ;  /* 0x0001130000071ab9 */ /* 0x000fe20000000800 */
[----:B------:R-:W-:-:S07]  /*c8f0*/  UPRMT UR6, UR44, 0x654, UR6 ;  /* 0x000006542c067896 */ /* 0x000fce0008000006 */
[----:B01----:R-:W-:Y:S01]  /*c900*/  @P1 IMAD.HI.U32 R7, R15, UR7, RZ ;  /* 0x000000070f071c27 */ /* 0x003fe2000f8e00ff */
[----:B------:R-:W-:Y:S01]  /*c910*/  @UP1 ULDC UR7, c[0x0][0x450] ;  /* 0x0001140000071ab9 */ /* 0x000fe20000000800 */
[----:B------:R-:W-:Y:S01]  /*c920*/  PLOP3.LUT P1, PT, PT, PT, UP0, 0x40, 0x0 ;  /* 0x000000000000781c */ /* 0x000fe20003f2e808 */
[----:B------:R-:W-:Y:S01]  /*c930*/  SYNCS.ARRIVE.TRANS64.RED.A1T0 RZ, [UR6], RZ ;  /* 0x000000ffffff79a7 */ /* 0x000fe20008100406 */
[----:B------:R-:W-:Y:S01]  /*c940*/  ULOP3.LUT UR6, URZ, UR22, URZ, 0x33, !UPT ;  /* 0x000000163f067292 */ /* 0x000fe2000f8e333f */
[----:B------:R-:W-:Y:S02]  /*c950*/  @P2 SHF.R.U32.HI R15, RZ, UR7, R7 ;  /* 0x00000007ff0f2c19 */ /* 0x000fe40008011607 */
        /* <DEDUP_REMOVED lines=21> */
.L_x_1136:
[----:B------:R-:W-:-:S05]  /*cab0*/  IMAD.U32 R136, RZ, RZ, UR20 ;  /* 0x00000014ff887e24 */ /* 0x000fca000f8e00ff */
[----:B------:R-:W-:-:S13]  /*cac0*/  ISETP.NE.AND P1, PT, R136, 0x1, PT ;  /* 0x000000018800780c */ /* 0x000fda0003f25270 */
[----:B------:R-:W0:Y:S02]  /*cad0*/  @P1 LDC.64 R10, c[0x0][0x9e8] ;  /* 0x00027a00ff0a1b82 */ /* 0x000e240000000a00 */
[----:B0-----:R-:W-:-:S05]  /*cae0*/  @P1 IMAD.HI.U32 R10, R21, R10, RZ ;  /* 0x0000000a150a1227 */ /* 0x001fca00078e00ff */
[----:B------:R-:W-:-:S07]  /*caf0*/  @P1 SHF.R.U32.HI R21, RZ, R11, R10 ;  /* 0x0000000bff151219 */ /* 0x000fce000001160a */
.L_x_1137:
[----:B------:R-:W-:Y:S05]  /*cb00*/  BSYNC B0 ;  /* 0x0000000000007941 */ /* 0x000fea0003800000 */
.L_x_1135:
[----:B------:R-:W-:-:S05]  /*cb10*/  IMAD R21, R21, R136, R7 ;  /* 0x0000008815157224 */ /* 0x000fca00078e0207 */
[----:B------:R-:W-:Y:S02]  /*cb20*/  VIADDMNMX R12, R21, R136, R12, PT ;  /* 0x00000088150c7246 */ /* 0x000fe4000380010c */
[----:B------:R-:W-:-:S07]  /*cb30*/  VIMNMX R8, R8, R21, !PT ;  /* 0x0000001508087248 */ /* 0x000fce0007fe0100 */
.L_x_1134:
        /* <DEDUP_REMOVED lines=248> */
.L_x_1140:
[----:B------:R-:W-:-:S05]  /*dac0*/  IMAD.U32 R12, RZ, RZ, UR20 ;  /* 0x00000014ff0c7e24 */ /* 0x000fca000f8e00ff */
[----:B------:R-:W-:-:S13]  /*dad0*/  ISETP.NE.AND P6, PT, R12, 0x1, PT ;  /* 0x000000010c00780c */ /* 0x000fda0003fc5270 */
[----:B------:R-:W0:Y:S02]  /*dae0*/  @P6 LDC.64 R10, c[0x0][0x9e8] ;  /* 0x00027a00ff0a6b82 */ /* 0x000e240000000a00 */
[----:B0-----:R-:W-:-:S05]  /*daf0*/  @P6 IMAD.HI.U32 R10, R8, R10, RZ ;  /* 0x0000000a080a6227 */ /* 0x001fca00078e00ff */
[----:B------:R-:W-:-:S07]  /*db00*/  @P6 SHF.R.U32.HI R8, RZ, R11, R10 ;  /* 0x0000000bff086219 */ /* 0x000fce000001160a */
.L_x_1141:
[----:B------:R-:W-:Y:S05]  /*db10*/  BSYNC B0 ;  /* 0x0000000000007941 */ /* 0x000fea0003800000 */
.L_x_1139:
[----:B------:R-:W-:-:S05]  /*db20*/  IMAD R7, R8, R12, R7 ;  /* 0x0000000c08077224 */ /* 0x000fca00078e0207 */
[----:B------:R-:W-:Y:S02]  /*db30*/  VIADDMNMX R14, R7, R12, R14, PT ;  /* 0x0000000c070e7246 */ /* 0x000fe4000380010e */
[----:B------:R-:W-:-:S07]  /*db40*/  VIMNMX R13, R13, R7, !PT ;  /* 0x000000070d0d7248 */ /* 0x000fce0007fe0100 */
.L_x_1138:
        /* <DEDUP_REMOVED lines=501> */
.L_x_1142:
        /* <DEDUP_REMOVED lines=86> */
.L_x_1124:
[----:B------:R-:W-:Y:S06]  /*10000*/  BAR.ARV 0x8, 0x200 ;  /* 0x0208000000007b1d */ /* 0x000fec0000002000 */
[----:B------:R-:W-:Y:S05]  /*10010*/  @!P0 BRA `(.L_x_1144) ;  /* 0x0000000000048947 */ /* 0x000fea0003800000 */
[----:B------:R-:W-:Y:S01]  /*10020*/  BPT.TRAP 0x1 ;  /* 0x000000040000795c */ /* 0x000fe20000300000 */
.L_x_1144:
[----:B------:R-:W-:Y:S01]  /*10030*/  ULEA UR14, UR51, UR45, 0x3 ;  /* 0x0000002d330e7291 */ /* 0x000fe2000f8e183f */
[----:B------:R-:W-:-:S05]  /*10040*/  IMAD.U32 R0, RZ, RZ, UR52 ;  /* 0x00000034ff007e24 */ /* 0x000fca000f8e00ff */
[----:B------:R-:W-:-:S04]  /*10050*/  SHF.L.U32 R0, R0, 0x1f, RZ ;  /* 0x0000001f00007819 */ /* 0x000fc800000006ff */
[----:B------:R0:W1:Y:S01]  /*10060*/  SYNCS.PHASECHK.TRANS64.TRYWAIT P1, [UR14+0x13250], R0 ;  /* 0x01325000ff0075a7 */ /* 0x000062000802014e */
[----:B------:R-:W-:Y:S05]  /*10070*/  @!P0 BRA `(.L_x_1145) ;  /* 0x0000000000048947 */ /* 0x000fea0003800000 */
[----:B------:R-:W-:Y:S01]  /*10080*/  BPT.TRAP 0x1 ;  /* 0x000000040000795c */ /* 0x000fe20000300000 */
.L_x_1145:
[----:B-1----:R-:W-:Y:S05]  /*10090*/  @P1 BRA `(.L_x_1146) ;  /* 0x0000000000081947 */ /* 0x002fea0003800000 */
[----:B------:R-:W1:Y:S02]  /*100a0*/  SYNCS.PHASECHK.TRANS64.TRYWAIT P1, [UR14+0x13250], R0 ;  /* 0x01325000ff0075a7 */ /* 0x000e64000802014e */
[----:B-1----:R-:W-:Y:S05]  /*100b0*/  @!P1 BRA `(.L_x_1147) ;  /* 0x000000ac00489947 */ /* 0x002fea0003800000 */
.L_x_1146:
[----:B------:R-:W-:Y:S01]  /*100c0*/  ULDC.64 UR4, c[0x0][0x9a0] ;  /* 0x0002680000047ab9 */ /* 0x000fe20000000a00 */
[----:B------:R-:W-:Y:S01]  /*100d0*/  UIADD3 UR45, UR45, 0x1000, URZ ;  /* 0x000010002d2d7890 */ /* 0x000fe2000fffe03f */
[----:B------:R-:W-:Y:S01]  /*100e0*/  WARPGROUP.ARRIVE ;  /* 0x00000000000079c5 */ /* 0x000fe20000000000 */
[----:B------:R-:W-:Y:S01]  /*100f0*/  UISETP.NE.U32.AND UP0, UPT, UR4, URZ, UPT ;  /* 0x0000003f0400728c */ /* 0x000fe2000bf05070 */
[----:B01----:R-:W-:Y:S01]  /*10100*/  IMAD.MOV.U32 R0, RZ, RZ, 0x3f800000 ;  /* 0x3f800000ff007424 */ /* 0x003fe200078e00ff */
[----:B------:R-:W-:Y:S02]  /*10110*/  USHF.R.U32.HI UR45, URZ, 0x4, UR45 ;  /* 0x000000043f2d7899 */ /* 0x000fe4000801162d */
[----:B------:R-:W-:Y:S02]  /*10120*/  UISETP.NE.AND.EX UP0, UPT, UR5, URZ, UPT, UP0 ;  /* 0x0000003f0500728c */ /* 0x000fe4000bf05300 */
[----:B------:R-:W-:Y:S01]  /*10130*/  ULOP3.LUT UR45, UR45, 0x3fff, URZ, 0xc0, !UPT ;  /* 0x00003fff2d2d7892 */ /* 0x000fe2000f8ec03f */
[----:B------:R-:W-:-:S03]  /*10140*/  UMOV UR7, 0xc0000010 ;  /* 0xc000001000077882 */ /* 0x000fc60000000000 */
[----:B------:R-:W-:-:S05]  /*10150*/  PLOP3.LUT P1, PT, PT, PT, UP0, 0x80, 0x0 ;  /* 0x000000000000781c */ /* 0x000fca0003f2f008 */
[----:B------:R-:W-:Y:S01]  /*10160*/  @UP0 USHF.R.S32.HI UR6, URZ, 0x1f, UR48 ;  /* 0x0000001f3f060899 */ /* 0x000fe20008011430 */
[----:B------:R-:W-:Y:S01]  /*10170*/  @UP0 ULDC.64 UR10, c[0x0][0x9c8] ;  /* 0x00027200000a0ab9 */ /* 0x000fe20000000a00 */
[----:B------:R-:W-:Y:S02]  /*10180*/  @UP0 ULDC.64 UR12, c[0x0][0x9d0] ;  /* 0x00027400000c0ab9 */ /* 0x000fe40000000a00 */
[----:B------:R-:W-:Y:S02]  /*10190*/  @UP0 UIMAD UR6, UR6, UR10, URZ ;  /* 0x0000000a060602a4 */ /* 0x000fe4000f8e023f */
[----:B------:R-:W-:Y:S02]  /*101a0*/  @UP0 UIMAD.WIDE.U32 UR8, UR48, UR10, URZ ;  /* 0x0000000a300802a5 */ /* 0x000fe4000f8e003f */
[----:B------:R-:W-:Y:S02]  /*101b0*/  ULOP3.LUT UR10, UR45, 0x10000, URZ, 0xfc, !UPT ;  /* 0x000100002d0a7892 */ /* 0x000fe4000f8efc3f */
[----:B------:R-:W-:-:S02]  /*101c0*/  @UP0 UIMAD UR6, UR48, UR11, UR6 ;  /* 0x0000000b300602a4 */ /* 0x000fc4000f8e0206 */
[----:B------:R-:W-:Y:S02]  /*101d0*/  UIMAD UR10, UR51, 0x280, UR10 ;  /* 0x00000280330a78a4 */ /* 0x000fe4000f8e020a */
[----:B------:R-:W-:-:S05]  /*101e0*/  @UP0 UIADD3 UR9, UR9, UR6, URZ ;  /* 0x0000000609090290 */ /* 0x000fca000fffe03f */
[----:B------:R-:W-:Y:S02]  /*101f0*/  UMOV UR6, UR10 ;  /* 0x0000000a00067c82 */ /* 0x000fe40008000000 */
[----:B------:R-:W-:Y:S01]  /*10200*/  QGMMA.64x64x32.F32.E4M3.E4M3 R24, R152, gdesc[UR4], R24, gsb0 ;  /* 0x00e0000498187df3 */ /* 0x000fe20008000818 */
[----:B------:R-:W-:-:S04]  /*10210*/  @UP0 UIMAD.WIDE.U32 UR6, UR37, UR12, UR8 ;  /* 0x0000000c250602a5 */ /* 0x000fc8000f8e0008 */
[----:B------:R-:W-:Y:S02]  /*10220*/  @UP0 UIMAD UR7, UR37, UR13, UR7 ;  /* 0x0000000d250702a4 */ /* 0x000fe4000f8e0207 */
[----:B------:R-:W-:-:S04]  /*10230*/  @UP0 ULEA UR4, UP1, UR6, UR4, 0x2 ;  /* 0x0000000406040291 */ /* 0x000fc8000f82103f */
[----:B------:R-:W-:Y:S02]  /*10240*/  @UP0 ULEA.HI.X UR5, UR6, UR5, UR7, 0x2, UP1 ;  /* 0x0000000506050291 */ /* 0x000fe400088f1407 */
[----:B------:R-:W-:-:S04]  /*10250*/  IMAD.U32 R8, RZ, RZ, UR4 ;  /* 0x00000004ff087e24 */ /* 0x000fc8000f8e00ff */
[----:B------:R-:W-:Y:S01]  /*10260*/  IMAD.U32 R9, RZ, RZ, UR5 ;  /* 0x00000005ff097e24 */ /* 0x000fe2000f8e00ff */
        /* <DEDUP_REMOVED lines=22> */
[----:B0-----:R-:W0:Y:S04]  /*103d0*/  SHFL.BFLY PT, R8, R7, 0x1, 0x1f ;  /* 0x0c201f0007087f89 */ /* 0x001e2800000e0000 */
        /* <DEDUP_REMOVED lines=33> */
.L_x_1148:
        /* <DEDUP_REMOVED lines=42> */
.L_x_1070:
[----:B------:R-:W0:Y:S01]  /*10890*/  S2R R3, SR_CgaCtaId ;  /* 0x0000000000037919 */ /* 0x000e220000008800 */
[----:B------:R-:W-:Y:S01]  /*108a0*/  MOV R4, 0x400 ;  /* 0x0000040000047802 */ /* 0x000fe20000000f00 */
[----:B------:R-:W-:Y:S01]  /*108b0*/  UISETP.NE.AND UP0, UPT, UR42, URZ, UPT ;  /* 0x0000003f2a00728c */ /* 0x000fe2000bf05270 */
[----:B------:R-:W-:Y:S01]  /*108c0*/  SHF.R.S32.HI R13, RZ, 0x1f, R156 ;  /* 0x0000001fff0d7819 */ /* 0x000fe2000001149c */
[----:B------:R-:W-:Y:S03]  /*108d0*/  BAR.SYNC.DEFER_BLOCKING 0x5, 0x200 ;  /* 0x0148000000007b1d */ /* 0x000fe60000010000 */
[----:B------:R-:W-:-:S03]  /*108e0*/  LEA.HI R5, R13, R156, RZ, 0x3 ;  /* 0x0000009c0d057211 */ /* 0x000fc600078f18ff */
[----:B------:R-:W-:Y:S03]  /*108f0*/  BSSY B0, `(.L_x_1149) ;  /* 0x00002b0000007945 */ /* 0x000fe60003800000 */
[----:B------:R-:W-:Y:S01]  /*10900*/  @!UP0 ULDC UR42, c[0x0][0xad4] ;  /* 0x0002b500002a8ab9 */ /* 0x000fe20000000800 */
[----:B0-----:R-:W-:Y:S02]  /*10910*/  LEA R4, R3, R4, 0x18 ;  /* 0x0000000403047211 */ /* 0x001fe400078ec0ff */
[----:B------:R-:W-:Y:S02]  /*10920*/  LOP3.LUT R3, R5, 0xfffffff8, RZ, 0xc0, !PT ;  /* 0xfffffff805037812 */ /* 0x000fe400078ec0ff */
[----:B------:R-:W-:Y:S01]  /*10930*/  SHF.R.S32.HI R5, RZ, 0x3, R5 ;  /* 0x00000003ff057819 */ /* 0x000fe20000011405 */
[----:B------:R-:W0:Y:S02]  /*10940*/  LDS.128 R8, [R4+0x132d0] ;  /* 0x0132d00004087984 */ /* 0x000e240000000c00 */
[----:B0-----:R-:W-:Y:S01]  /*10950*/  IMAD.IADD R8, R156, 0x1, -R3 ;  /* 0x000000019c087824 */ /* 0x001fe200078e0a03 */
[----:B------:R-:W-:-:S02]  /*10960*/  R2UR UR6, R9 ;  /* 0x00000000090672ca */ /* 0x000fc400000e0000 */
[----:B------:R-:W-:Y:S01]  /*10970*/  R2UR UR5, R10 ;  /* 0x000000000a0572ca */ /* 0x000fe200000e0000 */
[----:B------:R-:W-:Y:S01]  /*10980*/  IMAD.SHL.U32 R0, R8, 0x8, RZ ;  /* 0x0000000808007824 */ /* 0x000fe200078e00ff */
[----:B------:R-:W-:-:S04]  /*10990*/  R2UR UR48, R11 ;  /* 0x000000000b3072ca */ /* 0x000fc800000e0000 */
[----:B------:R-:W-:Y:S01]  /*109a0*/  SHF.R.S32.HI R3, RZ, 0x1f, R0 ;  /* 0x0000001fff037819 */ /* 0x000fe20000011400 */
[----:B------:R-:W-:Y:S06]  /*109b0*/  BAR.ARV 0x4, 0x200 ;  /* 0x0108000000007b1d */ /* 0x000fec0000002000 */
[----:B------:R-:W-:Y:S05]  /*109c0*/  @P0 BRA `(.L_x_1150) ;  /* 0x0000001c00dc0947 */ /* 0x000fea0003800000 */
[----:B------:R-:W0:Y:S01]  /*109d0*/  S2R R12, SR_TID.X ;  /* 0x00000000000c7919 */ /* 0x000e220000002100 */
[----:B------:R-:W-:Y:S01]  /*109e0*/  ULDC.64 UR8, c[0x4][0x38] ;  /* 0x01000e0000087ab9 */ /* 0x000fe20000000a00 */
[----:B------:R-:W-:Y:S01]  /*109f0*/  ULDC.64 UR10, c[0x0][0xc00] ;  /* 0x00030000000a7ab9 */ /* 0x000fe20000000a00 */
[----:B0-----:R-:W-:-:S05]  /*10a00*/  IMAD.SHL.U32 R9, R12, 0x4, RZ ;  /* 0x000000040c097824 */ /* 0x001fca00078e00ff */
[----:B------:R-:W-:Y:S01]  /*10a10*/  LOP3.LUT R9, R9, 0xc, RZ, 0xc0, !PT ;  /* 0x0000000c09097812 */ /* 0x000fe200078ec0ff */
[----:B------:R-:W-:Y:S03]  /*10a20*/  BAR.SYNC.DEFER_BLOCKING 0x1, 0x180 ;  /* 0x0046000000007b1d */ /* 0x000fe60000010000 */
[----:B------:R-:W-:-:S05]  /*10a30*/  IADD3 R10, P0, R9, UR8, RZ ;  /* 0x00000008090a7c10 */ /* 0x000fca000ff1e0ff */
[----:B------:R-:W-:Y:S01]  /*10a40*/  IMAD.X R11, RZ, RZ, UR9, P0 ;  /* 0x00000009ff0b7e24 */ /* 0x000fe200080e06ff */
[----:B------:R-:W-:-:S04]  /*10a50*/  ULDC.64 UR8, c[0x0][0xc00] ;  /* 0x0003000000087ab9 */ /* 0x000fc80000000a00 */
[----:B------:R0:W2:Y:S01]  /*10a60*/  LDG.E.CONSTANT R17, desc[UR54][R10.64] ;  /* 0x000000360a117981 */ /* 0x0000a2000c1e9900 */
[----:B------:R-:W-:Y:S01]  /*10a70*/  LOP3.LUT P0, R9, R12, 0x3, RZ, 0xc0, !PT ;  /* 0x000000030c097812 */ /* 0x000fe2000780c0ff */
[----:B------:R-:W-:Y:S01]  /*10a80*/  UIMAD.WIDE UR8, UR38, 0x4, UR8 ;  /* 0x00000004260878a5 */ /* 0x000fe2000f8e0208 */
[-C--:B------:R-:W-:Y:S02]  /*10a90*/  LEA.HI R12, R13, R156.reuse, RZ, 0x4 ;  /* 0x0000009c0d0c7211 */ /* 0x080fe400078f20ff */
[----:B------:R-:W-:Y:S02]  /*10aa0*/  ISETP.EQ.OR P0, PT, R9, 0x3, !P0 ;  /* 0x000000030900780c */ /* 0x000fe40004702670 */
[----:B------:R-:W1:Y:S01]  /*10ab0*/  S2R R9, SR_SWINHI ;  /* 0x0000000000097919 */ /* 0x000e620000002f00 */
[----:B------:R-:W-:Y:S01]  /*10ac0*/  LEA.HI R13, R13, R156, RZ, 0x5 ;  /* 0x0000009c0d0d7211 */ /* 0x000fe200078f28ff */
[----:B------:R-:W-:Y:S01]  /*10ad0*/  IMAD.U32 R68, RZ, RZ, UR8 ;  /* 0x00000008ff447e24 */ /* 0x000fe2000f8e00ff */
[----:B------:R-:W-:-:S02]  /*10ae0*/  SHF.R.S32.HI R15, RZ, 0x4, R12 ;  /* 0x00000004ff0f7819 */ /* 0x000fc4000001140c */
[C---:B0-----:R-:W-:Y:S01]  /*10af0*/  LOP3.LUT R11, R12.reuse, 0x3fffff0, RZ, 0xc0, !PT ;  /* 0x03fffff00c0b7812 */ /* 0x041fe200078ec0ff */
[----:B------:R-:W-:Y:S01]  /*10b00*/  IMAD.SHL.U32 R13, R13, 0x20, RZ ;  /* 0x000000200d0d7824 */ /* 0x000fe200078e00ff */
[----:B------:R-:W-:Y:S02]  /*10b10*/  LEA.HI R12, R12, R15, RZ, 0x1 ;  /* 0x0000000f0c0c7211 */ /* 0x000fe400078f08ff */
[----:B------:R-:W-:Y:S01]  /*10b20*/  SEL R62, R36, R37, P0 ;  /* 0x00000025243e7207 */ /* 0x000fe20000000000 */
[----:B------:R-:W-:Y:S01]  /*10b30*/  IMAD.IADD R11, R156, 0x1, -R11 ;  /* 0x000000019c0b7824 */ /* 0x000fe200078e0a0b */
[----:B------:R-:W-:Y:S02]  /*10b40*/  LOP3.LUT R10, R13, 0xfffffc00, RZ, 0xc0, !PT ;  /* 0xfffffc000d0a7812 */ /* 0x000fe400078ec0ff */
[----:B------:R-:W-:Y:S02]  /*10b50*/  LOP3.LUT R12, R12, 0x1ffffffe, RZ, 0xc0, !PT ;  /* 0x1ffffffe0c0c7812 */ /* 0x000fe400078ec0ff */
[----:B------:R-:W-:Y:S01]  /*10b60*/  SEL R77, R37, R36, P0 ;  /* 0x00000024254d7207 */ /* 0x000fe20000000000 */
[----:B------:R-:W-:Y:S01]  /*10b70*/  IMAD R11, R11, 0x40, R10 ;  /* 0x000000400b0b7824 */ /* 0x000fe200078e020a */
[----:B------:R-:W-:Y:S01]  /*10b80*/  SEL R36, R26, R27, P0 ;  /* 0x0000001b1a247207 */ /* 0x000fe20000000000 */
[----:B------:R-:W-:Y:S01]  /*10b90*/  IMAD.IADD R12, R15, 0x1, -R12 ;  /* 0x000000010f0c7824 */ /* 0x000fe200078e0a0c */
[----:B------:R-:W-:-:S02]  /*10ba0*/  SEL R63, R27, R26, P0 ;  /* 0x0000001a1b3f7207 */ /* 0x000fc40000000000 */
[----:B------:R-:W-:Y:S01]  /*10bb0*/  SEL R64, R24, R25, P0 ;  /* 0x0000001918407207 */ /* 0x000fe20000000000 */
[----:B------:R-:W-:Y:S01]  /*10bc0*/  IMAD R13, R12, 0x8, R11 ;  /* 0x000000080c0d7824 */ /* 0x000fe200078e020b */
[----:B------:R-:W-:Y:S02]  /*10bd0*/  SEL R79, R25, R24, P0 ;  /* 0x00000018194f7207 */ /* 0x000fe40000000000 */
[----:B------:R-:W-:Y:S02]  /*10be0*/  SEL R66, R28, R29, P0 ;  /* 0x0000001d1c427207 */ /* 0x000fe40000000000 */
[----:B------:R-:W-:Y:S02]  /*10bf0*/  SEL R81, R29, R28, P0 ;  /* 0x0000001c1d517207 */ /* 0x000fe40000000000 */
[----:B------:R-:W-:Y:S02]  /*10c00*/  SEL R60, R32, R33, P0 ;  /* 0x00000021203c7207 */ /* 0x000fe40000000000 */
[----:B------:R-:W-:-:S02]  /*10c10*/  SEL R75, R33, R32, P0 ;  /* 0x00000020214b7207 */ /* 0x000fc40000000000 */
[----:B------:R-:W-:Y:S02]  /*10c20*/  MOV R10, R4 ;  /* 0x00000004000a7202 */ /* 0x000fe40000000f00 */
[----:B-1----:R-:W-:Y:S02]  /*10c30*/  MOV R11, R9 ;  /* 0x00000009000b7202 */ /* 0x002fe40000000f00 */
[----:B------:R-:W-:Y:S02]  /*10c40*/  SEL R28, R40, R41, P0 ;  /* 0x00000029281c7207 */ /* 0x000fe40000000000 */
[----:B------:R-:W-:Y:S01]  /*10c50*/  SEL R29, R41, R40, P0 ;  /* 0x00000028291d7207 */ /* 0x000fe20000000000 */
[----:B------:R-:W-:Y:S01]  /*10c60*/  IMAD.WIDE R12, R13, 0x2, R10 ;  /* 0x000000020d0c7825 */ /* 0x000fe200078e020a */
[----:B------:R-:W-:Y:S02]  /*10c70*/  SEL R58, R44, R45, P0 ;  /* 0x0000002d2c3a7207 */ /* 0x000fe40000000000 */
[----:B------:R-:W-:-:S02]  /*10c80*/  SEL R69, R45, R44, P0 ;  /* 0x0000002c2d457207 */ /* 0x000fc40000000000 */
[C---:B------:R-:W-:Y:S02]  /*10c90*/  LOP3.LUT R9, R12.reuse, 0x380, RZ, 0xc0, !PT ;  /* 0x000003800c097812 */ /* 0x040fe400078ec0ff */
[C---:B------:R-:W-:Y:S02]  /*10ca0*/  IADD3 R18, P2, R12.reuse, 0x40, RZ ;  /* 0x000000400c127810 */ /* 0x040fe40007f5e0ff */
[C---:B------:R-:W-:Y:S02]  /*10cb0*/  IADD3 R27, P1, R12.reuse, 0x60, RZ ;  /* 0x000000600c1b7810 */ /* 0x040fe40007f3e0ff */
[----:B------:R-:W-:Y:S01]  /*10cc0*/  IADD3 R25, P3, R12, 0x20, RZ ;  /* 0x000000200c197810 */ /* 0x000fe20007f7e0ff */
[--C-:B------:R-:W-:Y:S01]  /*10cd0*/  IMAD.X R21, RZ, RZ, R13.reuse, P2 ;  /* 0x000000ffff157224 */ /* 0x100fe200010e060d */
[----:B------:R-:W-:Y:S01]  /*10ce0*/  SHF.R.U64 R9, R9, 0x3, RZ ;  /* 0x0000000309097819 */ /* 0x000fe200000012ff */
[----:B------:R-:W-:Y:S01]  /*10cf0*/  IMAD.X R15, RZ, RZ, R13, P1 ;  /* 0x000000ffff0f7224 */ /* 0x000fe200008e060d */
[----:B------:R-:W-:-:S02]  /*10d00*/  LOP3.LUT R14, R18, 0x380, RZ, 0xc0, !PT ;  /* 0x00000380120e7812 */ /* 0x000fc400078ec0ff */
[----:B------:R-:W-:Y:S02]  /*10d10*/  LOP3.LUT R20, R27, 0x380, RZ, 0xc0, !PT ;  /* 0x000003801b147812 */ /* 0x000fe400078ec0ff */
[----:B------:R-:W-:Y:S02]  /*10d20*/  LOP3.LUT R24, R25, 0x380, RZ, 0xc0, !PT ;  /* 0x0000038019187812 */ /* 0x000fe400078ec0ff */
[----:B------:R-:W-:Y:S02]  /*10d30*/  LOP3.LUT R12, R9, R12, RZ, 0x3c, !PT ;  /* 0x0000000c090c7212 */ /* 0x000fe400078e3cff */
[----:B------:R-:W-:Y:S02]  /*10d40*/  SHF.R.U64 R9, R14, 0x3, RZ ;  /* 0x000000030e097819 */ /* 0x000fe400000012ff */
[----:B------:R-:W-:Y:S02]  /*10d50*/  SHF.R.U64 R14, R20, 0x3, RZ ;  /* 0x00000003140e7819 */ /* 0x000fe400000012ff */
[----:B------:R-:W-:-:S02]  /*10d60*/  SHF.R.U64 R24, R24, 0x3, RZ ;  /* 0x0000000318187819 */ /* 0x000fc400000012ff */
[----:B------:R-:W-:Y:S02]  /*10d70*/  LOP3.LUT R20, R9, R18, RZ, 0x3c, !PT ;  /* 0x0000001209147212 */ /* 0x000fe400078e3cff */
[----:B------:R-:W-:Y:S02]  /*10d80*/  LOP3.LUT R14, R14, R27, RZ, 0x3c, !PT ;  /* 0x0000001b0e0e7212 */ /* 0x000fe400078e3cff */
[----:B------:R-:W-:Y:S01]  /*10d90*/  LOP3.LUT R24, R24, R25, RZ, 0x3c, !PT ;  /* 0x0000001918187212 */ /* 0x000fe200078e3cff */
[----:B------:R-:W-:Y:S01]  /*10da0*/  IMAD.X R25, RZ, RZ, R13, P3 ;  /* 0x000000ffff197224 */ /* 0x000fe200018e060d */
[----:B------:R-:W-:Y:S02]  /*10db0*/  MOV R70, R14 ;  /* 0x0000000e00467202 */ /* 0x000fe40000000f00 */
[----:B------:R-:W-:Y:S02]  /*10dc0*/  SEL R40, R48, R49, P0 ;  /* 0x0000003130287207 */ /* 0x000fe40000000000 */
[----:B------:R-:W-:-:S02]  /*10dd0*/  SEL R41, R49, R48, P0 ;  /* 0x0000003031297207 */ /* 0x000fc40000000000 */
[----:B------:R-:W-:Y:S02]  /*10de0*/  SEL R32, R52, R53, P0 ;  /* 0x0000003534207207 */ /* 0x000fe40000000000 */
[----:B------:R-:W-:Y:S02]  /*10df0*/  SEL R44, R34, R35, P0 ;  /* 0x00000023222c7207 */ /* 0x000fe40000000000 */
[----:B------:R-:W-:Y:S02]  /*10e00*/  MOV R71, R20 ;  /* 0x0000001400477202 */ /* 0x000fe40000000f00 */
[----:B------:R-:W-:Y:S02]  /*10e10*/  SEL R67, R53, R52, P0 ;  /* 0x0000003435437207 */ /* 0x000fe40000000000 */
[----:B------:R-:W-:Y:S02]  /*10e20*/  MOV R72, R24 ;  /* 0x0000001800487202 */ /* 0x000fe40000000f00 */
        /* <DEDUP_REMOVED lines=13> */
[----:B------:R-:W-:Y:S02]  /*10f00*/  MOV R73, R12 ;  /* 0x0000000c00497202 */ /* 0x000fe40000000f00 */
[----:B--2---:R-:W-:Y:S01]  /*10f10*/  LOP3.LUT R18, R17, 0x2, RZ, 0x3c, !PT ;  /* 0x0000000211127812 */ /* 0x004fe200078e3cff */
[----:B------:R-:W-:Y:S04]  /*10f20*/  SHFL.IDX PT, R14, R64, R17, 0x1c1f ;  /* 0x001c1f11400e7589 */ /* 0x000fe800000e0000 */
[----:B------:R-:W0:Y:S04]  /*10f30*/  SHFL.IDX PT, R15, R79, R18, 0x1c1f ;  /* 0x001c1f124f0f7589 */ /* 0x000e2800000e0000 */
[----:B------:R-:W-:Y:S04]  /*10f40*/  SHFL.IDX PT, R9, R66, R17, 0x1c1f ;  /* 0x001c1f1142097589 */ /* 0x000fe800000e0000 */
[----:B------:R-:W1:Y:S04]  /*10f50*/  SHFL.IDX PT, R20, R81, R18, 0x1c1f ;  /* 0x001c1f1251147589 */ /* 0x000e6800000e0000 */
[----:B------:R-:W-:Y:S04]  /*10f60*/  SHFL.IDX PT, R24, R60, R17, 0x1c1f ;  /* 0x001c1f113c187589 */ /* 0x000fe800000e0000 */
[----:B------:R-:W2:Y:S04]  /*10f70*/  SHFL.IDX PT, R21, R75, R18, 0x1c1f ;  /* 0x001c1f124b157589 */ /* 0x000ea800000e0000 */
[----:B------:R-:W-:Y:S04]  /*10f80*/  SHFL.IDX PT, R25, R62, R17, 0x1c1f ;  /* 0x001c1f113e197589 */ /* 0x000fe800000e0000 */
[----:B------:R-:W-:Y:S01]  /*10f90*/  SHFL.IDX PT, R28, R28, R17, 0x1c1f ;  /* 0x001c1f111c1c7589 */ /* 0x000fe200000e0000 */
[----:B0-----:R-:W-:-:S02]  /*10fa0*/  SEL R12, R14, R15, P0 ;  /* 0x0000000f0e0c7207 */ /* 0x001fc40000000000 */
[----:B------:R-:W-:Y:S01]  /*10fb0*/  SEL R14, R15, R14, P0 ;  /* 0x0000000e0f0e7207 */ /* 0x000fe20000000000 */
[----:B------:R-:W0:Y:S04]  /*10fc0*/  SHFL.IDX PT, R26, R77, R18, 0x1c1f ;  /* 0x001c1f124d1a7589 */ /* 0x000e2800000e0000 */
[----:B------:R-:W-:Y:S01]  /*10fd0*/  SHFL.IDX PT, R29, R29, R18, 0x1c1f ;  /* 0x001c1f121d1d7589 */ /* 0x000fe200000e0000 */
[----:B-1----:R-:W-:Y:S02]  /*10fe0*/  SEL R13, R9, R20, P0 ;  /* 0x00000014090d7207 */ /* 0x002fe40000000000 */
[----:B------:R-:W-:Y:S01]  /*10ff0*/  SEL R15, R20, R9, P0 ;  /* 0x00000009140f7207 */ /* 0x000fe20000000000 */
[----:B------:R-:W-:Y:S01]  /*11000*/  SHFL.IDX PT, R40, R40, R17, 0x1c1f ;  /* 0x001c1f1128287589 */ /* 0x000fe200000e0000 */
[----:B------:R-:W-:-:S02]  /*11010*/  F2FP.BF16.F32.PACK_AB R64, R13, R12 ;  /* 0x0000000c0d40723e */ /* 0x000fc400000010ff */
[----:B------:R-:W-:Y:S01]  /*11020*/  F2FP.BF16.F32.PACK_AB R66, R15, R14 ;  /* 0x0000000e0f42723e */ /* 0x000fe200000010ff */
[----:B------:R-:W-:Y:S01]  /*11030*/  SHFL.IDX PT, R33, R32, R17, 0x1c1f ;  /* 0x001c1f1120217589 */ /* 0x000fe200000e0000 */
[----:B--2---:R-:W-:Y:S02]  /*11040*/  SEL R20, R24, R21, P0 ;  /* 0x0000001518147207 */ /* 0x004fe40000000000 */
[----:B------:R-:W-:Y:S01]  /*11050*/  SEL R24, R21, R24, P0 ;  /* 0x0000001815187207 */ /* 0x000fe20000000000 */
[----:B------:R-:W-:Y:S04]  /*11060*/  SHFL.IDX PT, R45, R44, R17, 0x1c1f ;  /* 0x001c1f112c2d7589 */ /* 0x000fe800000e0000 */
[----:B------:R-:W-:Y:S04]  /*11070*/  SHFL.IDX PT, R41, R41, R18, 0x1c1f ;  /* 0x001c1f1229297589 */ /* 0x000fe800000e0000 */
[----:B------:R-:W-:Y:S01]  /*11080*/  SHFL.IDX PT, R27, R58, R17, 0x1c1f ;  /* 0x001c1f113a1b7589 */ /* 0x000fe200000e0000 */
[----:B0-----:R-:W-:-:S02]  /*11090*/  SEL R21, R25, R26, P0 ;  /* 0x0000001a19157207 */ /* 0x001fc40000000000 */
[----:B------:R-:W-:Y:S01]  /*110a0*/  SEL R25, R26, R25, P0 ;  /* 0x000000191a197207 */ /* 0x000fe20000000000 */
[----:B------:R-:W-:Y:S04]  /*110b0*/  SHFL.IDX PT, R39, R36, R17, 0x1c1f ;  /* 0x001c1f1124277589 */ /* 0x000fe800000e0000 */
[----:B------:R0:W-:Y:S04]  /*110c0*/  SHFL.IDX PT, R32, R69, R18, 0x1c1f ;  /* 0x001c1f1245207589 */ /* 0x0001e800000e0000 */
[----:B------:R-:W1:Y:S04]  /*110d0*/  SHFL.IDX PT, R44, R63, R18, 0x1c1f ;  /* 0x001c1f123f2c7589 */ /* 0x000e6800000e0000 */
[----:B------:R-:W-:Y:S01]  /*110e0*/  SHFL.IDX PT, R37, R52, R17, 0x1c1f ;  /* 0x001c1f1134257589 */ /* 0x000fe200000e0000 */
[----:B0-----:R-:W-:-:S03]  /*110f0*/  IMAD.U32 R69, RZ, RZ, UR9 ;  /* 0x00000009ff457e24 */ /* 0x001fc6000f8e00ff */
[----:B------:R-:W-:Y:S04]  /*11100*/  SHFL.IDX PT, R43, R48, R17, 0x1c1f ;  /* 0x001c1f11302b7589 */ /* 0x000fe800000e0000 */
[----:B------:R-:W-:Y:S04]  /*11110*/  SHFL.IDX PT, R36, R67, R18, 0x1c1f ;  /* 0x001c1f1243247589 */ /* 0x000fe800000e0000 */
[----:B------:R-:W0:Y:S04]  /*11120*/  SHFL.IDX PT, R42, R65, R18, 0x1c1f ;  /* 0x001c1f12412a7589 */ /* 0x000e2800000e0000 */
[----:B------:R-:W-:Y:S04]  /*11130*/  SHFL.IDX PT, R46, R61, R18, 0x1c1f ;  /* 0x001c1f123d2e7589 */ /* 0x000fe800000e0000 */
[----:B------:R-:W2:Y:S01]  /*11140*/  SHFL.IDX PT, R48, R59, R18, 0x1c1f ;  /* 0x001c1f123b307589 */ /* 0x000ea200000e0000 */
[----:B-1----:R-:W-:-:S03]  /*11150*/  SEL R26, R44, R39, P0 ;  /* 0x000000272c1a7207 */ /* 0x002fc60000000000 */
[----:B------:R1:W-:Y:S04]  /*11160*/  SHFL.IDX PT, R49, R38, R17, 0x1c1f ;  /* 0x001c1f1126317589 */ /* 0x0003e800000e0000 */
[----:B------:R-:W-:Y:S04]  /*11170*/  SHFL.IDX PT, R47, R56, R17, 0x1c1f ;  /* 0x001c1f11382f7589 */ /* 0x000fe800000e0000 */
[----:B------:R-:W-:Y:S01]  /*11180*/  SHFL.IDX PT, R50, R57, R18, 0x1c1f ;  /* 0x001c1f1239327589 */ /* 0x000fe200000e0000 */
[----:B-1----:R-:W-:-:S03]  /*11190*/  SEL R38, R39, R44, P0 ;  /* 0x0000002c27267207 */ /* 0x002fc60000000000 */
[----:B------:R1:W3:Y:S01]  /*111a0*/  SHFL.IDX PT, R52, R31, R18, 0x1c1f ;  /* 0x001c1f121f347589 */ /* 0x0002e200000e0000 */
[----:B0-----:R-:W-:-:S03]  /*111b0*/  SEL R39, R37, R42, P0 ;  /* 0x0000002a25277207 */ /* 0x001fc60000000000 */
[----:B------:R0:W-:Y:S01]  /*111c0*/  SHFL.IDX PT, R51, R34, R17, 0x1c1f ;  /* 0x001c1f1122337589 */ /* 0x0001e200000e0000 */
[----:B------:R-:W-:-:S03]  /*111d0*/  F2FP.BF16.F32.PACK_AB R65, R39, R38 ;  /* 0x000000262741723e */ /* 0x000fc600000010ff */
[----:B------:R4:W-:Y:S01]  /*111e0*/  SHFL.IDX PT, R53, R30, R17, 0x1c1f ;  /* 0x001c1f111e357589 */ /* 0x0009e200000e0000 */
[----:B-1----:R-:W-:-:S03]  /*111f0*/  SEL R31, R27, R32, P0 ;  /* 0x000000201b1f7207 */ /* 0x002fc60000000000 */
[----:B------:R-:W-:Y:S01]  /*11200*/  SHFL.IDX PT, R54, R55, R18, 0x1c1f ;  /* 0x001c1f1237367589 */ /* 0x000fe200000e0000 */
[----:B0-----:R-:W-:-:S03]  /*11210*/  SEL R34, R40, R41, P0 ;  /* 0x0000002928227207 */ /* 0x001fc60000000000 */
[----:B------:R0:W1:Y:S01]  /*11220*/  SHFL.IDX PT, R56, R35, R18, 0x1c1f ;  /* 0x001c1f1223387589 */ /* 0x00006200000e0000 */
[----:B------:R-:W-:Y:S02]  /*11230*/  SEL R40, R41, R40, P0 ;  /* 0x0000002829287207 */ /* 0x000fe40000000000 */
[----:B----4-:R-:W-:Y:S02]  /*11240*/  SEL R30, R28, R29, P0 ;  /* 0x0000001d1c1e7207 */ /* 0x010fe40000000000 */
[----:B------:R-:W-:Y:S02]  /*11250*/  SEL R28, R29, R28, P0 ;  /* 0x0000001c1d1c7207 */ /* 0x000fe40000000000 */
[----:B------:R-:W-:Y:S02]  /*11260*/  SEL R29, R32, R27, P0 ;  /* 0x0000001b201d7207 */ /* 0x000fe40000000000 */
[----:B------:R-:W-:Y:S02]  /*11270*/  SEL R41, R36, R33, P0 ;  /* 0x0000002124297207 */ /* 0x000fe40000000000 */
[----:B0-----:R-:W-:-:S02]  /*11280*/  SEL R35, R33, R36, P0 ;  /* 0x0000002421237207 */ /* 0x001fc40000000000 */
[----:B------:R-:W-:Y:S02]  /*11290*/  SEL R27, R42, R37, P0 ;  /* 0x000000252a1b7207 */ /* 0x000fe40000000000 */
[----:B--2---:R-:W-:Y:S02]  /*112a0*/  SEL R32, R45, R48, P0 ;  /* 0x000000302d207207 */ /* 0x004fe40000000000 */
[----:B------:R-:W-:Y:S02]  /*112b0*/  SEL R36, R48, R45, P0 ;  /* 0x0000002d30247207 */ /* 0x000fe40000000000 */
[----:B------:R-:W-:Y:S02]  /*112c0*/  SEL R33, R43, R46, P0 ;  /* 0x0000002e2b217207 */ /* 0x000fe40000000000 */
[----:B------:R-:W-:Y:S02]  /*112d0*/  SEL R37, R46, R43, P0 ;  /* 0x0000002b2e257207 */ /* 0x000fe40000000000 */
[----:B---3--:R-:W-:-:S02]  /*112e0*/  SEL R42, R49, R52, P0 ;  /* 0x00000034312a7207 */ /* 0x008fc40000000000 */
[----:B------:R-:W-:Y:S02]  /*112f0*/  SEL R44, R52, R49, P0 ;  /* 0x00000031342c7207 */ /* 0x000fe40000000000 */
[----:B------:R-:W-:Y:S02]  /*11300*/  SEL R43, R47, R50, P0 ;  /* 0x000000322f2b7207 */ /* 0x000fe40000000000 */
[----:B------:R-:W-:Y:S02]  /*11310*/  SEL R45, R50, R47, P0 ;  /* 0x0000002f322d7207 */ /* 0x000fe40000000000 */
[----:B-1----:R-:W-:Y:S02]  /*11320*/  SEL R46, R53, R56, P0 ;  /* 0x00000038352e7207 */ /* 0x002fe40000000000 */
[----:B------:R-:W-:Y:S02]  /*11330*/  SEL R48, R56, R53, P0 ;  /* 0x0000003538307207 */ /* 0x000fe40000000000 */
[----:B------:R-:W-:-:S02]  /*11340*/  SEL R47, R51, R54, P0 ;  /* 0x00000036332f7207 */ /* 0x000fc40000000000 */
[----:B------:R-:W-:Y:S02]  /*11350*/  SEL R49, R54, R51, P0 ;  /* 0x0000003336317207 */ /* 0x000fe40000000000 */
[----:B------:R-:W-:Y:S01]  /*11360*/  F2FP.BF16.F32.PACK_AB R67, R27, R26 ;  /* 0x0000001a1b43723e */ /* 0x000fe200000010ff */
[----:B------:R-:W0:Y:S01]  /*11370*/  LDC.64 R50, c[0x0][0xc08] ;  /* 0x00030200ff327b82 */ /* 0x000e220000000a00 */
[----:B------:R-:W-:Y:S02]  /*11380*/  F2FP.BF16.F32.PACK_AB R52, R21, R20 ;  /* 0x000000141534723e */ /* 0x000fe400000010ff */
[----:B------:R-:W-:Y:S01]  /*11390*/  F2FP.BF16.F32.PACK_AB R54, R25, R24 ;  /* 0x000000181936723e */ /* 0x000fe200000010ff */
[----:B------:R-:W-:Y:S01]  /*113a0*/  STSM.16.M88.4 [R73], R64 ;  /* 0x0000004049007844 */ /* 0x000fe20000000200 */
[----:B------:R-:W-:Y:S02]  /*113b0*/  F2FP.BF16.F32.PACK_AB R55, R37, R36 ;  /* 0x000000242537723e */ /* 0x000fe400000010ff */
[----:B------:R-:W-:-:S02]  /*113c0*/  F2FP.BF16.F32.PACK_AB R53, R33, R32 ;  /* 0x000000202135723e */ /* 0x000fc400000010ff */
[----:B------:R-:W-:Y:S02]  /*113d0*/  F2FP.BF16.F32.PACK_AB R56, R31, R30 ;  /* 0x0000001e1f38723e */ /* 0x000fe400000010ff */
[----:B------:R-:W-:Y:S01]  /*113e0*/  F2FP.BF16.F32.PACK_AB R58, R29, R28 ;  /* 0x0000001c1d3a723e */ /* 0x000fe200000010ff */
[----:B------:R1:W-:Y:S01]  /*113f0*/  STSM.16.M88.4 [R72], R52 ;  /* 0x0000003448007844 */ /* 0x0003e20000000200 */
[----:B------:R-:W-:Y:S02]  /*11400*/  F2FP.BF16.F32.PACK_AB R59, R45, R44 ;  /* 0x0000002c2d3b723e */ /* 0x000fe400000010ff */
[----:B------:R-:W-:Y:S02]  /*11410*/  F2FP.BF16.F32.PACK_AB R57, R43, R42 ;  /* 0x0000002a2b39723e */ /* 0x000fe400000010ff */
[----:B------:R-:W-:Y:S02]  /*11420*/  F2FP.BF16.F32.PACK_AB R61, R47, R46 ;  /* 0x0000002e2f3d723e */ /* 0x000fe400000010ff */
[----:B------:R-:W-:Y:S01]  /*11430*/  F2FP.BF16.F32.PACK_AB R62, R41, R40 ;  /* 0x00000028293e723e */ /* 0x000fe200000010ff */
[----:B------:R2:W-:Y:S01]  /*11440*/  STSM.16.M88.4 [R71], R56 ;  /* 0x0000003847007844 */ /* 0x0005e20000000200 */
[----:B------:R-:W-:-:S02]  /*11450*/  F2FP.BF16.F32.PACK_AB R63, R49, R48 ;  /* 0x00000030313f723e */ /* 0x000fc400000010ff */
[----:B------:R-:W-:Y:S02]  /*11460*/  F2FP.BF16.F32.PACK_AB R60, R35, R34 ;  /* 0x00000022233c723e */ /* 0x000fe400000010ff */
[----:B------:R-:W-:-:S03]  /*11470*/  ISETP.NE.U32.AND P0, PT, RZ, UR10, PT ;  /* 0x0000000aff007c0c */ /* 0x000fc6000bf05070 */
[----:B------:R3:W-:Y:S01]  /*11480*/  STSM.16.M88.4 [R70], R60 ;  /* 0x0000003c46007844 */ /* 0x0007e20000000200 */
[----:B------:R-:W-:Y:S01]  /*11490*/  ISETP.NE.AND.EX P0, PT, RZ, UR11, PT, P0 ;  /* 0x0000000bff007c0c */ /* 0x000fe2000bf05300 */
[----:B-1----:R-:W1:Y:S08]  /*114a0*/  LDC R54, c[0x0][0xbe8] ;  /* 0x0002fa00ff367b82 */ /* 0x002e700000000800 */
[----:B------:R-:W-:Y:S06]  /*114b0*/  BAR.SYNC.DEFER_BLOCKING 0x1, 0x180 ;  /* 0x0046000000007b1d */ /* 0x000fec0000010000 */
[----:B------:R-:W4:Y:S01]  /*114c0*/  @P0 LDG.E R17, desc[UR54][R68.64] ;  /* 0x0000003644110981 */ /* 0x000f22000c1e1900 */
[----:B0-----:R-:W-:-:S02]  /*114d0*/  ISETP.NE.U32.AND P1, PT, R50, RZ, PT ;  /* 0x000000ff3200720c */ /* 0x001fc40003f25070 */
[----:B------:R-:W-:-:S11]  /*114e0*/  R2UR UR4, R51 ;  /* 0x00000000330472ca */ /* 0x000fd600000e0000 */
[----:B------:R-:W-:Y:S01]  /*114f0*/  VOTEU.ANY UP0, P1 ;  /* 0x00000000003f7886 */ /* 0x000fe20000800100 */
[----:B-1----:R-:W-:Y:S01]  /*11500*/  ISETP.NE.AND P1, PT, R54, 0x1, PT ;  /* 0x000000013600780c */ /* 0x002fe20003f25270 */
[----:B------:R-:W-:Y:S02]  /*11510*/  UISETP.NE.AND.EX UP0, UPT, UR4, URZ, UPT, UP0 ;  /* 0x0000003f0400728c */ /* 0x000fe4000bf05300 */
[----:B------:R-:W-:Y:S01]  /*11520*/  UISETP.GT.AND UP1, UPT, UR42, 0x1, UPT ;  /* 0x000000012a00788c */ /* 0x000fe2000bf24270 */
[----:B------:R-:W-:Y:S01]  /*11530*/  UMOV UR18, 0x9b8 ;  /* 0x000009b800127882 */ /* 0x000fe20000000000 */
[----:B------:R-:W-:Y:S02]  /*11540*/  ULDC UR4, c[0x0][0xa88] ;  /* 0x0002a20000047ab9 */ /* 0x000fe40000000800 */
[----:B------:R-:W-:Y:S01]  /*11550*/  USEL UR18, UR18, 0x978, UP1 ;  /* 0x0000097812127887 */ /* 0x000fe20008800000 */
[----:B------:R-:W-:Y:S01]  /*11560*/  PLOP3.LUT P4, PT, PT, PT, UP0, 0x80, 0x0 ;  /* 0x000000000000781c */ /* 0x000fe20003f8f008 */
[----:B------:R-:W-:-:S03]  /*11570*/  IMAD.U32 R9, RZ, RZ, UR4 ;  /* 0x00000004ff097e24 */ /* 0x000fc6000f8e00ff */
[----:B------:R-:W-:Y:S01]  /*11580*/  @UP0 ULDC.64 UR8, c[0x0][0xc08] ;  /* 0x0003020000080ab9 */ /* 0x000fe20000000a00 */
[----:B------:R-:W0:Y:S01]  /*11590*/  @P1 LDC R18, c[0x0][0xbec] ;  /* 0x0002fb00ff121b82 */ /* 0x000e220000000800 */
[----:B------:R-:W-:-:S07]  /*115a0*/  @UP0 UIMAD.WIDE UR8, UR38, 0x4, UR8 ;  /* 0x00000004260808a5 */ /* 0x000fce000f8e0208 */
[----:B------:R-:W1:Y:S01]  /*115b0*/  @P1 LDC R53, c[0x0][0xbf0] ;  /* 0x0002fc00ff351b82 */ /* 0x000e620000000800 */
[----:B------:R-:W-:Y:S01]  /*115c0*/  UISETP.NE.U32.AND UP0, UPT, UR10, URZ, UPT ;  /* 0x0000003f0a00728c */ /* 0x000fe2000bf05070 */
[----:B------:R-:W-:Y:S01]  /*115d0*/  IMAD.U32 R50, RZ, RZ, UR8 ;  /* 0x00000008ff327e24 */ /* 0x000fe2000f8e00ff */
[----:B------:R-:W-:Y:S01]  /*115e0*/  ULDC.64 UR12, c[0x0][UR18+0x218] ;  /* 0x00008600120c7abb */ /* 0x000fe20008000a00 */
[----:B------:R-:W-:Y:S01]  /*115f0*/  IMAD.U32 R51, RZ, RZ, UR9 ;  /* 0x00000009ff337e24 */ /* 0x000fe2000f8e00ff */
[----:B------:R-:W-:Y:S02]  /*11600*/  UISETP.NE.AND.EX UP0, UPT, UR11, URZ, UPT, UP0 ;  /* 0x0000003f0b00728c */ /* 0x000fe4000bf05300 */
[----:B------:R-:W-:Y:S01]  /*11610*/  USEL UR16, UR41, URZ, UP1 ;  /* 0x0000003f29107287 */ /* 0x000fe20008800000 */
[----:B--2---:R-:W-:Y:S01]  /*11620*/  VIADD R57, R22, UR39 ;  /* 0x0000002716397c36 */ /* 0x004fe20008000000 */
[----:B------:R-:W-:Y:S01]  /*11630*/  UMOV UR4, URZ ;  /* 0x0000003f00047c82 */ /* 0x000fe20008000000 */
[----:B------:R-:W-:Y:S01]  /*11640*/  UIMAD.WIDE.U32 UR8, UR12, UR37, URZ ;  /* 0x000000250c0872a5 */ /* 0x000fe2000f8e003f */
[----:B------:R2:W5:Y:S01]  /*11650*/  @P4 LDG.E R9, desc[UR54][R50.64] ;  /* 0x0000003632094981 */ /* 0x000562000c1e1900 */
[----:B------:R-:W-:Y:S01]  /*11660*/  ULDC.64 UR14, c[0x0][UR18+0x228] ;  /* 0x00008a00120e7abb */ /* 0x000fe20008000a00 */
[----:B------:R-:W-:-:S02]  /*11670*/  UIMAD UR12, UR13, UR37, URZ ;  /* 0x000000250d0c72a4 */ /* 0x000fc4000f8e023f */
[----:B------:R-:W-:Y:S01]  /*11680*/  USHF.R.S32.HI UR17, URZ, 0x1f, UR38 ;  /* 0x0000001f3f117899 */ /* 0x000fe20008011426 */
[----:B0-----:R-:W-:Y:S01]  /*11690*/  @P1 IMAD.HI.U32 R18, R57, R18, RZ ;  /* 0x0000001239121227 */ /* 0x001fe200078e00ff */
[----:B------:R-:W-:Y:S02]  /*116a0*/  USEL UR7, UR38, URZ, !UP0 ;  /* 0x0000003f26077287 */ /* 0x000fe4000c000000 */
[----:B------:R-:W-:Y:S01]  /*116b0*/  UIMAD.WIDE.U32 UR20, UR14, UR16, URZ ;  /* 0x000000100e1472a5 */ /* 0x000fe2000f8e003f */
[----:B------:R-:W-:Y:S01]  /*116c0*/  ULDC.64 UR10, c[0x0][UR18+0x220] ;  /* 0x00008800120a7abb */ /* 0x000fe20008000a00 */
[----:B------:R-:W-:Y:S02]  /*116d0*/  UIMAD UR14, UR15, UR16, URZ ;  /* 0x000000100f0e72a4 */ /* 0x000fe4000f8e023f */
[----:B------:R-:W-:Y:S02]  /*116e0*/  UIADD3 UR15, UR9, UR12, URZ ;  /* 0x0000000c090f7290 */ /* 0x000fe4000fffe03f */
[----:B--2---:R-:W-:Y:S01]  /*116f0*/  IMAD.U32 R50, RZ, RZ, UR20 ;  /* 0x00000014ff327e24 */ /* 0x004fe2000f8e00ff */
[----:B------:R-:W-:Y:S01]  /*11700*/  USEL UR17, UR17, URZ, !UP0 ;  /* 0x0000003f11117287 */ /* 0x000fe2000c000000 */
[----:B------:R-:W-:Y:S01]  /*11710*/  IMAD.U32 R51, RZ, RZ, UR21 ;  /* 0x00000015ff337e24 */ /* 0x000fe2000f8e00ff */
[----:B------:R-:W-:-:S02]  /*11720*/  UIMAD UR9, UR11, UR7, URZ ;  /* 0x000000070b0972a4 */ /* 0x000fc4000f8e023f */
[----:B------:R-:W-:Y:S02]  /*11730*/  UIMAD.WIDE.U32 UR12, UR10, UR7, URZ ;  /* 0x000000070a0c72a5 */ /* 0x000fe4000f8e003f */
[----:B------:R-:W-:Y:S02]  /*11740*/  UIMAD UR9, UR10, UR17, UR9 ;  /* 0x000000110a0972a4 */ /* 0x000fe4000f8e0209 */
[----:B------:R-:W-:Y:S02]  /*11750*/  UIADD3 UR14, UR21, UR14, URZ ;  /* 0x0000000e150e7290 */ /* 0x000fe4000fffe03f */
[----:B------:R-:W-:-:S04]  /*11760*/  UIADD3 UR9, UR13, UR9, URZ ;  /* 0x000000090d097290 */ /* 0x000fc8000fffe03f */
[----:B------:R-:W-:Y:S01]  /*11770*/  IMAD.U32 R51, RZ, RZ, UR14 ;  /* 0x0000000eff337e24 */ /* 0x000fe2000f8e00ff */
[----:B----4-:R-:W-:Y:S01]  /*11780*/  @P0 R2UR UR4, R17 ;  /* 0x00000000110402ca */ /* 0x010fe200000e0000 */
[----:B------:R-:W-:Y:S01]  /*11790*/  IMAD.MOV.U32 R17, RZ, RZ, R57 ;  /* 0x000000ffff117224 */ /* 0x000fe200078e0039 */
[----:B-1----:R-:W-:-:S04]  /*117a0*/  @P1 SHF.R.U32.HI R17, RZ, R53, R18 ;  /* 0x00000035ff111219 */ /* 0x002fc80000011612 */
[--C-:B------:R-:W-:Y:S01]  /*117b0*/  SHF.R.S32.HI R18, RZ, 0x1f, R17.reuse ;  /* 0x0000001fff127819 */ /* 0x100fe20000011411 */
[----:B------:R-:W-:-:S04]  /*117c0*/  IMAD.MOV R53, RZ, RZ, -R17 ;  /* 0x000000ffff357224 */ /* 0x000fc800078e0a11 */
[----:B------:R-:W-:Y:S02]  /*117d0*/  IMAD R53, R54, R53, R57 ;  /* 0x0000003536357224 */ /* 0x000fe400078e0239 */
[----:B------:R-:W-:Y:S02]  /*117e0*/  UIADD3 UR8, UP0, UP2, UR12, UR8, UR4 ;  /* 0x000000080c087290 */ /* 0x000fe4000fa1e004 */
[----:B------:R-:W-:Y:S01]  /*117f0*/  USHF.R.S32.HI UR11, URZ, 0x1f, UR4 ;  /* 0x0000001f3f0b7899 */ /* 0x000fe20008011404 */
[----:B------:R-:W-:Y:S01]  /*11800*/  ULDC.64 UR12, c[0x0][0xba8] ;  /* 0x0002ea00000c7ab9 */ /* 0x000fe20000000a00 */
[----:B------:R-:W-:Y:S02]  /*11810*/  @!UP1 ULDC UR12, c[0x0][0xb50] ;  /* 0x0002d400000c9ab9 */ /* 0x000fe40000000800 */
[----:B------:R-:W-:Y:S01]  /*11820*/  UIADD3.X UR10, UR9, UR15, UR11, UP0, UP2 ;  /* 0x0000000f090a7290 */ /* 0x000fe200087e440b */
[----:B------:R-:W-:Y:S01]  /*11830*/  IADD3 R50, P2, P3, R17, UR8, R50 ;  /* 0x0000000811327c10 */ /* 0x000fe2000fb5e032 */
[----:B------:R-:W-:Y:S01]  /*11840*/  @!UP1 ULDC UR13, c[0x0][0xb54] ;  /* 0x0002d500000d9ab9 */ /* 0x000fe20000000800 */
[----:B------:R-:W-:Y:S01]  /*11850*/  ULDC.64 UR8, c[0x0][UR18+0x210] ;  /* 0x0000840012087abb */ /* 0x000fe20008000a00 */
[----:B------:R-:W-:Y:S01]  /*11860*/  SHF.R.S32.HI R17, RZ, 0x1f, R53 ;  /* 0x0000001fff117819 */ /* 0x000fe20000011435 */
[----:B------:R-:W-:Y:S01]  /*11870*/  IMAD R52, R53, UR9, RZ ;  /* 0x0000000935347c24 */ /* 0x000fe2000f8e02ff */
[----:B------:R-:W-:-:S03]  /*11880*/  IADD3.X R51, R18, UR10, R51, P2, P3 ;  /* 0x0000000a12337c10 */ /* 0x000fc600097e6433 */
[----:B------:R-:W-:Y:S02]  /*11890*/  IMAD R17, R17, UR8, R52 ;  /* 0x0000000811117c24 */ /* 0x000fe4000f8e0234 */
[----:B------:R-:W-:-:S04]  /*118a0*/  IMAD.WIDE.U32 R50, R53, UR8, R50 ;  /* 0x0000000835327c25 */ /* 0x000fc8000f8e0032 */
[----:B------:R-:W-:Y:S01]  /*118b0*/  IMAD.IADD R17, R51, 0x1, R17 ;  /* 0x0000000133117824 */ /* 0x000fe200078e0211 */
[----:B------:R-:W-:-:S04]  /*118c0*/  LEA R18, P2, R50, UR12, 0x2 ;  /* 0x0000000c32127c11 */ /* 0x000fc8000f8410ff */
[----:B------:R-:W-:Y:S01]  /*118d0*/  LEA.HI.X R17, R50, UR13, R17, 0x2, P2 ;  /* 0x0000000d32117c11 */ /* 0x000fe200090f1411 */
[----:B---3--:R-:W-:Y:S08]  /*118e0*/  @P4 BRA `(.L_x_1151) ;  /* 0x0000000000104947 */ /* 0x008ff00003800000 */
[----:B------:R-:W-:Y:S05]  /*118f0*/  @!P0 BRA `(.L_x_1151) ;  /* 0x00000000000c8947 */ /* 0x000fea0003800000 */
[----:B------:R-:W2:Y:S04]  /*11900*/  LDG.E R50, desc[UR54][R68.64] ;  /* 0x0000003644327981 */ /* 0x000ea8000c1e1900 */
[----:B-----5:R-:W2:Y:S02]  /*11910*/  LDG.E R9, desc[UR54][R68.64+0x4] ;  /* 0x0000043644097981 */ /* 0x020ea4000c1e1900 */
[----:B--2---:R-:W-:-:S07]  /*11920*/  IMAD.IADD R9, R9, 0x1, -R50 ;  /* 0x0000000109097824 */ /* 0x004fce00078e0a32 */
.L_x_1151:
[----:B------:R-:W2:Y:S01]  /*11930*/  LDL R55, [R1] ;  /* 0x0000000001377983 */ /* 0x000ea20000100800 */
[----:B-----5:R-:W-:Y:S01]  /*11940*/  IMAD R56, R9, R54, RZ ;  /* 0x0000003609387224 */ /* 0x020fe200078e02ff */
[----:B------:R-:W-:Y:S02]  /*11950*/  LOP3.LUT P0, RZ, R23, 0x3, RZ, 0xc0, !PT ;  /* 0x0000000317ff7812 */ /* 0x000fe4000780c0ff */
[----:B------:R-:W-:Y:S01]  /*11960*/  SHFL.IDX PT, R50, R18, RZ, 0x1c1f ;  /* 0x001c1fff12327589 */ /* 0x000fe200000e0000 */
[----:B------:R-:W-:-:S03]  /*11970*/  PLOP3.LUT P3, PT, PT, PT, UP1, 0x80, 0x0 ;  /* 0x000000000000781c */ /* 0x000fc60003f6f018 */
[----:B------:R-:W0:Y:S04]  /*11980*/  SHFL.IDX PT, R51, R17, RZ, 0x1c1f ;  /* 0x001c1fff11337589 */ /* 0x000e2800000e0000 */
[----:B------:R-:W-:Y:S04]  /*11990*/  SHFL.IDX PT, R52, R18, 0x1, 0x1c1f ;  /* 0x003c1f0012347f89 */ /* 0x000fe800000e0000 */
[----:B------:R-:W1:Y:S01]  /*119a0*/  SHFL.IDX PT, R53, R17, 0x1, 0x1c1f ;  /* 0x003c1f0011357f89 */ /* 0x000e6200000e0000 */
[----:B--2---:R-:W-:-:S04]  /*119b0*/  VIADD R55, R55, UR39 ;  /* 0x0000002737377c36 */ /* 0x004fc80008000000 */
[C---:B------:R-:W-:Y:S01]  /*119c0*/  VIADD R9, R55.reuse, 0x8 ;  /* 0x0000000837097836 */ /* 0x040fe20000000000 */
[----:B------:R-:W-:-:S04]  /*119d0*/  ISETP.GE.OR P2, PT, R55, R56, P0 ;  /* 0x000000383700720c */ /* 0x000fc80000746670 */
[----:B------:R-:W-:-:S09]  /*119e0*/  ISETP.GE.OR P0, PT, R9, R56, P0 ;  /* 0x000000380900720c */ /* 0x000fd20000706670 */
[----:B0-----:R0:W-:Y:S01]  /*119f0*/  @!P2 ST.E desc[UR54][R50.64], R6 ;  /* 0x000000063200a985 */ /* 0x0011e2000c101936 */
[----:B------:R-:W-:-:S03]  /*11a00*/  ISETP.GE.AND P2, PT, R55, R56, PT ;  /* 0x000000383700720c */ /* 0x000fc60003f46270 */
[----:B-1----:R0:W-:Y:S01]  /*11a10*/  @!P0 ST.E desc[UR54][R52.64], R7 ;  /* 0x0000000734008985 */ /* 0x0021e2000c101936 */
[----:B------:R-:W-:Y:S01]  /*11a20*/  ISETP.GE.AND P0, PT, R9, R56, PT ;  /* 0x000000380900720c */ /* 0x000fe20003f06270 */
[----:B------:R-:W-:-:S12]  /*11a30*/  @P3 BRA `(.L_x_1152) ;  /* 0x0000000400ac3947 */ /* 0x000fd80003800000 */
[----:B0-----:R-:W-:Y:S01]  /*11a40*/  IMAD R7, R5, 0x40, R0 ;  /* 0x0000004005077824 */ /* 0x001fe200078e0200 */
[----:B------:R-:W-:-:S03]  /*11a50*/  ULDC.64 UR12, c[0x0][0xaa0] ;  /* 0x0002a800000c7ab9 */ /* 0x000fc60000000a00 */
        /* <DEDUP_REMOVED lines=15> */
[----:B------:R-:W2:Y:S04]  /*11b50*/  LD.E.128 R12, desc[UR54][R12.64] ;  /* 0x000000360c0c7980 */ /* 0x000ea8000c101d00 */
[----:B------:R-:W3:Y:S04]  /*11b60*/  LD.E.128 R24, desc[UR54][R24.64] ;  /* 0x0000003618187980 */ /* 0x000ee8000c101d00 */
[----:B------:R-:W4:Y:S01]  /*11b70*/  LD.E.128 R32, desc[UR54][R32.64] ;  /* 0x0000003620207980 */ /* 0x000f22000c101d00 */
[----:B------:R-:W-:-:S04]  /*11b80*/  IADD3 R7, P0, R10, 0x4800, RZ ;  /* 0x000048000a077810 */ /* 0x000fc80007f1e0ff */
[----:B------:R-:W-:Y:S01]  /*11b90*/  LOP3.LUT R6, R7, 0x380, RZ, 0xc0, !PT ;  /* 0x0000038007067812 */ /* 0x000fe200078ec0ff */
[----:B------:R-:W-:Y:S01]  /*11ba0*/  IMAD.X R29, RZ, RZ, R11, P0 ;  /* 0x000000ffff1d7224 */ /* 0x000fe200000e060b */
[----:B------:R-:W-:Y:S01]  /*11bb0*/  UIMAD UR10, UR11, UR12, URZ ;  /* 0x0000000c0b0a72a4 */ /* 0x000fe2000f8e023f */
[----:B------:R-:W0:Y:S01]  /*11bc0*/  @P1 LDC R11, c[0x0][0xbf0] ;  /* 0x0002fc00ff0b1b82 */ /* 0x000e220000000800 */
[----:B------:R-:W-:-:S04]  /*11bd0*/  SHF.R.U64 R6, R6, 0x3, RZ ;  /* 0x0000000306067819 */ /* 0x000fc800000012ff */
[----:B------:R-:W-:-:S03]  /*11be0*/  LOP3.LUT R28, R6, R7, RZ, 0x3c, !PT ;  /* 0x00000007061c7212 */ /* 0x000fc600078e3cff */
[----:B------:R-:W1:Y:S01]  /*11bf0*/  @P1 LDC R7, c[0x0][0xbec] ;  /* 0x0002fb00ff071b82 */ /* 0x000e620000000800 */
[----:B------:R-:W-:Y:S02]  /*11c00*/  UIMAD UR10, UR4, UR13, UR10 ;  /* 0x0000000d040a72a4 */ /* 0x000fe4000f8e020a */
[----:B------:R-:W-:Y:S01]  /*11c10*/  UIMAD.WIDE.U32 UR8, UR4, UR12, URZ ;  /* 0x0000000c040872a5 */ /* 0x000fe2000f8e003f */
[----:B------:R-:W-:Y:S01]  /*11c20*/  IMAD R8, R8, 0x30, R5 ;  /* 0x0000003008087824 */ /* 0x000fe200078e0205 */
[----:B------:R-:W5:Y:S01]  /*11c30*/  LD.E.128 R28, desc[UR54][R28.64] ;  /* 0x000000361c1c7980 */ /* 0x000f62000c101d00 */
[----:B------:R-:W-:Y:S01]  /*11c40*/  USHF.R.S32.HI UR4, URZ, 0x1f, UR7 ;  /* 0x0000001f3f047899 */ /* 0x000fe20008011407 */
[----:B------:R-:W-:Y:S01]  /*11c50*/  VIADD R21, R5, UR39 ;  /* 0x0000002705157c36 */ /* 0x000fe20008000000 */
[----:B------:R-:W-:Y:S01]  /*11c60*/  UIADD3 UR9, UR9, UR10, URZ ;  /* 0x0000000a09097290 */ /* 0x000fe2000fffe03f */
[----:B------:R-:W-:Y:S01]  /*11c70*/  VIADD R10, R8, UR39 ;  /* 0x00000027080a7c36 */ /* 0x000fe20008000000 */
[----:B------:R-:W-:Y:S01]  /*11c80*/  @!PT LDS RZ, [RZ] ;  /* 0x00000000fffff984 */ /* 0x000fe20000000800 */
[----:B------:R-:W-:Y:S01]  /*11c90*/  @!PT LDS RZ, [RZ] ;  /* 0x00000000fffff984 */ /* 0x000fe20000000800 */
[----:B------:R-:W-:Y:S01]  /*11ca0*/  @!PT LDS RZ, [RZ] ;  /* 0x00000000fffff984 */ /* 0x000fe20000000800 */
[----:B------:R-:W-:Y:S01]  /*11cb0*/  @!PT LDS RZ, [RZ] ;  /* 0x00000000fffff984 */ /* 0x000fe20000000800 */
[----:B------:R0:W-:Y:S06]  /*11cc0*/  MEMBAR.ALL.CTA ;  /* 0x0000000000007992 */ /* 0x0001ec0000008000 */
[----:B0-----:R-:W0:Y:S01]  /*11cd0*/  FENCE.VIEW.ASYNC.S ;  /* 0x00000000000073c6 */ /* 0x001e220000000000 */
[----:B------:R-:W-:Y:S01]  /*11ce0*/  ULDC.64 UR10, c[0x0][0xae8] ;  /* 0x0002ba00000a7ab9 */ /* 0x000fe20000000a00 */
[----:B------:R-:W-:Y:S01]  /*11cf0*/  VIADD R5, R21, 0x30 ;  /* 0x0000003015057836 */ /* 0x000fe20000000000 */
[----:B------:R-:W-:Y:S01]  /*11d00*/  UIMAD.WIDE.U32 UR8, UR37, UR10, UR8 ;  /* 0x0000000a250872a5 */ /* 0x000fe2000f8e0008 */
[----:B------:R-:W-:-:S03]  /*11d10*/  IMAD.MOV.U32 R9, RZ, RZ, R10 ;  /* 0x000000ffff097224 */ /* 0x000fc600078e000a */
[----:B------:R-:W-:-:S03]  /*11d20*/  UIMAD UR9, UR37, UR11, UR9 ;  /* 0x0000000b250972a4 */ /* 0x000fc6000f8e0209 */
[----:B------:R-:W-:Y:S02]  /*11d30*/  ULDC.64 UR10, c[0x0][0xaf0] ;  /* 0x0002bc00000a7ab9 */ /* 0x000fe40000000a00 */
[----:B------:R-:W-:Y:S01]  /*11d40*/  UIMAD UR4, UR4, UR10, URZ ;  /* 0x0000000a040472a4 */ /* 0x000fe2000f8e023f */
[----:B-1----:R-:W-:Y:S01]  /*11d50*/  @P1 IMAD.HI.U32 R6, R10, R7, RZ ;  /* 0x000000070a061227 */ /* 0x002fe200078e00ff */
[----:B------:R-:W-:Y:S02]  /*11d60*/  UIMAD.WIDE.U32 UR8, UR7, UR10, UR8 ;  /* 0x0000000a070872a5 */ /* 0x000fe4000f8e0008 */
[----:B------:R-:W-:Y:S02]  /*11d70*/  UIMAD UR4, UR7, UR11, UR4 ;  /* 0x0000000b070472a4 */ /* 0x000fe4000f8e0204 */
[----:B------:R-:W-:Y:S01]  /*11d80*/  @P1 SHF.R.U32.HI R9, RZ, R11, R6 ;  /* 0x0000000bff091219 */ /* 0x000fe20000011606 */
[----:B------:R-:W-:Y:S01]  /*11d90*/  ULDC.64 UR10, c[0x0][0xae0] ;  /* 0x0002b800000a7ab9 */ /* 0x000fe20000000a00 */
[----:B------:R-:W-:-:S02]  /*11da0*/  UIADD3 UR4, UR9, UR4, URZ ;  /* 0x0000000409047290 */ /* 0x000fc4000fffe03f */
[----:B------:R-:W-:Y:S01]  /*11db0*/  IMAD.U32 R7, RZ, RZ, UR9 ;  /* 0x00000009ff077e24 */ /* 0x000fe2000f8e00ff */
[--C-:B------:R-:W-:Y:S01]  /*11dc0*/  SHF.R.S32.HI R8, RZ, 0x1f, R9.reuse ;  /* 0x0000001fff087819 */ /* 0x100fe20000011409 */
[----:B------:R-:W-:Y:S02]  /*11dd0*/  IMAD.MOV R11, RZ, RZ, -R9 ;  /* 0x000000ffff0b7224 */ /* 0x000fe400078e0a09 */
[----:B------:R-:W-:Y:S01]  /*11de0*/  IMAD.U32 R6, RZ, RZ, UR8 ;  /* 0x00000008ff067e24 */ /* 0x000fe2000f8e00ff */
[----:B------:R-:W-:Y:S01]  /*11df0*/  ULDC.64 UR8, c[0x0][0xad8] ;  /* 0x0002b60000087ab9 */ /* 0x000fe20000000a00 */
[----:B------:R-:W-:Y:S02]  /*11e00*/  IMAD R8, R8, UR10, RZ ;  /* 0x0000000a08087c24 */ /* 0x000fe4000f8e02ff */
[----:B------:R-:W-:Y:S02]  /*11e10*/  IMAD R11, R54, R11, R10 ;  /* 0x0000000b360b7224 */ /* 0x000fe400078e020a */
[----:B------:R-:W-:Y:S01]  /*11e20*/  IMAD.U32 R7, RZ, RZ, UR4 ;  /* 0x00000004ff077e24 */ /* 0x000fe2000f8e00ff */
[----:B------:R-:W-:Y:S01]  /*11e30*/  ULDC UR4, c[0x0][0xac8] ;  /* 0x0002b20000047ab9 */ /* 0x000fe20000000800 */
[C---:B------:R-:W-:Y:S01]  /*11e40*/  IMAD R17, R9.reuse, UR11, R8 ;  /* 0x0000000b09117c24 */ /* 0x040fe2000f8e0208 */
[----:B------:R-:W-:Y:S01]  /*11e50*/  SHF.R.S32.HI R8, RZ, 0x1f, R11 ;  /* 0x0000001fff087819 */ /* 0x000fe2000001140b */
[----:B------:R-:W-:-:S04]  /*11e60*/  IMAD.WIDE.U32 R6, R9, UR10, R6 ;  /* 0x0000000a09067c25 */ /* 0x000fc8000f8e0006 */
[----:B------:R-:W-:Y:S02]  /*11e70*/  IMAD.IADD R7, R7, 0x1, R17 ;  /* 0x0000000107077824 */ /* 0x000fe400078e0211 */
[----:B------:R-:W-:Y:S02]  /*11e80*/  IMAD R8, R8, UR8, RZ ;  /* 0x0000000808087c24 */ /* 0x000fe4000f8e02ff */
[----:B------:R-:W-:-:S04]  /*11e90*/  IMAD.WIDE.U32 R6, R11, UR8, R6 ;  /* 0x000000080b067c25 */ /* 0x000fc8000f8e0006 */
[----:B------:R-:W-:Y:S01]  /*11ea0*/  IMAD R9, R11, UR9, R8 ;  /* 0x000000090b097c24 */ /* 0x000fe2000f8e0208 */
[----:B------:R-:W-:Y:S02]  /*11eb0*/  ULDC.64 UR8, c[0x0][0xa80] ;  /* 0x0002a00000087ab9 */ /* 0x000fe40000000a00 */
[----:B------:R-:W-:Y:S01]  /*11ec0*/  LEA R11, P0, R6, UR8, 0x1 ;  /* 0x00000008060b7c11 */ /* 0x000fe2000f8008ff */
[----:B------:R-:W-:-:S04]  /*11ed0*/  IMAD.IADD R7, R7, 0x1, R9 ;  /* 0x0000000107077824 */ /* 0x000fc800078e0209 */
[----:B0-----:R-:W0:Y:S01]  /*11ee0*/  SHFL.IDX PT, R37, R11, 0x1, 0x181f ;  /* 0x00381f000b257f89 */ /* 0x001e2200000e0000 */
[----:B------:R-:W-:Y:S01]  /*11ef0*/  LEA.HI.X R17, R6, UR9, R7, 0x1, P0 ;  /* 0x0000000906117c11 */ /* 0x000fe200080f0c07 */
[C---:B------:R-:W-:Y:S01]  /*11f00*/  VIADD R6, R21.reuse, 0x60 ;  /* 0x0000006015067836 */ /* 0x040fe20000000000 */
[----:B------:R-:W-:Y:S01]  /*11f10*/  ISETP.GE.AND P0, PT, R0, UR4, PT ;  /* 0x0000000400007c0c */ /* 0x000fe2000bf06270 */
[----:B------:R-:W1:Y:S03]  /*11f20*/  SHFL.IDX PT, R7, R11, RZ, 0x181f ;  /* 0x00181fff0b077589 */ /* 0x000e6600000e0000 */
[-C--:B------:R-:W-:Y:S01]  /*11f30*/  ISETP.GE.OR P1, PT, R21, R56.reuse, P0 ;  /* 0x000000381500720c */ /* 0x080fe20000726670 */
[----:B------:R-:W1:Y:S01]  /*11f40*/  SHFL.IDX PT, R39, R11, 0x2, 0x181f ;  /* 0x00581f000b277f89 */ /* 0x000e6200000e0000 */
[-C--:B------:R-:W-:Y:S01]  /*11f50*/  ISETP.GE.OR P2, PT, R5, R56.reuse, P0 ;  /* 0x000000380500720c */ /* 0x080fe20000746670 */
[----:B------:R-:W-:Y:S01]  /*11f60*/  VIADD R5, R4, 0x13220 ;  /* 0x0001322004057836 */ /* 0x000fe20000000000 */
[----:B------:R-:W-:Y:S01]  /*11f70*/  ISETP.GE.OR P3, PT, R6, R56, P0 ;  /* 0x000000380600720c */ /* 0x000fe20000766670 */
[----:B------:R-:W1:Y:S04]  /*11f80*/  SHFL.IDX PT, R9, R17, RZ, 0x181f ;  /* 0x00181fff11097589 */ /* 0x000e6800000e0000 */
[----:B------:R-:W1:Y:S04]  /*11f90*/  SHFL.IDX PT, R10, R17, 0x1, 0x181f ;  /* 0x00381f00110a7f89 */ /* 0x000e6800000e0000 */
[----:B------:R-:W1:Y:S02]  /*11fa0*/  SHFL.IDX PT, R18, R17, 0x2, 0x181f ;  /* 0x00581f0011127f89 */ /* 0x000e6400000e0000 */
[----:B0-----:R-:W-:-:S02]  /*11fb0*/  @!P2 LEA R6, P5, R0, R37, 0x1 ;  /* 0x000000250006a211 */ /* 0x001fc400078a08ff */
[----:B------:R-:W0:Y:S01]  /*11fc0*/  SHFL.IDX PT, R11, R11, 0x3, 0x181f ;  /* 0x00781f000b0b7f89 */ /* 0x000e2200000e0000 */
[----:B-1----:R-:W-:-:S03]  /*11fd0*/  @!P1 LEA R4, P4, R0, R7, 0x1 ;  /* 0x0000000700049211 */ /* 0x002fc600078808ff */
[----:B------:R-:W1:Y:S01]  /*11fe0*/  SHFL.IDX PT, R17, R17, 0x3, 0x181f ;  /* 0x00781f0011117f89 */ /* 0x000e6200000e0000 */
[----:B------:R-:W-:Y:S02]  /*11ff0*/  PRMT R7, RZ, 0x654, R5 ;  /* 0x00000654ff077816 */ /* 0x000fe40000000005 */
[C---:B------:R-:W-:Y:S02]  /*12000*/  @!P3 LEA R8, P6, R0.reuse, R39, 0x1 ;  /* 0x000000270008b211 */ /* 0x040fe400078c08ff */
[----:B------:R0:W-:Y:S01]  /*12010*/  SYNCS.ARRIVE.TRANS64.RED.A1T0 RZ, [R7+URZ], RZ ;  /* 0x000000ff07ff79a7 */ /* 0x0001e2000810043f */
[C-C-:B------:R-:W-:Y:S02]  /*12020*/  @!P1 LEA.HI.X R5, R0.reuse, R9, R3.reuse, 0x1, P4 ;  /* 0x0000000900059211 */ /* 0x140fe400020f0c03 */
[C-C-:B0-----:R-:W-:Y:S01]  /*12030*/  @!P2 LEA.HI.X R7, R0.reuse, R10, R3.reuse, 0x1, P5 ;  /* 0x0000000a0007a211 */ /* 0x141fe200028f0c03 */
[----:B------:R-:W-:Y:S01]  /*12040*/  VIADD R10, R21, 0x90 ;  /* 0x00000090150a7836 */ /* 0x000fe20000000000 */
[----:B------:R-:W-:-:S04]  /*12050*/  @!P3 LEA.HI.X R9, R0, R18, R3, 0x1, P6 ;  /* 0x000000120009b211 */ /* 0x000fc800030f0c03 */
[----:B------:R-:W-:Y:S01]  /*12060*/  ISETP.GE.OR P0, PT, R10, R56, P0 ;  /* 0x000000380a00720c */ /* 0x000fe20000706670 */
[----:B--2---:R0:W-:Y:S04]  /*12070*/  @!P1 ST.E.128 desc[UR54][R4.64], R12 ;  /* 0x0000000c04009985 */ /* 0x0041e8000c101d36 */
[----:B---3--:R0:W-:Y:S04]  /*12080*/  @!P2 ST.E.128 desc[UR54][R6.64], R24 ;  /* 0x000000180600a985 */ /* 0x0081e8000c101d36 */
[----:B----4-:R0:W-:Y:S04]  /*12090*/  @!P3 ST.E.128 desc[UR54][R8.64], R32 ;  /* 0x000000200800b985 */ /* 0x0101e8000c101d36 */
[----:B-1----:R-:W-:Y:S05]  /*120a0*/  @P0 BRA `(.L_x_1153) ;  /* 0x0000001000d00947 */ /* 0x002fea0003800000 */
[----:B0-----:R-:W-:-:S04]  /*120b0*/  LEA R4, P0, R0, R11, 0x1 ;  /* 0x0000000b00047211 */ /* 0x001fc800078008ff */
[----:B------:R-:W-:-:S05]  /*120c0*/  LEA.HI.X R5, R0, R17, R3, 0x1, P0 ;  /* 0x0000001100057211 */ /* 0x000fca00000f0c03 */
[----:B-----5:R0:W-:Y:S01]  /*120d0*/  ST.E.128 desc[UR54][R4.64], R28 ;  /* 0x0000001c04007985 */ /* 0x0201e2000c101d36 */
[----:B------:R-:W-:Y:S05]  /*120e0*/  BRA `(.L_x_1153) ;  /* 0x0000001000c07947 */ /* 0x000fea0003800000 */
.L_x_1152:
[----:B------:R-:W-:Y:S01]  /*120f0*/  ULDC.64 UR12, c[0x0][0xb08] ;  /* 0x0002c200000c7ab9 */ /* 0x000fe20000000a00 */
[----:B------:R-:W1:Y:S01]  /*12100*/  @P1 LDC R0, c[0x0][0xbec] ;  /* 0x0002fb00ff001b82 */ /* 0x000e620000000800 */
[----:B------:R-:W-:Y:S01]  /*12110*/  UIMAD UR10, UR11, UR12, URZ ;  /* 0x0000000c0b0a72a4 */ /* 0x000fe2000f8e023f */
[----:B------:R-:W-:Y:S01]  /*12120*/  IMAD.MOV.U32 R3, RZ, RZ, R57 ;  /* 0x000000ffff037224 */ /* 0x000fe200078e0039 */
[----:B------:R-:W-:Y:S01]  /*12130*/  UIMAD.WIDE.U32 UR8, UR4, UR12, URZ ;  /* 0x0000000c040872a5 */ /* 0x000fe2000f8e003f */
[----:B------:R-:W-:Y:S01]  /*12140*/  VIADD R8, R4, 0x13220 ;  /* 0x0001322004087836 */ /* 0x000fe20000000000 */
[----:B------:R-:W-:Y:S01]  /*12150*/  UIMAD UR10, UR4, UR13, UR10 ;  /* 0x0000000d040a72a4 */ /* 0x000fe2000f8e020a */
[C---:B------:R-:W-:Y:S01]  /*12160*/  VIADD R17, R19.reuse, 0x10 ;  /* 0x0000001013117836 */ /* 0x040fe20000000000 */
[----:B------:R-:W-:Y:S01]  /*12170*/  USHF.R.S32.HI UR4, URZ, 0x1f, UR7 ;  /* 0x0000001f3f047899 */ /* 0x000fe20008011407 */
[----:B------:R-:W2:Y:S01]  /*12180*/  @P1 LDC R5, c[0x0][0xbf0] ;  /* 0x0002fc00ff051b82 */ /* 0x000ea20000000800 */
[----:B------:R-:W-:Y:S01]  /*12190*/  UIADD3 UR9, UR9, UR10, URZ ;  /* 0x0000000a09097290 */ /* 0x000fe2000fffe03f */
[----:B------:R-:W-:Y:S01]  /*121a0*/  PRMT R8, RZ, 0x654, R8 ;  /* 0x00000654ff087816 */ /* 0x000fe20000000008 */
[C---:B------:R-:W-:Y:S01]  /*121b0*/  VIADD R55, R19.reuse, 0x18 ;  /* 0x0000001813377836 */ /* 0x040fe20000000000 */
[----:B------:R-:W-:Y:S01]  /*121c0*/  ULDC.64 UR10, c[0x0][0xb38] ;  /* 0x0002ce00000a7ab9 */ /* 0x000fe20000000a00 */
[C---:B------:R-:W-:Y:S01]  /*121d0*/  VIADD R59, R19.reuse, 0x28 ;  /* 0x00000028133b7836 */ /* 0x040fe20000000000 */
[----:B------:R-:W-:Y:S01]  /*121e0*/  UIMAD.WIDE.U32 UR8, UR37, UR10, UR8 ;  /* 0x0000000a250872a5 */ /* 0x000fe2000f8e0008 */
[C---:B------:R-:W-:Y:S01]  /*121f0*/  VIADD R61, R19.reuse, 0x30 ;  /* 0x00000030133d7836 */ /* 0x040fe20000000000 */
[----:B------:R3:W-:Y:S01]  /*12200*/  SYNCS.ARRIVE.TRANS64.RED.A1T0 RZ, [R8+URZ], RZ ;  /* 0x000000ff08ff79a7 */ /* 0x0007e2000810043f */
[C---:B------:R-:W-:Y:S01]  /*12210*/  VIADD R63, R19.reuse, 0x38 ;  /* 0x00000038133f7836 */ /* 0x040fe20000000000 */
[----:B------:R-:W-:Y:S01]  /*12220*/  UIMAD UR9, UR37, UR11, UR9 ;  /* 0x0000000b250972a4 */ /* 0x000fe2000f8e0209 */
[----:B------:R-:W-:Y:S01]  /*12230*/  VIADD R65, R19, 0x8 ;  /* 0x0000000813417836 */ /* 0x000fe20000000000 */
[----:B------:R-:W-:Y:S01]  /*12240*/  BSSY B1, `(.L_x_1154) ;  /* 0x000004a000017945 */ /* 0x000fe20003800000 */
[----:B------:R-:W-:Y:S01]  /*12250*/  ULDC.64 UR10, c[0x0][0xb40] ;  /* 0x0002d000000a7ab9 */ /* 0x000fe20000000a00 */
[----:B------:R-:W-:Y:S01]  /*12260*/  SHF.R.S32.HI R18, RZ, 0x1f, R55 ;  /* 0x0000001fff127819 */ /* 0x000fe20000011437 */
[----:B------:R-:W-:Y:S01]  /*12270*/  UIMAD UR4, UR4, UR10, URZ ;  /* 0x0000000a040472a4 */ /* 0x000fe2000f8e023f */
[----:B-1----:R-:W-:Y:S01]  /*12280*/  @P1 IMAD.HI.U32 R0, R57, R0, RZ ;  /* 0x0000000039001227 */ /* 0x002fe200078e00ff */
[----:B------:R-:W-:Y:S01]  /*12290*/  UIMAD.WIDE.U32 UR8, UR7, UR10, UR8 ;  /* 0x0000000a070872a5 */ /* 0x000fe2000f8e0008 */
[----:B------:R-:W-:Y:S01]  /*122a0*/  SHF.R.S32.HI R56, RZ, 0x1f, R59 ;  /* 0x0000001fff387819 */ /* 0x000fe2000001143b */
[----:B------:R-:W-:Y:S01]  /*122b0*/  UIMAD UR4, UR7, UR11, UR4 ;  /* 0x0000000b070472a4 */ /* 0x000fe2000f8e0204 */
[----:B------:R-:W-:-:S02]  /*122c0*/  SHF.R.S32.HI R58, RZ, 0x1f, R61 ;  /* 0x0000001fff3a7819 */ /* 0x000fc4000001143d */
[----:B------:R-:W-:Y:S01]  /*122d0*/  ULDC.64 UR10, c[0x0][0xb48] ;  /* 0x0002d200000a7ab9 */ /* 0x000fe20000000a00 */
[----:B------:R-:W-:Y:S01]  /*122e0*/  UIADD3 UR9, UR9, UR4, URZ ;  /* 0x0000000409097290 */ /* 0x000fe2000fffe03f */
[----:B--2---:R-:W-:Y:S02]  /*122f0*/  @P1 SHF.R.U32.HI R3, RZ, R5, R0 ;  /* 0x00000005ff031219 */ /* 0x004fe40000011600 */
[----:B------:R-:W-:Y:S01]  /*12300*/  SHF.R.S32.HI R60, RZ, 0x1f, R63 ;  /* 0x0000001fff3c7819 */ /* 0x000fe2000001143f */
[----:B------:R-:W-:Y:S01]  /*12310*/  UIMAD.WIDE.U32 UR8, UR41, UR10, UR8 ;  /* 0x0000000a290872a5 */ /* 0x000fe2000f8e0008 */
[--C-:B------:R-:W-:Y:S01]  /*12320*/  SHF.R.S32.HI R0, RZ, 0x1f, R3.reuse ;  /* 0x0000001fff007819 */ /* 0x100fe20000011403 */
[----:B------:R-:W-:Y:S01]  /*12330*/  IMAD.MOV R5, RZ, RZ, -R3 ;  /* 0x000000ffff057224 */ /* 0x000fe200078e0a03 */
[----:B------:R-:W-:Y:S01]  /*12340*/  SHF.R.S32.HI R62, RZ, 0x1f, R65 ;  /* 0x0000001fff3e7819 */ /* 0x000fe20000011441 */
[----:B------:R-:W-:Y:S01]  /*12350*/  UIMAD UR41, UR41, UR11, UR9 ;  /* 0x0000000b292972a4 */ /* 0x000fe2000f8e0209 */
[----:B------:R-:W-:Y:S01]  /*12360*/  SHF.R.S32.HI R64, RZ, 0x1f, R17 ;  /* 0x0000001fff407819 */ /* 0x000fe20000011411 */
[----:B------:R-:W-:Y:S01]  /*12370*/  IMAD R5, R54, R5, R57 ;  /* 0x0000000536057224 */ /* 0x000fe200078e0239 */
[----:B------:R-:W-:Y:S01]  /*12380*/  ULDC.64 UR10, c[0x0][0xb30] ;  /* 0x0002cc00000a7ab9 */ /* 0x000fe20000000a00 */
[----:B0-----:R-:W-:-:S02]  /*12390*/  IMAD.U32 R7, RZ, RZ, UR9 ;  /* 0x00000009ff077e24 */ /* 0x001fc4000f8e00ff */
        /* <DEDUP_REMOVED lines=12> */
[----:B------:R-:W-:Y:S01]  /*12460*/  IMAD.IADD R3, R5, 0x1, R3 ;  /* 0x0000000105037824 */ /* 0x000fe200078e0203 */
[----:B------:R-:W-:Y:S01]  /*12470*/  LEA R0, P1, R4, UR8, 0x2 ;  /* 0x0000000804007c11 */ /* 0x000fe2000f8210ff */
[----:B------:R-:W-:-:S03]  /*12480*/  VIADD R57, R19, 0x20 ;  /* 0x0000002013397836 */ /* 0x000fc60000000000 */
[----:B------:R-:W-:Y:S01]  /*12490*/  LEA.HI.X R3, R4, UR9, R3, 0x2, P1 ;  /* 0x0000000904037c11 */ /* 0x000fe200088f1403 */
[----:B------:R3:W0:Y:S01]  /*124a0*/  SHFL.IDX PT, R6, R0, RZ, 0x1c1f ;  /* 0x001c1fff00067589 */ /* 0x00062200000e0000 */
[----:B------:R-:W-:-:S03]  /*124b0*/  SHF.R.S32.HI R54, RZ, 0x1f, R57 ;  /* 0x0000001fff367819 */ /* 0x000fc60000011439 */
[----:B------:R3:W1:Y:S01]  /*124c0*/  SHFL.IDX PT, R7, R3, RZ, 0x1c1f ;  /* 0x001c1fff03077589 */ /* 0x00066200000e0000 */
[----:B------:R-:W-:Y:S05]  /*124d0*/  @P2 BRA `(.L_x_1155) ;  /* 0x0000000000802947 */ /* 0x000fea0003800000 */
[----:B------:R-:W-:Y:S02]  /*124e0*/  ULDC UR4, c[0x0][0xac8] ;  /* 0x0002b20000047ab9 */ /* 0x000fe40000000800 */
[----:B------:R-:W-:Y:S02]  /*124f0*/  ISETP.GE.AND P3, PT, R19, UR4, PT ;  /* 0x0000000413007c0c */ /* 0x000fe4000bf66270 */
[----:B------:R-:W-:Y:S02]  /*12500*/  ISETP.GE.AND P1, PT, R65, UR4, PT ;  /* 0x0000000441007c0c */ /* 0x000fe4000bf26270 */
[----:B------:R-:W-:Y:S02]  /*12510*/  ISETP.GE.AND P5, PT, R17, UR4, PT ;  /* 0x0000000411007c0c */ /* 0x000fe4000bfa6270 */
[----:B------:R-:W-:-:S07]  /*12520*/  ISETP.GE.AND P4, PT, R55, UR4, PT ;  /* 0x0000000437007c0c */ /* 0x000fce000bf86270 */
[----:B01----:R-:W-:Y:S02]  /*12530*/  @!P3 IMAD.WIDE R4, R19, 0x4, R6 ;  /* 0x000000041304b825 */ /* 0x003fe400078e0206 */
[-C--:B---3--:R-:W-:Y:S02]  /*12540*/  @!P1 LEA R8, P6, R65, R6.reuse, 0x2 ;  /* 0x0000000641089211 */ /* 0x088fe400078c10ff */
        /* <DEDUP_REMOVED lines=15> */
[----:B0-----:R-:W-:-:S03]  /*12640*/  @!P2 LEA R4, P1, R59, R6, 0x2 ;  /* 0x000000063b04a211 */ /* 0x001fc600078210ff */
[----:B------:R2:W-:Y:S01]  /*12650*/  @!P3 ST.E.64 desc[UR54][R52.64], R30 ;  /* 0x0000001e3400b985 */ /* 0x0005e2000c101b36 */
[-C--:B-1----:R-:W-:Y:S02]  /*12660*/  @!P6 LEA R8, P3, R61, R6.reuse, 0x2 ;  /* 0x000000063d08e211 */ /* 0x082fe400078610ff */
[----:B------:R-:W-:Y:S02]  /*12670*/  @!P5 LEA R6, P4, R63, R6, 0x2 ;  /* 0x000000063f06d211 */ /* 0x000fe400078810ff */
[-C--:B------:R-:W-:Y:S02]  /*12680*/  @!P2 LEA.HI.X R5, R59, R7.reuse, R56, 0x2, P1 ;  /* 0x000000073b05a211 */ /* 0x080fe400008f1438 */
[-C--:B------:R-:W-:Y:S02]  /*12690*/  @!P6 LEA.HI.X R9, R61, R7.reuse, R58, 0x2, P3 ;  /* 0x000000073d09e211 */ /* 0x080fe400018f143a */
[----:B------:R-:W-:Y:S01]  /*126a0*/  @!P5 LEA.HI.X R7, R63, R7, R60, 0x2, P4 ;  /* 0x000000073f07d211 */ /* 0x000fe200020f143c */
[----:B------:R2:W-:Y:S04]  /*126b0*/  @!P2 ST.E.64 desc[UR54][R4.64], R28 ;  /* 0x0000001c0400a985 */ /* 0x0005e8000c101b36 */
[----:B------:R2:W-:Y:S04]  /*126c0*/  @!P6 ST.E.64 desc[UR54][R8.64], R34 ;  /* 0x000000220800e985 */ /* 0x0005e8000c101b36 */
[----:B------:R2:W-:Y:S02]  /*126d0*/  @!P5 ST.E.64 desc[UR54][R6.64], R40 ;  /* 0x000000280600d985 */ /* 0x0005e4000c101b36 */
.L_x_1155:
[----:B------:R-:W-:Y:S05]  /*126e0*/  BSYNC B1 ;  /* 0x0000000000017941 */ /* 0x000fea0003800000 */
.L_x_1154:
[----:B-12---:R1:W2:Y:S04]  /*126f0*/  SHFL.IDX PT, R7, R3, 0x1, 0x1c1f ;  /* 0x003c1f0003077f89 */ /* 0x0062a800000e0000 */
[----:B0-----:R1:W0:Y:S01]  /*12700*/  SHFL.IDX PT, R6, R0, 0x1, 0x1c1f ;  /* 0x003c1f0000067f89 */ /* 0x00122200000e0000 */
[----:B------:R-:W-:Y:S05]  /*12710*/  @P0 BRA `(.L_x_1153) ;  /* 0x0000000c00340947 */ /* 0x000fea0003800000 */
[----:B------:R-:W-:Y:S02]  /*12720*/  ULDC UR4, c[0x0][0xac8] ;  /* 0x0002b20000047ab9 */ /* 0x000fe40000000800 */
[----:B------:R-:W-:Y:S02]  /*12730*/  ISETP.GE.AND P0, PT, R19, UR4, PT ;  /* 0x0000000413007c0c */ /* 0x000fe4000bf06270 */
[----:B------:R-:W-:Y:S02]  /*12740*/  ISETP.GE.AND P4, PT, R65, UR4, PT ;  /* 0x0000000441007c0c */ /* 0x000fe4000bf86270 */
[----:B------:R-:W-:Y:S02]  /*12750*/  ISETP.GE.AND P3, PT, R17, UR4, PT ;  /* 0x0000000411007c0c */ /* 0x000fe4000bf66270 */
[----:B------:R-:W-:Y:S02]  /*12760*/  ISETP.GE.AND P2, PT, R55, UR4, PT ;  /* 0x0000000437007c0c */ /* 0x000fe4000bf46270 */
[----:B------:R-:W-:-:S05]  /*12770*/  ISETP.GE.AND P1, PT, R57, UR4, PT ;  /* 0x0000000439007c0c */ /* 0x000fca000bf26270 */
[----:B0-2---:R-:W-:Y:S02]  /*12780*/  @!P0 IMAD.WIDE R4, R19, 0x4, R6 ;  /* 0x0000000413048825 */ /* 0x005fe400078e0206 */
[-C--:B---3--:R-:W-:Y:S02]  /*12790*/  @!P4 LEA R8, P5, R65, R6.reuse, 0x2 ;  /* 0x000000064108c211 */ /* 0x088fe400078a10ff */
[-C--:B------:R-:W-:Y:S01]  /*127a0*/  @!P3 LEA R10, P6, R17, R6.reuse, 0x2 ;  /* 0x00000006110ab211 */ /* 0x080fe200078c10ff */
[----:B------:R0:W-:Y:S01]  /*127b0*/  @!P0 ST.E.64 desc[UR54][R4.64], R38 ;  /* 0x0000002604008985 */ /* 0x0001e2000c101b36 */
[----:B------:R-:W-:Y:S02]  /*127c0*/  ISETP.GE.AND P0, PT, R59, UR4, PT ;  /* 0x000000043b007c0c */ /* 0x000fe4000bf06270 */
[----:B------:R-:W-:Y:S02]  /*127d0*/  @!P4 LEA.HI.X R9, R65, R7, R62, 0x2, P5 ;  /* 0x000000074109c211 */ /* 0x000fe400028f143e */
[----:B------:R-:W-:-:S02]  /*127e0*/  @!P2 LEA R12, P5, R55, R6, 0x2 ;  /* 0x00000006370ca211 */ /* 0x000fc400078a10ff */
[-C--:B------:R-:W-:Y:S01]  /*127f0*/  @!P3 LEA.HI.X R11, R17, R7.reuse, R64, 0x2, P6 ;  /* 0x00000007110bb211 */ /* 0x080fe200030f1440 */
[----:B------:R4:W-:Y:S01]  /*12800*/  @!P4 ST.E.64 desc[UR54][R8.64], R26 ;  /* 0x0000001a0800c985 */ /* 0x0009e2000c101b36 */
[----:B------:R-:W-:Y:S02]  /*12810*/  ISETP.GE.AND P6, PT, R61, UR4, PT ;  /* 0x000000043d007c0c */ /* 0x000fe4000bfc6270 */
[----:B------:R-:W-:Y:S01]  /*12820*/  @!P2 LEA.HI.X R13, R55, R7, R18, 0x2, P5 ;  /* 0x00000007370da211 */ /* 0x000fe200028f1412 */
[----:B------:R4:W-:Y:S01]  /*12830*/  @!P3 ST.E.64 desc[UR54][R10.64], R32 ;  /* 0x000000200a00b985 */ /* 0x0009e2000c101b36 */
[----:B------:R-:W-:-:S03]  /*12840*/  @!P1 LEA R14, P5, R57, R6, 0x2 ;  /* 0x00000006390e9211 */ /* 0x000fc600078a10ff */
[----:B------:R4:W-:Y:S01]  /*12850*/  @!P2 ST.E.64 desc[UR54][R12.64], R36 ;  /* 0x000000240c00a985 */ /* 0x0009e2000c101b36 */
[----:B------:R-:W-:Y:S02]  /*12860*/  @!P1 LEA.HI.X R15, R57, R7, R54, 0x2, P5 ;  /* 0x00000007390f9211 */ /* 0x000fe400028f1436 */
[----:B0-----:R-:W-:-:S03]  /*12870*/  @!P0 LEA R4, P5, R59, R6, 0x2 ;  /* 0x000000063b048211 */ /* 0x001fc600078a10ff */
[----:B------:R4:W-:Y:S01]  /*12880*/  @!P1 ST.E.64 desc[UR54][R14.64], R42 ;  /* 0x0000002a0e009985 */ /* 0x0009e2000c101b36 */
[----:B------:R-:W-:Y:S02]  /*12890*/  @!P0 LEA.HI.X R5, R59, R7, R56, 0x2, P5 ;  /* 0x000000073b058211 */ /* 0x000fe400028f1438 */
[----:B------:R-:W-:-:S03]  /*128a0*/  @!P6 LEA R20, P5, R61, R6, 0x2 ;  /* 0x000000063d14e211 */ /* 0x000fc600078a10ff */
[----:B------:R4:W-:Y:S01]  /*128b0*/  @!P0 ST.E.64 desc[UR54][R4.64], R44 ;  /* 0x0000002c04008985 */ /* 0x0009e2000c101b36 */
[----:B------:R-:W-:Y:S02]  /*128c0*/  @!P6 LEA.HI.X R21, R61, R7, R58, 0x2, P5 ;  /* 0x000000073d15e211 */ /* 0x000fe400028f143a */
[----:B------:R-:W-:-:S03]  /*128d0*/  ISETP.GE.AND P0, PT, R63, UR4, PT ;  /* 0x000000043f007c0c */ /* 0x000fc6000bf06270 */
[----:B------:R4:W-:Y:S10]  /*128e0*/  @!P6 ST.E.64 desc[UR54][R20.64], R46 ;  /* 0x0000002e1400e985 */ /* 0x0009f4000c101b36 */
[----:B------:R-:W-:Y:S05]  /*128f0*/  @P0 BRA `(.L_x_1153) ;  /* 0x0000000800bc0947 */ /* 0x000fea0003800000 */
[----:B----4-:R-:W-:-:S04]  /*12900*/  LEA R4, P0, R63, R6, 0x2 ;  /* 0x000000063f047211 */ /* 0x010fc800078010ff */
[----:B------:R-:W-:-:S05]  /*12910*/  LEA.HI.X R5, R63, R7, R60, 0x2, P0 ;  /* 0x000000073f057211 */ /* 0x000fca00000f143c */
[----:B------:R0:W-:Y:S01]  /*12920*/  ST.E.64 desc[UR54][R4.64], R48 ;  /* 0x0000003004007985 */ /* 0x0001e2000c101b36 */
[----:B------:R-:W-:Y:S05]  /*12930*/  BRA `(.L_x_1153) ;  /* 0x0000000800ac7947 */ /* 0x000fea0003800000 */
.L_x_1150:
[----:B------:R-:W0:Y:S01]  /*12940*/  LDC.64 R6, c[0x0][0xc00] ;  /* 0x00030000ff067b82 */ /* 0x000e220000000a00 */
[----:B------:R-:W-:Y:S01]  /*12950*/  ULDC.64 UR8, c[0x0][0xc00] ;  /* 0x0003000000087ab9 */ /* 0x000fe20000000a00 */
[----:B------:R-:W-:Y:S01]  /*12960*/  IMAD.MOV.U32 R9, RZ, RZ, RZ ;  /* 0x000000ffff097224 */ /* 0x000fe200078e00ff */
[----:B------:R-:W-:-:S05]  /*12970*/  UIMAD.WIDE UR8, UR38, 0x4, UR8 ;  /* 0x00000004260878a5 */ /* 0x000fca000f8e0208 */
[----:B------:R-:W1:Y:S01]  /*12980*/  LDC.64 R10, c[0x0][0xc08] ;  /* 0x00030200ff0a7b82 */ /* 0x000e620000000a00 */
[----:B0-----:R-:W-:Y:S01]  /*12990*/  ISETP.NE.U32.AND P0, PT, R6, RZ, PT ;  /* 0x000000ff0600720c */ /* 0x001fe20003f05070 */
[----:B------:R-:W-:Y:S01]  /*129a0*/  IMAD.U32 R6, RZ, RZ, UR8 ;  /* 0x00000008ff067e24 */ /* 0x000fe2000f8e00ff */
[----:B------:R-:W-:Y:S01]  /*129b0*/  R2UR UR4, R7 ;  /* 0x00000000070472ca */ /* 0x000fe200000e0000 */
[----:B------:R-:W-:Y:S01]  /*129c0*/  IMAD.U32 R7, RZ, RZ, UR9 ;  /* 0x00000009ff077e24 */ /* 0x000fe2000f8e00ff */
[----:B-1----:R-:W-:-:S09]  /*129d0*/  ISETP.NE.U32.AND P1, PT, R10, RZ, PT ;  /* 0x000000ff0a00720c */ /* 0x002fd20003f25070 */
[----:B------:R-:W-:Y:S02]  /*129e0*/  VOTEU.ANY UP0, P0 ;  /* 0x00000000003f7886 */ /* 0x000fe40000000100 */
[----:B------:R-:W-:Y:S01]  /*129f0*/  UISETP.NE.AND.EX UP0, UPT, UR4, URZ, UPT, UP0 ;  /* 0x0000003f0400728c */ /* 0x000fe2000bf05300 */
[----:B------:R-:W-:Y:S01]  /*12a00*/  R2UR UR4, R11 ;  /* 0x000000000b0472ca */ /* 0x000fe200000e0000 */
[----:B------:R-:W-:-:S04]  /*12a10*/  VOTEU.ANY UP1, P1 ;  /* 0x00000000003f7886 */ /* 0x000fc80000820100 */
[----:B------:R-:W-:-:S08]  /*12a20*/  PLOP3.LUT P0, PT, PT, PT, UP0, 0x80, 0x0 ;  /* 0x000000000000781c */ /* 0x000fd00003f0f008 */
[----:B------:R-:W-:-:S06]  /*12a30*/  UISETP.NE.AND.EX UP1, UPT, UR4, URZ, UPT, UP1 ;  /* 0x0000003f0400728c */ /* 0x000fcc000bf25310 */
[----:B------:R-:W-:Y:S01]  /*12a40*/  PLOP3.LUT P1, PT, PT, PT, UP1, 0x80, 0x0 ;  /* 0x000000000000781c */ /* 0x000fe20003f2f018 */
[----:B------:R0:W5:Y:S01]  /*12a50*/  @P0 LDG.E R9, desc[UR54][R6.64] ;  /* 0x0000003606090981 */ /* 0x000162000c1e1900 */
[----:B------:R-:W-:Y:S02]  /*12a60*/  ULDC UR4, c[0x0][0xa88] ;  /* 0x0002a20000047ab9 */ /* 0x000fe40000000800 */
[----:B------:R-:W-:Y:S01]  /*12a70*/  IMAD.U32 R4, RZ, RZ, UR4 ;  /* 0x00000004ff047e24 */ /* 0x000fe2000f8e00ff */
[----:B------:R-:W-:Y:S02]  /*12a80*/  @UP1 ULDC.64 UR8, c[0x0][0xc08] ;  /* 0x0003020000081ab9 */ /* 0x000fe40000000a00 */
[----:B------:R-:W-:-:S06]  /*12a90*/  @UP1 UIMAD.WIDE UR8, UR38, 0x4, UR8 ;  /* 0x00000004260818a5 */ /* 0x000fcc000f8e0208 */
[----:B------:R-:W-:Y:S02]  /*12aa0*/  IMAD.U32 R10, RZ, RZ, UR8 ;  /* 0x00000008ff0a7e24 */ /* 0x000fe4000f8e00ff */
[----:B------:R-:W-:-:S05]  /*12ab0*/  IMAD.U32 R11, RZ, RZ, UR9 ;  /* 0x00000009ff0b7e24 */ /* 0x000fca000f8e00ff */
[----:B------:R0:W5:Y:S01]  /*12ac0*/  @P1 LDG.E R4, desc[UR54][R10.64] ;  /* 0x000000360a041981 */ /* 0x000162000c1e1900 */
[----:B------:R-:W-:Y:S05]  /*12ad0*/  @P1 BRA `(.L_x_1156) ;  /* 0x0000000000101947 */ /* 0x000fea0003800000 */
[----:B------:R-:W-:Y:S05]  /*12ae0*/  @!P0 BRA `(.L_x_1156) ;  /* 0x00000000000c8947 */ /* 0x000fea0003800000 */
[----:B0-----:R-:W2:Y:S04]  /*12af0*/  LDG.E R11, desc[UR54][R6.64] ;  /* 0x00000036060b7981 */ /* 0x001ea8000c1e1900 */
[----:B-----5:R-:W2:Y:S02]  /*12b00*/  LDG.E R4, desc[UR54][R6.64+0x4] ;  /* 0x0000043606047981 */ /* 0x020ea4000c1e1900 */
[----:B--2---:R-:W-:-:S07]  /*12b10*/  IMAD.IADD R4, R4, 0x1, -R11 ;  /* 0x0000000104047824 */ /* 0x004fce00078e0a0b */
.L_x_1156:
[----:B-----5:R-:W-:Y:S01]  /*12b20*/  R2UR UR16, R9 ;  /* 0x00000000091072ca */ /* 0x020fe200000e0000 */
[----:B------:R-:W-:Y:S01]  /*12b30*/  USHF.R.S32.HI UR7, URZ, 0x1f, UR38 ;  /* 0x0000001f3f077899 */ /* 0x000fe20008011426 */
[----:B------:R-:W-:Y:S01]  /*12b40*/  ISETP.GT.AND P0, PT, R156, 0xbf, PT ;  /* 0x000000bf9c00780c */ /* 0x000fe20003f04270 */
[----:B------:R-:W-:Y:S01]  /*12b50*/  USEL UR4, UR38, URZ, !UP0 ;  /* 0x0000003f26047287 */ /* 0x000fe2000c000000 */
[----:B------:R-:W-:Y:S01]  /*12b60*/  BSSY B1, `(.L_x_1157) ;  /* 0x000003a000017945 */ /* 0x000fe20003800000 */
[----:B------:R-:W-:-:S08]  /*12b70*/  USEL UR7, UR7, URZ, !UP0 ;  /* 0x0000003f07077287 */ /* 0x000fd0000c000000 */
[----:B------:R-:W-:Y:S02]  /*12b80*/  USHF.R.S32.HI UR16, URZ, 0x1f, UR16 ;  /* 0x0000001f3f107899 */ /* 0x000fe40008011410 */
[----:B------:R-:W-:Y:S10]  /*12b90*/  @P0 BRA `(.L_x_1158) ;  /* 0x0000000000d80947 */ /* 0x000ff40003800000 */
[----:B0-----:R-:W0:Y:S01]  /*12ba0*/  S2R R7, SR_TID.X ;  /* 0x0000000000077919 */ /* 0x001e220000002100 */
[----:B------:R-:W1:Y:S01]  /*12bb0*/  LDC R13, c[0x0][0xbe8] ;  /* 0x0002fa00ff0d7b82 */ /* 0x000e620000000800 */
[----:B------:R-:W-:Y:S02]  /*12bc0*/  IMAD.U32 R12, RZ, RZ, UR39 ;  /* 0x00000027ff0c7e24 */ /* 0x000fe4000f8e00ff */
[----:B-1----:R-:W-:-:S03]  /*12bd0*/  IMAD R6, R4, R13, RZ ;  /* 0x0000000d04067224 */ /* 0x002fc600078e02ff */
[----:B0-----:R-:W-:-:S04]  /*12be0*/  IADD3 R12, R12, -0x80, R7 ;  /* 0xffffff800c0c7810 */ /* 0x001fc80007ffe007 */
[----:B------:R-:W-:-:S13]  /*12bf0*/  ISETP.GE.AND P0, PT, R12, R6, PT ;  /* 0x000000060c00720c */ /* 0x000fda0003f06270 */
[----:B------:R-:W-:Y:S05]  /*12c00*/  @P0 BRA `(.L_x_1158) ;  /* 0x0000000000bc0947 */ /* 0x000fea0003800000 */
[----:B------:R-:W-:Y:S01]  /*12c10*/  ISETP.NE.AND P0, PT, R13, 0x1, PT ;  /* 0x000000010d00780c */ /* 0x000fe20003f05270 */
[----:B------:R-:W-:Y:S01]  /*12c20*/  UISETP.GT.AND UP0, UPT, UR42, 0x1, UPT ;  /* 0x000000012a00788c */ /* 0x000fe2000bf04270 */
[----:B------:R-:W-:Y:S01]  /*12c30*/  IMAD.MOV.U32 R10, RZ, RZ, R12 ;  /* 0x000000ffff0a7224 */ /* 0x000fe200078e000c */
[----:B------:R-:W-:Y:S02]  /*12c40*/  UMOV UR8, 0x9b8 ;  /* 0x000009b800087882 */ /* 0x000fe40000000000 */
[----:B------:R-:W-:Y:S02]  /*12c50*/  USEL UR17, UR8, 0x978, UP0 ;  /* 0x0000097808117887 */ /* 0x000fe40008000000 */
[----:B------:R-:W-:-:S06]  /*12c60*/  USEL UR19, UR41, URZ, UP0 ;  /* 0x0000003f29137287 */ /* 0x000fcc0008000000 */
[----:B------:R-:W0:Y:S04]  /*12c70*/  @P0 LDC R11, c[0x0][0xbec] ;  /* 0x0002fb00ff0b0b82 */ /* 0x000e280000000800 */
[----:B------:R-:W-:Y:S01]  /*12c80*/  ULDC.64 UR8, c[0x0][UR17+0x218] ;  /* 0x0000860011087abb */ /* 0x000fe20008000a00 */
[----:B------:R-:W-:Y:S01]  /*12c90*/  ULDC.64 UR10, c[0x0][UR17+0x220] ;  /* 0x00008800110a7abb */ /* 0x000fe20008000a00 */
[----:B------:R-:W-:Y:S02]  /*12ca0*/  UIMAD.WIDE.U32 UR14, UR8, UR37, URZ ;  /* 0x00000025080e72a5 */ /* 0x000fe4000f8e003f */
[----:B------:R-:W1:Y:S01]  /*12cb0*/  @P0 LDC R14, c[0x0][0xbf0] ;  /* 0x0002fc00ff0e0b82 */ /* 0x000e620000000800 */
[----:B------:R-:W-:Y:S02]  /*12cc0*/  UIMAD UR18, UR9, UR37, URZ ;  /* 0x00000025091272a4 */ /* 0x000fe4000f8e023f */
[----:B------:R-:W-:Y:S01]  /*12cd0*/  UIMAD UR11, UR11, UR4, URZ ;  /* 0x000000040b0b72a4 */ /* 0x000fe2000f8e023f */
[----:B------:R-:W-:Y:S01]  /*12ce0*/  IMAD.U32 R6, RZ, RZ, UR14 ;  /* 0x0000000eff067e24 */ /* 0x000fe2000f8e00ff */
[----:B------:R-:W-:Y:S01]  /*12cf0*/  UIMAD.WIDE.U32 UR8, UR10, UR4, URZ ;  /* 0x000000040a0872a5 */ /* 0x000fe2000f8e003f */
[----:B------:R-:W-:Y:S01]  /*12d00*/  IMAD.U32 R7, RZ, RZ, UR15 ;  /* 0x0000000fff077e24 */ /* 0x000fe2000f8e00ff */
[----:B------:R-:W-:-:S02]  /*12d10*/  UIADD3 UR14, UR18, UR15, URZ ;  /* 0x0000000f120e7290 */ /* 0x000fc4000fffe03f */
[----:B------:R-:W-:Y:S01]  /*12d20*/  UIMAD UR11, UR10, UR7, UR11 ;  /* 0x000000070a0b72a4 */ /* 0x000fe2000f8e020b */
[----:B------:R-:W-:-:S03]  /*12d30*/  ULDC.64 UR12, c[0x0][UR17+0x228] ;  /* 0x00008a00110c7abb */ /* 0x000fc60008000a00 */
[----:B------:R-:W-:Y:S01]  /*12d40*/  UIADD3 UR11, UR9, UR11, URZ ;  /* 0x0000000b090b7290 */ /* 0x000fe2000fffe03f */
[----:B------:R-:W-:Y:S01]  /*12d50*/  IMAD.U32 R15, RZ, RZ, UR14 ;  /* 0x0000000eff0f7e24 */ /* 0x000fe2000f8e00ff */
[----:B------:R-:W-:Y:S01]  /*12d60*/  UIMAD.WIDE.U32 UR20, UR12, UR19, URZ ;  /* 0x000000130c1472a5 */ /* 0x000fe2000f8e003f */
[----:B0-----:R-:W-:Y:S01]  /*12d70*/  @P0 IMAD.HI.U32 R11, R12, R11, RZ ;  /* 0x0000000b0c0b0227 */ /* 0x001fe200078e00ff */
[----:B------:R-:W-:-:S04]  /*12d80*/  UIMAD UR10, UR13, UR19, URZ ;  /* 0x000000130d0a72a4 */ /* 0x000fc8000f8e023f */
[----:B------:R-:W-:Y:S01]  /*12d90*/  UIADD3 UR10, UR10, UR21, URZ ;  /* 0x000000150a0a7290 */ /* 0x000fe2000fffe03f */
[----:B-1----:R-:W-:Y:S02]  /*12da0*/  @P0 SHF.R.U32.HI R10, RZ, R14, R11 ;  /* 0x0000000eff0a0219 */ /* 0x002fe4000001160b */
[----:B------:R-:W-:Y:S01]  /*12db0*/  IADD3 R7, P0, P1, R6, UR8, R9 ;  /* 0x0000000806077c10 */ /* 0x000fe2000f91e009 */
[----:B------:R-:W-:Y:S01]  /*12dc0*/  IMAD.U32 R6, RZ, RZ, UR16 ;  /* 0x00000010ff067e24 */ /* 0x000fe2000f8e00ff */
[----:B------:R-:W-:Y:S01]  /*12dd0*/  ULDC.64 UR8, c[0x0][UR17+0x210] ;  /* 0x0000840011087abb */ /* 0x000fe20008000a00 */
[----:B------:R-:W-:-:S04]  /*12de0*/  IMAD.MOV R11, RZ, RZ, -R10 ;  /* 0x000000ffff0b7224 */ /* 0x000fc800078e0a0a */
[----:B------:R-:W-:Y:S01]  /*12df0*/  IMAD R11, R13, R11, R12 ;  /* 0x0000000b0d0b7224 */ /* 0x000fe200078e020c */
[----:B------:R-:W-:Y:S02]  /*12e00*/  IADD3.X R12, R15, UR11, R6, P0, P1 ;  /* 0x0000000b0f0c7c10 */ /* 0x000fe400087e2406 */
[----:B------:R-:W-:Y:S01]  /*12e10*/  IADD3 R6, P0, P1, R10, UR20, R7 ;  /* 0x000000140a067c10 */ /* 0x000fe2000f91e007 */
[----:B------:R-:W-:Y:S01]  /*12e20*/  IMAD R13, R11, UR9, RZ ;  /* 0x000000090b0d7c24 */ /* 0x000fe2000f8e02ff */
[----:B------:R-:W-:Y:S02]  /*12e30*/  SHF.R.S32.HI R7, RZ, 0x1f, R10 ;  /* 0x0000001fff077819 */ /* 0x000fe4000001140a */
[----:B------:R-:W-:Y:S02]  /*12e40*/  SHF.R.S32.HI R10, RZ, 0x1f, R11 ;  /* 0x0000001fff0a7819 */ /* 0x000fe4000001140b */
[----:B------:R-:W-:Y:S01]  /*12e50*/  IADD3.X R7, R7, UR10, R12, P0, P1 ;  /* 0x0000000a07077c10 */ /* 0x000fe200087e240c */
[----:B------:R-:W-:Y:S01]  /*12e60*/  ULDC.64 UR10, c[0x0][0xba8] ;  /* 0x0002ea00000a7ab9 */ /* 0x000fe20000000a00 */
[----:B------:R-:W-:Y:S01]  /*12e70*/  @!UP0 ULDC UR10, c[0x0][0xb50] ;  /* 0x0002d400000a8ab9 */ /* 0x000fe20000000800 */
[----:B------:R-:W-:Y:S01]  /*12e80*/  IMAD R13, R10, UR8, R13 ;  /* 0x000000080a0d7c24 */ /* 0x000fe2000f8e020d */
[----:B------:R-:W-:Y:S01]  /*12e90*/  @!UP0 ULDC UR11, c[0x0][0xb54] ;  /* 0x0002d500000b8ab9 */ /* 0x000fe20000000800 */
[----:B------:R-:W-:-:S04]  /*12ea0*/  IMAD.WIDE.U32 R6, R11, UR8, R6 ;  /* 0x000000080b067c25 */ /* 0x000fc8000f8e0006 */
[----:B------:R-:W-:Y:S01]  /*12eb0*/  IMAD.IADD R7, R7, 0x1, R13 ;  /* 0x0000000107077824 */ /* 0x000fe200078e020d */
[----:B------:R-:W-:-:S04]  /*12ec0*/  LEA R10, P0, R6, UR10, 0x2 ;  /* 0x0000000a060a7c11 */ /* 0x000fc8000f8010ff */
[----:B------:R-:W-:Y:S01]  /*12ed0*/  LEA.HI.X R11, R6, UR11, R7, 0x2, P0 ;  /* 0x0000000b060b7c11 */ /* 0x000fe200080f1407 */
[----:B------:R-:W-:-:S05]  /*12ee0*/  IMAD.MOV.U32 R7, RZ, RZ, -0x800000 ;  /* 0xff800000ff077424 */ /* 0x000fca00078e00ff */
[----:B------:R1:W-:Y:S03]  /*12ef0*/  STG.E desc[UR54][R10.64], R7 ;  /* 0x000000070a007986 */ /* 0x0003e6000c101936 */
.L_x_1158:
[----:B------:R-:W-:Y:S05]  /*12f00*/  BSYNC B1 ;  /* 0x0000000000017941 */ /* 0x000fea0003800000 */
.L_x_1157:
[----:B------:R-:W-:-:S06]  /*12f10*/  UISETP.GT.AND UP0, UPT, UR42, 0x1, UPT ;  /* 0x000000012a00788c */ /* 0x000fcc000bf04270 */
[----:B------:R-:W-:-:S13]  /*12f20*/  PLOP3.LUT P0, PT, PT, PT, UP0, 0x80, 0x0 ;  /* 0x000000000000781c */ /* 0x000fda0003f0f008 */
[----:B------:R-:W-:Y:S05]  /*12f30*/  @P0 BRA `(.L_x_1153) ;  /* 0x00000004002c0947 */ /* 0x000fea0003800000 */
[----:B------:R-:W2:Y:S01]  /*12f40*/  LDC R15, c[0x0][0xbe8] ;  /* 0x0002fa00ff0f7b82 */ /* 0x000ea20000000800 */
[C---:B------:R-:W-:Y:S01]  /*12f50*/  R2UR UR11, R9.reuse ;  /* 0x00000000090b72ca */ /* 0x040fe200000e0000 */
[----:B------:R-:W-:Y:S01]  /*12f60*/  ULDC.64 UR12, c[0x0][0xaa0] ;  /* 0x0002a800000c7ab9 */ /* 0x000fe20000000a00 */
[----:B------:R-:W-:Y:S01]  /*12f70*/  R2UR UR8, R9 ;  /* 0x00000000090872ca */ /* 0x000fe200000e0000 */
[----:B------:R-:W-:Y:S01]  /*12f80*/  UIMAD UR10, UR16, UR12, URZ ;  /* 0x0000000c100a72a4 */ /* 0x000fe2000f8e023f */
[----:B------:R-:W-:-:S04]  /*12f90*/  IMAD R8, R8, 0x30, R5 ;  /* 0x0000003008087824 */ /* 0x000fc800078e0205 */
[----:B------:R-:W-:-:S04]  /*12fa0*/  VIADD R8, R8, UR39 ;  /* 0x0000002708087c36 */ /* 0x000fc80008000000 */
[----:B------:R-:W-:Y:S01]  /*12fb0*/  IMAD.MOV.U32 R9, RZ, RZ, R8 ;  /* 0x000000ffff097224 */ /* 0x000fe200078e0008 */
[----:B------:R-:W-:Y:S02]  /*12fc0*/  UIMAD UR10, UR11, UR13, UR10 ;  /* 0x0000000d0b0a72a4 */ /* 0x000fe4000f8e020a */
[----:B------:R-:W-:-:S04]  /*12fd0*/  UIMAD.WIDE.U32 UR8, UR8, UR12, URZ ;  /* 0x0000000c080872a5 */ /* 0x000fc8000f8e003f */
[----:B------:R-:W-:-:S03]  /*12fe0*/  UIADD3 UR9, UR9, UR10, URZ ;  /* 0x0000000a09097290 */ /* 0x000fc6000fffe03f */
[----:B------:R-:W-:Y:S01]  /*12ff0*/  ULDC.64 UR10, c[0x0][0xae8] ;  /* 0x0002ba00000a7ab9 */ /* 0x000fe20000000a00 */
[----:B--2---:R-:W-:Y:S01]  /*13000*/  ISETP.NE.AND P0, PT, R15, 0x1, PT ;  /* 0x000000010f00780c */ /* 0x004fe20003f05270 */
[----:B------:R-:W-:Y:S01]  /*13010*/  UIMAD.WIDE.U32 UR8, UR37, UR10, UR8 ;  /* 0x0000000a250872a5 */ /* 0x000fe2000f8e0008 */
[----:B------:R-:W-:-:S03]  /*13020*/  IMAD R21, R4, R15, RZ ;  /* 0x0000000f04157224 */ /* 0x000fc600078e02ff */
[----:B------:R-:W-:-:S03]  /*13030*/  UIMAD UR9, UR37, UR11, UR9 ;  /* 0x0000000b250972a4 */ /* 0x000fc6000f8e0209 */
[----:B------:R-:W-:Y:S02]  /*13040*/  ULDC.64 UR10, c[0x0][0xaf0] ;  /* 0x0002bc00000a7ab9 */ /* 0x000fe40000000a00 */
[----:B------:R-:W-:Y:S02]  /*13050*/  UIMAD UR7, UR7, UR10, URZ ;  /* 0x0000000a070772a4 */ /* 0x000fe4000f8e023f */
[----:B------:R-:W-:Y:S01]  /*13060*/  UIMAD.WIDE.U32 UR8, UR4, UR10, UR8 ;  /* 0x0000000a040872a5 */ /* 0x000fe2000f8e0008 */
[----:B01----:R-:W0:Y:S01]  /*13070*/  @P0 LDC R7, c[0x0][0xbec] ;  /* 0x0002fb00ff070b82 */ /* 0x003e220000000800 */
[----:B------:R-:W-:-:S03]  /*13080*/  UIMAD UR7, UR4, UR11, UR7 ;  /* 0x0000000b040772a4 */ /* 0x000fc6000f8e0207 */
[----:B------:R-:W-:Y:S01]  /*13090*/  ULDC.64 UR10, c[0x0][0xae0] ;  /* 0x0002b800000a7ab9 */ /* 0x000fe20000000a00 */
[----:B------:R-:W-:-:S03]  /*130a0*/  UIADD3 UR4, UR9, UR7, URZ ;  /* 0x0000000709047290 */ /* 0x000fc6000fffe03f */
        /* <DEDUP_REMOVED lines=9> */
[----:B------:R-:W-:Y:S02]  /*13140*/  IMAD R8, R6, UR10, RZ ;  /* 0x0000000a06087c24 */ /* 0x000fe4000f8e02ff */
[----:B------:R-:W-:Y:S01]  /*13150*/  IMAD.U32 R6, RZ, RZ, UR8 ;  /* 0x00000008ff067e24 */ /* 0x000fe2000f8e00ff */
        /* <DEDUP_REMOVED lines=10> */
[----:B------:R-:W-:-:S04]  /*13200*/  LEA R8, P0, R6, UR8, 0x1 ;  /* 0x0000000806087c11 */ /* 0x000fc8000f8008ff */
[----:B------:R-:W-:Y:S01]  /*13210*/  LEA.HI.X R10, R6, UR9, R7, 0x1, P0 ;  /* 0x00000009060a7c11 */ /* 0x000fe200080f0c07 */
[----:B------:R-:W0:Y:S01]  /*13220*/  SHFL.IDX PT, R9, R8, RZ, 0x181f ;  /* 0x00181fff08097589 */ /* 0x000e2200000e0000 */
[----:B------:R-:W-:Y:S01]  /*13230*/  VIADD R6, R5, UR39 ;  /* 0x0000002705067c36 */ /* 0x000fe20008000000 */
        /* <DEDUP_REMOVED lines=12> */
[----:B------:R-:W5:Y:S04]  /*13300*/  SHFL.IDX PT, R11, R10, 0x1, 0x181f ;  /* 0x00381f000a0b7f89 */ /* 0x000f6800000e0000 */
[----:B------:R-:W5:Y:S01]  /*13310*/  SHFL.IDX PT, R12, R10, 0x2, 0x181f ;  /* 0x00581f000a0c7f89 */ /* 0x000f6200000e0000 */
[----:B0-----:R-:W-:-:S03]  /*13320*/  @!P3 LEA R4, P6, R0, R9, 0x1 ;  /* 0x000000090004b211 */ /* 0x001fc600078c08ff */
[----:B------:R4:W0:Y:S01]  /*13330*/  SHFL.IDX PT, R14, R10, 0x3, 0x181f ;  /* 0x00781f000a0e7f89 */ /* 0x00082200000e0000 */
[C---:B-1----:R-:W-:Y:S02]  /*13340*/  @!P2 LEA R6, P5, R0.reuse, R13, 0x1 ;  /* 0x0000000d0006a211 */ /* 0x042fe400078a08ff */
[C---:B--2---:R-:W-:Y:S02]  /*13350*/  @!P1 LEA R8, P4, R0.reuse, R15, 0x1 ;  /* 0x0000000f00089211 */ /* 0x044fe400078808ff */
[C---:B---3--:R-:W-:Y:S02]  /*13360*/  @!P3 LEA.HI.X R5, R0.reuse, R7, R3, 0x1, P6 ;  /* 0x000000070005b211 */ /* 0x048fe400030f0c03 */
[----:B----4-:R-:W-:-:S03]  /*13370*/  @!P0 LEA R10, P6, R0, R17, 0x1 ;  /* 0x00000011000a8211 */ /* 0x010fc600078c08ff */
[----:B------:R1:W-:Y:S01]  /*13380*/  @!P3 ST.E.128 desc[UR54][R4.64], RZ ;  /* 0x000000ff0400b985 */ /* 0x0003e2000c101d36 */
[C-C-:B-----5:R-:W-:Y:S02]  /*13390*/  @!P2 LEA.HI.X R7, R0.reuse, R11, R3.reuse, 0x1, P5 ;  /* 0x0000000b0007a211 */ /* 0x160fe400028f0c03 */
[----:B------:R-:W-:-:S03]  /*133a0*/  @!P1 LEA.HI.X R9, R0, R12, R3, 0x1, P4 ;  /* 0x0000000c00099211 */ /* 0x000fc600020f0c03 */
[----:B------:R1:W-:Y:S01]  /*133b0*/  @!P2 ST.E.128 desc[UR54][R6.64], RZ ;  /* 0x000000ff0600a985 */ /* 0x0003e2000c101d36 */
[----:B0-----:R-:W-:-:S03]  /*133c0*/  @!P0 LEA.HI.X R11, R0, R14, R3, 0x1, P6 ;  /* 0x0000000e000b8211 */ /* 0x001fc600030f0c03 */
[----:B------:R1:W-:Y:S04]  /*133d0*/  @!P1 ST.E.128 desc[UR54][R8.64], RZ ;  /* 0x000000ff08009985 */ /* 0x0003e8000c101d36 */
[----:B------:R1:W-:Y:S02]  /*133e0*/  @!P0 ST.E.128 desc[UR54][R10.64], RZ ;  /* 0x000000ff0a008985 */ /* 0x0003e4000c101d36 */
.L_x_1153:
[----:B------:R-:W-:Y:S05]  /*133f0*/  BSYNC B0 ;  /* 0x0000000000007941 */ /* 0x000fea0003800000 */
.L_x_1149:
[----:B------:R-:W-:Y:S02]  /*13400*/  ULDC UR4, c[0x0][0xc3c] ;  /* 0x00030f0000047ab9 */ /* 0x000fe40000000800 */
[----:B------:R-:W-:-:S06]  /*13410*/  UISETP.GE.AND UP0, UPT, UR48, UR4, UPT ;  /* 0x000000043000728c */ /* 0x000fcc000bf06270 */
[----:B------:R-:W-:-:S13]  /*13420*/  PLOP3.LUT P0, PT, PT, PT, UP0, 0x80, 0x0 ;  /* 0x000000000000781c */ /* 0x000fda0003f0f008 */
[----:B------:R-:W-:Y:S05]  /*13430*/  @!P0 BRA `(.L_x_1159) ;  /* 0xfffffed400f08947 */ /* 0x000fea000383ffff */
[----:B------:R-:W-:Y:S05]  /*13440*/  EXIT ;  /* 0x000000000000794d */ /* 0x000fea0003800000 */
.L_x_1058:
[----:B------:R-:W-:-:S08]  /*13450*/  NOP ;  /* 0x0000000000007918 */ /* 0x000fd00000000000 */
[----:B------:R-:W0:-:S00]  /*13460*/  USETMAXREG.DEALLOC.CTAPOOL 0x20 ;  /* 0x00000020000079c8 */ /* 0x000e0000080e0500 */
[----:B0-----:R-:W-:Y:S02]  /*13470*/  LOP3.LUT R0, R0, 0x3, RZ, 0xc0, !PT ;  /* 0x0000000300007812 */ /* 0x001fe400078ec0ff */
[----:B------:R-:W-:-:S04]  /*13480*/  LOP3.LUT R16, R16, 0xffffffdf, RZ, 0xc0, !PT ;  /* 0xffffffdf10107812 */ /* 0x000fc800078ec0ff */
[----:B------:R-:W0:Y:S02]  /*13490*/  SHFL.IDX PT, R0, R0, RZ, 0x1f ;  /* 0x00001fff00007589 */ /* 0x000e2400000e0000 */
[----:B0-----:R-:W-:-:S13]  /*134a0*/  ISETP.NE.AND P0, PT, R0, RZ, PT ;  /* 0x000000ff0000720c */ /* 0x001fda0003f05270 */
[----:B------:R-:W-:Y:S01]  /*134b0*/  @P0 BAR.SYNC.DEFER_BLOCKING 0x5, 0x200 ;  /* 0x0148000000000b1d */ /* 0x000fe20000010000 */
[----:B------:R-:W-:Y:S02]  /*134c0*/  @P0 MOV R3, 0x400 ;  /* 0x0000040000030802 */ /* 0x000fe40000000f00 */
[----:B------:R-:W-:Y:S02]  /*134d0*/  @P0 LOP3.LUT R16, R16, 0x20, RZ, 0xfc, !PT ;  /* 0x0000002010100812 */ /* 0x000fe400078efcff */
        /* <DEDUP_REMOVED lines=10> */
[----:B------:R-:W-:Y:S02]  /*13580*/  CS2R R6, SRZ ;  /* 0x0000000000067805 */ /* 0x000fe4000001ff00 */
        /* <DEDUP_REMOVED lines=41> */
.L_x_1163:
[----:B------:R-:W-:-:S04]  /*13820*/  UIADD3 UR4, UR4, 0x1f, URZ ;  /* 0x0000001f04047890 */ /* 0x000fc8000fffe03f */
[----:B------:R-:W-:-:S06]  /*13830*/  UISETP.GE.AND UP0, UPT, UR4, UR5, UPT ;  /* 0x000000050400728c */ /* 0x000fcc000bf06270 */
[----:B------:R-:W-:-:S13]  /*13840*/  PLOP3.LUT P6, PT, PT, PT, UP0, 0x40, 0x0 ;  /* 0x000000000000781c */ /* 0x000fda0003fce808 */
[----:B------:R-:W-:Y:S05]  /*13850*/  @!P6 BRA `(.L_x_1162) ;  /* 0x0000000800cce947 */ /* 0x000fea0003800000 */
[----:B------:R-:W-:-:S05]  /*13860*/  VIADD R7, R0, UR4 ;  /* 0x0000000400077c36 */ /* 0x000fca0008000000 */
[----:B------:R-:W-:-:S13]  /*13870*/  ISETP.GE.OR P6, PT, R7, UR5, !P0 ;  /* 0x0000000507007c0c */ /* 0x000fda000c7c6670 */
[----:B------:R-:W0:Y:S08]  /*13880*/  @!P6 LDC.64 R4, c[0x0][0xc80] ;  /* 0x00032000ff04eb82 */ /* 0x000e300000000a00 */
[----:B------:R-:W1:Y:S01]  /*13890*/  @!P6 LDC.64 R2, c[0x0][0xc78] ;  /* 0x00031e00ff02eb82 */ /* 0x000e620000000a00 */
[----:B0-----:R-:W-:-:S04]  /*138a0*/  @!P6 IMAD.WIDE R4, R7, 0x4, R4 ;  /* 0x000000040704e825 */ /* 0x001fc800078e0204 */
[----:B-1----:R-:W-:Y:S01]  /*138b0*/  @!P6 IMAD.WIDE R2, R7, 0x4, R2 ;  /* 0x000000040702e825 */ /* 0x002fe200078e0202 */
[----:B------:R-:W-:-:S06]  /*138c0*/  CS2R R6, SRZ ;  /* 0x0000000000067805 */ /* 0x000fcc000001ff00 */
[----:B------:R0:W2:Y:S04]  /*138d0*/  @!P6 LDG.E R6, desc[UR54][R4.64] ;  /* 0x000000360406e981 */ /* 0x0000a8000c1e1900 */
[----:B------:R-:W2:Y:S01]  /*138e0*/  @!P6 LDG.E R7, desc[UR54][R2.64] ;  /* 0x000000360207e981 */ /* 0x000ea2000c1e1900 */
[----:B0-----:R-:W0:Y:S01]  /*138f0*/  LDC R4, c[0x0][0xc38] ;  /* 0x00030e00ff047b82 */ /* 0x001e220000000800 */
[----:B--2---:R-:W-:-:S05]  /*13900*/  IMAD R13, R6, R7, RZ ;  /* 0x00000007060d7224 */ /* 0x004fca00078e02ff */
[----:B------:R-:W1:Y:S02]  /*13910*/  SHFL.UP PT, R10, R13, 0x1, RZ ;  /* 0x042000000d0a7989 */ /* 0x000e6400000e00ff */
[----:B-1----:R-:W-:-:S05]  /*13920*/  SEL R10, R10, RZ, P1 ;  /* 0x000000ff0a0a7207 */ /* 0x002fca0000800000 */
[----:B------:R-:W-:-:S05]  /*13930*/  IMAD.IADD R10, R13, 0x1, R10 ;  /* 0x000000010d0a7824 */ /* 0x000fca00078e020a */
        /* <DEDUP_REMOVED lines=12> */
[----:B------:R-:W0:Y:S02]  /*13a00*/  SHFL.IDX PT, R13, R5, 0x1f, 0x1f ;  /* 0x03e01f00050d7f89 */ /* 0x000e2400000e0000 */
[----:B0-----:R-:W-:-:S04]  /*13a10*/  IMAD R10, R13, R4, RZ ;  /* 0x000000040d0a7224 */ /* 0x001fc800078e02ff */
[----:B------:R-:W-:-:S05]  /*13a20*/  IMAD.IADD R9, R10, 0x1, R9 ;  /* 0x000000010a097824 */ /* 0x000fca00078e0209 */
[----:B------:R-:W-:-:S13]  /*13a30*/  ISETP.GT.AND P6, PT, R9, R8, PT ;  /* 0x000000080900720c */ /* 0x000fda0003fc4270 */
[----:B------:R-:W-:Y:S05]  /*13a40*/  @!P6 BRA `(.L_x_1163) ;  /* 0xfffffffc0074e947 */ /* 0x000fea000383ffff */
.L_x_1161:
[----:B------:R-:W-:-:S04]  /*13a50*/  IMAD.IADD R10, R9, 0x1, -R10 ;  /* 0x00000001090a7824 */ /* 0x000fc800078e0a0a */
[----:B------:R-:W-:-:S05]  /*13a60*/  IMAD R3, R5, R4, R10 ;  /* 0x0000000405037224 */ /* 0x000fca00078e020a */
[----:B------:R-:W-:Y:S01]  /*13a70*/  ISETP.GT.AND P0, PT, R3, R8, PT ;  /* 0x000000080300720c */ /* 0x000fe20003f04270 */
[----:B------:R-:W-:-:S12]  /*13a80*/  IMAD.MOV.U32 R3, RZ, RZ, RZ ;  /* 0x000000ffff037224 */ /* 0x000fd800078e00ff */
[----:B------:R-:W-:Y:S02]  /*13a90*/  VOTEU.ANY UR6, UPT, !P0 ;  /* 0x0000000000067886 */ /* 0x000fe400040e0100 */
[----:B------:R-:W-:Y:S02]  /*13aa0*/  UPOPC UR5, UR6 ;  /* 0x00000006000572bf */ /* 0x000fe40008000000 */
[----:B------:R-:W-:Y:S02]  /*13ab0*/  ISETP.NE.AND P0, PT, RZ, UR6, PT ;  /* 0x00000006ff007c0c */ /* 0x000fe4000bf05270 */
[----:B------:R-:W-:Y:S02]  /*13ac0*/  UIADD3 UR41, UR5, UR4, URZ ;  /* 0x0000000405297290 */ /* 0x000fe4000fffe03f */
[----:B------:R-:W-:Y:S02]  /*13ad0*/  IMAD.U32 R2, RZ, RZ, UR5 ;  /* 0x00000005ff027e24 */ /* 0x000fe4000f8e00ff */
[----:B------:R-:W-:-:S03]  /*13ae0*/  IMAD.U32 R9, RZ, RZ, UR5 ;  /* 0x00000005ff097e24 */ /* 0x000fc6000f8e00ff */
[----:B------:R-:W0:Y:S04]  /*13af0*/  SHFL.IDX PT, R7, R7, R2, 0x1f ;  /* 0x00001f0207077589 */ /* 0x000e2800000e0000 */
[----:B------:R1:W2:Y:S01]  /*13b00*/  SHFL.IDX PT, R6, R6, R9, 0x1f ;  /* 0x00001f0906067589 */ /* 0x0002a200000e0000 */
[----:B0-----:R-:W-:Y:S01]  /*13b10*/  ISETP.NE.AND P1, PT, R7, 0x1, PT ;  /* 0x000000010700780c */ /* 0x001fe20003f25270 */
[----:B-1----:R-:W-:-:S12]  /*13b20*/  @!P0 BRA `(.L_x_1164) ;  /* 0x00000000000c8947 */ /* 0x002fd80003800000 */
[----:B------:R-:W-:-:S06]  /*13b30*/  UIADD3 UR4, UR5, -0x1, URZ ;  /* 0xffffffff05047890 */ /* 0x000fcc000fffe03f */
[----:B------:R-:W-:-:S05]  /*13b40*/  IMAD.U32 R2, RZ, RZ, UR4 ;  /* 0x00000004ff027e24 */ /* 0x000fca000f8e00ff */
[----:B------:R0:W1:Y:S02]  /*13b50*/  SHFL.IDX PT, R3, R5, R2, 0x1f ;  /* 0x00001f0205037589 */ /* 0x00006400000e0000 */
.L_x_1164:
[----:B01----:R-:W-:-:S04]  /*13b60*/  IMAD R2, R3, R4, R10 ;  /* 0x0000000403027224 */ /* 0x003fc800078e020a */
[----:B------:R-:W-:Y:S01]  /*13b70*/  IMAD.IADD R5, R8, 0x1, -R2 ;  /* 0x0000000108057824 */ /* 0x000fe200078e0a02 */
[----:B------:R0:W-:Y:S01]  /*13b80*/  STL [R1+0x10], R2 ;  /* 0x0000100201007387 */ /* 0x0001e20000100800 */
[----:B------:R-:W-:Y:S05]  /*13b90*/  @!P1 BRA `(.L_x_1165) ;  /* 0x0000000000ec9947 */ /* 0x000fea0003800000 */
[-C--:B--2---:R-:W-:Y:S02]  /*13ba0*/  IABS R8, R6.reuse ;  /* 0x0000000600087213 */ /* 0x084fe40000000000 */
[----:B------:R-:W-:Y:S02]  /*13bb0*/  IABS R4, R7 ;  /* 0x0000000700047213 */ /* 0x000fe40000000000 */
[----:B------:R-:W1:Y:S01]  /*13bc0*/  I2F.RP R9, R8 ;  /* 0x0000000800097306 */ /* 0x000e620000209400 */
[----:B------:R-:W-:Y:S02]  /*13bd0*/  IABS R10, R5 ;  /* 0x00000005000a7213 */ /* 0x000fe40000000000 */
[----:B------:R-:W-:-:S05]  /*13be0*/  IABS R12, R6 ;  /* 0x00000006000c7213 */ /* 0x000fca0000000000 */
[----:B-1----:R-:W0:Y:S02]  /*13bf0*/  MUFU.RCP R9, R9 ;  /* 0x0000000900097308 */ /* 0x002e240000001000 */
[----:B0-----:R-:W-:-:S06]  /*13c00*/  VIADD R2, R9, 0xffffffe ;  /* 0x0ffffffe09027836 */ /* 0x001fcc0000000000 */
[----:B------:R-:W0:Y:S08]  /*13c10*/  I2F.RP R9, R4 ;  /* 0x0000000400097306 */ /* 0x000e300000209400 */
[----:B------:R1:W2:Y:S08]  /*13c20*/  F2I.FTZ.U32.TRUNC.NTZ R3, R2 ;  /* 0x0000000200037305 */ /* 0x0002b0000021f000 */
[----:B0-----:R-:W0:Y:S01]  /*13c30*/  MUFU.RCP R9, R9 ;  /* 0x0000000900097308 */ /* 0x001e220000001000 */
[----:B-1----:R-:W-:-:S02]  /*13c40*/  IMAD.MOV.U32 R2, RZ, RZ, RZ ;  /* 0x000000ffff027224 */ /* 0x002fc400078e00ff */
[----:B--2---:R-:W-:-:S04]  /*13c50*/  IMAD.MOV R11, RZ, RZ, -R3 ;  /* 0x000000ffff0b7224 */ /* 0x004fc800078e0a03 */
[----:B------:R-:W-:-:S04]  /*13c60*/  IMAD R11, R11, R8, RZ ;  /* 0x000000080b0b7224 */ /* 0x000fc800078e02ff */
[----:B------:R-:W-:-:S04]  /*13c70*/  IMAD.HI.U32 R3, R3, R11, R2 ;  /* 0x0000000b03037227 */ /* 0x000fc800078e0002 */
[----:B------:R-:W-:Y:S02]  /*13c80*/  IMAD.MOV R11, RZ, RZ, -R12 ;  /* 0x000000ffff0b7224 */ /* 0x000fe400078e0a0c */
[----:B------:R-:W-:-:S04]  /*13c90*/  IMAD.HI.U32 R2, R3, R10, RZ ;  /* 0x0000000a03027227 */ /* 0x000fc800078e00ff */
[----:B------:R-:W-:Y:S02]  /*13ca0*/  IMAD R3, R2, R11, R10 ;  /* 0x0000000b02037224 */ /* 0x000fe400078e020a */
[----:B0-----:R-:W-:-:S03]  /*13cb0*/  VIADD R10, R9, 0xffffffe ;  /* 0x0ffffffe090a7836 */ /* 0x001fc60000000000 */
[----:B------:R-:W-:-:S13]  /*13cc0*/  ISETP.GT.U32.AND P1, PT, R8, R3, PT ;  /* 0x000000030800720c */ /* 0x000fda0003f24070 */
[----:B------:R-:W-:Y:S02]  /*13cd0*/  @!P1 IMAD.IADD R3, R3, 0x1, -R8 ;  /* 0x0000000103039824 */ /* 0x000fe400078e0a08 */
[----:B------:R-:W-:Y:S01]  /*13ce0*/  @!P1 VIADD R2, R2, 0x1 ;  /* 0x0000000102029836 */ /* 0x000fe20000000000 */
[----:B------:R-:W-:Y:S02]  /*13cf0*/  ISETP.NE.AND P1, PT, R6, RZ, PT ;  /* 0x000000ff0600720c */ /* 0x000fe40003f25270 */
[----:B------:R-:W-:Y:S02]  /*13d00*/  ISETP.GE.U32.AND P0, PT, R3, R8, PT ;  /* 0x000000080300720c */ /* 0x000fe40003f06070 */
[----:B------:R-:W-:Y:S01]  /*13d10*/  LOP3.LUT R8, R5, R6, RZ, 0x3c, !PT ;  /* 0x0000000605087212 */ /* 0x000fe200078e3cff */
[----:B------:R-:W0:Y:S03]  /*13d20*/  F2I.FTZ.U32.TRUNC.NTZ R3, R10 ;  /* 0x0000000a00037305 */ /* 0x000e26000021f000 */
[----:B------:R-:W-:-:S07]  /*13d30*/  ISETP.GE.AND P2, PT, R8, RZ, PT ;  /* 0x000000ff0800720c */ /* 0x000fce0003f46270 */
        /* <DEDUP_REMOVED lines=15> */
[----:B------:R-:W-:-:S03]  /*13e30*/  IMAD.MOV R8, RZ, RZ, -R12 ;  /* 0x000000ffff087224 */ /* 0x000fc600078e0a0c */
        /* <DEDUP_REMOVED lines=13> */
[----:B------:R-:W-:Y:S02]  /*13f10*/  IMAD R2, R6, R8, R5 ;  /* 0x0000000806027224 */ /* 0x000fe400078e0205 */
[----:B------:R-:W-:-:S05]  /*13f20*/  IMAD R3, R3, 0x10000, R4 ;  /* 0x0001000003037824 */ /* 0x000fca00078e0204 */
[----:B------:R0:W-:Y:S01]  /*13f30*/  STL [R1+0x18], R3 ;  /* 0x0000180301007387 */ /* 0x0001e20000100800 */
[----:B------:R-:W-:Y:S05]  /*13f40*/  BRA `(.L_x_1166) ;  /* 0x0000000400007947 */ /* 0x000fea0003800000 */
.L_x_1165:
[----:B------:R-:W-:Y:S02]  /*13f50*/  ULDC.64 UR4, c[0x0][0xc90] ;  /* 0x0003240000047ab9 */ /* 0x000fe40000000a00 */
[----:B------:R-:W-:-:S06]  /*13f60*/  UIMAD.WIDE UR4, UR41, 0x4, UR4 ;  /* 0x00000004290478a5 */ /* 0x000fcc000f8e0204 */
[----:B0-----:R-:W-:Y:S02]  /*13f70*/  IMAD.U32 R2, RZ, RZ, UR4 ;  /* 0x00000004ff027e24 */ /* 0x001fe4000f8e00ff */
[----:B------:R-:W-:-:S05]  /*13f80*/  IMAD.U32 R3, RZ, RZ, UR5 ;  /* 0x00000005ff037e24 */ /* 0x000fca000f8e00ff */
[----:B------:R0:W2:Y:S01]  /*13f90*/  LDG.E R7, desc[UR54][R2.64] ;  /* 0x0000003602077981 */ /* 0x0000a2000c1e1900 */
[----:B------:R-:W-:Y:S01]  /*13fa0*/  IABS R13, R5 ;  /* 0x00000005000d7213 */ /* 0x000fe20000000000 */
[----:B0-----:R-:W-:Y:S02]  /*13fb0*/  IMAD.MOV.U32 R2, RZ, RZ, RZ ;  /* 0x000000ffff027224 */ /* 0x001fe400078e00ff */
[----:B--2---:R-:W-:-:S05]  /*13fc0*/  IMAD R8, R6, R7, RZ ;  /* 0x0000000706087224 */ /* 0x004fca00078e02ff */
[-C--:B------:R-:W-:Y:S02]  /*13fd0*/  IABS R12, R8.reuse ;  /* 0x00000008000c7213 */ /* 0x080fe40000000000 */
[----:B------:R-:W-:Y:S02]  /*13fe0*/  IABS R14, R8 ;  /* 0x00000008000e7213 */ /* 0x000fe40000000000 */
[----:B------:R-:W0:Y:S08]  /*13ff0*/  I2F.RP R9, R12 ;  /* 0x0000000c00097306 */ /* 0x000e300000209400 */
[----:B0-----:R-:W0:Y:S02]  /*14000*/  MUFU.RCP R9, R9 ;  /* 0x0000000900097308 */ /* 0x001e240000001000 */
[----:B0-----:R-:W-:-:S06]  /*14010*/  VIADD R10, R9, 0xffffffe ;  /* 0x0ffffffe090a7836 */ /* 0x001fcc0000000000 */
[----:B------:R-:W0:Y:S02]  /*14020*/  F2I.FTZ.U32.TRUNC.NTZ R3, R10 ;  /* 0x0000000a00037305 */ /* 0x000e24000021f000 */
[----:B0-----:R-:W-:-:S04]  /*14030*/  IMAD.MOV R11, RZ, RZ, -R3 ;  /* 0x000000ffff0b7224 */ /* 0x001fc800078e0a03 */
[----:B------:R-:W-:-:S04]  /*14040*/  IMAD R11, R11, R12, RZ ;  /* 0x0000000c0b0b7224 */ /* 0x000fc800078e02ff */
[----:B------:R-:W-:-:S04]  /*14050*/  IMAD.HI.U32 R2, R3, R11, R2 ;  /* 0x0000000b03027227 */ /* 0x000fc800078e0002 */
        /* <DEDUP_REMOVED lines=13> */
[----:B------:R-:W-:Y:S02]  /*14130*/  IMAD R9, R7, R2, RZ ;  /* 0x0000000207097224 */ /* 0x000fe400078e02ff */
[----:B------:R-:W-:Y:S02]  /*14140*/  IMAD.MOV R2, RZ, RZ, -R2 ;  /* 0x000000ffff027224 */ /* 0x000fe400078e0a02 */
[----:B------:R-:W-:Y:S02]  /*14150*/  IMAD.MOV R3, RZ, RZ, -R9 ;  /* 0x000000ffff037224 */ /* 0x000fe400078e0a09 */
[----:B------:R-:W-:-:S03]  /*14160*/  IMAD R12, R8, R2, R5 ;  /* 0x00000002080c7224 */ /* 0x000fc600078e0205 */
[----:B------:R-:W-:Y:S02]  /*14170*/  VIADDMNMX R4, R3, R4, R7, PT ;  /* 0x0000000403047246 */ /* 0x000fe40003800107 */
[----:B------:R-:W-:Y:S02]  /*14180*/  IADD3 R9, R9, 0x1000000, R12 ;  /* 0x0100000009097810 */ /* 0x000fe40007ffe00c */
[-C--:B------:R-:W-:Y:S02]  /*14190*/  IABS R7, R4.reuse ;  /* 0x0000000400077213 */ /* 0x080fe40000000000 */
[----:B------:R-:W-:Y:S02]  /*141a0*/  IABS R8, R4 ;  /* 0x0000000400087213 */ /* 0x000fe40000000000 */
[----:B------:R-:W0:Y:S03]  /*141b0*/  I2F.RP R10, R7 ;  /* 0x00000007000a7306 */ /* 0x000e260000209400 */
[----:B------:R-:W-:-:S05]  /*141c0*/  IMAD.MOV R8, RZ, RZ, -R8 ;  /* 0x000000ffff087224 */ /* 0x000fca00078e0a08 */
[----:B0-----:R-:W0:Y:S02]  /*141d0*/  MUFU.RCP R10, R10 ;  /* 0x0000000a000a7308 */ /* 0x001e240000001000 */
[----:B0-----:R-:W-:-:S06]  /*141e0*/  VIADD R3, R10, 0xffffffe ;  /* 0x0ffffffe0a037836 */ /* 0x001fcc0000000000 */
[----:B------:R-:W0:Y:S02]  /*141f0*/  F2I.FTZ.U32.TRUNC.NTZ R3, R3 ;  /* 0x0000000300037305 */ /* 0x000e24000021f000 */
[----:B0-----:R-:W-:-:S04]  /*14200*/  IMAD.MOV R11, RZ, RZ, -R3 ;  /* 0x000000ffff0b7224 */ /* 0x001fc800078e0a03 */
[----:B------:R-:W-:Y:S01]  /*14210*/  IMAD.MOV.U32 R2, RZ, RZ, R11 ;  /* 0x000000ffff027224 */ /* 0x000fe200078e000b */
[----:B------:R-:W-:-:S03]  /*14220*/  IABS R11, R12 ;  /* 0x0000000c000b7213 */ /* 0x000fc60000000000 */
[----:B------:R-:W-:Y:S02]  /*14230*/  IMAD R5, R2, R7, RZ ;  /* 0x0000000702057224 */ /* 0x000fe400078e02ff */
[----:B------:R-:W-:-:S04]  /*14240*/  IMAD.MOV.U32 R2, RZ, RZ, RZ ;  /* 0x000000ffff027224 */ /* 0x000fc800078e00ff */
[----:B------:R-:W-:Y:S01]  /*14250*/  IMAD.HI.U32 R2, R3, R5, R2 ;  /* 0x0000000503027227 */ /* 0x000fe200078e0002 */
[----:B------:R-:W-:-:S04]  /*14260*/  LOP3.LUT R3, R12, R4, RZ, 0x3c, !PT ;  /* 0x000000040c037212 */ /* 0x000fc800078e3cff */
[----:B------:R-:W-:Y:S01]  /*14270*/  ISETP.GE.AND P2, PT, R3, RZ, PT ;  /* 0x000000ff0300720c */ /* 0x000fe20003f46270 */
[----:B------:R-:W-:-:S04]  /*14280*/  IMAD.HI.U32 R2, R2, R11, RZ ;  /* 0x0000000b02027227 */ /* 0x000fc800078e00ff */
[----:B------:R-:W-:Y:S02]  /*14290*/  IMAD R8, R2, R8, R11 ;  /* 0x0000000802087224 */ /* 0x000fe400078e020b */
[----:B------:R-:W-:-:S03]  /*142a0*/  IMAD.MOV R3, RZ, RZ, -R4 ;  /* 0x000000ffff037224 */ /* 0x000fc600078e0a04 */
[----:B------:R-:W-:-:S13]  /*142b0*/  ISETP.GT.U32.AND P1, PT, R7, R8, PT ;  /* 0x000000080700720c */ /* 0x000fda0003f24070 */
[----:B------:R-:W-:Y:S02]  /*142c0*/  @!P1 IMAD.IADD R8, R8, 0x1, -R7 ;  /* 0x0000000108089824 */ /* 0x000fe400078e0a07 */
[----:B------:R-:W-:Y:S01]  /*142d0*/  @!P1 VIADD R2, R2, 0x1 ;  /* 0x0000000102029836 */ /* 0x000fe20000000000 */
[----:B------:R-:W-:Y:S02]  /*142e0*/  ISETP.NE.AND P1, PT, R4, RZ, PT ;  /* 0x000000ff0400720c */ /* 0x000fe40003f25270 */
[----:B------:R-:W-:-:S13]  /*142f0*/  ISETP.GE.U32.AND P0, PT, R8, R7, PT ;  /* 0x000000070800720c */ /* 0x000fda0003f06070 */
[----:B------:R-:W-:-:S04]  /*14300*/  @P0 VIADD R2, R2, 0x1 ;  /* 0x0000000102020836 */ /* 0x000fc80000000000 */
[----:B------:R-:W-:Y:S01]  /*14310*/  @!P2 IMAD.MOV R2, RZ, RZ, -R2 ;  /* 0x000000ffff02a224 */ /* 0x000fe200078e0a02 */
[----:B------:R-:W-:-:S05]  /*14320*/  @!P1 LOP3.LUT R2, RZ, R4, RZ, 0x33, !PT ;  /* 0x00000004ff029212 */ /* 0x000fca00078e33ff */
[----:B------:R-:W-:-:S05]  /*14330*/  IMAD R3, R2, R3, R9 ;  /* 0x0000000302037224 */ /* 0x000fca00078e0209 */
[----:B------:R1:W-:Y:S02]  /*14340*/  STL [R1+0x18], R3 ;  /* 0x0000180301007387 */ /* 0x0003e40000100800 */
.L_x_1166:
[----:B01----:R-:W-:-:S05]  /*14350*/  LOP3.LUT R3, RZ, R2, RZ, 0x33, !PT ;  /* 0x00000002ff037212 */ /* 0x003fca00078e33ff */
[----:B------:R-:W-:-:S05]  /*14360*/  IMAD.IADD R2, R6, 0x1, R3 ;  /* 0x0000000106027824 */ /* 0x000fca00078e0203 */
[----:B------:R0:W-:Y:S01]  /*14370*/  STL [R1+0x14], R2 ;  /* 0x0000140201007387 */ /* 0x0001e20000100800 */
[----:B------:R-:W-:Y:S05]  /*14380*/  BRA `(.L_x_1167) ;  /* 0x0000000000107947 */ /* 0x000fea0003800000 */
.L_x_1162:
[----:B------:R1:W-:Y:S01]  /*14390*/  STL [R1+0x10], R8 ;  /* 0x0000100801007387 */ /* 0x0003e20000100800 */
[----:B------:R-:W-:-:S03]  /*143a0*/  ULDC UR41, c[0x0][0xc3c] ;  /* 0x00030f0000297ab9 */ /* 0x000fc60000000800 */
[----:B------:R1:W-:Y:S04]  /*143b0*/  STL [R1+0x14], RZ ;  /* 0x000014ff01007387 */ /* 0x0003e80000100800 */
[----:B------:R1:W-:Y:S02]  /*143c0*/  STL [R1+0x18], RZ ;  /* 0x000018ff01007387 */ /* 0x0003e40000100800 */
.L_x_1167:
        /* <DEDUP_REMOVED lines=11> */
.L_x_1160:
[----:B--2---:R-:W-:Y:S01]  /*14480*/  IMAD.MOV.U32 R0, RZ, RZ, 0x1 ;  /* 0x00000001ff007424 */ /* 0x004fe200078e00ff */
[----:B------:R-:W-:Y:S01]  /*14490*/  ULDC UR4, c[0x0][0xc3c] ;  /* 0x00030f0000047ab9 */ /* 0x000fe20000000800 */
[----:B------:R-:W-:Y:S01]  /*144a0*/  IMAD.MOV.U32 R28, RZ, RZ, RZ ;  /* 0x000000ffff1c7224 */ /* 0x000fe200078e00ff */
[----:B------:R-:W-:Y:S02]  /*144b0*/  UISETP.GE.AND UP0, UPT, UR41, UR4, UPT ;  /* 0x000000042900728c */ /* 0x000fe4000bf06270 */
[----:B------:R2:W-:Y:S04]  /*144c0*/  STL [R1+0x4], R0 ;  /* 0x0000040001007387 */ /* 0x0005e80000100800 */
        /* <DEDUP_REMOVED lines=16> */
[----:B------:R-:W-:Y:S01]  /*145d0*/  LOP3.LUT R6, R2, 0x80, RZ, 0xc0, !PT ;  /* 0x0000008002067812 */ /* 0x000fe200078ec0ff */
[----:B-1----:R-:W-:Y:S01]  /*145e0*/  IMAD.SHL.U32 R8, R10, 0x2, RZ ;  /* 0x000000020a087824 */ /* 0x002fe200078e00ff */
        /* <DEDUP_REMOVED lines=18> */
[----:B------:R0:W-:Y:S01]  /*14710*/  STL [R1+0x4], R6 ;  /* 0x0000040601007387 */ /* 0x0001e20000100800 */
        /* <DEDUP_REMOVED lines=9> */
.L_x_1250:
[----:B------:R-:W-:Y:S01]  /*147b0*/  ULDC.64 UR4, c[0x0][0xa28] ;  /* 0x00028a0000047ab9 */ /* 0x000fe20000000a00 */
[----:B------:R-:W-:Y:S01]  /*147c0*/  ULDC.64 UR6, c[0x0][0xa18] ;  /* 0x0002860000067ab9 */ /* 0x000fe20000000a00 */
[----:B------:R-:W-:Y:S02]  /*147d0*/  UISETP.NE.U32.AND UP0, UPT, UR4, URZ, UPT ;  /* 0x0000003f0400728c */ /* 0x000fe4000bf05070 */
[----:B------:R-:W-:Y:S02]  /*147e0*/  UISETP.NE.U32.AND UP2, UPT, UR6, URZ, UPT ;  /* 0x0000003f0600728c */ /* 0x000fe4000bf45070 */
[----:B------:R-:W-:Y:S02]  /*147f0*/  UISETP.NE.AND.EX UP0, UPT, UR5, URZ, UPT, UP0 ;  /* 0x0000003f0500728c */ /* 0x000fe4000bf05300 */
[----:B------:R-:W-:Y:S01]  /*14800*/  UISETP.NE.AND.EX UP2, UPT, UR7, URZ, UPT, UP2 ;  /* 0x0000003f0700728c */ /* 0x000fe2000bf45320 */
[----:B------:R-:W-:Y:S02]  /*14810*/  ULDC.64 UR4, c[0x0][0xa00] ;  /* 0x0002800000047ab9 */ /* 0x000fe40000000a00 */
[----:B------:R-:W-:Y:S01]  /*14820*/  ULDC.64 UR6, c[0x0][0xa00] ;  /* 0x0002800000067ab9 */ /* 0x000fe20000000a00 */
[----:B------:R-:W-:Y:S01]  /*14830*/  UISETP.NE.U32.AND UP1, UPT, UR4, URZ, UPT ;  /* 0x0000003f0400728c */ /* 0x000fe2000bf25070 */
[----:B------:R-:W-:Y:S01]  /*14840*/  PLOP3.LUT P0, PT, PT, PT, UP0, 0x80, 0x0 ;  /* 0x000000000000781c */ /* 0x000fe20003f0f008 */
[----:B------:R-:W-:-:S02]  /*14850*/  UIMAD.WIDE UR6, UR41, 0x4, UR6 ;  /* 0x00000004290678a5 */ /* 0x000fc4000f8e0206 */
[----:B------:R-:W-:Y:S01]  /*14860*/  UISETP.NE.AND.EX UP3, UPT, UR5, URZ, UPT, UP1 ;  /* 0x0000003f0500728c */ /* 0x000fe2000bf65310 */
[----:B------:R-:W-:Y:S02]  /*14870*/  UMOV UR37, URZ ;  /* 0x0000003f00257c82 */ /* 0x000fe40008000000 */
[----:B------:R-:W-:Y:S01]  /*14880*/  @UP0 ULDC.64 UR4, c[0x0][0xa28] ;  /* 0x00028a0000040ab9 */ /* 0x000fe20000000a00 */
[----:B------:R-:W-:Y:S01]  /*14890*/  ULDC.64 UR8, c[0x0][0xa20] ;  /* 0x0002880000087ab9 */ /* 0x000fe20000000a00 */
[----:B------:R-:W-:Y:S01]  /*148a0*/  @UP0 UIMAD.WIDE UR4, UR41, 0x4, UR4 ;  /* 0x00000004290408a5 */ /* 0x000fe2000f8e0204 */
[----:B------:R-:W-:Y:S01]  /*148b0*/  PLOP3.LUT P1, PT, PT, PT, UP3, 0x80, 0x0 ;  /* 0x000000000000781c */ /* 0x000fe20003f2f038 */
[----:B------:R-:W-:Y:S01]  /*148c0*/  ULDC UR38, c[0x0][0x2f0] ;  /* 0x0000bc0000267ab9 */ /* 0x000fe20000000800 */
[----:B------:R-:W-:Y:S01]  /*148d0*/  PLOP3.LUT P2, PT, PT, PT, UP3, 0x80, 0x0 ;  /* 0x000000000000781c */ /* 0x000fe20003f4f038 */
[----:B------:R-:W-:Y:S01]  /*148e0*/  UMOV UR40, URZ ;  /* 0x0000003f00287c82 */ /* 0x000fe20008000000 */
[----:B------:R-:W-:Y:S01]  /*148f0*/  UP2UR UR48, UPR, URZ, 0x8 ;  /* 0x000000083f307883 */ /* 0x000fe20008000000 */
[----:B0-2---:R-:W-:-:S02]  /*14900*/  IMAD.U32 R2, RZ, RZ, UR4 ;  /* 0x00000004ff027e24 */ /* 0x005fc4000f8e00ff */
[----:B------:R-:W-:Y:S01]  /*14910*/  IMAD.U32 R3, RZ, RZ, UR5 ;  /* 0x00000005ff037e24 */ /* 0x000fe2000f8e00ff */
[----:B------:R-:W-:-:S04]  /*14920*/  @UP2 ULDC.64 UR4, c[0x0][0xa18] ;  /* 0x0002860000042ab9 */ /* 0x000fc80000000a00 */
[----:B------:R0:W2:Y:S01]  /*14930*/  @P0 LDG.E R0, desc[UR54][R2.64] ;  /* 0x0000003602000981 */ /* 0x0000a2000c1e1900 */
[----:B------:R-:W-:Y:S01]  /*14940*/  @UP2 UIMAD.WIDE UR4, UR41, 0x4, UR4 ;  /* 0x00000004290428a5 */ /* 0x000fe2000f8e0204 */
[----:B0-----:R-:W-:Y:S02]  /*14950*/  IMAD.U32 R2, RZ, RZ, UR6 ;  /* 0x00000006ff027e24 */ /* 0x001fe4000f8e00ff */
[----:B------:R-:W-:-:S05]  /*14960*/  IMAD.U32 R3, RZ, RZ, UR7 ;  /* 0x00000007ff037e24 */ /* 0x000fca000f8e00ff */
[----:B-1----:R0:W3:Y:S01]  /*14970*/  @P1 LDG.E R4, desc[UR54][R2.64] ;  /* 0x0000003602041981 */ /* 0x0020e2000c1e1900 */
[----:B------:R-:W-:Y:S01]  /*14980*/  PLOP3.LUT P1, PT, PT, PT, UP2, 0x80, 0x0 ;  /* 0x000000000000781c */ /* 0x000fe20003f2f028 */
[----:B0-----:R-:W-:Y:S02]  /*14990*/  IMAD.U32 R2, RZ, RZ, UR4 ;  /* 0x00000004ff027e24 */ /* 0x001fe4000f8e00ff */
[----:B------:R-:W-:Y:S01]  /*149a0*/  IMAD.U32 R3, RZ, RZ, UR5 ;  /* 0x00000005ff037e24 */ /* 0x000fe2000f8e00ff */
[----:B------:R-:W-:-:S09]  /*149b0*/  ULDC.64 UR4, c[0x0][0x418] ;  /* 0x0001060000047ab9 */ /* 0x000fd20000000a00 */
[----:B------:R-:W4:Y:S01]  /*149c0*/  @P1 LDG.E R5, desc[UR54][R2.64] ;  /* 0x0000003602051981 */ /* 0x000f22000c1e1900 */
[----:B------:R-:W-:-:S03]  /*149d0*/  UISETP.NE.U32.AND UP0, UPT, UR4, URZ, UPT ;  /* 0x0000003f0400728c */ /* 0x000fc6000bf05070 */
[----:B------:R-:W-:Y:S01]  /*149e0*/  ULDC UR4, c[0x0][0x424] ;  /* 0x0001090000047ab9 */ /* 0x000fe20000000800 */
[----:B------:R-:W-:-:S04]  /*149f0*/  UISETP.NE.AND.EX UP0, UPT, UR5, URZ, UPT, UP0 ;  /* 0x0000003f0500728c */ /* 0x000fc8000bf05300 */
[----:B------:R-:W-:-:S04]  /*14a00*/  USEL UR4, UR4, 0x1, UP0 ;  /* 0x0000000104047887 */ /* 0x000fc80008000000 */
[----:B------:R-:W-:Y:S01]  /*14a10*/  UIMAD UR38, UR4, UR38, URZ ;  /* 0x00000026042672a4 */ /* 0x000fe2000f8e023f */
[----:B--2---:R-:W-:Y:S02]  /*14a20*/  @P0 R2UR UR37, R0 ;  /* 0x00000000002502ca */ /* 0x004fe400000e0000 */
[----:B------:R-:W-:-:S04]  /*14a30*/  ISETP.NE.U32.AND P0, PT, RZ, UR8, PT ;  /* 0x00000008ff007c0c */ /* 0x000fc8000bf05070 */
[----:B------:R-:W-:Y:S02]  /*14a40*/  ISETP.NE.AND.EX P0, PT, RZ, UR9, PT, P0 ;  /* 0x00000009ff007c0c */ /* 0x000fe4000bf05300 */
[----:B---3--:R-:W-:Y:S02]  /*14a50*/  @P2 R2UR UR40, R4 ;  /* 0x00000000042822ca */ /* 0x008fe400000e0000 */
[----:B----4-:R-:W-:Y:S01]  /*14a60*/  @P1 R2UR UR42, R5 ;  /* 0x00000000052a12ca */ /* 0x010fe200000e0000 */
[----:B-----5:R-:W-:-:S14]  /*14a70*/  @P1 BRA `(.L_x_1169) ;  /* 0x00000000002c1947 */ /* 0x020fdc0003800000 */
[----:B------:R-:W-:Y:S01]  /*14a80*/  UISETP.NE.AND UP0, UPT, UR48, URZ, UPT ;  /* 0x0000003f3000728c */ /* 0x000fe2000bf05270 */
[----:B------:R-:W-:-:S05]  /*14a90*/  ULDC UR42, c[0x0][0x288] ;  /* 0x0000a200002a7ab9 */ /* 0x000fca0000000800 */
[----:B------:R-:W-:-:S13]  /*14aa0*/  PLOP3.LUT P1, PT, PT, PT, UP0, 0x40, 0x0 ;  /* 0x000000000000781c */ /* 0x000fda0003f2e808 */
[----:B------:R-:W-:Y:S05]  /*14ab0*/  @P1 BRA `(.L_x_1169) ;  /* 0x00000000001c1947 */ /* 0x000fea0003800000 */
[----:B------:R-:W-:Y:S02]  /*14ac0*/  IMAD.U32 R2, RZ, RZ, UR6 ;  /* 0x00000006ff027e24 */ /* 0x000fe4000f8e00ff */
[----:B------:R-:W-:-:S05]  /*14ad0*/  IMAD.U32 R3, RZ, RZ, UR7 ;  /* 0x00000007ff037e24 */ /* 0x000fca000f8e00ff */
[----:B------:R-:W2:Y:S04]  /*14ae0*/  LDG.E R0, desc[UR54][R2.64] ;  /* 0x0000003602007981 */ /* 0x000ea8000c1e1900 */
[----:B------:R-:W3:Y:S01]  /*14af0*/  LDG.E R4, desc[UR54][R2.64+0x4] ;  /* 0x0000043602047981 */ /* 0x000ee2000c1e1900 */
[----:B--2---:R-:W-:Y:S02]  /*14b00*/  R2UR UR4, R0 ;  /* 0x00000000000472ca */ /* 0x004fe400000e0000 */
[----:B---3--:R-:W-:-:S13]  /*14b10*/  R2UR UR42, R4 ;  /* 0x00000000042a72ca */ /* 0x008fda00000e0000 */
[----:B------:R-:W-:-:S12]  /*14b20*/  UIADD3 UR42, -UR4, UR42, URZ ;  /* 0x0000002a042a7290 */ /* 0x000fd8000fffe13f */
.L_x_1169:
[----:B------:R-:W-:Y:S05]  /*14b30*/  @!P0 BRA `(.L_x_1170) ;  /* 0x00000000001c8947 */ /* 0x000fea0003800000 */
[----:B------:R-:W-:Y:S02]  /*14b40*/  ULDC.64 UR4, c[0x0][0xa20] ;  /* 0x0002880000047ab9 */ /* 0x000fe40000000a00 */
[----:B------:R-:W-:-:S06]  /*14b50*/  UIMAD.WIDE UR4, UR41, 0x4, UR4 ;  /* 0x00000004290478a5 */ /* 0x000fcc000f8e0204 */
[----:B------:R-:W-:Y:S02]  /*14b60*/  IMAD.U32 R2, RZ, RZ, UR4 ;  /* 0x00000004ff027e24 */ /* 0x000fe4000f8e00ff */
[----:B------:R-:W-:-:S05]  /*14b70*/  IMAD.U32 R3, RZ, RZ, UR5 ;  /* 0x00000005ff037e24 */ /* 0x000fca000f8e00ff */
[----:B------:R-:W2:Y:S02]  /*14b80*/  LDG.E R2, desc[UR54][R2.64] ;  /* 0x0000003602027981 */ /* 0x000ea4000c1e1900 */
[----:B--2---:R-:W-:Y:S01]  /*14b90*/  R2UR UR38, R2 ;  /* 0x00000000022672ca */ /* 0x004fe200000e0000 */
[----:B------:R-:W-:-:S14]  /*14ba0*/  BRA `(.L_x_1171) ;  /* 0x0000000000347947 */ /* 0x000fdc0003800000 */
.L_x_1170:
        /* <DEDUP_REMOVED lines=13> */
.L_x_1171:
[----:B------:R-:W2:Y:S01]  /*14c80*/  LDL.LU R0, [R1+0x14] ;  /* 0x0000140001007983 */ /* 0x000ea20000300800 */
[----:B------:R-:W-:Y:S01]  /*14c90*/  ULDC UR4, c[0x0][0x448] ;  /* 0x0001120000047ab9 */ /* 0x000fe20000000800 */
[----:B------:R-:W-:Y:S02]  /*14ca0*/  UIADD3 UR38, -UR37, UR38, URZ ;  /* 0x0000002625267290 */ /* 0x000fe4000fffe13f */
[----:B------:R-:W-:Y:S02]  /*14cb0*/  UISETP.NE.AND UP0, UPT, UR4, 0x1, UPT ;  /* 0x000000010400788c */ /* 0x000fe4000bf05270 */
[----:B------:R-:W-:Y:S02]  /*14cc0*/  UIADD3 UR6, UR38, 0x1, -UR42 ;  /* 0x0000000126067890 */ /* 0x000fe4000fffe82a */
[----:B------:R-:W-:Y:S02]  /*14cd0*/  UP2UR UR49, UPR, URZ, 0x1 ;  /* 0x000000013f317883 */ /* 0x000fe40008000000 */
[----:B------:R-:W-:-:S02]  /*14ce0*/  PLOP3.LUT P0, PT, PT, PT, UP0, 0x80, 0x0 ;  /* 0x000000000000781c */ /* 0x000fc40003f0f008 */
[----:B------:R-:W-:-:S03]  /*14cf0*/  PLOP3.LUT P1, PT, PT, PT, UP0, 0x80, 0x0 ;  /* 0x000000000000781c */ /* 0x000fc60003f2f008 */
[----:B------:R-:W-:Y:S01]  /*14d00*/  @UP0 ULDC UR4, c[0x0][0x44c] ;  /* 0x0001130000040ab9 */ /* 0x000fe20000000800 */
[----:B--2---:R-:W-:-:S04]  /*14d10*/  IMAD R22, R0, 0xc0, RZ ;  /* 0x000000c000167824 */ /* 0x004fc800078e02ff */
[----:B------:R-:W-:-:S04]  /*14d20*/  VIADD R0, R22, 0xbf ;  /* 0x000000bf16007836 */ /* 0x000fc80000000000 */
[----:B------:R-:W-:Y:S01]  /*14d30*/  @P0 IMAD.HI.U32 R2, R0, UR4, RZ ;  /* 0x0000000400020c27 */ /* 0x000fe2000f8e00ff */
[----:B------:R-:W-:-:S04]  /*14d40*/  @UP0 ULDC UR4, c[0x0][0x450] ;  /* 0x0001140000040ab9 */ /* 0x000fc80000000800 */
[----:B------:R-:W-:Y:S01]  /*14d50*/  @P1 SHF.R.U32.HI R0, RZ, UR4, R2 ;  /* 0x00000004ff001c19 */ /* 0x000fe20008011602 */
[----:B------:R-:W-:Y:S02]  /*14d60*/  ULDC.64 UR4, c[0x0][0x9e0] ;  /* 0x0002780000047ab9 */ /* 0x000fe40000000a00 */
[----:B------:R-:W-:Y:S01]  /*14d70*/  UISETP.GE.AND UP0, UPT, UR5, 0x1, UPT ;  /* 0x000000010500788c */ /* 0x000fe2000bf06270 */
[----:B------:R-:W-:-:S05]  /*14d80*/  R2UR UR7, R0 ;  /* 0x00000000000772ca */ /* 0x000fca00000e0000 */
[----:B------:R-:W-:-:S08]  /*14d90*/  PLOP3.LUT P1, PT, PT, PT, UP0, 0x80, 0x0 ;  /* 0x000000000000781c */ /* 0x000fd00003f2f008 */
[----:B------:R-:W-:-:S04]  /*14da0*/  UIADD3 UR6, UR6, UR7, URZ ;  /* 0x0000000706067290 */ /* 0x000fc8000fffe03f */
[----:B------:R-:W-:-:S06]  /*14db0*/  UIADD3 UR4, UR6, UR4, URZ ;  /* 0x0000000406047290 */ /* 0x000fcc000fffe03f */
[----:B------:R-:W-:Y:S01]  /*14dc0*/  IMAD.U32 R0, RZ, RZ, UR4 ;  /* 0x00000004ff007e24 */ /* 0x000fe2000f8e00ff */
[----:B------:R-:W-:Y:S06]  /*14dd0*/  @!P1 BRA `(.L_x_1172) ;  /* 0x0000000000409947 */ /* 0x000fec0003800000 */
        /* <DEDUP_REMOVED lines=10> */
.L_x_1173:
[----:B------:R-:W-:-:S11]  /*14e80*/  UISETP.NE.AND UP0, UPT, UR5, 0x1, UPT ;  /* 0x000000010500788c */ /* 0x000fd6000bf05270 */
[----:B------:R-:W-:Y:S02]  /*14e90*/  @UP0 ULDC.64 UR8, c[0x0][0x9e8] ;  /* 0x00027a0000080ab9 */ /* 0x000fe40000000a00 */
[----:B------:R-:W-:-:S04]  /*14ea0*/  UIMAD.WIDE.U32 UR6, UR4, UR8, URZ ;  /* 0x00000008040672a5 */ /* 0x000fc8000f8e003f */
[----:B------:R-:W-:-:S12]  /*14eb0*/  @UP0 USHF.R.U32.HI UR4, URZ, UR9, UR7 ;  /* 0x000000093f040299 */ /* 0x000fd80008011607 */
.L_x_1174:
[----:B------:R-:W-:-:S06]  /*14ec0*/  UIMAD UR4, UR4, UR5, UR5 ;  /* 0x00000005040472a4 */ /* 0x000fcc000f8e0205 */
[----:B------:R-:W-:-:S07]  /*14ed0*/  VIMNMX R0, R0, UR4, PT ;  /* 0x0000000400007c48 */ /* 0x000fce000bfe0100 */
.L_x_1172:
[----:B------:R-:W-:Y:S01]  /*14ee0*/  UISETP.NE.AND UP0, UPT, UR49, URZ, UPT ;  /* 0x0000003f3100728c */ /* 0x000fe2000bf05270 */
[----:B------:R-:W-:Y:S01]  /*14ef0*/  R2UR UR10, R22 ;  /* 0x00000000160a72ca */ /* 0x000fe200000e0000 */
[----:B------:R-:W-:Y:S01]  /*14f00*/  UIADD3 UR6, UR38, 0x9f, URZ ;  /* 0x0000009f26067890 */ /* 0x000fe2000fffe03f */
[----:B------:R-:W-:-:S03]  /*14f10*/  VIADD R0, R0, 0x9f ;  /* 0x0000009f00007836 */ /* 0x000fc60000000000 */
[----:B------:R-:W-:Y:S01]  /*14f20*/  UIMAD.WIDE UR6, UR6, 0x66666667, URZ ;  /* 0x66666667060678a5 */ /* 0x000fe2000f8e023f */
[----:B------:R-:W-:-:S04]  /*14f30*/  IMAD.HI R0, R0, 0x66666667, RZ ;  /* 0x6666666700007827 */ /* 0x000fc800078e02ff */
[----:B------:R-:W-:Y:S01]  /*14f40*/  @UP0 ULDC UR8, c[0x0][0x44c] ;  /* 0x0001130000080ab9 */ /* 0x000fe20000000800 */
[----:B------:R-:W-:Y:S01]  /*14f50*/  @UP0 ULDC UR4, c[0x0][0x450] ;  /* 0x0001140000040ab9 */ /* 0x000fe20000000800 */
[----:B------:R-:W-:Y:S01]  /*14f60*/  SHF.R.U32.HI R3, RZ, 0x1f, R0 ;  /* 0x0000001fff037819 */ /* 0x000fe20000011600 */
[----:B------:R-:W-:-:S03]  /*14f70*/  UIMAD.WIDE.U32 UR8, UR10, UR8, URZ ;  /* 0x000000080a0872a5 */ /* 0x000fc6000f8e003f */
[----:B------:R-:W-:Y:S01]  /*14f80*/  LEA.HI.SX32 R0, R0, R3, 0x1a ;  /* 0x0000000300007211 */ /* 0x000fe200078fd2ff */
[----:B------:R-:W-:Y:S02]  /*14f90*/  @UP0 USHF.R.U32.HI UR10, URZ, UR4, UR9 ;  /* 0x000000043f0a0299 */ /* 0x000fe40008011609 */
[----:B------:R-:W-:Y:S02]  /*14fa0*/  USHF.R.U32.HI UR4, URZ, 0x1f, UR7 ;  /* 0x0000001f3f047899 */ /* 0x000fe40008011607 */
[----:B------:R-:W-:Y:S02]  /*14fb0*/  UIADD3 UR10, UR10, UR38, -UR42 ;  /* 0x000000260a0a7290 */ /* 0x000fe4000fffe82a */
[----:B------:R-:W-:Y:S01]  /*14fc0*/  ULEA.HI.SX32 UR4, UR7, UR4, 0x1a ;  /* 0x0000000407047291 */ /* 0x000fe2000f8fd23f */
[----:B------:R-:W-:Y:S02]  /*14fd0*/  ULDC UR8, c[0x0][0x9dc] ;  /* 0x0002770000087ab9 */ /* 0x000fe40000000800 */
[----:B------:R-:W-:-:S03]  /*14fe0*/  UIADD3 UR8, UR10, -UR8, URZ ;  /* 0x800000080a087290 */ /* 0x000fc6000fffe03f */
[----:B------:R-:W-:Y:S01]  /*14ff0*/  VIMNMX R0, R0, UR4, PT ;  /* 0x0000000400007c48 */ /* 0x000fe2000bfe0100 */
[----:B------:R-:W-:Y:S08]  /*15000*/  @!P1 BRA `(.L_x_1175) ;  /* 0x0000000000449947 */ /* 0x000ff00003800000 */
        /* <DEDUP_REMOVED lines=10> */
.L_x_1176:
[----:B------:R-:W-:-:S11]  /*150b0*/  UISETP.NE.AND UP0, UPT, UR5, 0x1, UPT ;  /* 0x000000010500788c */ /* 0x000fd6000bf05270 */
[----:B------:R-:W-:Y:S02]  /*150c0*/  @UP0 ULDC.64 UR12, c[0x0][0x9e8] ;  /* 0x00027a00000c0ab9 */ /* 0x000fe40000000a00 */
[----:B------:R-:W-:-:S04]  /*150d0*/  UIMAD.WIDE.U32 UR6, UR10, UR12, URZ ;  /* 0x0000000c0a0672a5 */ /* 0x000fc8000f8e003f */
[----:B------:R-:W-:-:S12]  /*150e0*/  @UP0 USHF.R.U32.HI UR10, URZ, UR13, UR7 ;  /* 0x0000000d3f0a0299 */ /* 0x000fd80008011607 */
.L_x_1177:
[----:B------:R-:W-:-:S04]  /*150f0*/  UIMAD UR5, UR10, UR5, URZ ;  /* 0x000000050a0572a4 */ /* 0x000fc8000f8e023f */
[----:B------:R-:W-:-:S04]  /*15100*/  UISETP.LT.AND UP0, UPT, UR8, UR5, UPT ;  /* 0x000000050800728c */ /* 0x000fc8000bf01270 */
[----:B------:R-:W-:-:S12]  /*15110*/  USEL UR8, UR8, UR5, !UP0 ;  /* 0x0000000508087287 */ /* 0x000fd8000c000000 */
.L_x_1175:
[----:B------:R-:W2:Y:S01]  /*15120*/  LDL R18, [R1+0x18] ;  /* 0x0000180001127983 */ /* 0x000ea20000100800 */
[----:B------:R-:W-:-:S04]  /*15130*/  UIMAD.WIDE UR4, UR8, 0x66666667, URZ ;  /* 0x66666667080478a5 */ /* 0x000fc8000f8e023f */
[----:B------:R-:W-:-:S04]  /*15140*/  USHF.R.U32.HI UR4, URZ, 0x1f, UR5 ;  /* 0x0000001f3f047899 */ /* 0x000fc80008011605 */
[----:B------:R-:W-:-:S04]  /*15150*/  ULEA.HI.SX32 UR6, UR5, UR4, 0x1a ;  /* 0x0000000405067291 */ /* 0x000fc8000f8fd23f */
[----:B------:R-:W-:-:S04]  /*15160*/  UISETP.LT.AND UP0, UPT, URZ, UR6, UPT ;  /* 0x000000063f00728c */ /* 0x000fc8000bf01270 */
[----:B------:R-:W-:-:S06]  /*15170*/  USEL UR11, URZ, UR6, !UP0 ;  /* 0x000000063f0b7287 */ /* 0x000fcc000c000000 */
[----:B------:R-:W-:Y:S02]  /*15180*/  ISETP.GT.AND P0, PT, R0, UR11, PT ;  /* 0x0000000b00007c0c */ /* 0x000fe4000bf04270 */
[----:B--2---:R-:W-:-:S13]  /*15190*/  R2UR UR7, R18 ;  /* 0x00000000120772ca */ /* 0x004fda00000e0000 */
[----:B------:R-:W-:Y:S02]  /*151a0*/  ULOP3.LUT UR5, UR7, 0xff000000, URZ, 0xc0, !UPT ;  /* 0xff00000007057892 */ /* 0x000fe4000f8ec03f */
[----:B------:R-:W-:Y:S02]  /*151b0*/  ULOP3.LUT UR4, UR7, 0xff0000, URZ, 0xc0, !UPT ;  /* 0x00ff000007047892 */ /* 0x000fe4000f8ec03f */
[----:B------:R-:W-:-:S04]  /*151c0*/  USHF.R.U32.HI UR5, URZ, 0x8, UR5 ;  /* 0x000000083f057899 */ /* 0x000fc80008011605 */
[----:B------:R-:W-:-:S03]  /*151d0*/  ULEA.HI UR5, UR4, UR5, URZ, 0x10 ;  /* 0x0000000504057291 */ /* 0x000fc6000f8f803f */
[----:B------:R-:W-:Y:S01]  /*151e0*/  UMOV UR4, URZ ;  /* 0x0000003f00047c82 */ /* 0x000fe20008000000 */
[----:B------:R-:W-:Y:S01]  /*151f0*/  ULOP3.LUT UR43, UR5, 0xff, URZ, 0xc0, !UPT ;  /* 0x000000ff052b7892 */ /* 0x000fe2000f8ec03f */
[----:B------:R-:W-:Y:S11]  /*15200*/  @!P0 BRA `(.L_x_1178) ;  /* 0x0000000000908947 */ /* 0x000ff60003800000 */
[----:B------:R-:W-:Y:S01]  /*15210*/  USHF.R.U32.HI UR6, URZ, 0x10, UR5 ;  /* 0x000000103f067899 */ /* 0x000fe20008011605 */
[----:B------:R-:W-:-:S03]  /*15220*/  UMOV UR4, URZ ;  /* 0x0000003f00047c82 */ /* 0x000fc60008000000 */
[----:B------:R-:W-:-:S11]  /*15230*/  UISETP.NE.AND UP0, UPT, UR6, URZ, UPT ;  /* 0x0000003f0600728c */ /* 0x000fd6000bf05270 */
[----:B------:R-:W-:Y:S02]  /*15240*/  @!UP0 ULDC UR6, c[0x0][0x9f0] ;  /* 0x00027c0000068ab9 */ /* 0x000fe40000000800 */
[----:B------:R-:W-:Y:S01]  /*15250*/  IABS R2, UR6 ;  /* 0x0000000600027c13 */ /* 0x000fe20008000000 */
[----:B------:R-:W-:-:S03]  /*15260*/  IMAD.U32 R5, RZ, RZ, UR6 ;  /* 0x00000006ff057e24 */ /* 0x000fc6000f8e00ff */
[----:B------:R-:W-:Y:S02]  /*15270*/  R2UR UR12, R2 ;  /* 0x00000000020c72ca */ /* 0x000fe400000e0000 */
[----:B------:R-:W-:-:S04]  /*15280*/  IADD3 R2, R5, -0x1, R0 ;  /* 0xffffffff05027810 */ /* 0x000fc80007ffe000 */
[----:B------:R-:W-:Y:S02]  /*15290*/  R2UR UR7, R2 ;  /* 0x00000000020772ca */ /* 0x000fe400000e0000 */
[----:B------:R-:W-:-:S05]  /*152a0*/  IABS R2, UR6 ;  /* 0x0000000600027c13 */ /* 0x000fca0008000000 */
[----:B------:R-:W0:Y:S06]  /*152b0*/  I2F.RP R3, UR12 ;  /* 0x0000000c00037d06 */ /* 0x000e2c0008209400 */
[----:B------:R-:W-:Y:S02]  /*152c0*/  UIADD3 UR7, -UR11, UR7, URZ ;  /* 0x000000070b077290 */ /* 0x000fe4000fffe13f */
[----:B0-----:R-:W0:Y:S02]  /*152d0*/  MUFU.RCP R3, R3 ;  /* 0x0000000300037308 */ /* 0x001e240000001000 */
[----:B0-----:R-:W-:-:S02]  /*152e0*/  VIADD R4, R3, 0xffffffe ;  /* 0x0ffffffe03047836 */ /* 0x001fc40000000000 */
[----:B------:R-:W-:Y:S01]  /*152f0*/  IMAD.MOV R3, RZ, RZ, -R2 ;  /* 0x000000ffff037224 */ /* 0x000fe200078e0a02 */
[----:B------:R-:W-:Y:S01]  /*15300*/  IABS R2, UR7 ;  /* 0x0000000700027c13 */ /* 0x000fe20008000000 */
[----:B------:R-:W-:Y:S02]  /*15310*/  ULOP3.LUT UR7, UR7, UR6, URZ, 0x3c, !UPT ;  /* 0x0000000607077292 */ /* 0x000fe4000f8e3c3f */
[----:B------:R-:W0:Y:S01]  /*15320*/  F2I.FTZ.U32.TRUNC.NTZ R4, R4 ;  /* 0x0000000400047305 */ /* 0x000e22000021f000 */
[----:B------:R-:W-:Y:S02]  /*15330*/  R2UR UR9, R2 ;  /* 0x00000000020972ca */ /* 0x000fe400000e0000 */
[----:B------:R-:W-:Y:S02]  /*15340*/  R2UR UR10, R3 ;  /* 0x00000000030a72ca */ /* 0x000fe400000e0000 */
[----:B0-----:R-:W-:-:S13]  /*15350*/  R2UR UR5, R4 ;  /* 0x00000000040572ca */ /* 0x001fda00000e0000 */
[----:B------:R-:W-:-:S04]  /*15360*/  UIADD3 UR8, URZ, -UR5, URZ ;  /* 0x800000053f087290 */ /* 0x000fc8000fffe03f */
[----:B------:R-:W-:-:S04]  /*15370*/  UIMAD UR8, UR8, UR12, URZ ;  /* 0x0000000c080872a4 */ /* 0x000fc8000f8e023f */
[----:B------:R-:W-:-:S04]  /*15380*/  UIMAD.WIDE.U32 UR4, UR5, UR8, UR4 ;  /* 0x00000008050472a5 */ /* 0x000fc8000f8e0004 */
[----:B------:R-:W-:-:S04]  /*15390*/  UIMAD.WIDE.U32 UR4, UR5, UR9, URZ ;  /* 0x00000009050472a5 */ /* 0x000fc8000f8e003f */
        /* <DEDUP_REMOVED lines=11> */
.L_x_1178:
[----:B------:R-:W-:Y:S01]  /*15450*/  UIMAD UR43, UR43, UR4, UR11 ;  /* 0x000000042b2b72a4 */ /* 0x000fe2000f8e020b */
[----:B------:R-:W-:Y:S05]  /*15460*/  BSSY B7, `(.L_x_1179) ;  /* 0x0000413000077945 */ /* 0x000fea0003800000 */
[----:B------:R-:W-:-:S05]  /*15470*/  IMAD.U32 R3, RZ, RZ, UR43 ;  /* 0x0000002bff037e24 */ /* 0x000fca000f8e00ff */
[----:B------:R-:W-:-:S04]  /*15480*/  VIADDMNMX R0, R3, UR4, R0, PT ;  /* 0x0000000403007c46 */ /* 0x000fc8000b800100 */
[----:B------:R-:W-:-:S13]  /*15490*/  R2UR UR50, R0 ;  /* 0x00000000003272ca */ /* 0x000fda00000e0000 */
[----:B------:R-:W-:-:S06]  /*154a0*/  UISETP.GT.AND UP0, UPT, UR50, UR43, UPT ;  /* 0x0000002b3200728c */ /* 0x000fcc000bf04270 */
[----:B------:R-:W-:-:S13]  /*154b0*/  PLOP3.LUT P0, PT, PT, PT, UP0, 0x80, 0x0 ;  /* 0x000000000000781c */ /* 0x000fda0003f0f008 */
[----:B------:R-:W-:Y:S05]  /*154c0*/  @P0 BRA `(.L_x_1180) ;  /* 0x0000000000480947 */ /* 0x000fea0003800000 */
        /* <DEDUP_REMOVED lines=16> */
[----:B------:R1:W-:Y:S01]  /*155d0*/  STL [R1+0x10], R0 ;  /* 0x0000100001007387 */ /* 0x0003e20000100800 */
[----:B------:R-:W-:Y:S05]  /*155e0*/  BRA `(.L_x_1181) ;  /* 0x0000003c00e87947 */ /* 0x000fea0003800000 */
.L_x_1180:
        /* <DEDUP_REMOVED lines=19> */
[----:B0-----:R-:W-:Y:S05]  /*15720*/  CALL.ABS.NOINC R2 ;  /* 0x0000000002007343 */ /* 0x001fea0003c00000 */
.L_x_1183:
[----:B------:R-:W-:Y:S05]  /*15730*/  BSYNC B6 ;  /* 0x0000000000067941 */ /* 0x000fea0003800000 */
.L_x_1182:
[----:B------:R-:W-:Y:S01]  /*15740*/  VIADD R0, R17, 0x6000 ;  /* 0x0000600011007836 */ /* 0x000fe20000000000 */
[----:B------:R-:W-:Y:S01]  /*15750*/  LOP3.LUT R16, R16, 0xfffffffe, RZ, 0xc0, !PT ;  /* 0xfffffffe10107812 */ /* 0x000fe200078ec0ff */
[----:B------:R-:W-:Y:S03]  /*15760*/  BSSY B6, `(.L_x_1184) ;  /* 0x0000014000067945 */ /* 0x000fe60003800000 */
[----:B------:R-:W-:-:S13]  /*15770*/  LOP3.LUT P0, RZ, R0, 0x1bf, RZ, 0xc0, !PT ;  /* 0x000001bf00ff7812 */ /* 0x000fda000780c0ff */
[----:B------:R-:W-:Y:S01]  /*15780*/  @P0 LOP3.LUT R16, R16, 0x1, RZ, 0xfc, !PT ;  /* 0x0000000110100812 */ /* 0x000fe200078efcff */
[----:B------:R-:W-:Y:S06]  /*15790*/  @!P0 BRA `(.L_x_1185) ;  /* 0x0000000000408947 */ /* 0x000fec0003800000 */
        /* <DEDUP_REMOVED lines=16> */
.L_x_1185:
[----:B------:R-:W-:Y:S05]  /*158a0*/  BSYNC B6 ;  /* 0x0000000000067941 */ /* 0x000fea0003800000 */
.L_x_1184:
        /* <DEDUP_REMOVED lines=20> */
.L_x_1187:
[----:B------:R-:W-:Y:S05]  /*159f0*/  BSYNC B6 ;  /* 0x0000000000067941 */ /* 0x000fea0003800000 */
.L_x_1186:
[----:B------:R-:W-:Y:S01]  /*15a00*/  LOP3.LUT P6, RZ, R16, 0x1, RZ, 0xc0, !PT ;  /* 0x0000000110ff7812 */ /* 0x000fe200078cc0ff */
[----:B------:R-:W-:-:S12]  /*15a10*/  BSSY B6, `(.L_x_1188) ;  /* 0x0000012000067945 */ /* 0x000fd80003800000 */
        /* <DEDUP_REMOVED lines=17> */
.L_x_1189:
[----:B------:R-:W-:Y:S05]  /*15b30*/  BSYNC B6 ;  /* 0x0000000000067941 */ /* 0x000fea0003800000 */
.L_x_1188:
[----:B------:R-:W-:Y:S01]  /*15b40*/  ULDC.64 UR4, c[0x0][0x9f8] ;  /* 0x00027e0000047ab9 */ /* 0x000fe20000000a00 */
[----:B------:R-:W-:Y:S01]  /*15b50*/  IMAD.U32 R19, RZ, RZ, UR41 ;  /* 0x00000029ff137e24 */ /* 0x000fe2000f8e00ff */
[----:B------:R-:W-:Y:S01]  /*15b60*/  UISETP.NE.U32.AND UP0, UPT, UR4, URZ, UPT ;  /* 0x0000003f0400728c */ /* 0x000fe2000bf05070 */
[----:B------:R-:W0:Y:S03]  /*15b70*/  LDC R20, c[0x0][0x430] ;  /* 0x00010c00ff147b82 */ /* 0x000e260000000800 */
[----:B------:R-:W-:-:S06]  /*15b80*/  UISETP.NE.AND.EX UP0, UPT, UR5, URZ, UPT, UP0 ;  /* 0x0000003f0500728c */ /* 0x000fcc000bf05300 */
[----:B------:R-:W-:-:S05]  /*15b90*/  PLOP3.LUT P0, PT, PT, PT, UP0, 0x80, 0x0 ;  /* 0x000000000000781c */ /* 0x000fca0003f0f008 */
[----:B------:R-:W-:Y:S02]  /*15ba0*/  @UP0 ULDC.64 UR4, c[0x0][0x9f8] ;  /* 0x00027e0000040ab9 */ /* 0x000fe40000000a00 */
[----:B------:R-:W-:-:S06]  /*15bb0*/  @UP0 UIMAD.WIDE UR4, UR41, 0x4, UR4 ;  /* 0x00000004290408a5 */ /* 0x000fcc000f8e0204 */
[----:B------:R-:W-:Y:S02]  /*15bc0*/  IMAD.U32 R2, RZ, RZ, UR4 ;  /* 0x00000004ff027e24 */ /* 0x000fe4000f8e00ff */
[----:B------:R-:W-:-:S05]  /*15bd0*/  IMAD.U32 R3, RZ, RZ, UR5 ;  /* 0x00000005ff037e24 */ /* 0x000fca000f8e00ff */
[----:B------:R-:W2:Y:S01]  /*15be0*/  @P0 LDG.E R19, desc[UR54][R2.64] ;  /* 0x0000003602130981 */ /* 0x000ea2000c1e1900 */
[----:B0-----:R-:W-:Y:S01]  /*15bf0*/  ISETP.NE.AND P2, PT, R20, 0x1, PT ;  /* 0x000000011400780c */ /* 0x001fe20003f45270 */
[----:B------:R-:W-:Y:S01]  /*15c00*/  UMOV UR4, 0xffffffff ;  /* 0xffffffff00047882 */ /* 0x000fe20000000000 */
[----:B------:R-:W-:-:S11]  /*15c10*/  LOP3.LUT R16, R16, 0xfffffff7, RZ, 0xc0, !PT ;  /* 0xfffffff710107812 */ /* 0x000fd600078ec0ff */
[----:B------:R-:W-:Y:S01]  /*15c20*/  @P2 LOP3.LUT R16, R16, 0x8, RZ, 0xfc, !PT ;  /* 0x0000000810102812 */ /* 0x000fe200078efcff */
[----:B--2---:R0:W-:Y:S01]  /*15c30*/  STL [R1], R19 ;  /* 0x0000001301007387 */ /* 0x0041e20000100800 */
[----:B------:R-:W-:Y:S05]  /*15c40*/  BRA.DIV UR4, `(.L_x_1190) ;  /* 0x00000052047c7947 */ /* 0x000fea000b800000 */
.L_x_1270:
[----:B------:R-:W1:Y:S01]  /*15c50*/  S2R R0, SR_TID.X ;  /* 0x0000000000007919 */ /* 0x000e620000002100 */
[----:B------:R-:W-:Y:S01]  /*15c60*/  UMOV UR4, 0xa0 ;  /* 0x000000a000047882 */ /* 0x000fe20000000000 */
[----:B------:R-:W2:Y:S01]  /*15c70*/  @P2 LDC R5, c[0x0][0x434] ;  /* 0x00010d00ff052b82 */ /* 0x000ea20000000800 */
[----:B------:R-:W-:Y:S01]  /*15c80*/  UIMAD UR4, UR50, UR4, -0xa0 ;  /* 0xffffff60320474a4 */ /* 0x000fe2000f8e0204 */
[----:B------:R-:W3:Y:S01]  /*15c90*/  S2R R10, SR_TID.X ;  /* 0x00000000000a7919 */ /* 0x000ee20000002100 */
[----:B------:R-:W-:Y:S01]  /*15ca0*/  SHF.R.S32.HI R13, RZ, 0x1f, R19 ;  /* 0x0000001fff0d7819 */ /* 0x000fe20000011413 */
[----:B------:R-:W4:Y:S04]  /*15cb0*/  S2R R11, SR_TID.X ;  /* 0x00000000000b7919 */ /* 0x000f280000002100 */
[----:B------:R-:W0:Y:S01]  /*15cc0*/  @P2 LDC R4, c[0x0][0x438] ;  /* 0x00010e00ff042b82 */ /* 0x000e220000000800 */
        /* <DEDUP_REMOVED lines=9> */
[----:B------:R-:W-:-:S04]  /*15d60*/  LOP3.LUT R12, R10, 0x60, R12, 0xf8, !PT ;  /* 0x000000600a0c7812 */ /* 0x000fc800078ef80c */
[C---:B------:R-:W-:Y:S01]  /*15d70*/  ISETP.GE.AND P0, PT, R0.reuse, UR38, PT ;  /* 0x0000002600007c0c */ /* 0x040fe2000bf06270 */
[----:B------:R-:W-:Y:S01]  /*15d80*/  VIADD R0, R0, UR37 ;  /* 0x0000002500007c36 */ /* 0x000fe20008000000 */
[----:B------:R-:W-:-:S03]  /*15d90*/  LOP3.LUT R12, R12, 0x80, RZ, 0xfc, !PT ;  /* 0x000000800c0c7812 */ /* 0x000fc600078efcff */
[----:B--2---:R-:W-:-:S04]  /*15da0*/  @P2 IMAD.HI.U32 R5, R0, R5, RZ ;  /* 0x0000000500052227 */ /* 0x004fc800078e00ff */
[----:B------:R-:W-:Y:S01]  /*15db0*/  IMAD.MOV.U32 R8, RZ, RZ, R0 ;  /* 0x000000ffff087224 */ /* 0x000fe200078e0000 */
[----:B0-----:R-:W-:-:S03]  /*15dc0*/  @P2 SHF.R.U32.HI R8, RZ, R4, R5 ;  /* 0x00000004ff082219 */ /* 0x001fc60000011605 */
[----:B------:R-:W0:Y:S01]  /*15dd0*/  @!P0 LDC.64 R2, c[0x0][0x428] ;  /* 0x00010a00ff028b82 */ /* 0x000e220000000a00 */
[--C-:B------:R-:W-:Y:S01]  /*15de0*/  @!P0 SHF.R.S32.HI R7, RZ, 0x1f, R8.reuse ;  /* 0x0000001fff078819 */ /* 0x100fe20000011408 */
[----:B------:R-:W-:-:S06]  /*15df0*/  @!P0 IMAD.MOV.U32 R6, RZ, RZ, R8 ;  /* 0x000000ffff068224 */ /* 0x000fcc00078e0008 */
[----:B------:R-:W1:Y:S01]  /*15e00*/  @!P0 LDC.64 R4, c[0x0][0x418] ;  /* 0x00010600ff048b82 */ /* 0x000e620000000a00 */
[----:B0-----:R-:W-:-:S04]  /*15e10*/  @!P0 IMAD R9, R13, R2, RZ ;  /* 0x000000020d098224 */ /* 0x001fc800078e02ff */
[C---:B------:R-:W-:Y:S02]  /*15e20*/  @!P0 IMAD R9, R19.reuse, R3, R9 ;  /* 0x0000000313098224 */ /* 0x040fe400078e0209 */
[----:B------:R-:W-:-:S04]  /*15e30*/  @!P0 IMAD.WIDE.U32 R2, R19, R2, R6 ;  /* 0x0000000213028225 */ /* 0x000fc800078e0006 */
[----:B------:R-:W-:Y:S01]  /*15e40*/  @!P0 IMAD.IADD R9, R3, 0x1, R9 ;  /* 0x0000000103098824 */ /* 0x000fe200078e0209 */
[C---:B-1----:R-:W-:Y:S01]  /*15e50*/  @!P0 LEA R4, P1, R2.reuse, R4, 0x2 ;  /* 0x0000000402048211 */ /* 0x042fe200078210ff */
[----:B------:R-:W0:Y:S01]  /*15e60*/  @P2 LDC R3, c[0x0][0x434] ;  /* 0x00010d00ff032b82 */ /* 0x000e220000000800 */
[----:B------:R-:W-:Y:S02]  /*15e70*/  IMAD.MOV.U32 R6, RZ, RZ, RZ ;  /* 0x000000ffff067224 */ /* 0x000fe400078e00ff */
[----:B------:R-:W-:Y:S01]  /*15e80*/  @!P0 LEA.HI.X R5, R2, R5, R9, 0x2, P1 ;  /* 0x0000000502058211 */ /* 0x000fe200008f1409 */
[----:B------:R-:W-:-:S04]  /*15e90*/  VIADD R7, R12, UR4 ;  /* 0x000000040c077c36 */ /* 0x000fc80008000000 */
[----:B------:R-:W1:Y:S01]  /*15ea0*/  @P2 LDC R2, c[0x0][0x438] ;  /* 0x00010e00ff022b82 */ /* 0x000e620000000800 */
[----:B------:R2:W5:Y:S01]  /*15eb0*/  @!P0 LDG.E R6, desc[UR54][R4.64] ;  /* 0x0000003604068981 */ /* 0x000562000c1e1900 */
[----:B------:R-:W-:-:S04]  /*15ec0*/  ISETP.GE.AND P0, PT, R7, UR38, PT ;  /* 0x0000002607007c0c */ /* 0x000fc8000bf06270 */
[----:B------:R-:W-:Y:S01]  /*15ed0*/  ISETP.GT.U32.OR P0, PT, R12, 0x9f, P0 ;  /* 0x0000009f0c00780c */ /* 0x000fe20000704470 */
[----:B--2---:R-:W-:Y:S02]  /*15ee0*/  VIADD R4, R7, UR37 ;  /* 0x0000002507047c36 */ /* 0x004fe40008000000 */
[----:B------:R-:W-:Y:S02]  /*15ef0*/  IMAD.MOV R7, RZ, RZ, -R8 ;  /* 0x000000ffff077224 */ /* 0x000fe400078e0a08 */
[----:B------:R-:W-:Y:S02]  /*15f00*/  IMAD.MOV.U32 R10, RZ, RZ, R4 ;  /* 0x000000ffff0a7224 */ /* 0x000fe400078e0004 */
[----:B0-----:R-:W-:-:S04]  /*15f10*/  @P2 IMAD.HI.U32 R3, R4, R3, RZ ;  /* 0x0000000304032227 */ /* 0x001fc800078e00ff */
[----:B------:R-:W-:Y:S01]  /*15f20*/  IMAD R7, R20, R7, R0 ;  /* 0x0000000714077224 */ /* 0x000fe200078e0200 */
[----:B-1----:R-:W-:Y:S02]  /*15f30*/  @P2 SHF.R.U32.HI R10, RZ, R2, R3 ;  /* 0x00000002ff0a2219 */ /* 0x002fe40000011603 */
[----:B------:R-:W0:Y:S02]  /*15f40*/  @!P0 LDC.64 R2, c[0x0][0x428] ;  /* 0x00010a00ff028b82 */ /* 0x000e240000000a00 */
[--C-:B------:R-:W-:Y:S01]  /*15f50*/  @!P0 SHF.R.S32.HI R11, RZ, 0x1f, R10.reuse ;  /* 0x0000001fff0b8819 */ /* 0x100fe2000001140a */
[----:B------:R-:W-:-:S04]  /*15f60*/  IMAD.MOV R8, RZ, RZ, -R10 ;  /* 0x000000ffff087224 */ /* 0x000fc800078e0a0a */
[----:B------:R-:W-:Y:S02]  /*15f70*/  IMAD R8, R20, R8, R4 ;  /* 0x0000000814087224 */ /* 0x000fe400078e0204 */
[----:B------:R-:W1:Y:S01]  /*15f80*/  @!P0 LDC.64 R4, c[0x0][0x418] ;  /* 0x00010600ff048b82 */ /* 0x000e620000000a00 */
[----:B0-----:R-:W-:-:S04]  /*15f90*/  @!P0 IMAD.WIDE.U32 R10, R19, R2, R10 ;  /* 0x00000002130a8225 */ /* 0x001fc800078e000a */
[----:B------:R-:W-:-:S04]  /*15fa0*/  @!P0 IMAD R2, R13, R2, RZ ;  /* 0x000000020d028224 */ /* 0x000fc800078e02ff */
[----:B------:R-:W-:Y:S01]  /*15fb0*/  @!P0 IMAD R0, R19, R3, R2 ;  /* 0x0000000313008224 */ /* 0x000fe200078e0202 */
[----:B-1----:R-:W-:-:S03]  /*15fc0*/  @!P0 LEA R2, P1, R10, R4, 0x2 ;  /* 0x000000040a028211 */ /* 0x002fc600078210ff */
[----:B------:R-:W-:-:S05]  /*15fd0*/  @!P0 IMAD.IADD R0, R0, 0x1, R11 ;  /* 0x0000000100008824 */ /* 0x000fca00078e020b */
[----:B------:R-:W-:Y:S01]  /*15fe0*/  @!P0 LEA.HI.X R3, R10, R5, R0, 0x2, P1 ;  /* 0x000000050a038211 */ /* 0x000fe200008f1400 */
[----:B------:R-:W-:Y:S02]  /*15ff0*/  IMAD.MOV.U32 R5, RZ, RZ, RZ ;  /* 0x000000ffff057224 */ /* 0x000fe400078e00ff */
[----:B------:R-:W-:-:S04]  /*16000*/  IMAD.U32 R9, RZ, RZ, UR44 ;  /* 0x0000002cff097e24 */ /* 0x000fc8000f8e00ff */
[----:B------:R0:W5:Y:S01]  /*16010*/  @!P0 LDG.E R5, desc[UR54][R2.64] ;  /* 0x0000003602058981 */ /* 0x000162000c1e1900 */
[----:B------:R-:W-:Y:S02]  /*16020*/  ISETP.GT.U32.AND P0, PT, R12, 0x9f, PT ;  /* 0x0000009f0c00780c */ /* 0x000fe40003f04070 */
[----:B------:R-:W-:Y:S01]  /*16030*/  ISETP.NE.AND P2, PT, R9, 0x3, PT ;  /* 0x000000030900780c */ /* 0x000fe20003f45270 */
[----:B------:R-:W-:Y:S01]  /*16040*/  IMAD.U32 R9, RZ, RZ, UR50 ;  /* 0x00000032ff097e24 */ /* 0x000fe2000f8e00ff */
[----:B------:R-:W-:Y:S02]  /*16050*/  LOP3.LUT R16, R16, 0xfffffffd, RZ, 0xc0, !PT ;  /* 0xfffffffd10107812 */ /* 0x000fe400078ec0ff */
[----:B------:R-:W-:Y:S01]  /*16060*/  LOP3.LUT R18, R18, 0xffff, RZ, 0xc0, !PT ;  /* 0x0000ffff12127812 */ /* 0x000fe200078ec0ff */
[----:B------:R-:W-:-:S06]  /*16070*/  VIADD R9, R9, 0xffffffff ;  /* 0xffffffff09097836 */ /* 0x000fcc0000000000 */
[----:B------:R-:W-:-:S04]  /*16080*/  @P0 LOP3.LUT R16, R16, 0x2, RZ, 0xfc, !PT ;  /* 0x0000000210100812 */ /* 0x000fc800078efcff */
[----:B------:R-:W-:-:S04]  /*16090*/  LOP3.LUT R16, R16, 0xfffffffb, RZ, 0xc0, !PT ;  /* 0xfffffffb10107812 */ /* 0x000fc800078ec0ff */
[----:B------:R-:W-:Y:S01]  /*160a0*/  @P2 LOP3.LUT R16, R16, 0x4, RZ, 0xfc, !PT ;  /* 0x0000000410102812 */ /* 0x000fe200078efcff */
[----:B0-----:R-:W-:Y:S06]  /*160b0*/  @!P2 BRA `(.L_x_1191) ;  /* 0x000000000004a947 */ /* 0x001fec0003800000 */
[----:B------:R-:W-:Y:S01]  /*160c0*/  BPT.TRAP 0x1 ;  /* 0x000000040000795c */ /* 0x000fe20000300000 */
.L_x_1191:
        /* <DEDUP_REMOVED lines=8> */
.L_x_1271:
[----:B------:R-:W-:Y:S05]  /*16150*/  BSYNC B0 ;  /* 0x0000000000007941 */ /* 0x000fea0003800000 */
.L_x_1192:
[----:B------:R-:W2:Y:S01]  /*16160*/  LDL R12, [R1+0x20] ;  /* 0x00002000010c7983 */ /* 0x000ea20000100800 */
[----:B------:R-:W1:Y:S01]  /*16170*/  LDC R14, c[0x0][0x2f4] ;  /* 0x0000bd00ff0e7b82 */ /* 0x000e620000000800 */
[----:B------:R-:W-:Y:S01]  /*16180*/  ULDC.64 UR4, c[0x0][0x328] ;  /* 0x0000ca0000047ab9 */ /* 0x000fe20000000a00 */
[----:B-----5:R-:W-:Y:S01]  /*16190*/  SHF.R.S32.HI R27, RZ, 0x1f, R6 ;  /* 0x0000001fff1b7819 */ /* 0x020fe20000011406 */
[----:B------:R-:W3:Y:S01]  /*161a0*/  S2R R13, SR_TID.X ;  /* 0x00000000000d7919 */ /* 0x000ee20000002100 */
[----:B0-----:R-:W-:Y:S01]  /*161b0*/  IMAD R0, R25, UR4, RZ ;  /* 0x0000000419007c24 */ /* 0x001fe2000f8e02ff */
[----:B------:R-:W-:Y:S01]  /*161c0*/  ULDC.64 UR6, c[0x0][0x338] ;  /* 0x0000ce0000067ab9 */ /* 0x000fe20000000a00 */
[----:B------:R-:W-:-:S04]  /*161d0*/  IMAD.WIDE.U32 R2, R7, UR4, RZ ;  /* 0x0000000407027c25 */ /* 0x000fc8000f8e00ff */
[----:B------:R-:W-:Y:S01]  /*161e0*/  IMAD R0, R7, UR5, R0 ;  /* 0x0000000507007c24 */ /* 0x000fe2000f8e0200 */
[----:B------:R-:W-:Y:S01]  /*161f0*/  SHF.R.S32.HI R26, RZ, 0x1f, R8 ;  /* 0x0000001fff1a7819 */ /* 0x000fe20000011408 */
[----:B------:R-:W-:Y:S02]  /*16200*/  IMAD R10, R27, UR6, RZ ;  /* 0x000000061b0a7c24 */ /* 0x000fe4000f8e02ff */
[----:B------:R-:W-:Y:S02]  /*16210*/  IMAD.IADD R3, R3, 0x1, R0 ;  /* 0x0000000103037824 */ /* 0x000fe400078e0200 */
[C---:B------:R-:W-:Y:S02]  /*16220*/  IMAD R10, R6.reuse, UR7, R10 ;  /* 0x00000007060a7c24 */ /* 0x040fe4000f8e020a */
[----:B------:R-:W-:-:S04]  /*16230*/  IMAD.WIDE.U32 R2, R6, UR6, R2 ;  /* 0x0000000606027c25 */ /* 0x000fc8000f8e0002 */
[----:B------:R-:W-:Y:S02]  /*16240*/  IMAD R0, R26, UR4, RZ ;  /* 0x000000041a007c24 */ /* 0x000fe4000f8e02ff */
[----:B------:R-:W-:Y:S01]  /*16250*/  IMAD.IADD R11, R3, 0x1, R10 ;  /* 0x00000001030b7824 */ /* 0x000fe200078e020a */
[----:B------:R-:W-:Y:S01]  /*16260*/  SHF.R.S32.HI R29, RZ, 0x1f, R5 ;  /* 0x0000001fff1d7819 */ /* 0x000fe20000011405 */
[----:B------:R-:W-:Y:S02]  /*16270*/  IMAD.MOV.U32 R10, RZ, RZ, R2 ;  /* 0x000000ffff0a7224 */ /* 0x000fe400078e0002 */
[C---:B------:R-:W-:Y:S02]  /*16280*/  IMAD R0, R8.reuse, UR5, R0 ;  /* 0x0000000508007c24 */ /* 0x040fe4000f8e0200 */
[----:B---3--:R-:W-:Y:S02]  /*16290*/  IMAD.SHL.U32 R21, R13, 0x10, RZ ;  /* 0x000000100d157824 */ /* 0x008fe400078e00ff */
[----:B------:R-:W-:Y:S01]  /*162a0*/  IMAD.WIDE.U32 R2, R8, UR4, RZ ;  /* 0x0000000408027c25 */ /* 0x000fe2000f8e00ff */
[----:B------:R-:W-:-:S02]  /*162b0*/  ULDC.64 UR4, c[0x0][0x330] ;  /* 0x0000cc0000047ab9 */ /* 0x000fc40000000a00 */
[----:B------:R-:W-:Y:S01]  /*162c0*/  LOP3.LUT R21, R21, 0x30, RZ, 0xc0, !PT ;  /* 0x0000003015157812 */ /* 0x000fe200078ec0ff */
[----:B------:R-:W-:-:S03]  /*162d0*/  IMAD.IADD R3, R3, 0x1, R0 ;  /* 0x0000000103037824 */ /* 0x000fc600078e0200 */
[----:B-1----:R-:W-:Y:S01]  /*162e0*/  ISETP.GE.AND P1, PT, R21, R14, PT ;  /* 0x0000000e1500720c */ /* 0x002fe20003f26270 */
[----:B------:R-:W-:Y:S02]  /*162f0*/  IMAD R0, R29, UR6, RZ ;  /* 0x000000061d007c24 */ /* 0x000fe4000f8e02ff */
[----:B------:R-:W-:Y:S01]  /*16300*/  IMAD.WIDE.U32 R2, R5, UR6, R2 ;  /* 0x0000000605027c25 */ /* 0x000fe2000f8e0002 */
[----:B------:R-:W-:-:S03]  /*16310*/  LOP3.LUT R16, R16, 0xfffffffe, RZ, 0xc0, !PT ;  /* 0xfffffffe10107812 */ /* 0x000fc600078ec0ff */
[----:B------:R-:W-:Y:S01]  /*16320*/  IMAD R0, R5, UR7, R0 ;  /* 0x0000000705007c24 */ /* 0x000fe2000f8e0200 */
[----:B------:R-:W-:Y:S01]  /*16330*/  ULDC.64 UR6, c[0x0][0x318] ;  /* 0x0000c60000067ab9 */ /* 0x000fe20000000a00 */
[----:B------:R-:W-:Y:S01]  /*16340*/  IMAD.WIDE.U32 R10, R18, UR4, R10 ;  /* 0x00000004120a7c25 */ /* 0x000fe2000f8e000a */
[----:B------:R-:W-:-:S03]  /*16350*/  LOP3.LUT R13, R13, 0x7f, RZ, 0xc0, !PT ;  /* 0x0000007f0d0d7812 */ /* 0x000fc600078ec0ff */
[----:B------:R-:W-:Y:S01]  /*16360*/  IMAD.IADD R3, R3, 0x1, R0 ;  /* 0x0000000103037824 */ /* 0x000fe200078e0200 */
[----:B------:R-:W-:Y:S01]  /*16370*/  @P1 LOP3.LUT R16, R16, 0x1, RZ, 0xfc, !PT ;  /* 0x0000000110101812 */ /* 0x000fe200078efcff */
[----:B------:R-:W-:Y:S01]  /*16380*/  IMAD R23, R18, UR5, RZ ;  /* 0x0000000512177c24 */ /* 0x000fe2000f8e02ff */
[----:B------:R-:W-:Y:S01]  /*16390*/  IADD3 R10, P1, R10, UR6, RZ ;  /* 0x000000060a0a7c10 */ /* 0x000fe2000ff3e0ff */
[----:B------:R-:W-:Y:S02]  /*163a0*/  IMAD.MOV.U32 R0, RZ, RZ, -0xa0 ;  /* 0xffffff60ff007424 */ /* 0x000fe400078e00ff */
[----:B------:R-:W-:Y:S01]  /*163b0*/  IMAD.WIDE.U32 R2, R18, UR4, R2 ;  /* 0x0000000412027c25 */ /* 0x000fe2000f8e0002 */
[----:B------:R-:W-:Y:S02]  /*163c0*/  SHF.R.U32.HI R13, RZ, 0x2, R13 ;  /* 0x00000002ff0d7819 */ /* 0x000fe4000001160d */
[----:B------:R-:W-:Y:S01]  /*163d0*/  IADD3.X R19, R11, UR7, R23, P1, !PT ;  /* 0x000000070b137c10 */ /* 0x000fe20008ffe417 */
[----:B------:R-:W-:Y:S01]  /*163e0*/  IMAD R9, R9, R0, UR38 ;  /* 0x0000002609097e24 */ /* 0x000fe2000f8e0200 */
[----:B------:R-:W-:Y:S01]  /*163f0*/  IADD3 R24, P1, R2, UR6, RZ ;  /* 0x0000000602187c10 */ /* 0x000fe2000ff3e0ff */
[----:B------:R-:W-:-:S02]  /*16400*/  UMOV UR4, 0xffffffff ;  /* 0xffffffff00047882 */ /* 0x000fc40000000000 */
[----:B------:R-:W-:Y:S01]  /*16410*/  IMAD.IADD R9, R9, 0x1, -R13 ;  /* 0x0000000109097824 */ /* 0x000fe200078e0a0d */
[----:B------:R-:W-:Y:S02]  /*16420*/  IADD3.X R23, R23, UR7, R3, P1, !PT ;  /* 0x0000000717177c10 */ /* 0x000fe40008ffe403 */
[----:B------:R-:W-:Y:S02]  /*16430*/  ISETP.GE.AND P0, PT, R21, R14, PT ;  /* 0x0000000e1500720c */ /* 0x000fe40003f06270 */
[----:B------:R-:W-:Y:S01]  /*16440*/  ISETP.GE.AND P5, PT, R9, 0x1, PT ;  /* 0x000000010900780c */ /* 0x000fe20003fa6270 */
[----:B--2---:R-:W-:Y:S01]  /*16450*/  IMAD R20, R28, 0x2800, R12 ;  /* 0x000028001c147824 */ /* 0x004fe200078e020c */
[----:B------:R-:W-:Y:S11]  /*16460*/  BRA.DIV UR4, `(.L_x_1194) ;  /* 0x0000004a04b87947 */ /* 0x000ff6000b800000 */
[----:B------:R-:W0:Y:S01]  /*16470*/  S2R R11, SR_TID.X ;  /* 0x00000000000b7919 */ /* 0x000e220000002100 */
[C---:B------:R-:W-:Y:S02]  /*16480*/  ISETP.GE.AND P2, PT, R9.reuse, 0x81, PT ;  /* 0x000000810900780c */ /* 0x040fe40003f46270 */
[----:B------:R-:W-:Y:S01]  /*16490*/  LOP3.LUT R16, R16, 0xffffffef, RZ, 0xc0, !PT ;  /* 0xffffffef10107812 */ /* 0x000fe200078ec0ff */
[----:B------:R-:W1:Y:S01]  /*164a0*/  SHFL.IDX PT, R2, R10, RZ, 0x1c1f ;  /* 0x001c1fff0a027589 */ /* 0x000e6200000e0000 */
[C---:B------:R-:W-:Y:S02]  /*164b0*/  ISETP.GE.AND P4, PT, R9.reuse, 0x21, PT ;  /* 0x000000210900780c */ /* 0x040fe40003f86270 */
[----:B------:R-:W-:Y:S01]  /*164c0*/  ISETP.GE.AND P3, PT, R9, 0x41, PT ;  /* 0x000000410900780c */ /* 0x000fe20003f66270 */
[----:B------:R-:W2:Y:S04]  /*164d0*/  SHFL.IDX PT, R0, R19, RZ, 0x1c1f ;  /* 0x001c1fff13007589 */ /* 0x000ea800000e0000 */
[----:B------:R-:W3:Y:S02]  /*164e0*/  SHFL.IDX PT, R12, R10, 0x1, 0x1c1f ;  /* 0x003c1f000a0c7f89 */ /* 0x000ee400000e0000 */
[----:B------:R-:W-:Y:S01]  /*164f0*/  @P2 LOP3.LUT R16, R16, 0x10, RZ, 0xfc, !PT ;  /* 0x0000001010102812 */ /* 0x000fe200078efcff */
[----:B0-----:R-:W-:-:S05]  /*16500*/  IMAD.SHL.U32 R11, R11, 0x10, RZ ;  /* 0x000000100b0b7824 */ /* 0x001fca00078e00ff */
[----:B------:R-:W-:-:S04]  /*16510*/  LOP3.LUT R11, R11, 0x30, RZ, 0xc0, !PT ;  /* 0x000000300b0b7812 */ /* 0x000fc800078ec0ff */
[----:B-1----:R-:W-:-:S05]  /*16520*/  IADD3 R2, P1, R11, R2, RZ ;  /* 0x000000020b027210 */ /* 0x002fca0007f3e0ff */
[----:B--2---:R-:W-:Y:S01]  /*16530*/  IMAD.X R3, RZ, RZ, R0, P1 ;  /* 0x000000ffff037224 */ /* 0x004fe200008e0600 */
[----:B------:R-:W-:Y:S01]  /*16540*/  ISETP.LT.OR P1, PT, R9, 0x1, P0 ;  /* 0x000000010900780c */ /* 0x000fe20000721670 */
[----:B------:R-:W-:-:S12]  /*16550*/  IMAD.IADD R0, R17, 0x1, R20 ;  /* 0x0000000111007824 */ /* 0x000fd800078e0214 */
[----:B------:R0:W-:Y:S01]  /*16560*/  LDGSTS.E.BYPASS.LTC128B.128 [R0+0x6000], desc[UR54][R2.64], !P1 ;  /* 0x0600000002007fae */ /* 0x0001e2000c901d76 */
[----:B---3--:R-:W-:-:S03]  /*16570*/  IADD3 R12, P1, R11, R12, RZ ;  /* 0x0000000c0b0c7210 */ /* 0x008fc60007f3e0ff */
[----:B0-----:R-:W0:Y:S02]  /*16580*/  SHFL.IDX PT, R2, R19, 0x1, 0x1c1f ;  /* 0x003c1f0013027f89 */ /* 0x001e2400000e0000 */
[----:B0-----:R-:W-:Y:S01]  /*16590*/  IMAD.X R13, RZ, RZ, R2, P1 ;  /* 0x000000ffff0d7224 */ /* 0x001fe200008e0602 */
[----:B------:R-:W-:Y:S01]  /*165a0*/  ISETP.LT.OR P1, PT, R9, 0x21, P0 ;  /* 0x000000210900780c */ /* 0x000fe20000721670 */
[----:B------:R-:W-:Y:S04]  /*165b0*/  SHFL.IDX PT, R2, R19, 0x2, 0x1c1f ;  /* 0x005c1f0013027f89 */ /* 0x000fe800000e0000 */
[----:B------:R-:W-:Y:S08]  /*165c0*/  SHFL.IDX PT, R19, R19, 0x3, 0x1c1f ;  /* 0x007c1f0013137f89 */ /* 0x000ff000000e0000 */
[----:B------:R0:W-:Y:S04]  /*165d0*/  LDGSTS.E.BYPASS.LTC128B.128 [R0+0x6800], desc[UR54][R12.64], !P1 ;  /* 0x068000000c007fae */ /* 0x0001e8000c901d76 */
[----:B0-----:R-:W0:Y:S02]  /*165e0*/  SHFL.IDX PT, R12, R10, 0x2, 0x1c1f ;  /* 0x005c1f000a0c7f89 */ /* 0x001e2400000e0000 */
[----:B0-----:R-:W-:-:S05]  /*165f0*/  IADD3 R12, P1, R11, R12, RZ ;  /* 0x0000000c0b0c7210 */ /* 0x001fca0007f3e0ff */
[----:B------:R-:W-:Y:S01]  /*16600*/  IMAD.X R13, RZ, RZ, R2, P1 ;  /* 0x000000ffff0d7224 */ /* 0x000fe200008e0602 */
[----:B------:R-:W-:Y:S01]  /*16610*/  ISETP.LT.OR P1, PT, R9, 0x41, P0 ;  /* 0x000000410900780c */ /* 0x000fe20000721670 */
[----:B------:R-:W0:-:S12]  /*16620*/  SHFL.IDX PT, R2, R10, 0x3, 0x1c1f ;  /* 0x007c1f000a027f89 */ /* 0x000e1800000e0000 */
[----:B------:R-:W-:Y:S01]  /*16630*/  LDGSTS.E.BYPASS.LTC128B.128 [R0+0x7000], desc[UR54][R12.64], !P1 ;  /* 0x070000000c007fae */ /* 0x000fe2000c901d76 */
[----:B0-----:R-:W-:-:S05]  /*16640*/  IADD3 R2, P1, R11, R2, RZ ;  /* 0x000000020b027210 */ /* 0x001fca0007f3e0ff */
[----:B------:R-:W-:Y:S01]  /*16650*/  IMAD.X R3, RZ, RZ, R19, P1 ;  /* 0x000000ffff037224 */ /* 0x000fe200008e0613 */
[----:B------:R-:W-:-:S13]  /*16660*/  ISETP.LT.OR P1, PT, R9, 0x61, P0 ;  /* 0x000000610900780c */ /* 0x000fda0000721670 */
[----:B------:R0:W-:Y:S01]  /*16670*/  LDGSTS.E.BYPASS.LTC128B.128 [R0+0x7800], desc[UR54][R2.64], !P1 ;  /* 0x0780000002007fae */ /* 0x0001e2000c901d76 */
[----:B------:R-:W-:-:S03]  /*16680*/  ISETP.GE.AND P1, PT, R9, 0x61, PT ;  /* 0x000000610900780c */ /* 0x000fc60003f26270 */
[----:B0-----:R0:W1:Y:S04]  /*16690*/  SHFL.IDX PT, R3, R23, RZ, 0x1c1f ;  /* 0x001c1fff17037589 */ /* 0x00106800000e0000 */
[----:B------:R0:W2:Y:S06]  /*166a0*/  SHFL.IDX PT, R2, R24, RZ, 0x1c1f ;  /* 0x001c1fff18027589 */ /* 0x0000ac00000e0000 */
.L_x_1283:
[----:B------:R-:W3:Y:S01]  /*166b0*/  S2R R10, SR_TID.X ;  /* 0x00000000000a7919 */ /* 0x000ee20000002100 */
[----:B------:R-:W-:Y:S01]  /*166c0*/  ISETP.LT.OR P0, PT, R9, 0x81, P0 ;  /* 0x000000810900780c */ /* 0x000fe20000701670 */
[----:B---3--:R-:W-:-:S05]  /*166d0*/  IMAD.SHL.U32 R10, R10, 0x10, RZ ;  /* 0x000000100a0a7824 */ /* 0x008fca00078e00ff */
[----:B------:R-:W-:-:S04]  /*166e0*/  LOP3.LUT R10, R10, 0x30, RZ, 0xc0, !PT ;  /* 0x000000300a0a7812 */ /* 0x000fc800078ec0ff */
[----:B--2---:R-:W-:-:S05]  /*166f0*/  IADD3 R2, P2, R10, R2, RZ ;  /* 0x000000020a027210 */ /* 0x004fca0007f5e0ff */
[----:B-1----:R-:W-:-:S05]  /*16700*/  IMAD.X R3, RZ, RZ, R3, P2 ;  /* 0x000000ffff037224 */ /* 0x002fca00010e0603 */
[----:B------:R-:W-:Y:S01]  /*16710*/  @!PT LDS RZ, [RZ] ;  /* 0x00000000fffff984 */ /* 0x000fe20000000800 */
[----:B------:R-:W-:Y:S01]  /*16720*/  @!PT LDS RZ, [RZ] ;  /* 0x00000000fffff984 */ /* 0x000fe20000000800 */
[----:B------:R-:W-:Y:S01]  /*16730*/  @!PT LDS RZ, [RZ] ;  /* 0x00000000fffff984 */ /* 0x000fe20000000800 */
[----:B------:R1:W-:Y:S01]  /*16740*/  LDGSTS.E.BYPASS.LTC128B.128 [R0+0x8000], desc[UR54][R2.64], !P0 ;  /* 0x0800000002007fae */ /* 0x0003e2000c101d76 */
[----:B------:R-:W-:Y:S01]  /*16750*/  PLOP3.LUT P0, PT, PT, PT, PT, 0x80, 0x0 ;  /* 0x000000000000781c */ /* 0x000fe20003f0f070 */
[----:B------:R-:W-:-:S12]  /*16760*/  NOP ;  /* 0x0000000000007918 */ /* 0x000fd80000000000 */
.L_x_1195:
[----:B------:R-:W-:Y:S02]  /*16770*/  PLOP3.LUT P2, PT, P2, P0, PT, 0xa2, 0x0 ;  /* 0x000000000000781c */ /* 0x000fe40001741472 */
[----:B------:R-:W-:-:S08]  /*16780*/  @P0 R2UR P2, UR4, R4 ;  /* 0x00000000040402ca */ /* 0x000fd00000040000 */
[----:B------:R-:W-:-:S05]  /*16790*/  @P0 PLOP3.LUT P0, PT, P2, PT, PT, 0x80, 0x0 ;  /* 0x000000000000081c */ /* 0x000fca000170f070 */
[----:B------:R-:W-:Y:S01]  /*167a0*/  @!P2 SYNCS.ARRIVE.TRANS64.RED.A0T1 RZ, [UR4+0x13270], RZ ;  /* 0x013270ffffffa9a7 */ /* 0x000fe20008200404 */
[----:B------:R-:W-:Y:S07]  /*167b0*/  @!P2 ARRIVES.LDGSTSBAR.64.TRANSCNT [UR4+0x13270] ;  /* 0x01327000ff00a9b0 */ /* 0x000fee0008000a84 */
[----:B------:R-:W-:Y:S05]  /*167c0*/  @P0 BRA.U.ANY `(.L_x_1195) ;  /* 0xfffffffd00e80947 */ /* 0x000fea000393ffff */
[----:B------:R-:W-:Y:S01]  /*167d0*/  NOP ;  /* 0x0000000000007918 */ /* 0x000fe20000000000 */
[----:B-1----:R-:W-:-:S05]  /*167e0*/  IMAD.U32 R2, RZ, RZ, UR44 ;  /* 0x0000002cff027e24 */ /* 0x002fca000f8e00ff */
[----:B------:R-:W-:-:S13]  /*167f0*/  ISETP.NE.AND P6, PT, R2, 0x3, PT ;  /* 0x000000030200780c */ /* 0x000fda0003fc5270 */
[----:B------:R-:W-:Y:S05]  /*16800*/  @!P6 BRA `(.L_x_1196) ;  /* 0x000000000004e947 */ /* 0x000fea0003800000 */
[----:B------:R-:W-:Y:S01]  /*16810*/  BPT.TRAP 0x1 ;  /* 0x000000040000795c */ /* 0x000fe20000300000 */
.L_x_1196:
[----:B------:R1:W-:Y:S01]  /*16820*/  SYNCS.ARRIVE.TRANS64.A1T0 RZ, [R4+URZ+0x13270], RZ ;  /* 0x013270ff04ff79a7 */ /* 0x0003e2000810003f */
[----:B------:R-:W-:Y:S05]  /*16830*/  @!P6 BRA `(.L_x_1197) ;  /* 0x000000000004e947 */ /* 0x000fea0003800000 */
[----:B------:R-:W-:Y:S01]  /*16840*/  BPT.TRAP 0x1 ;  /* 0x000000040000795c */ /* 0x000fe20000300000 */
.L_x_1197:
[----:B------:R-:W2:Y:S01]  /*16850*/  LDL R2, [R1+0x14] ;  /* 0x0000140001027983 */ /* 0x000ea20000100800 */
[----:B------:R-:W-:Y:S01]  /*16860*/  BSSY B0, `(.L_x_1198) ;  /* 0x0000003000007945 */ /* 0x000fe20003800000 */
[----:B--2---:R-:W2:Y:S03]  /*16870*/  SYNCS.PHASECHK.TRANS64.TRYWAIT P0, [R4+URZ+0x13240], R2 ;  /* 0x01324002040075a7 */ /* 0x004ea6000800017f */
[----:B--2---:R-:W-:Y:S05]  /*16880*/  @!P0 BRA `(.L_x_1199) ;  /* 0x0000004c00448947 */ /* 0x004fea0003800000 */
.L_x_1284:
[----:B------:R-:W-:Y:S05]  /*16890*/  BSYNC B0 ;  /* 0x0000000000007941 */ /* 0x000fea0003800000 */
.L_x_1198:
[----:B------:R-:W-:Y:S01]  /*168a0*/  ULDC.64 UR4, c[0x0][0x300] ;  /* 0x0000c00000047ab9 */ /* 0x000fe20000000a00 */
[----:B------:R-:W-:Y:S01]  /*168b0*/  ULDC.64 UR6, c[0x0][0x310] ;  /* 0x0000c40000067ab9 */ /* 0x000fe20000000a00 */
[----:B------:R-:W-:Y:S02]  /*168c0*/  IMAD R9, R25, UR4, RZ ;  /* 0x0000000419097c24 */ /* 0x000fe4000f8e02ff */
[----:B--2---:R-:W-:-:S04]  /*168d0*/  IMAD.WIDE.U32 R2, R7, UR4, RZ ;  /* 0x0000000407027c25 */ /* 0x004fc8000f8e00ff */
[----:B------:R-:W-:Y:S02]  /*168e0*/  IMAD R9, R7, UR5, R9 ;  /* 0x0000000507097c24 */ /* 0x000fe4000f8e0209 */
[----:B------:R-:W-:Y:S02]  /*168f0*/  IMAD R27, R27, UR6, RZ ;  /* 0x000000061b1b7c24 */ /* 0x000fe4000f8e02ff */
        /* <DEDUP_REMOVED lines=24> */
[----:B------:R-:W2:Y:S01]  /*16a80*/  S2R R2, SR_TID.X ;  /* 0x0000000000027919 */ /* 0x000ea20000002100 */
[----:B------:R-:W3:Y:S01]  /*16a90*/  LDC R10, c[0x0][0x2f4] ;  /* 0x0000bd00ff0a7b82 */ /* 0x000ee20000000800 */
[----:B------:R-:W4:Y:S04]  /*16aa0*/  SHFL.IDX PT, R3, R5, RZ, 0x1c1f ;  /* 0x001c1fff05037589 */ /* 0x000f2800000e0000 */
[----:B------:R-:W-:Y:S04]  /*16ab0*/  SHFL.IDX PT, R7, R7, RZ, 0x1c1f ;  /* 0x001c1fff07077589 */ /* 0x000fe800000e0000 */
[----:B------:R-:W-:Y:S01]  /*16ac0*/  SHFL.IDX PT, R14, R8, RZ, 0x1c1f ;  /* 0x001c1fff080e7589 */ /* 0x000fe200000e0000 */
[----:B--2---:R-:W-:-:S03]  /*16ad0*/  IMAD.SHL.U32 R9, R2, 0x10, RZ ;  /* 0x0000001002097824 */ /* 0x004fc600078e00ff */
[----:B------:R-:W2:Y:S02]  /*16ae0*/  SHFL.IDX PT, R2, R6, RZ, 0x1c1f ;  /* 0x001c1fff06027589 */ /* 0x000ea400000e0000 */
[----:B------:R-:W-:-:S04]  /*16af0*/  LOP3.LUT R9, R9, 0x30, RZ, 0xc0, !PT ;  /* 0x0000003009097812 */ /* 0x000fc800078ec0ff */
[C---:B----4-:R-:W-:Y:S02]  /*16b00*/  @P5 IADD3 R3, P0, R9.reuse, R3, RZ ;  /* 0x0000000309035210 */ /* 0x050fe40007f1e0ff */
[----:B---3--:R-:W-:-:S03]  /*16b10*/  ISETP.GE.AND P2, PT, R9, R10, PT ;  /* 0x0000000a0900720c */ /* 0x008fc60003f46270 */
[----:B--2---:R-:W-:-:S05]  /*16b20*/  @P5 IMAD.X R2, RZ, RZ, R2, P0 ;  /* 0x000000ffff025224 */ /* 0x004fca00000e0602 */
[----:B------:R-:W-:-:S04]  /*16b30*/  @P5 LOP3.LUT R3, R3, R2, RZ, 0x3c, !PT ;  /* 0x0000000203035212 */ /* 0x000fc800078e3cff */
[----:B------:R-:W-:-:S04]  /*16b40*/  @P5 LOP3.LUT R2, R3, R2, RZ, 0x3c, !PT ;  /* 0x0000000203025212 */ /* 0x000fc800078e3cff */
[----:B------:R-:W-:-:S05]  /*16b50*/  @P5 LOP3.LUT R3, R3, R2, RZ, 0x3c, !PT ;  /* 0x0000000203035212 */ /* 0x000fca00078e3cff */
        /* <DEDUP_REMOVED lines=14> */
[----:B---3--:R-:W-:-:S05]  /*16c40*/  @P3 IMAD.X R2, RZ, RZ, R2, P0 ;  /* 0x000000ffff023224 */ /* 0x008fca00000e0602 */
[----:B------:R-:W-:-:S04]  /*16c50*/  @P3 LOP3.LUT R3, R3, R2, RZ, 0x3c, !PT ;  /* 0x0000000203033212 */ /* 0x000fc800078e3cff */
[----:B------:R-:W-:-:S04]  /*16c60*/  @P3 LOP3.LUT R2, R3, R2, RZ, 0x3c, !PT ;  /* 0x0000000203023212 */ /* 0x000fc800078e3cff */
[----:B------:R-:W-:-:S05]  /*16c70*/  @P3 LOP3.LUT R3, R3, R2, RZ, 0x3c, !PT ;  /* 0x0000000203033212 */ /* 0x000fca00078e3cff */
[----:B------:R4:W-:Y:S02]  /*16c80*/  @P3 LDGSTS.E.BYPASS.LTC128B.128 [R0+0xf000], desc[UR54][R2.64], !P2 ;  /* 0x0f00000002003fae */ /* 0x0009e4000d101d76 */
[----:B----4-:R-:W-:-:S05]  /*16c90*/  @P1 IADD3 R2, P0, R9, R5, RZ ;  /* 0x0000000509021210 */ /* 0x010fca0007f1e0ff */
[----:B-----5:R-:W-:-:S05]  /*16ca0*/  @P1 IMAD.X R3, RZ, RZ, R6, P0 ;  /* 0x000000ffff031224 */ /* 0x020fca00000e0606 */
[----:B------:R2:W-:Y:S03]  /*16cb0*/  @P1 LDGSTS.E.BYPASS.LTC128B.128 [R0+0xf800], desc[UR54][R2.64], !P2 ;  /* 0x0f80000002001fae */ /* 0x0005e6000d101d76 */
.L_x_1296:
[----:B------:R-:W-:Y:S01]  /*16cc0*/  LOP3.LUT P0, RZ, R16, 0x10, RZ, 0xc0, !PT ;  /* 0x0000001010ff7812 */ /* 0x000fe2000780c0ff */
[----:B------:R-:W-:-:S12]  /*16cd0*/  BSSY B0, `(.L_x_1201) ;  /* 0x000000d000007945 */ /* 0x000fd80003800000 */
[----:B------:R-:W-:Y:S05]  /*16ce0*/  @!P0 BRA `(.L_x_1202) ;  /* 0x00000000002c8947 */ /* 0x000fea0003800000 */
[----:B--2---:R-:W2:Y:S01]  /*16cf0*/  S2R R2, SR_TID.X ;  /* 0x0000000000027919 */ /* 0x004ea20000002100 */
[----:B------:R-:W3:Y:S01]  /*16d00*/  LDC R3, c[0x0][0x2f4] ;  /* 0x0000bd00ff037b82 */ /* 0x000ee20000000800 */
[----:B--2---:R-:W-:-:S05]  /*16d10*/  IMAD.SHL.U32 R2, R2, 0x10, RZ ;  /* 0x0000001002027824 */ /* 0x004fca00078e00ff */
[----:B------:R-:W-:-:S04]  /*16d20*/  LOP3.LUT R2, R2, 0x30, RZ, 0xc0, !PT ;  /* 0x0000003002027812 */ /* 0x000fc800078ec0ff */
[C---:B---3--:R-:W-:Y:S02]  /*16d30*/  ISETP.GE.AND P1, PT, R2.reuse, R3, PT ;  /* 0x000000030200720c */ /* 0x048fe40003f26270 */
[----:B------:R-:W-:-:S05]  /*16d40*/  IADD3 R2, P0, R2, R14, RZ ;  /* 0x0000000e02027210 */ /* 0x000fca0007f1e0ff */
[----:B------:R-:W-:-:S06]  /*16d50*/  IMAD.X R3, RZ, RZ, R7, P0 ;  /* 0x000000ffff037224 */ /* 0x000fcc00000e0607 */
[----:B------:R-:W-:Y:S01]  /*16d60*/  @!PT LDS RZ, [RZ] ;  /* 0x00000000fffff984 */ /* 0x000fe20000000800 */
[----:B------:R-:W-:Y:S01]  /*16d70*/  @!PT LDS RZ, [RZ] ;  /* 0x00000000fffff984 */ /* 0x000fe20000000800 */
[----:B------:R-:W-:Y:S01]  /*16d80*/  @!PT LDS RZ, [RZ] ;  /* 0x00000000fffff984 */ /* 0x000fe20000000800 */
[----:B------:R3:W-:Y:S02]  /*16d90*/  LDGSTS.E.BYPASS.LTC128B.128 [R0+0x10000], desc[UR54][R2.64], !P1 ;  /* 0x1000000002007fae */ /* 0x0007e4000c901d76 */
.L_x_1202:
[----:B------:R-:W-:Y:S05]  /*16da0*/  BSYNC B0 ;  /* 0x0000000000007941 */ /* 0x000fea0003800000 */
.L_x_1201:
[----:B------:R-:W-:Y:S01]  /*16db0*/  NOP ;  /* 0x0000000000007918 */ /* 0x000fe20000000000 */
[----:B------:R-:W-:-:S13]  /*16dc0*/  PLOP3.LUT P0, PT, PT, PT, PT, 0x80, 0x0 ;  /* 0x000000000000781c */ /* 0x000fda0003f0f070 */
.L_x_1203:
[----:B------:R-:W-:Y:S02]  /*16dd0*/  PLOP3.LUT P1, PT, P1, P0, PT, 0xa2, 0x0 ;  /* 0x000000000000781c */ /* 0x000fe40000f21472 */
[----:B------:R-:W-:-:S08]  /*16de0*/  @P0 R2UR P1, UR4, R4 ;  /* 0x00000000040402ca */ /* 0x000fd00000020000 */
[----:B------:R-:W-:-:S05]  /*16df0*/  @P0 PLOP3.LUT P0, PT, P1, PT, PT, 0x80, 0x0 ;  /* 0x000000000000081c */ /* 0x000fca0000f0f070 */
[----:B------:R-:W-:Y:S01]  /*16e00*/  @!P1 SYNCS.ARRIVE.TRANS64.RED.A0T1 RZ, [UR4+0x13230], RZ ;  /* 0x013230ffffff99a7 */ /* 0x000fe20008200404 */
[----:B------:R-:W-:Y:S07]  /*16e10*/  @!P1 ARRIVES.LDGSTSBAR.64.TRANSCNT [UR4+0x13230] ;  /* 0x01323000ff0099b0 */ /* 0x000fee0008000a84 */
[----:B------:R-:W-:Y:S05]  /*16e20*/  @P0 BRA.U.ANY `(.L_x_1203) ;  /* 0xfffffffd00e80947 */ /* 0x000fea000393ffff */
[----:B------:R-:W-:Y:S01]  /*16e30*/  NOP ;  /* 0x0000000000007918 */ /* 0x000fe20000000000 */
[----:B--23--:R-:W-:-:S05]  /*16e40*/  IMAD.U32 R0, RZ, RZ, UR44 ;  /* 0x0000002cff007e24 */ /* 0x00cfca000f8e00ff */
[----:B------:R-:W-:-:S13]  /*16e50*/  ISETP.NE.AND P2, PT, R0, 0x3, PT ;  /* 0x000000030000780c */ /* 0x000fda0003f45270 */
[----:B------:R-:W-:Y:S05]  /*16e60*/  @!P2 BRA `(.L_x_1204) ;  /* 0x000000000004a947 */ /* 0x000fea0003800000 */
[----:B------:R-:W-:Y:S01]  /*16e70*/  BPT.TRAP 0x1 ;  /* 0x000000040000795c */ /* 0x000fe20000300000 */
.L_x_1204:
[----:B------:R2:W-:Y:S02]  /*16e80*/  SYNCS.ARRIVE.TRANS64.A1T0 RZ, [R4+URZ+0x13230], RZ ;  /* 0x013230ff04ff79a7 */ /* 0x0005e4000810003f */
[----:B------:R-:W-:Y:S05]  /*16e90*/  WARPSYNC.ALL ;  /* 0x0000000000007948 */ /* 0x000fea0003800000 */
[----:B------:R-:W-:Y:S01]  /*16ea0*/  VIADD R0, R17, 0xb000 ;  /* 0x0000b00011007836 */ /* 0x000fe20000000000 */
[----:B------:R-:W-:Y:S01]  /*16eb0*/  USHF.R.S32.HI UR4, URZ, 0x1f, UR40 ;  /* 0x0000001f3f047899 */ /* 0x000fe20008011428 */
[----:B------:R-:W-:Y:S03]  /*16ec0*/  BAR.SYNC.DEFER_BLOCKING 0x8, 0x200 ;  /* 0x0208000000007b1d */ /* 0x000fe60000010000 */
[----:B------:R-:W-:-:S03]  /*16ed0*/  LOP3.LUT P0, RZ, R0, 0x1bf, RZ, 0xc0, !PT ;  /* 0x000001bf00ff7812 */ /* 0x000fc6000780c0ff */
[----:B------:R-:W-:Y:S01]  /*16ee0*/  ULDC.64 UR6, c[0x0][0x298] ;  /* 0x0000a60000067ab9 */ /* 0x000fe20000000a00 */
[----:B------:R-:W-:Y:S01]  /*16ef0*/  BSSY B6, `(.L_x_1205) ;  /* 0x0000016000067945 */ /* 0x000fe20003800000 */
        /* <DEDUP_REMOVED lines=9> */
[----:B-12---:R-:W-:Y:S02]  /*16f90*/  IMAD.U32 R4, RZ, RZ, UR6 ;  /* 0x00000006ff047e24 */ /* 0x006fe4000f8e00ff */
        /* <DEDUP_REMOVED lines=11> */
.L_x_1206:
[----:B------:R-:W-:Y:S05]  /*17050*/  BSYNC B6 ;  /* 0x0000000000067941 */ /* 0x000fea0003800000 */
.L_x_1205:
[----:B------:R3:W5:Y:S01]  /*17060*/  LDL R10, [R1+0x2c] ;  /* 0x00002c00010a7983 */ /* 0x0007620000100800 */
[C---:B------:R-:W-:Y:S01]  /*17070*/  R2UR UR7, R18.reuse ;  /* 0x00000000120772ca */ /* 0x040fe200000e0000 */
[----:B------:R-:W-:Y:S01]  /*17080*/  UISETP.NE.AND UP0, UPT, UR49, URZ, UPT ;  /* 0x0000003f3100728c */ /* 0x000fe2000bf05270 */
[----:B------:R-:W-:Y:S01]  /*17090*/  R2UR UR10, R18 ;  /* 0x00000000120a72ca */ /* 0x000fe200000e0000 */
[----:B------:R-:W4:Y:S01]  /*170a0*/  S2R R19, SR_TID.X ;  /* 0x0000000000137919 */ /* 0x000f220000002100 */
[----:B------:R-:W-:Y:S01]  /*170b0*/  ULDC.64 UR8, c[0x0][0x2d8] ;  /* 0x0000b60000087ab9 */ /* 0x000fe20000000a00 */
[----:B------:R-:W-:Y:S01]  /*170c0*/  UMOV UR4, UR38 ;  /* 0x0000002600047c82 */ /* 0x000fe20008000000 */
[----:B------:R-:W-:Y:S01]  /*170d0*/  UMOV UR5, UR45 ;  /* 0x0000002d00057c82 */ /* 0x000fe20008000000 */
[----:B------:R-:W-:Y:S01]  /*170e0*/  UISETP.NE.AND UP1, UPT, UR48, URZ, UPT ;  /* 0x0000003f3000728c */ /* 0x000fe2000bf25270 */
[----:B------:R-:W-:Y:S01]  /*170f0*/  PLOP3.LUT P0, PT, PT, PT, UP0, 0x80, 0x0 ;  /* 0x000000000000781c */ /* 0x000fe20003f0f008 */
[----:B------:R-:W-:Y:S01]  /*17100*/  USHF.R.S32.HI UR6, URZ, 0x1f, UR41 ;  /* 0x0000001f3f067899 */ /* 0x000fe20008011429 */
[----:B------:R-:W-:Y:S01]  /*17110*/  PLOP3.LUT P1, PT, PT, PT, UP0, 0x80, 0x0 ;  /* 0x000000000000781c */ /* 0x000fe20003f2f008 */
[----:B------:R-:W0:Y:S02]  /*17120*/  LDC R9, c[0x0][0x448] ;  /* 0x00011200ff097b82 */ /* 0x000e240000000800 */
[----:B------:R-:W-:-:S02]  /*17130*/  UIMAD.WIDE.U32 UR4, UR7, UR8, UR4 ;  /* 0x00000008070472a5 */ /* 0x000fc4000f8e0004 */
[----:B------:R-:W-:Y:S02]  /*17140*/  USEL UR6, UR6, URZ, !UP1 ;  /* 0x0000003f06067287 */ /* 0x000fe4000c800000 */
[----:B------:R-:W-:Y:S02]  /*17150*/  UIMAD UR5, UR10, UR9, UR5 ;  /* 0x000000090a0572a4 */ /* 0x000fe4000f8e0205 */
[----:B------:R-:W-:Y:S01]  /*17160*/  USEL UR7, UR41, URZ, !UP1 ;  /* 0x0000003f29077287 */ /* 0x000fe2000c800000 */
[----:B------:R-:W-:Y:S01]  /*17170*/  ULDC.64 UR8, c[0x0][0x2e0] ;  /* 0x0000b80000087ab9 */ /* 0x000fe20000000a00 */
[----:B------:R-:W-:Y:S01]  /*17180*/  @UP0 ULDC UR10, c[0x0][0x44c] ;  /* 0x00011300000a0ab9 */ /* 0x000fe20000000800 */
[----:B------:R-:W-:Y:S02]  /*17190*/  UIMAD UR6, UR6, UR8, URZ ;  /* 0x00000008060672a4 */ /* 0x000fe4000f8e023f */
[----:B------:R-:W-:Y:S02]  /*171a0*/  UIMAD.WIDE.U32 UR4, UR7, UR8, UR4 ;  /* 0x00000008070472a5 */ /* 0x000fe4000f8e0004 */
[----:B------:R-:W-:-:S03]  /*171b0*/  UIMAD UR6, UR7, UR9, UR6 ;  /* 0x00000009070672a4 */ /* 0x000fc6000f8e0206 */
[----:B------:R-:W-:Y:S01]  /*171c0*/  @UP0 ULDC UR7, c[0x0][0x44c] ;  /* 0x0001130000070ab9 */ /* 0x000fe20000000800 */
[C---:B----4-:R-:W-:Y:S01]  /*171d0*/  LOP3.LUT R20, R19.reuse, 0x7f, RZ, 0xc0, !PT ;  /* 0x0000007f13147812 */ /* 0x050fe200078ec0ff */
[----:B------:R-:W-:Y:S01]  /*171e0*/  IMAD.SHL.U32 R19, R19, 0x20, RZ ;  /* 0x0000002013137824 */ /* 0x000fe200078e00ff */
[----:B------:R-:W-:Y:S02]  /*171f0*/  ULDC.64 UR8, c[0x0][0x280] ;  /* 0x0000a00000087ab9 */ /* 0x000fe40000000a00 */
[----:B------:R-:W-:-:S04]  /*17200*/  SHF.R.U32.HI R20, RZ, 0x2, R20 ;  /* 0x00000002ff147819 */ /* 0x000fc80000011614 */
[----:B------:R-:W-:-:S05]  /*17210*/  LOP3.LUT R19, R20, 0x60, R19, 0xf8, !PT ;  /* 0x0000006014137812 */ /* 0x000fca00078ef813 */
[----:B------:R-:W-:-:S04]  /*17220*/  IMAD.IADD R6, R19, 0x1, R22 ;  /* 0x0000000113067824 */ /* 0x000fc800078e0216 */
[----:B------:R-:W-:Y:S01]  /*17230*/  @P0 IMAD.HI.U32 R0, R6, UR7, RZ ;  /* 0x0000000706000c27 */ /* 0x000fe2000f8e00ff */
[----:B------:R-:W-:-:S03]  /*17240*/  @UP0 ULDC UR7, c[0x0][0x450] ;  /* 0x0001140000070ab9 */ /* 0x000fc60000000800 */
[----:B------:R-:W-:Y:S01]  /*17250*/  IMAD.MOV.U32 R7, RZ, RZ, R6 ;  /* 0x000000ffff077224 */ /* 0x000fe200078e0006 */
[----:B------:R-:W-:Y:S01]  /*17260*/  @P1 SHF.R.U32.HI R7, RZ, UR7, R0 ;  /* 0x00000007ff071c19 */ /* 0x000fe20008011600 */
[----:B------:R-:W-:Y:S01]  /*17270*/  UIADD3 UR6, UR5, UR6, URZ ;  /* 0x0000000605067290 */ /* 0x000fe2000fffe03f */
[----:B-12---:R-:W-:Y:S02]  /*17280*/  IMAD.U32 R4, RZ, RZ, UR4 ;  /* 0x00000004ff047e24 */ /* 0x006fe4000f8e00ff */
[----:B------:R-:W-:Y:S01]  /*17290*/  SHF.R.S32.HI R0, RZ, 0x1f, R7 ;  /* 0x0000001fff007819 */ /* 0x000fe20000011407 */
[----:B------:R-:W-:Y:S01]  /*172a0*/  IMAD.U32 R5, RZ, RZ, UR5 ;  /* 0x00000005ff057e24 */ /* 0x000fe2000f8e00ff */
[----:B------:R-:W-:-:S03]  /*172b0*/  ULDC.64 UR4, c[0x0][0x2d0] ;  /* 0x0000b40000047ab9 */ /* 0x000fc60000000a00 */
[----:B------:R-:W-:-:S04]  /*172c0*/  IMAD R0, R0, UR4, RZ ;  /* 0x0000000400007c24 */ /* 0x000fc8000f8e02ff */
[----:B------:R-:W-:Y:S02]  /*172d0*/  IMAD R8, R7, UR5, R0 ;  /* 0x0000000507087c24 */ /* 0x000fe4000f8e0200 */
[----:B------:R-:W-:Y:S02]  /*172e0*/  IMAD.MOV R0, RZ, RZ, -R7 ;  /* 0x000000ffff007224 */ /* 0x000fe400078e0a07 */
[----:B------:R-:W-:Y:S01]  /*172f0*/  IMAD.U32 R3, RZ, RZ, UR6 ;  /* 0x00000006ff037e24 */ /* 0x000fe2000f8e00ff */
[----:B------:R-:W-:Y:S01]  /*17300*/  ULDC.64 UR6, c[0x0][0x2c8] ;  /* 0x0000b20000067ab9 */ /* 0x000fe20000000a00 */
[----:B------:R-:W-:Y:S02]  /*17310*/  IMAD.MOV.U32 R2, RZ, RZ, R4 ;  /* 0x000000ffff027224 */ /* 0x000fe400078e0004 */
[----:B0-----:R-:W-:Y:S02]  /*17320*/  IMAD R0, R9, R0, R6 ;  /* 0x0000000009007224 */ /* 0x001fe400078e0206 */
[----:B------:R-:W-:-:S03]  /*17330*/  IMAD.WIDE.U32 R4, R7, UR4, R2 ;  /* 0x0000000407047c25 */ /* 0x000fc6000f8e0002 */
[----:B------:R-:W-:Y:S01]  /*17340*/  SHF.R.S32.HI R7, RZ, 0x1f, R0 ;  /* 0x0000001fff077819 */ /* 0x000fe20000011400 */
[----:B------:R-:W-:-:S04]  /*17350*/  IMAD.IADD R5, R5, 0x1, R8 ;  /* 0x0000000105057824 */ /* 0x000fc800078e0208 */
[----:B------:R-:W-:Y:S02]  /*17360*/  IMAD R7, R7, UR6, RZ ;  /* 0x0000000607077c24 */ /* 0x000fe4000f8e02ff */
[----:B------:R-:W-:-:S04]  /*17370*/  IMAD.WIDE.U32 R4, R0, UR6, R4 ;  /* 0x0000000600047c25 */ /* 0x000fc8000f8e0004 */
[----:B------:R-:W-:Y:S01]  /*17380*/  IMAD R7, R0, UR7, R7 ;  /* 0x0000000700077c24 */ /* 0x000fe2000f8e0207 */
[----:B------:R-:W-:-:S04]  /*17390*/  IADD3 R0, P0, R4, UR8, RZ ;  /* 0x0000000804007c10 */ /* 0x000fc8000ff1e0ff */
[----:B------:R-:W-:Y:S02]  /*173a0*/  IADD3.X R4, R5, UR9, R7, P0, !PT ;  /* 0x0000000905047c10 */ /* 0x000fe400087fe407 */
[----:B------:R-:W-:Y:S02]  /*173b0*/  PLOP3.LUT P0, PT, PT, PT, UP0, 0x80, 0x0 ;  /* 0x000000000000781c */ /* 0x000fe40003f0f008 */
[----:B------:R-:W-:Y:S01]  /*173c0*/  PLOP3.LUT P1, PT, PT, PT, UP0, 0x80, 0x0 ;  /* 0x000000000000781c */ /* 0x000fe20003f2f008 */
[----:B------:R-:W-:Y:S01]  /*173d0*/  VIADD R5, R6, 0x80 ;  /* 0x0000008006057836 */ /* 0x000fe20000000000 */
[----:B------:R-:W0:Y:S03]  /*173e0*/  S2R R20, SR_TID.X ;  /* 0x0000000000147919 */ /* 0x000e260000002100 */
[----:B------:R-:W-:-:S06]  /*173f0*/  IMAD.MOV.U32 R6, RZ, RZ, R5 ;  /* 0x000000ffff067224 */ /* 0x000fcc00078e0005 */
[----:B------:R-:W-:Y:S01]  /*17400*/  @P0 IMAD.HI.U32 R7, R5, UR10, RZ ;  /* 0x0000000a05070c27 */ /* 0x000fe2000f8e00ff */
[----:B------:R-:W-:-:S04]  /*17410*/  @UP0 ULDC UR10, c[0x0][0x450] ;  /* 0x00011400000a0ab9 */ /* 0x000fc80000000800 */
[----:B------:R-:W-:-:S05]  /*17420*/  @P1 SHF.R.U32.HI R6, RZ, UR10, R7 ;  /* 0x0000000aff061c19 */ /* 0x000fca0008011607 */
[----:B------:R-:W-:-:S04]  /*17430*/  IMAD.MOV R7, RZ, RZ, -R6 ;  /* 0x000000ffff077224 */ /* 0x000fc800078e0a06 */
[----:B------:R-:W-:Y:S01]  /*17440*/  IMAD R5, R9, R7, R5 ;  /* 0x0000000709057224 */ /* 0x000fe200078e0205 */
[----:B------:R-:W-:Y:S01]  /*17450*/  SHF.R.S32.HI R7, RZ, 0x1f, R6 ;  /* 0x0000001fff077819 */ /* 0x000fe20000011406 */
[----:B------:R-:W-:-:S04]  /*17460*/  IMAD.WIDE.U32 R2, R6, UR4, R2 ;  /* 0x0000000406027c25 */ /* 0x000fc8000f8e0002 */
[----:B------:R-:W-:Y:S01]  /*17470*/  IMAD R7, R7, UR4, RZ ;  /* 0x0000000407077c24 */ /* 0x000fe2000f8e02ff */
[----:B------:R-:W-:-:S03]  /*17480*/  ULDC UR4, c[0x0][0x2b8] ;  /* 0x0000ae0000047ab9 */ /* 0x000fc60000000800 */
[----:B------:R-:W-:Y:S01]  /*17490*/  IMAD R7, R6, UR5, R7 ;  /* 0x0000000506077c24 */ /* 0x000fe2000f8e0207 */
[----:B------:R-:W-:-:S03]  /*174a0*/  SHF.R.S32.HI R6, RZ, 0x1f, R5 ;  /* 0x0000001fff067819 */ /* 0x000fc60000011405 */
[----:B------:R-:W-:Y:S02]  /*174b0*/  IMAD.IADD R3, R3, 0x1, R7 ;  /* 0x0000000103037824 */ /* 0x000fe400078e0207 */
[----:B------:R-:W-:Y:S02]  /*174c0*/  IMAD R6, R6, UR6, RZ ;  /* 0x0000000606067c24 */ /* 0x000fe4000f8e02ff */
[----:B------:R-:W-:-:S04]  /*174d0*/  IMAD.WIDE.U32 R2, R5, UR6, R2 ;  /* 0x0000000605027c25 */ /* 0x000fc8000f8e0002 */
[----:B0-----:R-:W-:Y:S02]  /*174e0*/  IMAD.SHL.U32 R19, R20, 0x10, RZ ;  /* 0x0000001014137824 */ /* 0x001fe400078e00ff */
[----:B------:R-:W-:Y:S01]  /*174f0*/  IMAD R6, R5, UR7, R6 ;  /* 0x0000000705067c24 */ /* 0x000fe2000f8e0206 */
[----:B------:R-:W-:Y:S02]  /*17500*/  IADD3 R5, P0, R2, UR8, RZ ;  /* 0x0000000802057c10 */ /* 0x000fe4000ff1e0ff */
[----:B------:R-:W-:Y:S02]  /*17510*/  LOP3.LUT R19, R19, 0x30, RZ, 0xc0, !PT ;  /* 0x0000003013137812 */ /* 0x000fe400078ec0ff */
[----:B------:R-:W-:Y:S02]  /*17520*/  IADD3.X R7, R3, UR9, R6, P0, !PT ;  /* 0x0000000903077c10 */ /* 0x000fe400087fe406 */
[----:B------:R-:W-:Y:S01]  /*17530*/  ISETP.GE.AND P0, PT, R19, UR4, PT ;  /* 0x0000000413007c0c */ /* 0x000fe2000bf06270 */
[----:B------:R-:W-:Y:S01]  /*17540*/  UMOV UR4, 0xffffffff ;  /* 0xffffffff00047882 */ /* 0x000fe20000000000 */
[----:B------:R-:W-:-:S04]  /*17550*/  LOP3.LUT R20, R20, 0x7f, RZ, 0xc0, !PT ;  /* 0x0000007f14147812 */ /* 0x000fc800078ec0ff */
[----:B------:R-:W-:Y:S01]  /*17560*/  SHF.R.U32.HI R20, RZ, 0x2, R20 ;  /* 0x00000002ff147819 */ /* 0x000fe20000011614 */
[----:B---3--:R-:W-:Y:S06]  /*17570*/  BRA.DIV UR4, `(.L_x_1207) ;  /* 0x0000004604b07947 */ /* 0x008fec000b800000 */
[----:B------:R-:W0:Y:S01]  /*17580*/  SHFL.IDX PT, R3, R0, RZ, 0x1c1f ;  /* 0x001c1fff00037589 */ /* 0x000e2200000e0000 */
[----:B------:R-:W-:Y:S02]  /*17590*/  IMAD R6, R9, UR42, RZ ;  /* 0x0000002a09067c24 */ /* 0x000fe4000f8e02ff */
[----:B------:R-:W-:Y:S01]  /*175a0*/  IMAD.IADD R22, R20, 0x1, R22 ;  /* 0x0000000114167824 */ /* 0x000fe200078e0216 */
[----:B------:R-:W1:Y:S03]  /*175b0*/  SHFL.IDX PT, R2, R4, RZ, 0x1c1f ;  /* 0x001c1fff04027589 */ /* 0x000e6600000e0000 */
[C---:B------:R-:W-:Y:S01]  /*175c0*/  VIADD R9, R22.reuse, 0x80 ;  /* 0x0000008016097836 */ /* 0x040fe20000000000 */
[----:B------:R-:W-:Y:S01]  /*175d0*/  ISETP.GE.AND P2, PT, R22, R6, PT ;  /* 0x000000061600720c */ /* 0x000fe20003f46270 */
[----:B------:R-:W-:-:S12]  /*175e0*/  SHFL.IDX PT, R14, R5, 0x1, 0x1c1f ;  /* 0x003c1f00050e7f89 */ /* 0x000fd800000e0000 */
[----:B0-----:R-:W-:-:S05]  /*175f0*/  @!P2 IADD3 R3, P1, R19, R3, RZ ;  /* 0x000000031303a210 */ /* 0x001fca0007f3e0ff */
[----:B-1----:R-:W-:-:S05]  /*17600*/  @!P2 IMAD.X R2, RZ, RZ, R2, P1 ;  /* 0x000000ffff02a224 */ /* 0x002fca00008e0602 */
[----:B------:R-:W-:-:S04]  /*17610*/  @!P2 LOP3.LUT R3, R3, R2, RZ, 0x3c, !PT ;  /* 0x000000020303a212 */ /* 0x000fc800078e3cff */
[----:B------:R-:W-:-:S04]  /*17620*/  @!P2 LOP3.LUT R2, R3, R2, RZ, 0x3c, !PT ;  /* 0x000000020302a212 */ /* 0x000fc800078e3cff */
[----:B------:R-:W-:-:S05]  /*17630*/  @!P2 LOP3.LUT R3, R3, R2, RZ, 0x3c, !PT ;  /* 0x000000020303a212 */ /* 0x000fca00078e3cff */
        /* <DEDUP_REMOVED lines=29> */
[----:B------:R-:W-:Y:S04]  /*17810*/  SHFL.IDX PT, R0, R7, RZ, 0x1c1f ;  /* 0x001c1fff07007589 */ /* 0x000fe800000e0000 */
[----:B------:R0:W-:Y:S01]  /*17820*/  @!P2 LDGSTS.E.BYPASS.LTC128B.128 [R10+0xc800], desc[UR54][R2.64], !P0 ;  /* 0x0c800000020aafae */ /* 0x0001e2000c101d76 */
[----:B------:R-:W-:-:S03]  /*17830*/  ISETP.GE.AND P2, PT, R9, R6, PT ;  /* 0x000000060900720c */ /* 0x000fc60003f46270 */
[----:B------:R-:W-:Y:S04]  /*17840*/  SHFL.IDX PT, R7, R7, 0x1, 0x1c1f ;  /* 0x003c1f0007077f89 */ /* 0x000fe800000e0000 */
[----:B0-----:R-:W0:Y:S06]  /*17850*/  SHFL.IDX PT, R2, R5, RZ, 0x1c1f ;  /* 0x001c1fff05027589 */ /* 0x001e2c00000e0000 */
[----:B0-----:R-:W-:-:S05]  /*17860*/  @!P2 IADD3 R2, P1, R19, R2, RZ ;  /* 0x000000021302a210 */ /* 0x001fca0007f3e0ff */
[----:B------:R-:W-:-:S04]  /*17870*/  @!P2 IMAD.X R0, RZ, RZ, R0, P1 ;  /* 0x000000ffff00a224 */ /* 0x000fc800008e0600 */
[----:B------:R-:W-:-:S05]  /*17880*/  @!P2 IMAD.MOV.U32 R3, RZ, RZ, R0 ;  /* 0x000000ffff03a224 */ /* 0x000fca00078e0000 */
[----:B------:R0:W-:Y:S02]  /*17890*/  @!P2 LDGSTS.E.BYPASS.LTC128B.128 [R10+0xd000], desc[UR54][R2.64], !P0 ;  /* 0x0d000000020aafae */ /* 0x0001e4000c101d76 */
.L_x_1309:
[----:B0-----:R-:W-:-:S05]  /*178a0*/  VIADD R3, R22, 0xa0 ;  /* 0x000000a016037836 */ /* 0x001fca0000000000 */
[----:B------:R-:W-:-:S13]  /*178b0*/  ISETP.GE.AND P1, PT, R3, R6, PT ;  /* 0x000000060300720c */ /* 0x000fda0003f26270 */
[----:B------:R-:W-:-:S05]  /*178c0*/  @!P1 IADD3 R2, P2, R19, R14, RZ ;  /* 0x0000000e13029210 */ /* 0x000fca0007f5e0ff */
[----:B------:R-:W-:-:S05]  /*178d0*/  @!P1 IMAD.X R3, RZ, RZ, R7, P2 ;  /* 0x000000ffff039224 */ /* 0x000fca00010e0607 */
[----:B------:R-:W-:Y:S01]  /*178e0*/  @!PT LDS RZ, [RZ] ;  /* 0x00000000fffff984 */ /* 0x000fe20000000800 */
[----:B------:R-:W-:Y:S01]  /*178f0*/  @!PT LDS RZ, [RZ] ;  /* 0x00000000fffff984 */ /* 0x000fe20000000800 */
[----:B------:R-:W-:Y:S01]  /*17900*/  @!PT LDS RZ, [RZ] ;  /* 0x00000000fffff984 */ /* 0x000fe20000000800 */
[----:B------:R0:W-:Y:S01]  /*17910*/  @!P1 LDGSTS.E.BYPASS.LTC128B.128 [R10+0xd800], desc[UR54][R2.64], !P0 ;  /* 0x0d800000020a9fae */ /* 0x0001e2000c101d76 */
[----:B------:R-:W-:Y:S01]  /*17920*/  PLOP3.LUT P0, PT, PT, PT, PT, 0x80, 0x0 ;  /* 0x000000000000781c */ /* 0x000fe20003f0f070 */
[----:B------:R-:W-:-:S12]  /*17930*/  NOP ;  /* 0x0000000000007918 */ /* 0x000fd80000000000 */
.L_x_1208:
        /* <DEDUP_REMOVED lines=18> */
.L_x_1310:
[----:B------:R-:W-:Y:S05]  /*17a60*/  BSYNC B0 ;  /* 0x0000000000007941 */ /* 0x000fea0003800000 */
.L_x_1209:
[----:B------:R-:W-:-:S04]  /*17a70*/  UIADD3 UR4, UR50, -0x2, URZ ;  /* 0xfffffffe32047890 */ /* 0x000fc8000fffe03f */
[----:B------:R-:W-:-:S06]  /*17a80*/  UISETP.GE.AND UP0, UPT, UR4, UR43, UPT ;  /* 0x0000002b0400728c */ /* 0x000fcc000bf06270 */
[----:B------:R-:W-:-:S13]  /*17a90*/  PLOP3.LUT P0, PT, PT, PT, UP0, 0x80, 0x0 ;  /* 0x000000000000781c */ /* 0x000fda0003f0f008 */
[----:B------:R-:W-:Y:S05]  /*17aa0*/  @!P0 BRA `(.L_x_1211) ;  /* 0x0000001400208947 */ /* 0x000fea0003800000 */
[----:B------:R1:W5:Y:S01]  /*17ab0*/  LDL.LU R22, [R1+0x4] ;  /* 0x0000040001167983 */ /* 0x0003620000300800 */
[----:B------:R-:W-:Y:S02]  /*17ac0*/  IMAD.MOV.U32 R21, RZ, RZ, R28 ;  /* 0x000000ffff157224 */ /* 0x000fe400078e001c */
[----:B------:R-:W-:-:S07]  /*17ad0*/  IMAD.U32 R29, RZ, RZ, UR4 ;  /* 0x00000004ff1d7e24 */ /* 0x000fce000f8e00ff */
.L_x_1231:
[----:B0-----:R-:W2:Y:S01]  /*17ae0*/  LDL R11, [R1+0x8] ;  /* 0x00000800010b7983 */ /* 0x001ea20000100800 */
[----:B---3--:R-:W3:Y:S03]  /*17af0*/  LDC R2, c[0x0][0x430] ;  /* 0x00010c00ff027b82 */ /* 0x008ee60000000800 */
[----:B------:R-:W4:Y:S01]  /*17b00*/  LDL R8, [R1] ;  /* 0x0000000001087983 */ /* 0x000f220000100800 */
[----:B0-----:R-:W0:Y:S01]  /*17b10*/  S2R R0, SR_TID.X ;  /* 0x0000000000007919 */ /* 0x001e220000002100 */
[----:B------:R-:W1:Y:S01]  /*17b20*/  S2R R7, SR_TID.X ;  /* 0x0000000000077919 */ /* 0x000e620000002100 */
[----:B---3--:R-:W-:-:S13]  /*17b30*/  ISETP.NE.AND P0, PT, R2, 0x1, PT ;  /* 0x000000010200780c */ /* 0x008fda0003f05270 */
[----:B------:R-:W3:Y:S01]  /*17b40*/  @P0 LDC R5, c[0x0][0x434] ;  /* 0x00010d00ff050b82 */ /* 0x000ee20000000800 */
[----:B0-----:R-:W-:-:S04]  /*17b50*/  LOP3.LUT R2, R0, 0x7f, RZ, 0xc0, !PT ;  /* 0x0000007f00027812 */ /* 0x001fc800078ec0ff */
[----:B------:R-:W-:Y:S02]  /*17b60*/  SHF.R.U32.HI R6, RZ, 0x2, R2 ;  /* 0x00000002ff067819 */ /* 0x000fe40000011602 */
[C---:B-1----:R-:W-:Y:S01]  /*17b70*/  LOP3.LUT R2, R7.reuse, 0x7f, RZ, 0xc0, !PT ;  /* 0x0000007f07027812 */ /* 0x042fe200078ec0ff */
[----:B------:R-:W-:Y:S01]  /*17b80*/  IMAD.SHL.U32 R7, R7, 0x20, RZ ;  /* 0x0000002007077824 */ /* 0x000fe200078e00ff */
[----:B------:R-:W0:Y:S04]  /*17b90*/  @P0 LDC R3, c[0x0][0x434] ;  /* 0x00010d00ff030b82 */ /* 0x000e280000000800 */
[----:B------:R-:W-:Y:S02]  /*17ba0*/  LOP3.LUT R7, R6, 0x60, R7, 0xf8, !PT ;  /* 0x0000006006077812 */ /* 0x000fe400078ef807 */
[----:B------:R-:W1:Y:S01]  /*17bb0*/  S2R R6, SR_TID.X ;  /* 0x0000000000067919 */ /* 0x000e620000002100 */
[----:B------:R-:W-:Y:S01]  /*17bc0*/  IMAD.MOV.U32 R0, RZ, RZ, 0xa0 ;  /* 0x000000a0ff007424 */ /* 0x000fe200078e00ff */
[----:B------:R-:W0:Y:S03]  /*17bd0*/  @P0 LDC R4, c[0x0][0x438] ;  /* 0x00010e00ff040b82 */ /* 0x000e260000000800 */
[----:B------:R-:W-:Y:S01]  /*17be0*/  IMAD R9, R29, R0, UR37 ;  /* 0x000000251d097e24 */ /* 0x000fe2000f8e0200 */
[----:B------:R-:W-:-:S04]  /*17bf0*/  SHF.R.U32.HI R2, RZ, 0x2, R2 ;  /* 0x00000002ff027819 */ /* 0x000fc80000011602 */
[----:B------:R-:W0:Y:S01]  /*17c00*/  @P0 LDC R0, c[0x0][0x438] ;  /* 0x00010e00ff000b82 */ /* 0x000e220000000800 */
[----:B------:R-:W-:-:S04]  /*17c10*/  IMAD.IADD R7, R7, 0x1, R9 ;  /* 0x0000000107077824 */ /* 0x000fc800078e0209 */
[----:B---3--:R-:W-:-:S04]  /*17c20*/  @P0 IMAD.HI.U32 R5, R7, R5, RZ ;  /* 0x0000000507050227 */ /* 0x008fc800078e00ff */
[----:B-1----:R-:W-:-:S05]  /*17c30*/  IMAD.SHL.U32 R10, R6, 0x20, RZ ;  /* 0x00000020060a7824 */ /* 0x002fca00078e00ff */
[----:B------:R-:W-:-:S04]  /*17c40*/  LOP3.LUT R10, R2, 0x60, R10, 0xf8, !PT ;  /* 0x00000060020a7812 */ /* 0x000fc800078ef80a */
[----:B------:R-:W-:-:S05]  /*17c50*/  LOP3.LUT R10, R10, 0x80, RZ, 0xfc, !PT ;  /* 0x000000800a0a7812 */ /* 0x000fca00078efcff */
[----:B------:R-:W-:Y:S02]  /*17c60*/  IMAD.IADD R9, R10, 0x1, R9 ;  /* 0x000000010a097824 */ /* 0x000fe400078e0209 */
[----:B------:R-:W-:Y:S02]  /*17c70*/  IMAD.MOV.U32 R2, RZ, RZ, R7 ;  /* 0x000000ffff027224 */ /* 0x000fe400078e0007 */
[----:B0-----:R-:W-:Y:S01]  /*17c80*/  @P0 IMAD.HI.U32 R3, R9, R3, RZ ;  /* 0x0000000309030227 */ /* 0x001fe200078e00ff */
[----:B------:R-:W-:Y:S01]  /*17c90*/  @P0 SHF.R.U32.HI R2, RZ, R4, R5 ;  /* 0x00000004ff020219 */ /* 0x000fe20000011605 */
[----:B------:R-:W-:Y:S05]  /*17ca0*/  YIELD ;  /* 0x0000000000007946 */ /* 0x000fea0003800000 */
[----:B------:R-:W-:Y:S01]  /*17cb0*/  IMAD.MOV.U32 R6, RZ, RZ, R9 ;  /* 0x000000ffff067224 */ /* 0x000fe200078e0009 */
[----:B------:R-:W-:Y:S01]  /*17cc0*/  @P0 SHF.R.U32.HI R6, RZ, R0, R3 ;  /* 0x00000000ff060219 */ /* 0x000fe20000011603 */
[----:B------:R-:W-:Y:S01]  /*17cd0*/  ULDC.64 UR6, c[0x0][0x428] ;  /* 0x00010a0000067ab9 */ /* 0x000fe20000000a00 */
[--C-:B------:R-:W-:Y:S01]  /*17ce0*/  SHF.R.S32.HI R3, RZ, 0x1f, R2.reuse ;  /* 0x0000001fff037819 */ /* 0x100fe20000011402 */
[----:B------:R-:W-:Y:S01]  /*17cf0*/  IMAD.MOV R4, RZ, RZ, -R2 ;  /* 0x000000ffff047224 */ /* 0x000fe200078e0a02 */
[----:B------:R-:W-:Y:S01]  /*17d00*/  ULDC UR4, c[0x0][0x430] ;  /* 0x00010c0000047ab9 */ /* 0x000fe20000000800 */
[----:B------:R-:W-:-:S02]  /*17d10*/  ULDC.64 UR8, c[0x0][0x418] ;  /* 0x0001060000087ab9 */ /* 0x000fc40000000a00 */
[----:B------:R-:W-:Y:S01]  /*17d20*/  IMAD R7, R4, UR4, R7 ;  /* 0x0000000404077c24 */ /* 0x000fe2000f8e0207 */
[----:B------:R-:W-:Y:S01]  /*17d30*/  ISETP.GT.U32.AND P1, PT, R10, 0x9f, PT ;  /* 0x0000009f0a00780c */ /* 0x000fe20003f24070 */
[----:B--2---:R-:W-:-:S04]  /*17d40*/  IMAD R0, R11, UR6, RZ ;  /* 0x000000060b007c24 */ /* 0x004fc8000f8e02ff */
[C---:B----4-:R-:W-:Y:S02]  /*17d50*/  IMAD R0, R8.reuse, UR7, R0 ;  /* 0x0000000708007c24 */ /* 0x050fe4000f8e0200 */
[----:B------:R-:W-:-:S04]  /*17d60*/  IMAD.WIDE.U32 R2, R8, UR6, R2 ;  /* 0x0000000608027c25 */ /* 0x000fc8000f8e0002 */
[----:B------:R-:W-:Y:S01]  /*17d70*/  IMAD.IADD R3, R0, 0x1, R3 ;  /* 0x0000000100037824 */ /* 0x000fe200078e0203 */
[----:B------:R-:W-:-:S04]  /*17d80*/  LEA R4, P0, R2, UR8, 0x2 ;  /* 0x0000000802047c11 */ /* 0x000fc8000f8010ff */
[----:B------:R-:W-:-:S05]  /*17d90*/  LEA.HI.X R5, R2, UR9, R3, 0x2, P0 ;  /* 0x0000000902057c11 */ /* 0x000fca00080f1403 */
[----:B------:R0:W2:Y:S01]  /*17da0*/  LDG.E R10, desc[UR54][R4.64] ;  /* 0x00000036040a7981 */ /* 0x0000a2000c1e1900 */
[--C-:B------:R-:W-:Y:S01]  /*17db0*/  @!P1 SHF.R.S32.HI R3, RZ, 0x1f, R6.reuse ;  /* 0x0000001fff039819 */ /* 0x100fe20000011406 */
[----:B------:R-:W-:-:S04]  /*17dc0*/  @!P1 IMAD.MOV.U32 R2, RZ, RZ, R6 ;  /* 0x000000ffff029224 */ /* 0x000fc800078e0006 */
[----:B------:R-:W-:-:S04]  /*17dd0*/  @!P1 IMAD.WIDE.U32 R2, R8, UR6, R2 ;  /* 0x0000000608029c25 */ /* 0x000fc8000f8e0002 */
[----:B0-----:R-:W-:Y:S02]  /*17de0*/  IMAD.MOV R4, RZ, RZ, -R6 ;  /* 0x000000ffff047224 */ /* 0x001fe400078e0a06 */
[----:B------:R-:W-:Y:S02]  /*17df0*/  @!P1 IMAD.IADD R0, R0, 0x1, R3 ;  /* 0x0000000100009824 */ /* 0x000fe400078e0203 */
[----:B------:R-:W-:Y:S01]  /*17e00*/  IMAD R9, R4, UR4, R9 ;  /* 0x0000000404097c24 */ /* 0x000fe2000f8e0209 */
[C---:B------:R-:W-:Y:S01]  /*17e10*/  @!P1 LEA R4, P0, R2.reuse, UR8, 0x2 ;  /* 0x0000000802049c11 */ /* 0x040fe2000f8010ff */
[----:B------:R-:W-:Y:S02]  /*17e20*/  VIADD R28, R21, 0x1 ;  /* 0x00000001151c7836 */ /* 0x000fe40000000000 */
[----:B------:R-:W-:Y:S01]  /*17e30*/  IMAD.MOV.U32 R8, RZ, RZ, RZ ;  /* 0x000000ffff087224 */ /* 0x000fe200078e00ff */
[----:B------:R-:W-:Y:S01]  /*17e40*/  @!P1 LEA.HI.X R5, R2, UR9, R0, 0x2, P0 ;  /* 0x0000000902059c11 */ /* 0x000fe200080f1400 */
[----:B------:R-:W-:Y:S01]  /*17e50*/  IMAD.MOV.U32 R0, RZ, RZ, R29 ;  /* 0x000000ffff007224 */ /* 0x000fe200078e001d */
[----:B------:R-:W-:-:S03]  /*17e60*/  ISETP.NE.AND P0, PT, R28, 0x2, PT ;  /* 0x000000021c00780c */ /* 0x000fc60003f05270 */
[----:B-----5:R0:W5:Y:S01]  /*17e70*/  @!P1 LDG.E R8, desc[UR54][R4.64] ;  /* 0x0000003604089981 */ /* 0x020162000c1e1900 */
[----:B------:R-:W-:Y:S02]  /*17e80*/  ISETP.GT.AND P1, PT, R0, UR43, PT ;  /* 0x0000002b00007c0c */ /* 0x000fe4000bf24270 */
[----:B------:R-:W-:-:S04]  /*17e90*/  SEL R0, RZ, 0x1, P0 ;  /* 0x00000001ff007807 */ /* 0x000fc80000000000 */
[----:B------:R-:W-:Y:S01]  /*17ea0*/  LOP3.LUT R2, R22, R0, RZ, 0x3c, !PT ;  /* 0x0000000016027212 */ /* 0x000fe200078e3cff */
[----:B------:R-:W-:-:S04]  /*17eb0*/  IMAD.U32 R11, RZ, RZ, UR44 ;  /* 0x0000002cff0b7e24 */ /* 0x000fc8000f8e00ff */
[----:B------:R0:W-:Y:S01]  /*17ec0*/  STL [R1+0x4], R2 ;  /* 0x0000040201007387 */ /* 0x0001e20000100800 */
[----:B------:R-:W-:Y:S01]  /*17ed0*/  ISETP.NE.AND P2, PT, R11, 0x3, PT ;  /* 0x000000030b00780c */ /* 0x000fe20003f45270 */
[----:B------:R-:W-:Y:S01]  /*17ee0*/  VIADD R29, R29, 0xffffffff ;  /* 0xffffffff1d1d7836 */ /* 0x000fe20000000000 */
[----:B------:R-:W-:Y:S02]  /*17ef0*/  SEL R28, R28, RZ, P0 ;  /* 0x000000ff1c1c7207 */ /* 0x000fe40000000000 */
[----:B--2---:R-:W-:-:S09]  /*17f00*/  SHF.R.S32.HI R26, RZ, 0x1f, R10 ;  /* 0x0000001fff1a7819 */ /* 0x004fd2000001140a */
[----:B0-----:R-:W-:Y:S05]  /*17f10*/  @!P2 BRA `(.L_x_1212) ;  /* 0x000000000004a947 */ /* 0x001fea0003800000 */
[----:B------:R-:W-:Y:S01]  /*17f20*/  BPT.TRAP 0x1 ;  /* 0x000000040000795c */ /* 0x000fe20000300000 */
.L_x_1212:
[----:B------:R-:W-:Y:S01]  /*17f30*/  IMAD R0, R28, 0x8, R17 ;  /* 0x000000081c007824 */ /* 0x000fe200078e0211 */
[----:B------:R-:W-:Y:S01]  /*17f40*/  SHF.L.U32 R27, R2, 0x1f, RZ ;  /* 0x0000001f021b7819 */ /* 0x000fe200000006ff */
[----:B------:R-:W-:Y:S01]  /*17f50*/  BSSY B0, `(.L_x_1213) ;  /* 0x0000004000007945 */ /* 0x000fe20003800000 */
[----:B------:R-:W-:Y:S02]  /*17f60*/  SHF.R.S32.HI R23, RZ, 0x1f, R7 ;  /* 0x0000001fff177819 */ /* 0x000fe40000011407 */
[----:B------:R-:W0:Y:S02]  /*17f70*/  SYNCS.PHASECHK.TRANS64.TRYWAIT P0, [R0+URZ+0x13280], R27 ;  /* 0x0132801b000075a7 */ /* 0x000e24000800017f */
[----:B0-----:R-:W-:Y:S05]  /*17f80*/  @!P0 BRA `(.L_x_1214) ;  /* 0x0000004400248947 */ /* 0x001fea0003800000 */
.L_x_1311:
[----:B------:R-:W-:Y:S05]  /*17f90*/  BSYNC B0 ;  /* 0x0000000000007941 */ /* 0x000fea0003800000 */
.L_x_1213:
        /* <DEDUP_REMOVED lines=15> */
[----:B------:R-:W-:Y:S02]  /*18090*/  IMAD R6, R9, UR5, R6 ;  /* 0x0000000509067c24 */ /* 0x000fe4000f8e0206 */
        /* <DEDUP_REMOVED lines=50> */
.L_x_1323:
        /* <DEDUP_REMOVED lines=11> */
.L_x_1216:
        /* <DEDUP_REMOVED lines=11> */
.L_x_1217:
[----:B------:R2:W-:Y:S01]  /*18520*/  SYNCS.ARRIVE.TRANS64.A1T0 RZ, [R0+URZ+0x13270], RZ ;  /* 0x013270ff00ff79a7 */ /* 0x0005e2000810003f */
[----:B------:R-:W-:Y:S05]  /*18530*/  @!P3 BRA `(.L_x_1218) ;  /* 0x000000000004b947 */ /* 0x000fea0003800000 */
[----:B------:R-:W-:Y:S01]  /*18540*/  BPT.TRAP 0x1 ;  /* 0x000000040000795c */ /* 0x000fe20000300000 */
.L_x_1218:
[----:B------:R-:W3:Y:S01]  /*18550*/  SYNCS.PHASECHK.TRANS64.TRYWAIT P0, [R0+URZ+0x13240], R27 ;  /* 0x0132401b000075a7 */ /* 0x000ee2000800017f */
[----:B------:R-:W-:Y:S04]  /*18560*/  BSSY B0, `(.L_x_1219) ;  /* 0x0000002000007945 */ /* 0x000fe80003800000 */
[----:B---3--:R-:W-:Y:S05]  /*18570*/  @!P0 BRA `(.L_x_1220) ;  /* 0x0000004400588947 */ /* 0x008fea0003800000 */
.L_x_1324:
[----:B------:R-:W-:Y:S05]  /*18580*/  BSYNC B0 ;  /* 0x0000000000007941 */ /* 0x000fea0003800000 */
.L_x_1219:
[----:B------:R-:W1:Y:S01]  /*18590*/  S2R R11, SR_TID.X ;  /* 0x00000000000b7919 */ /* 0x000e620000002100 */
        /* <DEDUP_REMOVED lines=16> */
[----:B-1----:R-:W-:Y:S02]  /*186a0*/  IMAD.SHL.U32 R19, R11, 0x10, RZ ;  /* 0x000000100b137824 */ /* 0x002fe400078e00ff */
[----:B------:R-:W-:Y:S01]  /*186b0*/  IMAD R7, R25, UR6, RZ ;  /* 0x0000000619077c24 */ /* 0x000fe2000f8e02ff */
[----:B------:R-:W1:Y:S01]  /*186c0*/  LDC R11, c[0x0][0x2f4] ;  /* 0x0000bd00ff0b7b82 */ /* 0x000e620000000800 */
[----:B------:R-:W-:Y:S01]  /*186d0*/  IMAD.WIDE.U32 R2, R8, UR6, R2 ;  /* 0x0000000608027c25 */ /* 0x000fe2000f8e0002 */
[----:B------:R-:W-:-:S03]  /*186e0*/  LOP3.LUT R19, R19, 0x30, RZ, 0xc0, !PT ;  /* 0x0000003013137812 */ /* 0x000fc600078ec0ff */
        /* <DEDUP_REMOVED lines=10> */
[----:B------:R-:W-:Y:S02]  /*18790*/  IADD3.X R5, R9, UR7, R3, P0, !PT ;  /* 0x0000000709057c10 */ /* 0x000fe400087fe403 */
[----:B-1----:R-:W-:Y:S01]  /*187a0*/  ISETP.GE.AND P2, PT, R19, R11, PT ;  /* 0x0000000b1300720c */ /* 0x002fe20003f46270 */
[----:B------:R-:W-:-:S12]  /*187b0*/  BRA.DIV UR4, `(.L_x_1221) ;  /* 0x0000004204dc7947 */ /* 0x000fd8000b800000 */
        /* <DEDUP_REMOVED lines=22> */
.L_x_1336:
        /* <DEDUP_REMOVED lines=8> */
.L_x_1222:
        /* <DEDUP_REMOVED lines=11> */
.L_x_1223:
[----:B------:R0:W-:Y:S02]  /*18a50*/  SYNCS.ARRIVE.TRANS64.A1T0 RZ, [R0+URZ+0x13230], RZ ;  /* 0x013230ff00ff79a7 */ /* 0x0001e4000810003f */
[----:B0-23--:R-:W-:-:S05]  /*18a60*/  IMAD.U32 R0, RZ, RZ, UR46 ;  /* 0x0000002eff007e24 */ /* 0x00dfca000f8e00ff */
[----:B------:R-:W-:-:S13]  /*18a70*/  ISETP.NE.AND P0, PT, R0, 0x3, PT ;  /* 0x000000030000780c */ /* 0x000fda0003f05270 */
[----:B------:R-:W-:Y:S05]  /*18a80*/  @!P0 BRA `(.L_x_1224) ;  /* 0x0000000000048947 */ /* 0x000fea0003800000 */
[----:B------:R-:W-:Y:S01]  /*18a90*/  BPT.TRAP 0x1 ;  /* 0x000000040000795c */ /* 0x000fe20000300000 */
.L_x_1224:
[----:B------:R-:W-:Y:S01]  /*18aa0*/  LOP3.LUT R3, R22, 0x1, RZ, 0x3c, !PT ;  /* 0x0000000116037812 */ /* 0x000fe200078e3cff */
[----:B------:R-:W-:Y:S01]  /*18ab0*/  IMAD R2, R21, 0x8, R17 ;  /* 0x0000000815027824 */ /* 0x000fe200078e0211 */
[----:B------:R-:W-:Y:S02]  /*18ac0*/  BSSY B0, `(.L_x_1225) ;  /* 0x0000004000007945 */ /* 0x000fe40003800000 */
[----:B------:R-:W-:-:S04]  /*18ad0*/  SHF.L.U32 R3, R3, 0x1f, RZ ;  /* 0x0000001f03037819 */ /* 0x000fc800000006ff */
[----:B------:R-:W0:Y:S02]  /*18ae0*/  SYNCS.PHASECHK.TRANS64.TRYWAIT P2, [R2+URZ+0x13270], R3 ;  /* 0x01327003020075a7 */ /* 0x000e24000804017f */
[----:B0-----:R-:W-:Y:S05]  /*18af0*/  @!P2 BRA `(.L_x_1226) ;  /* 0x000000440068a947 */ /* 0x001fea0003800000 */
.L_x_1337:
[----:B------:R-:W-:Y:S05]  /*18b00*/  BSYNC B0 ;  /* 0x0000000000007941 */ /* 0x000fea0003800000 */
.L_x_1225:
[----:B------:R-:W-:-:S05]  /*18b10*/  IMAD.U32 R0, RZ, RZ, UR44 ;  /* 0x0000002cff007e24 */ /* 0x000fca000f8e00ff */
[----:B------:R-:W-:-:S13]  /*18b20*/  ISETP.NE.AND P2, PT, R0, 0x3, PT ;  /* 0x000000030000780c */ /* 0x000fda0003f45270 */
[----:B------:R-:W-:Y:S05]  /*18b30*/  @!P2 BRA `(.L_x_1227) ;  /* 0x000000000004a947 */ /* 0x000fea0003800000 */
[----:B------:R-:W-:Y:S01]  /*18b40*/  BPT.TRAP 0x1 ;  /* 0x000000040000795c */ /* 0x000fe20000300000 */
.L_x_1227:
[----:B------:R-:W-:Y:S01]  /*18b50*/  SHF.L.U32 R5, R22, 0x1f, RZ ;  /* 0x0000001f16057819 */ /* 0x000fe200000006ff */
[----:B0-----:R-:W-:-:S03]  /*18b60*/  IMAD R3, R21, 0x2800, RZ ;  /* 0x0000280015037824 */ /* 0x001fc600078e02ff */
[----:B------:R-:W0:Y:S02]  /*18b70*/  SYNCS.PHASECHK.TRANS64.TRYWAIT P2, [R2+URZ+0x13260], R5 ;  /* 0x01326005020075a7 */ /* 0x000e24000804017f */
[----:B0-----:R-:W-:Y:S05]  /*18b80*/  @!P2 BRA `(.L_x_1228) ;  /* 0x000000440058a947 */ /* 0x001fea0003800000 */
.L_x_1338:
[----:B------:R-:W2:Y:S04]  /*18b90*/  LDL R0, [R1+0x28] ;  /* 0x0000280001007983 */ /* 0x000ea80000100800 */
[----:B------:R-:W3:Y:S01]  /*18ba0*/  LDL R10, [R1+0x24] ;  /* 0x00002400010a7983 */ /* 0x000ee20000100800 */
[----:B------:R-:W-:Y:S05]  /*18bb0*/  WARPSYNC.ALL ;  /* 0x0000000000007948 */ /* 0x000fea0003800000 */
[----:B------:R-:W-:-:S05]  /*18bc0*/  IMAD.U32 R12, RZ, RZ, UR44 ;  /* 0x0000002cff0c7e24 */ /* 0x000fca000f8e00ff */
[----:B------:R-:W-:Y:S02]  /*18bd0*/  ISETP.NE.AND P2, PT, R12, 0x3, PT ;  /* 0x000000030c00780c */ /* 0x000fe40003f45270 */
[C---:B--2---:R-:W-:Y:S02]  /*18be0*/  LOP3.LUT R0, R3.reuse, R0, RZ, 0xfc, !PT ;  /* 0x0000000003007212 */ /* 0x044fe400078efcff */
[----:B---3--:R-:W-:-:S03]  /*18bf0*/  LOP3.LUT R3, R3, R10, RZ, 0xfc, !PT ;  /* 0x0000000a03037212 */ /* 0x008fc600078efcff */
[C---:B------:R-:W-:Y:S02]  /*18c00*/  IMAD.IADD R0, R17.reuse, 0x1, R0 ;  /* 0x0000000111007824 */ /* 0x040fe400078e0200 */
[----:B------:R-:W-:-:S03]  /*18c10*/  IMAD.IADD R3, R17, 0x1, R3 ;  /* 0x0000000111037824 */ /* 0x000fc600078e0203 */
[----:B01----:R-:W0:Y:S02]  /*18c20*/  LDSM.16.MT88.4 R4, [R0+0x6000] ;  /* 0x006000000004783b */ /* 0x003e240000004200 */
        /* <DEDUP_REMOVED lines=37> */
.L_x_1229:
[----:B-1----:R1:W-:Y:S01]  /*18e80*/  SYNCS.ARRIVE.TRANS64.A1T0 RZ, [R2+URZ+0x13250], RZ ;  /* 0x013250ff02ff79a7 */ /* 0x0023e2000810003f */
[----:B------:R-:W-:Y:S06]  /*18e90*/  BAR.SYNC.DEFER_BLOCKING 0x2, 0x80 ;  /* 0x0082000000007b1d */ /* 0x000fec0000010000 */
[----:B------:R-:W-:Y:S05]  /*18ea0*/  @!P0 BRA `(.L_x_1230) ;  /* 0x0000000000048947 */ /* 0x000fea0003800000 */
[----:B------:R-:W-:Y:S01]  /*18eb0*/  BPT.TRAP 0x1 ;  /* 0x000000040000795c */ /* 0x000fe20000300000 */
.L_x_1230:
[----:B------:R-:W2:Y:S01]  /*18ec0*/  LDL R0, [R1+0x1c] ;  /* 0x00001c0001007983 */ /* 0x000ea20000100800 */
[----:B-1----:R-:W-:Y:S02]  /*18ed0*/  VIADD R2, R2, 0x13280 ;  /* 0x0001328002027836 */ /* 0x002fe40000000000 */
[----:B------:R-:W-:Y:S01]  /*18ee0*/  IMAD.MOV.U32 R21, RZ, RZ, R28 ;  /* 0x000000ffff157224 */ /* 0x000fe200078e001c */
[----:B------:R3:W5:Y:S02]  /*18ef0*/  LDL R22, [R1+0x4] ;  /* 0x0000040001167983 */ /* 0x0007640000100800 */
[----:B--2---:R-:W-:-:S04]  /*18f00*/  PRMT R2, R0, 0x654, R2 ;  /* 0x0000065400027816 */ /* 0x004fc80000000002 */
[----:B------:R3:W-:Y:S01]  /*18f10*/  SYNCS.ARRIVE.TRANS64.RED.A1T0 RZ, [R2+URZ], RZ ;  /* 0x000000ff02ff79a7 */ /* 0x0007e2000810043f */
[----:B------:R-:W-:Y:S05]  /*18f20*/  @P1 BRA `(.L_x_1231) ;  /* 0xffffffe800ec1947 */ /* 0x000fea000383ffff */
.L_x_1211:
[----:B0-----:R-:W3:Y:S01]  /*18f30*/  S2R R0, SR_TID.X ;  /* 0x0000000000007919 */ /* 0x001ee20000002100 */
[----:B------:R-:W-:Y:S01]  /*18f40*/  BSSY B0, `(.L_x_1232) ;  /* 0x0000013000007945 */ /* 0x000fe20003800000 */
[----:B---3--:R-:W-:Y:S01]  /*18f50*/  LOP3.LUT R2, R0, 0x7f, RZ, 0xc0, !PT ;  /* 0x0000007f00027812 */ /* 0x008fe200078ec0ff */
[----:B------:R-:W-:-:S03]  /*18f60*/  IMAD.U32 R0, RZ, RZ, UR46 ;  /* 0x0000002eff007e24 */ /* 0x000fc6000f8e00ff */
[----:B------:R-:W-:Y:S02]  /*18f70*/  ISETP.NE.AND P1, PT, R2, RZ, PT ;  /* 0x000000ff0200720c */ /* 0x000fe40003f25270 */
[----:B------:R-:W-:-:S11]  /*18f80*/  ISETP.NE.AND P0, PT, R0, 0x3, PT ;  /* 0x000000030000780c */ /* 0x000fd60003f05270 */
        /* <DEDUP_REMOVED lines=14> */
.L_x_1233:
[----:B------:R-:W-:Y:S05]  /*19070*/  BSYNC B0 ;  /* 0x0000000000007941 */ /* 0x000fea0003800000 */
.L_x_1232:
[----:B------:R-:W-:Y:S05]  /*19080*/  @!P0 BRA `(.L_x_1234) ;  /* 0x0000000000048947 */ /* 0x000fea0003800000 */
[----:B------:R-:W-:Y:S01]  /*19090*/  BPT.TRAP 0x1 ;  /* 0x000000040000795c */ /* 0x000fe20000300000 */
.L_x_1234:
[----:B0-----:R-:W2:Y:S01]  /*190a0*/  LDL R0, [R1+0x4] ;  /* 0x0000040001007983 */ /* 0x001ea20000100800 */
[----:B------:R-:W-:Y:S01]  /*190b0*/  IMAD R3, R28, 0x8, R17 ;  /* 0x000000081c037824 */ /* 0x000fe200078e0211 */
[----:B------:R-:W-:Y:S01]  /*190c0*/  BSSY B0, `(.L_x_1235) ;  /* 0x0000005000007945 */ /* 0x000fe20003800000 */
[----:B--2---:R-:W-:-:S04]  /*190d0*/  LOP3.LUT R0, R0, 0x1, RZ, 0x3c, !PT ;  /* 0x0000000100007812 */ /* 0x004fc800078e3cff */
[----:B------:R-:W-:-:S04]  /*190e0*/  SHF.L.U32 R0, R0, 0x1f, RZ ;  /* 0x0000001f00007819 */ /* 0x000fc800000006ff */
[----:B------:R-:W0:Y:S02]  /*190f0*/  SYNCS.PHASECHK.TRANS64.TRYWAIT P1, [R3+URZ+0x13270], R0 ;  /* 0x01327000030075a7 */ /* 0x000e24000802017f */
[----:B0-----:R-:W-:Y:S05]  /*19100*/  @!P1 BRA `(.L_x_1236) ;  /* 0x00000040000c9947 */ /* 0x001fea0003800000 */
.L_x_1339:
[----:B------:R-:W-:Y:S05]  /*19110*/  BSYNC B0 ;  /* 0x0000000000007941 */ /* 0x000fea0003800000 */
.L_x_1235:
[----:B------:R-:W-:-:S05]  /*19120*/  IMAD.U32 R2, RZ, RZ, UR44 ;  /* 0x0000002cff027e24 */ /* 0x000fca000f8e00ff */
[----:B------:R-:W-:-:S13]  /*19130*/  ISETP.NE.AND P1, PT, R2, 0x3, PT ;  /* 0x000000030200780c */ /* 0x000fda0003f25270 */
[----:B------:R-:W-:Y:S05]  /*19140*/  @!P1 BRA `(.L_x_1237) ;  /* 0x0000000000049947 */ /* 0x000fea0003800000 */
[----:B------:R-:W-:Y:S01]  /*19150*/  BPT.TRAP 0x1 ;  /* 0x000000040000795c */ /* 0x000fe20000300000 */
.L_x_1237:
[----:B0-----:R-:W2:Y:S02]  /*19160*/  LDL R0, [R1+0x4] ;  /* 0x0000040001007983 */ /* 0x001ea40000100800 */
[----:B--2---:R-:W-:-:S04]  /*19170*/  SHF.L.U32 R0, R0, 0x1f, RZ ;  /* 0x0000001f00007819 */ /* 0x004fc800000006ff */
[----:B------:R-:W0:Y:S02]  /*19180*/  SYNCS.PHASECHK.TRANS64.TRYWAIT P1, [R3+URZ+0x13260], R0 ;  /* 0x01326000030075a7 */ /* 0x000e24000802017f */
[----:B0-----:R-:W-:Y:S05]  /*19190*/  @!P1 BRA `(.L_x_1238) ;  /* 0x0000003c00fc9947 */ /* 0x001fea0003800000 */
.L_x_1340:
[----:B------:R-:W0:Y:S04]  /*191a0*/  LDL R4, [R1+0x28] ;  /* 0x0000280001047983 */ /* 0x000e280000100800 */
[----:B------:R-:W2:Y:S01]  /*191b0*/  LDL R10, [R1+0x24] ;  /* 0x00002400010a7983 */ /* 0x000ea20000100800 */
[----:B------:R-:W-:Y:S01]  /*191c0*/  IMAD R2, R28, 0x2800, RZ ;  /* 0x000028001c027824 */ /* 0x000fe200078e02ff */
        /* <DEDUP_REMOVED lines=45> */
.L_x_1239:
[----:B-1----:R1:W-:Y:S01]  /*194a0*/  SYNCS.ARRIVE.TRANS64.A1T0 RZ, [R3+URZ+0x13250], RZ ;  /* 0x013250ff03ff79a7 */ /* 0x0023e2000810003f */
[----:B------:R-:W-:Y:S06]  /*194b0*/  BAR.SYNC.DEFER_BLOCKING 0x2, 0x80 ;  /* 0x0082000000007b1d */ /* 0x000fec0000010000 */
[----:B------:R-:W-:Y:S05]  /*194c0*/  @!P0 BRA `(.L_x_1240) ;  /* 0x0000000000048947 */ /* 0x000fea0003800000 */
[----:B------:R-:W-:Y:S01]  /*194d0*/  BPT.TRAP 0x1 ;  /* 0x000000040000795c */ /* 0x000fe20000300000 */
.L_x_1240:
[----:B------:R-:W2:Y:S04]  /*194e0*/  LDL R0, [R1+0x1c] ;  /* 0x00001c0001007983 */ /* 0x000ea80000100800 */
[----:B0-----:R-:W3:Y:S01]  /*194f0*/  LDL.LU R2, [R1+0x4] ;  /* 0x0000040001027983 */ /* 0x001ee20000300800 */
        /* <DEDUP_REMOVED lines=8> */
[----:B------:R0:W-:Y:S02]  /*19580*/  STL [R1+0x4], R2 ;  /* 0x0000040201007387 */ /* 0x0001e40000100800 */
.L_x_1181:
[----:B------:R-:W-:Y:S05]  /*19590*/  BSYNC B7 ;  /* 0x0000000000077941 */ /* 0x000fea0003800000 */
.L_x_1179:
[----:B------:R-:W-:-:S13]  /*195a0*/  LOP3.LUT P0, RZ, R16, 0x20, RZ, 0xc0, !PT ;  /* 0x0000002010ff7812 */ /* 0x000fda000780c0ff */
        /* <DEDUP_REMOVED lines=14> */
.L_x_1241:
[----:B-1----:R-:W2:Y:S01]  /*19690*/  LDL.LU R0, [R1+0x10] ;  /* 0x0000100001007983 */ /* 0x002ea20000300800 */
        /* <DEDUP_REMOVED lines=10> */
[----:B--2---:R-:W-:Y:S02]  /*19740*/  IMAD.MOV.U32 R10, RZ, RZ, R0 ;  /* 0x000000ffff0a7224 */ /* 0x004fe400078e0000 */
[----:B------:R-:W-:-:S06]  /*19750*/  IMAD.MOV.U32 R0, RZ, RZ, RZ ;  /* 0x000000ffff007224 */ /* 0x000fcc00078e00ff */
[----:B------:R1:W2:Y:S02]  /*19760*/  @!P1 LDG.E R0, desc[UR54][R2.64] ;  /* 0x0000003602009981 */ /* 0x0002a4000c1e1900 */
[----:B-1----:R-:W-:-:S04]  /*19770*/  @!P1 IMAD.WIDE R2, R7, 0x4, R4 ;  /* 0x0000000407029825 */ /* 0x002fc800078e0204 */
[----:B------:R-:W-:-:S06]  /*19780*/  IMAD.MOV.U32 R5, RZ, RZ, RZ ;  /* 0x000000ffff057224 */ /* 0x000fcc00078e00ff */
[----:B------:R-:W2:Y:S01]  /*19790*/  @!P1 LDG.E R5, desc[UR54][R2.64] ;  /* 0x0000003602059981 */ /* 0x000ea2000c1e1900 */
[C---:B------:R-:W-:Y:S02]  /*197a0*/  ISETP.NE.AND P1, PT, R9.reuse, RZ, PT ;  /* 0x000000ff0900720c */ /* 0x040fe40003f25270 */
[C---:B------:R-:W-:Y:S02]  /*197b0*/  ISETP.GE.U32.AND P2, PT, R9.reuse, 0x2, PT ;  /* 0x000000020900780c */ /* 0x040fe40003f46070 */
[C---:B------:R-:W-:Y:S02]  /*197c0*/  ISETP.GE.U32.AND P3, PT, R9.reuse, 0x4, PT ;  /* 0x000000040900780c */ /* 0x040fe40003f66070 */
[C---:B------:R-:W-:Y:S02]  /*197d0*/  ISETP.GE.U32.AND P4, PT, R9.reuse, 0x8, PT ;  /* 0x000000080900780c */ /* 0x040fe40003f86070 */
[----:B------:R-:W-:Y:S02]  /*197e0*/  ISETP.GE.U32.AND P5, PT, R9, 0x10, PT ;  /* 0x000000100900780c */ /* 0x000fe40003fa6070 */
[----:B------:R-:W-:Y:S01]  /*197f0*/  SHFL.IDX PT, R9, R10, 0x1, 0x1f ;  /* 0x00201f000a097f89 */ /* 0x000fe200000e0000 */
        /* <DEDUP_REMOVED lines=8> */
[----:B0-----:R-:W-:Y:S02]  /*19880*/  SEL R3, R8, RZ, P3 ;  /* 0x000000ff08037207 */ /* 0x001fe40001800000 */
[----:B------:R-:W0:Y:S03]  /*19890*/  LDC R8, c[0x0][0xc38] ;  /* 0x00030e00ff087b82 */ /* 0x000e260000000800 */
[----:B------:R-:W-:Y:S02]  /*198a0*/  IMAD.IADD R2, R6, 0x1, R3 ;  /* 0x0000000106027824 */ /* 0x000fe400078e0203 */
[----:B------:R-:W-:Y:S04]  /*198b0*/  SHFL.IDX PT, R6, R10, RZ, 0x1f ;  /* 0x00001fff0a067589 */ /* 0x000fe800000e0000 */
[----:B------:R-:W1:Y:S02]  /*198c0*/  SHFL.UP PT, R3, R2, 0x8, RZ ;  /* 0x0500000002037989 */ /* 0x000e6400000e00ff */
[----:B-1----:R-:W-:-:S05]  /*198d0*/  SEL R3, R3, RZ, P4 ;  /* 0x000000ff03037207 */ /* 0x002fca0002000000 */
[----:B------:R-:W-:-:S05]  /*198e0*/  IMAD.IADD R4, R2, 0x1, R3 ;  /* 0x0000000102047824 */ /* 0x000fca00078e0203 */
[----:B------:R-:W1:Y:S02]  /*198f0*/  SHFL.UP PT, R3, R4, 0x10, RZ ;  /* 0x0600000004037989 */ /* 0x000e6400000e00ff */
[----:B-1----:R-:W-:-:S05]  /*19900*/  SEL R3, R3, RZ, P5 ;  /* 0x000000ff03037207 */ /* 0x002fca0002800000 */
[----:B------:R-:W-:-:S05]  /*19910*/  IMAD.IADD R3, R4, 0x1, R3 ;  /* 0x0000000104037824 */ /* 0x000fca00078e0203 */
[----:B------:R-:W0:Y:S02]  /*19920*/  SHFL.IDX PT, R7, R3, 0x1f, 0x1f ;  /* 0x03e01f0003077f89 */ /* 0x000e2400000e0000 */
[----:B0-----:R-:W-:Y:S02]  /*19930*/  IMAD R2, R7, R8, RZ ;  /* 0x0000000807027224 */ /* 0x001fe400078e02ff */
[----:B------:R-:W-:Y:S02]  /*19940*/  IMAD.MOV.U32 R7, RZ, RZ, RZ ;  /* 0x000000ffff077224 */ /* 0x000fe400078e00ff */
[----:B------:R-:W-:-:S05]  /*19950*/  IMAD.IADD R9, R9, 0x1, R2 ;  /* 0x0000000109097824 */ /* 0x000fca00078e0202 */
[----:B------:R-:W-:-:S13]  /*19960*/  ISETP.GT.AND P6, PT, R9, R6, PT ;  /* 0x000000060900720c */ /* 0x000fda0003fc4270 */
[----:B------:R-:W-:Y:S05]  /*19970*/  @P6 BRA `(.L_x_1243) ;  /* 0x0000000000a06947 */ /* 0x000fea0003800000 */
.L_x_1245:
        /* <DEDUP_REMOVED lines=12> */
[----:B------:R1:W2:Y:S02]  /*19a40*/  @!P6 LDG.E R0, desc[UR54][R2.64] ;  /* 0x000000360200e981 */ /* 0x0002a4000c1e1900 */
        /* <DEDUP_REMOVED lines=25> */
[----:B------:R-:W-:Y:S02]  /*19be0*/  IMAD.MOV.U32 R3, RZ, RZ, R2 ;  /* 0x000000ffff037224 */ /* 0x000fe400078e0002 */
[----:B------:R-:W-:-:S07]  /*19bf0*/  IMAD.MOV.U32 R2, RZ, RZ, R4 ;  /* 0x000000ffff027224 */ /* 0x000fce00078e0004 */
.L_x_1243:
[----:B------:R-:W-:-:S04]  /*19c00*/  IMAD.IADD R9, R9, 0x1, -R2 ;  /* 0x0000000109097824 */ /* 0x000fc800078e0a02 */
[----:B------:R-:W-:-:S05]  /*19c10*/  IMAD R11, R3, R8, R9 ;  /* 0x00000008030b7224 */ /* 0x000fca00078e0209 */
[----:B------:R-:W-:-:S13]  /*19c20*/  ISETP.GT.AND P0, PT, R11, R6, PT ;  /* 0x000000060b00720c */ /* 0x000fda0003f04270 */
[----:B------:R-:W-:Y:S02]  /*19c30*/  VOTEU.ANY UR5, UPT, !P0 ;  /* 0x0000000000057886 */ /* 0x000fe400040e0100 */
[----:B------:R-:W-:Y:S01]  /*19c40*/  ISETP.NE.AND P0, PT, RZ, UR5, PT ;  /* 0x00000005ff007c0c */ /* 0x000fe2000bf05270 */
[----:B------:R-:W-:-:S06]  /*19c50*/  UPOPC UR4, UR5 ;  /* 0x00000005000472bf */ /* 0x000fcc0008000000 */
[----:B------:R-:W-:Y:S02]  /*19c60*/  IMAD.U32 R2, RZ, RZ, UR4 ;  /* 0x00000004ff027e24 */ /* 0x000fe4000f8e00ff */
[----:B------:R-:W-:-:S03]  /*19c70*/  IMAD.U32 R11, RZ, RZ, UR4 ;  /* 0x00000004ff0b7e24 */ /* 0x000fc6000f8e00ff */
[----:B------:R0:W1:Y:S04]  /*19c80*/  SHFL.IDX PT, R5, R5, R2, 0x1f ;  /* 0x00001f0205057589 */ /* 0x00006800000e0000 */
[----:B------:R0:W2:Y:S01]  /*19c90*/  SHFL.IDX PT, R0, R0, R11, 0x1f ;  /* 0x00001f0b00007589 */ /* 0x0000a200000e0000 */
[----:B------:R-:W-:Y:S05]  /*19ca0*/  @!P0 BRA `(.L_x_1246) ;  /* 0x00000000000c8947 */ /* 0x000fea0003800000 */
[----:B------:R-:W-:-:S06]  /*19cb0*/  UIADD3 UR5, UR4, -0x1, URZ ;  /* 0xffffffff04057890 */ /* 0x000fcc000fffe03f */
[----:B0-----:R-:W-:-:S05]  /*19cc0*/  IMAD.U32 R2, RZ, RZ, UR5 ;  /* 0x00000005ff027e24 */ /* 0x001fca000f8e00ff */
[----:B------:R3:W4:Y:S02]  /*19cd0*/  SHFL.IDX PT, R7, R3, R2, 0x1f ;  /* 0x00001f0203077589 */ /* 0x00072400000e0000 */
.L_x_1246:
[----:B---34-:R-:W-:Y:S01]  /*19ce0*/  IMAD R3, R7, R8, R9 ;  /* 0x0000000807037224 */ /* 0x018fe200078e0209 */
[----:B-1----:R-:W-:Y:S01]  /*19cf0*/  ISETP.NE.AND P0, PT, R5, 0x1, PT ;  /* 0x000000010500780c */ /* 0x002fe20003f05270 */
[----:B------:R-:W-:Y:S02]  /*19d00*/  UIADD3 UR41, UR4, UR41, URZ ;  /* 0x0000002904297290 */ /* 0x000fe4000fffe03f */
[----:B------:R-:W-:Y:S01]  /*19d10*/  IMAD.IADD R4, R6, 0x1, -R3 ;  /* 0x0000000106047824 */ /* 0x000fe200078e0a03 */
[----:B------:R1:W-:Y:S09]  /*19d20*/  STL [R1+0x10], R3 ;  /* 0x0000100301007387 */ /* 0x0003f20000100800 */
[----:B------:R-:W-:Y:S05]  /*19d30*/  @!P0 BRA `(.L_x_1247) ;  /* 0x0000000000e08947 */ /* 0x000fea0003800000 */
[----:B--2---:R-:W-:Y:S01]  /*19d40*/  IABS R6, R0 ;  /* 0x0000000000067213 */ /* 0x004fe20000000000 */
[----:B0-----:R-:W-:-:S03]  /*19d50*/  IMAD.MOV.U32 R2, RZ, RZ, RZ ;  /* 0x000000ffff027224 */ /* 0x001fc600078e00ff */
[----:B------:R-:W0:Y:S08]  /*19d60*/  I2F.RP R8, R6 ;  /* 0x0000000600087306 */ /* 0x000e300000209400 */
[----:B0-----:R-:W0:Y:S02]  /*19d70*/  MUFU.RCP R8, R8 ;  /* 0x0000000800087308 */ /* 0x001e240000001000 */
[----:B0-----:R-:W-:Y:S01]  /*19d80*/  VIADD R9, R8, 0xffffffe ;  /* 0x0ffffffe08097836 */ /* 0x001fe20000000000 */
[----:B------:R-:W-:-:S05]  /*19d90*/  IABS R8, R0 ;  /* 0x0000000000087213 */ /* 0x000fca0000000000 */
[----:B-1----:R0:W1:Y:S01]  /*19da0*/  F2I.FTZ.U32.TRUNC.NTZ R3, R9 ;  /* 0x0000000900037305 */ /* 0x002062000021f000 */
[----:B------:R-:W-:Y:S01]  /*19db0*/  IMAD.MOV R11, RZ, RZ, -R8 ;  /* 0x000000ffff0b7224 */ /* 0x000fe200078e0a08 */
[----:B0-----:R-:W-:Y:S01]  /*19dc0*/  IABS R9, R4 ;  /* 0x0000000400097213 */ /* 0x001fe20000000000 */
[----:B-1----:R-:W-:-:S04]  /*19dd0*/  IMAD.MOV R7, RZ, RZ, -R3 ;  /* 0x000000ffff077224 */ /* 0x002fc800078e0a03 */
[----:B------:R-:W-:-:S04]  /*19de0*/  IMAD R7, R7, R6, RZ ;  /* 0x0000000607077224 */ /* 0x000fc800078e02ff */
[----:B------:R-:W-:Y:S01]  /*19df0*/  IMAD.HI.U32 R3, R3, R7, R2 ;  /* 0x0000000703037227 */ /* 0x000fe200078e0002 */
[----:B------:R-:W-:-:S04]  /*19e00*/  IABS R7, R5 ;  /* 0x0000000500077213 */ /* 0x000fc80000000000 */
[----:B------:R-:W0:Y:S01]  /*19e10*/  I2F.RP R10, R7 ;  /* 0x00000007000a7306 */ /* 0x000e220000209400 */
[----:B------:R-:W-:-:S04]  /*19e20*/  IMAD.HI.U32 R8, R3, R9, RZ ;  /* 0x0000000903087227 */ /* 0x000fc800078e00ff */
[----:B------:R-:W-:-:S05]  /*19e30*/  IMAD R9, R8, R11, R9 ;  /* 0x0000000b08097224 */ /* 0x000fca00078e0209 */
[----:B------:R-:W-:Y:S01]  /*19e40*/  ISETP.GT.U32.AND P1, PT, R6, R9, PT ;  /* 0x000000090600720c */ /* 0x000fe20003f24070 */
[----:B0-----:R-:W0:-:S12]  /*19e50*/  MUFU.RCP R2, R10 ;  /* 0x0000000a00027308 */ /* 0x001e180000001000 */
[----:B------:R-:W-:Y:S02]  /*19e60*/  @!P1 IMAD.IADD R9, R9, 0x1, -R6 ;  /* 0x0000000109099824 */ /* 0x000fe400078e0a06 */
[----:B------:R-:W-:Y:S01]  /*19e70*/  @!P1 VIADD R8, R8, 0x1 ;  /* 0x0000000108089836 */ /* 0x000fe20000000000 */
[----:B------:R-:W-:Y:S02]  /*19e80*/  ISETP.NE.AND P1, PT, R0, RZ, PT ;  /* 0x000000ff0000720c */ /* 0x000fe40003f25270 */
[----:B------:R-:W-:Y:S02]  /*19e90*/  ISETP.GE.U32.AND P0, PT, R9, R6, PT ;  /* 0x000000060900720c */ /* 0x000fe40003f06070 */
[----:B------:R-:W-:Y:S01]  /*19ea0*/  IABS R6, R5 ;  /* 0x0000000500067213 */ /* 0x000fe20000000000 */
[----:B0-----:R-:W-:-:S04]  /*19eb0*/  VIADD R11, R2, 0xffffffe ;  /* 0x0ffffffe020b7836 */ /* 0x001fc80000000000 */
[----:B------:R-:W-:Y:S01]  /*19ec0*/  IMAD.MOV R6, RZ, RZ, -R6 ;  /* 0x000000ffff067224 */ /* 0x000fe200078e0a06 */
[----:B------:R-:W0:Y:S05]  /*19ed0*/  F2I.FTZ.U32.TRUNC.NTZ R3, R11 ;  /* 0x0000000b00037305 */ /* 0x000e2a000021f000 */
        /* <DEDUP_REMOVED lines=9> */
[----:B------:R-:W-:-:S05]  /*19f70*/  IABS R3, R8 ;  /* 0x0000000800037213 */ /* 0x000fca0000000000 */
        /* <DEDUP_REMOVED lines=12> */
[--C-:B------:R-:W-:Y:S02]  /*1a040*/  IMAD.MOV R3, RZ, RZ, -R2.reuse ;  /* 0x000000ffff037224 */ /* 0x100fe400078e0a02 */
[C---:B------:R-:W-:Y:S02]  /*1a050*/  IMAD R6, R5.reuse, 0x1000000, R2 ;  /* 0x0100000005067824 */ /* 0x040fe400078e0202 */
[--C-:B------:R-:W-:Y:S02]  /*1a060*/  IMAD R5, R5, R3, R8.reuse ;  /* 0x0000000305057224 */ /* 0x100fe400078e0208 */
[----:B------:R-:W-:-:S04]  /*1a070*/  IMAD.MOV R3, RZ, RZ, -R8 ;  /* 0x000000ffff037224 */ /* 0x000fc800078e0a08 */
[----:B------:R-:W-:Y:S02]  /*1a080*/  IMAD R2, R0, R3, R4 ;  /* 0x0000000300027224 */ /* 0x000fe400078e0204 */
[----:B------:R-:W-:-:S05]  /*1a090*/  IMAD R3, R5, 0x10000, R6 ;  /* 0x0001000005037824 */ /* 0x000fca00078e0206 */
[----:B------:R0:W-:Y:S01]  /*1a0a0*/  STL [R1+0x18], R3 ;  /* 0x0000180301007387 */ /* 0x0001e20000100800 */
[----:B------:R-:W-:Y:S05]  /*1a0b0*/  BRA `(.L_x_1248) ;  /* 0x0000000400007947 */ /* 0x000fea0003800000 */
.L_x_1247:
[----:B------:R-:W-:Y:S02]  /*1a0c0*/  ULDC.64 UR4, c[0x0][0xc90] ;  /* 0x0003240000047ab9 */ /* 0x000fe40000000a00 */
[----:B------:R-:W-:-:S06]  /*1a0d0*/  UIMAD.WIDE UR4, UR41, 0x4, UR4 ;  /* 0x00000004290478a5 */ /* 0x000fcc000f8e0204 */
[----:B0-----:R-:W-:Y:S02]  /*1a0e0*/  IMAD.U32 R2, RZ, RZ, UR4 ;  /* 0x00000004ff027e24 */ /* 0x001fe4000f8e00ff */
[----:B-1----:R-:W-:-:S05]  /*1a0f0*/  IMAD.U32 R3, RZ, RZ, UR5 ;  /* 0x00000005ff037e24 */ /* 0x002fca000f8e00ff */
[----:B------:R0:W2:Y:S02]  /*1a100*/  LDG.E R7, desc[UR54][R2.64] ;  /* 0x0000003602077981 */ /* 0x0000a4000c1e1900 */
[----:B0-----:R-:W-:Y:S02]  /*1a110*/  IMAD.MOV.U32 R2, RZ, RZ, RZ ;  /* 0x000000ffff027224 */ /* 0x001fe400078e00ff */
[----:B--2---:R-:W-:-:S05]  /*1a120*/  IMAD R5, R0, R7, RZ ;  /* 0x0000000700057224 */ /* 0x004fca00078e02ff */
[----:B------:R-:W-:-:S04]  /*1a130*/  IABS R6, R5 ;  /* 0x0000000500067213 */ /* 0x000fc80000000000 */
[----:B------:R-:W0:Y:S08]  /*1a140*/  I2F.RP R9, R6 ;  /* 0x0000000600097306 */ /* 0x000e300000209400 */
[----:B0-----:R-:W0:Y:S02]  /*1a150*/  MUFU.RCP R9, R9 ;  /* 0x0000000900097308 */ /* 0x001e240000001000 */
[----:B0-----:R-:W-:-:S06]  /*1a160*/  VIADD R10, R9, 0xffffffe ;  /* 0x0ffffffe090a7836 */ /* 0x001fcc0000000000 */
[----:B------:R-:W0:Y:S02]  /*1a170*/  F2I.FTZ.U32.TRUNC.NTZ R3, R10 ;  /* 0x0000000a00037305 */ /* 0x000e24000021f000 */
[----:B0-----:R-:W-:-:S04]  /*1a180*/  IMAD.MOV R11, RZ, RZ, -R3 ;  /* 0x000000ffff0b7224 */ /* 0x001fc800078e0a03 */
[----:B------:R-:W-:-:S04]  /*1a190*/  IMAD R11, R11, R6, RZ ;  /* 0x000000060b0b7224 */ /* 0x000fc800078e02ff */
[----:B------:R-:W-:Y:S01]  /*1a1a0*/  IMAD.HI.U32 R3, R3, R11, R2 ;  /* 0x0000000b03037227 */ /* 0x000fe200078e0002 */
[----:B------:R-:W-:Y:S02]  /*1a1b0*/  IABS R2, R4 ;  /* 0x0000000400027213 */ /* 0x000fe40000000000 */
[----:B------:R-:W-:-:S03]  /*1a1c0*/  IABS R11, R5 ;  /* 0x00000005000b7213 */ /* 0x000fc60000000000 */
[----:B------:R-:W-:-:S04]  /*1a1d0*/  IMAD.HI.U32 R3, R3, R2, RZ ;  /* 0x0000000203037227 */ /* 0x000fc800078e00ff */
[----:B------:R-:W-:-:S04]  /*1a1e0*/  IMAD.MOV R9, RZ, RZ, -R11 ;  /* 0x000000ffff097224 */ /* 0x000fc800078e0a0b */
        /* <DEDUP_REMOVED lines=9> */
[----:B------:R-:W-:-:S04]  /*1a280*/  IMAD.MOV.U32 R2, RZ, RZ, R3 ;  /* 0x000000ffff027224 */ /* 0x000fc800078e0003 */
[----:B------:R-:W-:Y:S01]  /*1a290*/  @!P2 IMAD.MOV R2, RZ, RZ, -R2 ;  /* 0x000000ffff02a224 */ /* 0x000fe200078e0a02 */
[----:B------:R-:W-:-:S05]  /*1a2a0*/  @!P1 LOP3.LUT R2, RZ, R5, RZ, 0x33, !PT ;  /* 0x00000005ff029212 */ /* 0x000fca00078e33ff */
[----:B------:R-:W-:Y:S02]  /*1a2b0*/  IMAD R6, R7, R2, RZ ;  /* 0x0000000207067224 */ /* 0x000fe400078e02ff */
[----:B------:R-:W-:Y:S02]  /*1a2c0*/  IMAD.MOV R2, RZ, RZ, -R2 ;  /* 0x000000ffff027224 */ /* 0x000fe400078e0a02 */
[----:B------:R-:W-:Y:S02]  /*1a2d0*/  IMAD.MOV R3, RZ, RZ, -R6 ;  /* 0x000000ffff037224 */ /* 0x000fe400078e0a06 */
[----:B------:R-:W-:Y:S02]  /*1a2e0*/  IMAD R4, R5, R2, R4 ;  /* 0x0000000205047224 */ /* 0x000fe400078e0204 */
[----:B------:R-:W-:Y:S01]  /*1a2f0*/  IMAD.MOV.U32 R2, RZ, RZ, RZ ;  /* 0x000000ffff027224 */ /* 0x000fe200078e00ff */
[----:B------:R-:W-:-:S04]  /*1a300*/  VIADDMNMX R7, R3, R8, R7, PT ;  /* 0x0000000803077246 */ /* 0x000fc80003800107 */
[----:B------:R-:W-:-:S04]  /*1a310*/  IABS R8, R7 ;  /* 0x0000000700087213 */ /* 0x000fc80000000000 */
[----:B------:R-:W0:Y:S08]  /*1a320*/  I2F.RP R9, R8 ;  /* 0x0000000800097306 */ /* 0x000e300000209400 */
[----:B0-----:R-:W0:Y:S02]  /*1a330*/  MUFU.RCP R9, R9 ;  /* 0x0000000900097308 */ /* 0x001e240000001000 */
[----:B0-----:R-:W-:Y:S01]  /*1a340*/  VIADD R3, R9, 0xffffffe ;  /* 0x0ffffffe09037836 */ /* 0x001fe20000000000 */
[----:B------:R-:W-:-:S05]  /*1a350*/  IABS R9, R7 ;  /* 0x0000000700097213 */ /* 0x000fca0000000000 */
[----:B------:R-:W0:Y:S02]  /*1a360*/  F2I.FTZ.U32.TRUNC.NTZ R3, R3 ;  /* 0x0000000300037305 */ /* 0x000e24000021f000 */
[----:B0-----:R-:W-:-:S04]  /*1a370*/  IMAD.MOV R5, RZ, RZ, -R3 ;  /* 0x000000ffff057224 */ /* 0x001fc800078e0a03 */
[----:B------:R-:W-:-:S04]  /*1a380*/  IMAD R5, R5, R8, RZ ;  /* 0x0000000805057224 */ /* 0x000fc800078e02ff */
[----:B------:R-:W-:Y:S01]  /*1a390*/  IMAD.HI.U32 R2, R3, R5, R2 ;  /* 0x0000000503027227 */ /* 0x000fe200078e0002 */
[----:B------:R-:W-:-:S03]  /*1a3a0*/  IABS R5, R4 ;  /* 0x0000000400057213 */ /* 0x000fc60000000000 */
        /* <DEDUP_REMOVED lines=9> */
[----:B------:R-:W-:Y:S02]  /*1a440*/  ISETP.GE.AND P2, PT, R3, RZ, PT ;  /* 0x000000ff0300720c */ /* 0x000fe40003f46270 */
[----:B------:R-:W-:-:S05]  /*1a450*/  IADD3 R3, R6, 0x1000000, R4 ;  /* 0x0100000006037810 */ /* 0x000fca0007ffe004 */
[----:B------:R-:W-:-:S06]  /*1a460*/  @P0 VIADD R2, R2, 0x1 ;  /* 0x0000000102020836 */ /* 0x000fcc0000000000 */
[----:B------:R-:W-:Y:S01]  /*1a470*/  @!P2 IMAD.MOV R2, RZ, RZ, -R2 ;  /* 0x000000ffff02a224 */ /* 0x000fe200078e0a02 */
[----:B------:R-:W-:Y:S01]  /*1a480*/  @!P1 LOP3.LUT R2, RZ, R7, RZ, 0x33, !PT ;  /* 0x00000007ff029212 */ /* 0x000fe200078e33ff */
[----:B------:R-:W-:-:S04]  /*1a490*/  IMAD.MOV R7, RZ, RZ, -R7 ;  /* 0x000000ffff077224 */ /* 0x000fc800078e0a07 */
[----:B------:R-:W-:-:S05]  /*1a4a0*/  IMAD R3, R2, R7, R3 ;  /* 0x0000000702037224 */ /* 0x000fca00078e0203 */
[----:B------:R1:W-:Y:S02]  /*1a4b0*/  STL [R1+0x18], R3 ;  /* 0x0000180301007387 */ /* 0x0003e40000100800 */
.L_x_1248:
[----:B01----:R-:W-:-:S05]  /*1a4c0*/  LOP3.LUT R3, RZ, R2, RZ, 0x33, !PT ;  /* 0x00000002ff037212 */ /* 0x003fca00078e33ff */
[----:B------:R-:W-:-:S05]  /*1a4d0*/  IMAD.IADD R0, R0, 0x1, R3 ;  /* 0x0000000100007824 */ /* 0x000fca00078e0203 */
[----:B------:R1:W-:Y:S01]  /*1a4e0*/  STL [R1+0x14], R0 ;  /* 0x0000140001007387 */ /* 0x0003e20000100800 */
[----:B------:R-:W-:Y:S05]  /*1a4f0*/  BRA `(.L_x_1249) ;  /* 0x0000000000107947 */ /* 0x000fea0003800000 */
.L_x_1244:
[----:B------:R0:W-:Y:S01]  /*1a500*/  STL [R1+0x10], R6 ;  /* 0x0000100601007387 */ /* 0x0001e20000100800 */
[----:B------:R-:W-:-:S03]  /*1a510*/  ULDC UR41, c[0x0][0xc3c] ;  /* 0x00030f0000297ab9 */ /* 0x000fc60000000800 */
[----:B------:R0:W-:Y:S04]  /*1a520*/  STL [R1+0x14], RZ ;  /* 0x000014ff01007387 */ /* 0x0001e80000100800 */
[----:B------:R0:W-:Y:S02]  /*1a530*/  STL [R1+0x18], RZ ;  /* 0x000018ff01007387 */ /* 0x0001e40000100800 */
.L_x_1249:
[----:B------:R-:W2:Y:S04]  /*1a540*/  LDL R3, [R1+0x14] ;  /* 0x0000140001037983 */ /* 0x000ea80000100800 */
[----:B------:R-:W3:Y:S04]  /*1a550*/  LDL R2, [R1+0x18] ;  /* 0x0000180001027983 */ /* 0x000ee80000100800 */
[----:B------:R-:W4:Y:S01]  /*1a560*/  LDL R4, [R1+0x10] ;  /* 0x0000100001047983 */ /* 0x000f220000100800 */
[----:B-1----:R-:W1:Y:S01]  /*1a570*/  S2R R0, SR_TID.X ;  /* 0x0000000000007919 */ /* 0x002e620000002100 */
[----:B------:R-:W-:Y:S01]  /*1a580*/  BAR.SYNC.DEFER_BLOCKING 0x4, 0x200 ;  /* 0x0108000000007b1d */ /* 0x000fe20000010000 */
[----:B--2---:R-:W-:-:S02]  /*1a590*/  IMAD.MOV.U32 R5, RZ, RZ, R3 ;  /* 0x000000ffff057224 */ /* 0x004fc400078e0003 */
[----:B---3--:R-:W-:-:S03]  /*1a5a0*/  IMAD.MOV.U32 R3, RZ, RZ, R2 ;  /* 0x000000ffff037224 */ /* 0x008fc600078e0002 */
[----:B------:R2:W3:Y:S01]  /*1a5b0*/  LDL R2, [R1+0x1c] ;  /* 0x00001c0001027983 */ /* 0x0004e20000100800 */
[----:B-1----:R-:W-:Y:S01]  /*1a5c0*/  LOP3.LUT R0, R0, 0x1f, RZ, 0xc0, !PT ;  /* 0x0000001f00007812 */ /* 0x002fe200078ec0ff */
[----:B0-----:R-:W-:-:S03]  /*1a5d0*/  IMAD.MOV.U32 R6, RZ, RZ, R3 ;  /* 0x000000ffff067224 */ /* 0x001fc600078e0003 */
[----:B------:R-:W-:-:S13]  /*1a5e0*/  ISETP.NE.AND P0, PT, R0, RZ, PT ;  /* 0x000000ff0000720c */ /* 0x000fda0003f05270 */
[----:B------:R-:W-:Y:S01]  /*1a5f0*/  @!P0 MOV R0, 0x400 ;  /* 0x0000040000008802 */ /* 0x000fe20000000f00 */
[----:B---3--:R-:W0:Y:S03]  /*1a600*/  @!P0 S2R R2, SR_CgaCtaId ;  /* 0x0000000000028919 */ /* 0x008e260000008800 */
[----:B0-----:R-:W-:Y:S01]  /*1a610*/  @!P0 LEA R17, R2, R0, 0x18 ;  /* 0x0000000002118211 */ /* 0x001fe200078ec0ff */
[----:B------:R-:W-:Y:S01]  /*1a620*/  IMAD.U32 R0, RZ, RZ, UR41 ;  /* 0x00000029ff007e24 */ /* 0x000fe2000f8e00ff */
[----:B------:R2:W-:Y:S03]  /*1a630*/  @!P0 STL [R1+0x1c], R2 ;  /* 0x00001c0201008387 */ /* 0x0005e60000100800 */
[----:B------:R-:W-:-:S05]  /*1a640*/  @!P0 IMAD.MOV.U32 R7, RZ, RZ, R0 ;  /* 0x000000ffff078224 */ /* 0x000fca00078e0000 */
[----:B----4-:R2:W-:Y:S01]  /*1a650*/  @!P0 STS.128 [R17+0x132d0], R4 ;  /* 0x0132d00411008388 */ /* 0x0105e20000000c00 */
[----:B------:R-:W-:Y:S06]  /*1a660*/  BAR.ARV 0x5, 0x200 ;  /* 0x0148000000007b1d */ /* 0x000fec0000002000 */
.L_x_1242:
[----:B------:R-:W-:Y:S02]  /*1a670*/  ULDC UR4, c[0x0][0xc3c] ;  /* 0x00030f0000047ab9 */ /* 0x000fe40000000800 */
[----:B------:R-:W-:-:S06]  /*1a680*/  UISETP.GE.AND UP0, UPT, UR41, UR4, UPT ;  /* 0x000000042900728c */ /* 0x000fcc000bf06270 */
[----:B------:R-:W-:-:S13]  /*1a690*/  PLOP3.LUT P0, PT, PT, PT, UP0, 0x80, 0x0 ;  /* 0x000000000000781c */ /* 0x000fda0003f0f008 */
[----:B------:R-:W-:Y:S05]  /*1a6a0*/  @!P0 BRA `(.L_x_1250) ;  /* 0xffffffa000408947 */ /* 0x000fea000383ffff */
.L_x_1168:
[----:B------:R-:W3:Y:S01]  /*1a6b0*/  LDL.LU R0, [R1+0x30] ;  /* 0x0000300001007983 */ /* 0x000ee20000300800 */
[----:B------:R-:W-:Y:S01]  /*1a6c0*/  BSSY B0, `(.L_x_1251) ;  /* 0x000000b000007945 */ /* 0x000fe20003800000 */
[----:B012---:R-:W0:Y:S01]  /*1a6d0*/  S2R R5, SR_CgaCtaId ;  /* 0x0000000000057919 */ /* 0x007e220000008800 */
        /* <DEDUP_REMOVED lines=9> */
.L_x_1341:
[----:B------:R-:W-:Y:S05]  /*1a770*/  BSYNC B0 ;  /* 0x0000000000007941 */ /* 0x000fea0003800000 */
.L_x_1251:
[----:B------:R-:W-:-:S03]  /*1a780*/  UMOV UR4, 0xffffffff ;  /* 0xffffffff00047882 */ /* 0x000fc60000000000 */
[----:B------:R-:W-:Y:S05]  /*1a790*/  BRA.DIV UR4, `(.L_x_1253) ;  /* 0x0000002a04a47947 */ /* 0x000fea000b800000 */
[----:B0-----:R-:W0:Y:S02]  /*1a7a0*/  S2R R0, SR_TID.X ;  /* 0x0000000000007919 */ /* 0x001e240000002100 */
[----:B0-----:R-:W-:-:S04]  /*1a7b0*/  SHF.R.U32.HI R0, RZ, 0x5, R0 ;  /* 0x00000005ff007819 */ /* 0x001fc80000011600 */
[----:B------:R-:W-:-:S05]  /*1a7c0*/  LOP3.LUT R0, R0, 0x3, RZ, 0xc0, !PT ;  /* 0x0000000300007812 */ /* 0x000fca00078ec0ff */
[----:B------:R0:W1:Y:S02]  /*1a7d0*/  SHFL.IDX PT, R14, R0, RZ, 0x1f ;  /* 0x00001fff000e7589 */ /* 0x00006400000e0000 */
.L_x_1344:
[----:B-1----:R-:W-:Y:S01]  /*1a7e0*/  ISETP.NE.AND P0, PT, R14, RZ, PT ;  /* 0x000000ff0e00720c */ /* 0x002fe20003f05270 */
[----:B------:R-:W-:-:S12]  /*1a7f0*/  BSSY B0, `(.L_x_1254) ;  /* 0x000002e000007945 */ /* 0x000fd80003800000 */
[----:B------:R-:W-:Y:S05]  /*1a800*/  @P0 BRA `(.L_x_1255) ;  /* 0x0000000000b00947 */ /* 0x000fea0003800000 */
[----:B------:R-:W-:-:S03]  /*1a810*/  UMOV UR4, 0xffffffff ;  /* 0xffffffff00047882 */ /* 0x000fc60000000000 */
[----:B------:R-:W-:Y:S05]  /*1a820*/  BRA.DIV UR4, `(.L_x_1256) ;  /* 0x0000002a04b47947 */ /* 0x000fea000b800000 */
[----:B------:R-:W-:-:S13]  /*1a830*/  ELECT P6, URZ, PT ;  /* 0x00000000003f782f */ /* 0x000fda00038c0000 */
.L_x_1347:
[----:B------:R-:W-:Y:S05]  /*1a840*/  @!P6 BRA `(.L_x_1255) ;  /* 0x0000000000a0e947 */ /* 0x000fea0003800000 */
[----:B------:R-:W-:-:S06]  /*1a850*/  ULOP3.LUT UR4, UR36, 0x2, URZ, 0xfc, !UPT ;  /* 0x0000000224047892 */ /* 0x000fcc000f8efc3f */
[----:B0-----:R-:W-:-:S05]  /*1a860*/  IMAD.U32 R0, RZ, RZ, UR4 ;  /* 0x00000004ff007e24 */ /* 0x001fca000f8e00ff */
[----:B------:R-:W-:-:S13]  /*1a870*/  ISETP.NE.AND P0, PT, R0, 0x3, PT ;  /* 0x000000030000780c */ /* 0x000fda0003f05270 */
[----:B------:R-:W-:Y:S05]  /*1a880*/  @!P0 BRA `(.L_x_1257) ;  /* 0x0000000000048947 */ /* 0x000fea0003800000 */
[----:B------:R-:W-:Y:S01]  /*1a890*/  BPT.TRAP 0x1 ;  /* 0x000000040000795c */ /* 0x000fe20000300000 */
.L_x_1257:
[----:B------:R-:W2:Y:S01]  /*1a8a0*/  LDL R0, [R1+0x4] ;  /* 0x0000040001007983 */ /* 0x000ea20000100800 */
[C---:B------:R-:W-:Y:S02]  /*1a8b0*/  IMAD R3, R28.reuse, 0x8, R5 ;  /* 0x000000081c037824 */ /* 0x040fe400078e0205 */
[----:B------:R-:W-:-:S05]  /*1a8c0*/  VIADD R28, R28, 0x1 ;  /* 0x000000011c1c7836 */ /* 0x000fca0000000000 */
[----:B------:R-:W-:Y:S02]  /*1a8d0*/  ISETP.NE.AND P2, PT, R28, 0x2, PT ;  /* 0x000000021c00780c */ /* 0x000fe40003f45270 */
[----:B--2---:R-:W-:Y:S02]  /*1a8e0*/  SHF.L.U32 R2, R0, 0x1f, RZ ;  /* 0x0000001f00027819 */ /* 0x004fe400000006ff */
[----:B------:R-:W-:Y:S02]  /*1a8f0*/  SEL R0, RZ, 0x1, P2 ;  /* 0x00000001ff007807 */ /* 0x000fe40001000000 */
[----:B------:R-:W0:Y:S02]  /*1a900*/  SYNCS.PHASECHK.TRANS64.TRYWAIT P1, [R3+URZ+0x13240], R2 ;  /* 0x01324002030075a7 */ /* 0x000e24000802017f */
[----:B0-----:R-:W-:Y:S05]  /*1a910*/  @!P1 BRA `(.L_x_1258) ;  /* 0x0000002800989947 */ /* 0x001fea0003800000 */
.L_x_1348:
[----:B------:R-:W2:Y:S01]  /*1a920*/  LDL.LU R4, [R1+0x4] ;  /* 0x0000040001047983 */ /* 0x000ea20000300800 */
[----:B------:R-:W-:Y:S02]  /*1a930*/  SEL R28, R28, RZ, P2 ;  /* 0x000000ff1c1c7207 */ /* 0x000fe40001000000 */
[----:B--2---:R-:W-:Y:S01]  /*1a940*/  LOP3.LUT R0, R4, R0, RZ, 0x3c, !PT ;  /* 0x0000000004007212 */ /* 0x004fe200078e3cff */
[----:B------:R-:W-:Y:S06]  /*1a950*/  @!P0 BRA `(.L_x_1259) ;  /* 0x0000000000048947 */ /* 0x000fec0003800000 */
[----:B------:R-:W-:Y:S01]  /*1a960*/  BPT.TRAP 0x1 ;  /* 0x000000040000795c */ /* 0x000fe20000300000 */
.L_x_1259:
[----:B------:R-:W-:Y:S01]  /*1a970*/  IMAD R5, R28, 0x8, R5 ;  /* 0x000000081c057824 */ /* 0x000fe200078e0205 */
[----:B------:R-:W-:-:S04]  /*1a980*/  SHF.L.U32 R0, R0, 0x1f, RZ ;  /* 0x0000001f00007819 */ /* 0x000fc800000006ff */
[----:B------:R-:W1:Y:S02]  /*1a990*/  SYNCS.PHASECHK.TRANS64.TRYWAIT P1, [R5+URZ+0x13240], R0 ;  /* 0x01324000050075a7 */ /* 0x000e64000802017f */
[----:B-1----:R-:W-:Y:S05]  /*1a9a0*/  @!P1 BRA `(.L_x_1260) ;  /* 0x0000002800889947 */ /* 0x002fea0003800000 */
.L_x_1349:
[----:B------:R-:W-:Y:S05]  /*1a9b0*/  @!P0 BRA `(.L_x_1261) ;  /* 0x0000000000048947 */ /* 0x000fea0003800000 */
[----:B------:R-:W-:Y:S01]  /*1a9c0*/  BPT.TRAP 0x1 ;  /* 0x000000040000795c */ /* 0x000fe20000300000 */
.L_x_1261:
[----:B------:R-:W2:Y:S02]  /*1a9d0*/  SYNCS.PHASECHK.TRANS64.TRYWAIT P1, [R3+URZ+0x13260], R2 ;  /* 0x01326002030075a7 */ /* 0x000ea4000802017f */
[----:B--2---:R-:W-:Y:S05]  /*1a9e0*/  @!P1 BRA `(.L_x_1262) ;  /* 0x00000028008c9947 */ /* 0x004fea0003800000 */
.L_x_1350:
[----:B------:R-:W-:Y:S05]  /*1a9f0*/  @!P0 BRA `(.L_x_1263) ;  /* 0x0000000000048947 */ /* 0x000fea0003800000 */
[----:B------:R-:W-:Y:S01]  /*1aa00*/  BPT.TRAP 0x1 ;  /* 0x000000040000795c */ /* 0x000fe20000300000 */
.L_x_1263:
[----:B------:R-:W3:Y:S02]  /*1aa10*/  SYNCS.PHASECHK.TRANS64.TRYWAIT P1, [R5+URZ+0x13260], R0 ;  /* 0x01326000050075a7 */ /* 0x000ee4000802017f */
[----:B---3--:R-:W-:Y:S05]  /*1aa20*/  @!P1 BRA `(.L_x_1264) ;  /* 0x0000002800909947 */ /* 0x008fea0003800000 */
.L_x_1351:
[----:B------:R-:W-:Y:S05]  /*1aa30*/  @!P0 BRA `(.L_x_1265) ;  /* 0x0000000000048947 */ /* 0x000fea0003800000 */
[----:B------:R-:W-:Y:S01]  /*1aa40*/  BPT.TRAP 0x1 ;  /* 0x000000040000795c */ /* 0x000fe20000300000 */
.L_x_1265:
[----:B------:R-:W4:Y:S02]  /*1aa50*/  SYNCS.PHASECHK.TRANS64.TRYWAIT P1, [R3+URZ+0x13280], R2 ;  /* 0x01328002030075a7 */ /* 0x000f24000802017f */
[----:B----4-:R-:W-:Y:S05]  /*1aa60*/  @!P1 BRA `(.L_x_1266) ;  /* 0x0000002800949947 */ /* 0x010fea0003800000 */
.L_x_1352:
[----:B------:R-:W-:Y:S05]  /*1aa70*/  @!P0 BRA `(.L_x_1267) ;  /* 0x0000000000048947 */ /* 0x000fea0003800000 */
[----:B------:R-:W-:Y:S01]  /*1aa80*/  BPT.TRAP 0x1 ;  /* 0x000000040000795c */ /* 0x000fe20000300000 */
.L_x_1267:
[----:B------:R0:W0:Y:S02]  /*1aa90*/  SYNCS.PHASECHK.TRANS64.TRYWAIT P0, [R5+URZ+0x13280], R0 ;  /* 0x01328000050075a7 */ /* 0x000024000800017f */
[----:B0-----:R-:W-:Y:S05]  /*1aaa0*/  @!P0 NANOSLEEP.SYNCS 0x989680 ;  /* 0x009896800000895d */ /* 0x001fea0003900000 */
[----:B------:R-:W0:Y:S02]  /*1aab0*/  @!P0 SYNCS.PHASECHK.TRANS64 P0, [R5+URZ+0x13280], R0 ;  /* 0x01328000050085a7 */ /* 0x000e24000800007f */
[----:B0-----:R-:W-:Y:S05]  /*1aac0*/  @!P0 BRA `(.L_x_1267) ;  /* 0xfffffffc00f08947 */ /* 0x001fea000383ffff */
.L_x_1255:
[----:B------:R-:W-:Y:S05]  /*1aad0*/  BSYNC B0 ;  /* 0x0000000000007941 */ /* 0x000fea0003800000 */
.L_x_1254:
[----:B------:R-:W-:Y:S05]  /*1aae0*/  EXIT ;  /* 0x000000000000794d */ /* 0x000fea0003800000 */
.L_x_1072:
[----:B0-----:R-:W-:-:S04]  /*1aaf0*/  IMAD.U32 R3, RZ, RZ, UR45 ;  /* 0x0000002dff037e24 */ /* 0x001fc8000f8e00ff */
[----:B------:R0:W1:Y:S03]  /*1ab00*/  SYNCS.PHASECHK.TRANS64.TRYWAIT P1, [R3+URZ+0x13200], R0 ;  /* 0x01320000030075a7 */ /* 0x000066000802017f */
[----:B-1----:R-:W-:Y:S05]  /*1ab10*/  @!P1 NANOSLEEP.SYNCS 0x989680 ;  /* 0x009896800000995d */ /* 0x002fea0003900000 */
[----:B------:R-:W1:Y:S02]  /*1ab20*/  @!P1 SYNCS.PHASECHK.TRANS64 P1, [R3+URZ+0x13200], R0 ;  /* 0x01320000030095a7 */ /* 0x000e64000802007f */
[----:B-1----:R-:W-:Y:S05]  /*1ab30*/  @!P1 BRA `(.L_x_1072) ;  /* 0xfffffffc00ec9947 */ /* 0x002fea000383ffff */
[----:B------:R-:W-:Y:S05]  /*1ab40*/  BRA `(.L_x_1268) ;  /* 0xfffffe7000ac7947 */ /* 0x000fea000383ffff */
.L_x_1076:
[----:B-1----:R1:W2:Y:S02]  /*1ab50*/  SYNCS.PHASECHK.TRANS64.TRYWAIT P1, [R3+URZ+0x13230], R0 ;  /* 0x01323000030075a7 */ /* 0x0022a4000802017f */
[----:B--2---:R-:W-:Y:S05]  /*1ab60*/  @!P1 NANOSLEEP.SYNCS 0x989680 ;  /* 0x009896800000995d */ /* 0x004fea0003900000 */
[----:B------:R-:W2:Y:S02]  /*1ab70*/  @!P1 SYNCS.PHASECHK.TRANS64 P1, [R3+URZ+0x13230], R0 ;  /* 0x01323000030095a7 */ /* 0x000ea4000802007f */
[----:B--2---:R-:W-:Y:S05]  /*1ab80*/  @!P1 BRA `(.L_x_1076) ;  /* 0xfffffffc00f09947 */ /* 0x004fea000383ffff */
[----:B------:R-:W-:Y:S05]  /*1ab90*/  BRA `(.L_x_1075) ;  /* 0xfffffe7000c87947 */ /* 0x000fea000383ffff */
.L_x_1093:
[----:B-1----:R-:W-:-:S04]  /*1aba0*/  IMAD.U32 R8, RZ, RZ, UR23 ;  /* 0x00000017ff087e24 */ /* 0x002fc8000f8e00ff */
[----:B------:R1:W2:Y:S03]  /*1abb0*/  SYNCS.PHASECHK.TRANS64.TRYWAIT P1, [R8+URZ+0x13230], R7 ;  /* 0x01323007080075a7 */ /* 0x0002a6000802017f */
[----:B--2---:R-:W-:Y:S05]  /*1abc0*/  @!P1 NANOSLEEP.SYNCS 0x989680 ;  /* 0x009896800000995d */ /* 0x004fea0003900000 */
[----:B------:R-:W2:Y:S02]  /*1abd0*/  @!P1 SYNCS.PHASECHK.TRANS64 P1, [R8+URZ+0x13230], R7 ;  /* 0x01323007080095a7 */ /* 0x000ea4000802007f */
[----:B--2---:R-:W-:Y:S05]  /*1abe0*/  @!P1 BRA `(.L_x_1093) ;  /* 0xfffffffc00ec9947 */ /* 0x004fea000383ffff */
[----:B------:R-:W-:Y:S05]  /*1abf0*/  BRA `(.L_x_1092) ;  /* 0xfffffeb0005c7947 */ /* 0x000fea000383ffff */
.L_x_1097:
[----:B-1----:R-:W-:-:S04]  /*1ac00*/  IMAD.U32 R8, RZ, RZ, UR11 ;  /* 0x0000000bff087e24 */ /* 0x002fc8000f8e00ff */
[----:B------:R1:W2:Y:S03]  /*1ac10*/  SYNCS.PHASECHK.TRANS64.TRYWAIT P1, [R8+URZ+0x13250], R7 ;  /* 0x01325007080075a7 */ /* 0x0002a6000802017f */
[----:B--2---:R-:W-:Y:S05]  /*1ac20*/  @!P1 NANOSLEEP.SYNCS 0x989680 ;  /* 0x009896800000995d */ /* 0x004fea0003900000 */
[----:B------:R-:W2:Y:S02]  /*1ac30*/  @!P1 SYNCS.PHASECHK.TRANS64 P1, [R8+URZ+0x13250], R7 ;  /* 0x01325007080095a7 */ /* 0x000ea4000802007f */
[----:B--2---:R-:W-:Y:S05]  /*1ac40*/  @!P1 BRA `(.L_x_1097) ;  /* 0xfffffffc00ec9947 */ /* 0x004fea000383ffff */
[----:B------:R-:W-:Y:S05]  /*1ac50*/  BRA `(.L_x_1096) ;  /* 0xfffffeb400687947 */ /* 0x000fea000383ffff */
.L_x_1116:
[----:B-1----:R-:W-:-:S04]  /*1ac60*/  IMAD.U32 R4, RZ, RZ, UR20 ;  /* 0x00000014ff047e24 */ /* 0x002fc8000f8e00ff */
[----:B------:R1:W2:Y:S03]  /*1ac70*/  SYNCS.PHASECHK.TRANS64.TRYWAIT P1, [R4+URZ+0x13230], R3 ;  /* 0x01323003040075a7 */ /* 0x0002a6000802017f */
[----:B--2---:R-:W-:Y:S05]  /*1ac80*/  @!P1 NANOSLEEP.SYNCS 0x989680 ;  /* 0x009896800000995d */ /* 0x004fea0003900000 */
[----:B------:R-:W2:Y:S02]  /*1ac90*/  @!P1 SYNCS.PHASECHK.TRANS64 P1, [R4+URZ+0x13230], R3 ;  /* 0x01323003040095a7 */ /* 0x000ea4000802007f */
[----:B--2---:R-:W-:Y:S05]  /*1aca0*/  @!P1 BRA `(.L_x_1116) ;  /* 0xfffffffc00ec9947 */ /* 0x004fea000383ffff */
[----:B------:R-:W-:Y:S05]  /*1acb0*/  BRA `(.L_x_1115) ;  /* 0xfffffef000a87947 */ /* 0x000fea000383ffff */
.L_x_1120:
[----:B-1----:R-:W-:-:S04]  /*1acc0*/  IMAD.U32 R4, RZ, RZ, UR11 ;  /* 0x0000000bff047e24 */ /* 0x002fc8000f8e00ff */
[----:B------:R1:W2:Y:S03]  /*1acd0*/  SYNCS.PHASECHK.TRANS64.TRYWAIT P1, [R4+URZ+0x13250], R3 ;  /* 0x01325003040075a7 */ /* 0x0002a6000802017f */
[----:B--2---:R-:W-:Y:S05]  /*1ace0*/  @!P1 NANOSLEEP.SYNCS 0x989680 ;  /* 0x009896800000995d */ /* 0x004fea0003900000 */
[----:B------:R-:W2:Y:S02]  /*1acf0*/  @!P1 SYNCS.PHASECHK.TRANS64 P1, [R4+URZ+0x13250], R3 ;  /* 0x01325003040095a7 */ /* 0x000ea4000802007f */
[----:B--2---:R-:W-:Y:S05]  /*1ad00*/  @!P1 BRA `(.L_x_1120) ;  /* 0xfffffffc00ec9947 */ /* 0x004fea000383ffff */
[----:B------:R-:W-:Y:S05]  /*1ad10*/  BRA `(.L_x_1119) ;  /* 0xfffffef400b47947 */ /* 0x000fea000383ffff */
.L_x_1128:
[----:B-1----:R-:W-:-:S04]  /*1ad20*/  IMAD.U32 R8, RZ, RZ, UR6 ;  /* 0x00000006ff087e24 */ /* 0x002fc8000f8e00ff */
[----:B------:R1:W2:Y:S03]  /*1ad30*/  SYNCS.PHASECHK.TRANS64.TRYWAIT P1, [R8+URZ+0x13230], R7 ;  /* 0x01323007080075a7 */ /* 0x0002a6000802017f */
[----:B--2---:R-:W-:Y:S05]  /*1ad40*/  @!P1 NANOSLEEP.SYNCS 0x989680 ;  /* 0x009896800000995d */ /* 0x004fea0003900000 */
[----:B------:R-:W2:Y:S02]  /*1ad50*/  @!P1 SYNCS.PHASECHK.TRANS64 P1, [R8+URZ+0x13230], R7 ;  /* 0x01323007080095a7 */ /* 0x000ea4000802007f */
[----:B--2---:R-:W-:Y:S05]  /*1ad60*/  @!P1 BRA `(.L_x_1128) ;  /* 0xfffffffc00ec9947 */ /* 0x004fea000383ffff */
[----:B------:R-:W-:Y:S05]  /*1ad70*/  BRA `(.L_x_1127) ;  /* 0xffffff1400147947 */ /* 0x000fea000383ffff */
.L_x_1132:
[----:B-1----:R-:W-:-:S04]  /*1ad80*/  IMAD.U32 R8, RZ, RZ, UR11 ;  /* 0x0000000bff087e24 */ /* 0x002fc8000f8e00ff */
[----:B------:R1:W2:Y:S03]  /*1ad90*/  SYNCS.PHASECHK.TRANS64.TRYWAIT P1, [R8+URZ+0x13250], R7 ;  /* 0x01325007080075a7 */ /* 0x0002a6000802017f */
[----:B--2---:R-:W-:Y:S05]  /*1ada0*/  @!P1 NANOSLEEP.SYNCS 0x989680 ;  /* 0x009896800000995d */ /* 0x004fea0003900000 */
[----:B------:R-:W2:Y:S02]  /*1adb0*/  @!P1 SYNCS.PHASECHK.TRANS64 P1, [R8+URZ+0x13250], R7 ;  /* 0x01325007080095a7 */ /* 0x000ea4000802007f */
[----:B--2---:R-:W-:Y:S05]  /*1adc0*/  @!P1 BRA `(.L_x_1132) ;  /* 0xfffffffc00ec9947 */ /* 0x004fea000383ffff */
[----:B------:R-:W-:Y:S05]  /*1add0*/  BRA `(.L_x_1131) ;  /* 0xffffff1800207947 */ /* 0x000fea000383ffff */
.L_x_1147:
[----:B-1----:R-:W-:-:S04]  /*1ade0*/  IMAD.U32 R7, RZ, RZ, UR14 ;  /* 0x0000000eff077e24 */ /* 0x002fc8000f8e00ff */
[----:B------:R1:W2:Y:S03]  /*1adf0*/  SYNCS.PHASECHK.TRANS64.TRYWAIT P1, [R7+URZ+0x13250], R0 ;  /* 0x01325000070075a7 */ /* 0x0002a6000802017f */
[----:B--2---:R-:W-:Y:S05]  /*1ae00*/  @!P1 NANOSLEEP.SYNCS 0x989680 ;  /* 0x009896800000995d */ /* 0x004fea0003900000 */
[----:B------:R-:W2:Y:S02]  /*1ae10*/  @!P1 SYNCS.PHASECHK.TRANS64 P1, [R7+URZ+0x13250], R0 ;  /* 0x01325000070095a7 */ /* 0x000ea4000802007f */
[----:B--2---:R-:W-:Y:S05]  /*1ae20*/  @!P1 BRA `(.L_x_1147) ;  /* 0xfffffffc00ec9947 */ /* 0x004fea000383ffff */
[----:B------:R-:W-:Y:S05]  /*1ae30*/  BRA `(.L_x_1146) ;  /* 0xffffff5000a07947 */ /* 0x000fea000383ffff */
.L_x_1190:
[----:B------:R-:W1:Y:S01]  /*1ae40*/  S2R R21, SR_TID.X ;  /* 0x0000000000157919 */ /* 0x000e620000002100 */
[----:B------:R-:W-:Y:S02]  /*1ae50*/  IMAD.MOV.U32 R12, RZ, RZ, RZ ;  /* 0x000000ffff0c7224 */ /* 0x000fe400078e00ff */
[----:B------:R-:W-:Y:S02]  /*1ae60*/  IMAD.MOV.U32 R11, RZ, RZ, 0x1f ;  /* 0x0000001fff0b7424 */ /* 0x000fe400078e00ff */
[----:B------:R-:W-:Y:S01]  /*1ae70*/  IMAD.MOV.U32 R15, RZ, RZ, -0x1 ;  /* 0xffffffffff0f7424 */ /* 0x000fe200078e00ff */
[----:B-1----:R-:W-:-:S04]  /*1ae80*/  SHF.R.U32.HI R21, RZ, 0x5, R21 ;  /* 0x00000005ff157819 */ /* 0x002fc80000011615 */
[----:B------:R-:W-:-:S05]  /*1ae90*/  LOP3.LUT R21, R21, 0x3, RZ, 0xc0, !PT ;  /* 0x0000000315157812 */ /* 0x000fca00078ec0ff */
[----:B------:R-:W-:-:S07]  /*1aea0*/  IMAD.MOV.U32 R13, RZ, RZ, R21 ;  /* 0x000000ffff0d7224 */ /* 0x000fce00078e0015 */
[----:B0-----:R-:W-:Y:S05]  /*1aeb0*/  WARPSYNC.COLLECTIVE R15, `(.L_x_1269) ;  /* 0x000000000f087348 */ /* 0x001fea0003c00000 */
[----:B------:R1:W2:Y:S02]  /*1aec0*/  SHFL.IDX P6, R14, R13, R12, R11 ;  /* 0x0000000c0d0e7389 */ /* 0x0002a400000c000b */
[----:B012---:R-:W-:Y:S01]  /*1aed0*/  ENDCOLLECTIVE ;  /* 0x000000000000791b */ /* 0x007fe20003800000 */
.L_x_1269:
[----:B------:R-:W-:Y:S05]  /*1aee0*/  BRA `(.L_x_1270) ;  /* 0xffffffac00587947 */ /* 0x000fea000383ffff */
.L_x_1193:
[----:B0-----:R-:W2:Y:S02]  /*1aef0*/  LDL R0, [R1+0x14] ;  /* 0x0000140001007983 */ /* 0x001ea40000100800 */
[----:B--2---:R0:W1:Y:S02]  /*1af00*/  SYNCS.PHASECHK.TRANS64.TRYWAIT P0, [R4+URZ+0x13280], R0 ;  /* 0x01328000040075a7 */ /* 0x004064000800017f */
[----:B-1----:R-:W-:Y:S05]  /*1af10*/  @!P0 NANOSLEEP.SYNCS 0x989680 ;  /* 0x009896800000895d */ /* 0x002fea0003900000 */
[----:B------:R-:W1:Y:S02]  /*1af20*/  @!P0 SYNCS.PHASECHK.TRANS64 P0, [R4+URZ+0x13280], R0 ;  /* 0x01328000040085a7 */ /* 0x000e64000800007f */
[----:B-1----:R-:W-:Y:S05]  /*1af30*/  @!P0 BRA `(.L_x_1193) ;  /* 0xfffffffc00ec8947 */ /* 0x002fea000383ffff */
[----:B------:R-:W-:Y:S05]  /*1af40*/  BRA `(.L_x_1271) ;  /* 0xffffffb000807947 */ /* 0x000fea000383ffff */
.L_x_1194:
        /* <DEDUP_REMOVED lines=8> */
.L_x_1273:
[----:B------:R-:W-:Y:S05]  /*1afd0*/  BSYNC B0 ;  /* 0x0000000000007941 */ /* 0x000fea0003800000 */
.L_x_1272:
[----:B------:R-:W-:Y:S01]  /*1afe0*/  IMAD.MOV.U32 R13, RZ, RZ, R10 ;  /* 0x000000ffff0d7224 */ /* 0x000fe200078e000a */
[C---:B------:R-:W-:Y:S01]  /*1aff0*/  ISETP.GE.AND P2, PT, R9.reuse, 0x81, PT ;  /* 0x000000810900780c */ /* 0x040fe20003f46270 */
[----:B------:R-:W-:Y:S01]  /*1b000*/  IMAD.MOV.U32 R12, RZ, RZ, RZ ;  /* 0x000000ffff0c7224 */ /* 0x000fe200078e00ff */
[----:B------:R-:W-:Y:S01]  /*1b010*/  LOP3.LUT R16, R16, 0xffffffef, RZ, 0xc0, !PT ;  /* 0xffffffef10107812 */ /* 0x000fe200078ec0ff */
[----:B------:R-:W-:Y:S01]  /*1b020*/  IMAD.MOV.U32 R11, RZ, RZ, 0x1c1f ;  /* 0x00001c1fff0b7424 */ /* 0x000fe200078e00ff */
[C---:B------:R-:W-:Y:S01]  /*1b030*/  ISETP.GE.AND P4, PT, R9.reuse, 0x21, PT ;  /* 0x000000210900780c */ /* 0x040fe20003f86270 */
[----:B------:R-:W-:Y:S01]  /*1b040*/  IMAD.MOV.U32 R15, RZ, RZ, -0x1 ;  /* 0xffffffffff0f7424 */ /* 0x000fe200078e00ff */
[----:B------:R-:W-:Y:S01]  /*1b050*/  ISETP.GE.AND P3, PT, R9, 0x41, PT ;  /* 0x000000410900780c */ /* 0x000fe20003f66270 */
[----:B------:R-:W-:-:S12]  /*1b060*/  IMAD.MOV.U32 R0, RZ, RZ, R14 ;  /* 0x000000ffff007224 */ /* 0x000fd800078e000e */
[----:B------:R-:W-:Y:S05]  /*1b070*/  WARPSYNC.COLLECTIVE R15, `(.L_x_1274) ;  /* 0x000000000f087348 */ /* 0x000fea0003c00000 */
[----:B------:R0:W1:Y:S02]  /*1b080*/  SHFL.IDX P6, R14, R13, R12, R11 ;  /* 0x0000000c0d0e7389 */ /* 0x00006400000c000b */
[----:B01----:R-:W-:Y:S01]  /*1b090*/  ENDCOLLECTIVE ;  /* 0x000000000000791b */ /* 0x003fe20003800000 */
.L_x_1274:
[----:B------:R-:W-:Y:S01]  /*1b0a0*/  @P2 LOP3.LUT R16, R16, 0x10, RZ, 0xfc, !PT ;  /* 0x0000001010102812 */ /* 0x000fe200078efcff */
[----:B------:R-:W-:Y:S02]  /*1b0b0*/  IMAD.MOV.U32 R13, RZ, RZ, R19 ;  /* 0x000000ffff0d7224 */ /* 0x000fe400078e0013 */
[----:B------:R-:W-:Y:S02]  /*1b0c0*/  IMAD.MOV.U32 R12, RZ, RZ, 0x1 ;  /* 0x00000001ff0c7424 */ /* 0x000fe400078e00ff */
[----:B------:R-:W-:-:S07]  /*1b0d0*/  IMAD.MOV.U32 R2, RZ, RZ, R14 ;  /* 0x000000ffff027224 */ /* 0x000fce00078e000e */
[----:B------:R-:W-:Y:S05]  /*1b0e0*/  WARPSYNC.COLLECTIVE R15, `(.L_x_1275) ;  /* 0x000000000f087348 */ /* 0x000fea0003c00000 */
[----:B------:R0:W1:Y:S02]  /*1b0f0*/  SHFL.IDX P6, R14, R13, R12, R11 ;  /* 0x0000000c0d0e7389 */ /* 0x00006400000c000b */
[----:B01----:R-:W-:Y:S01]  /*1b100*/  ENDCOLLECTIVE ;  /* 0x000000000000791b */ /* 0x003fe20003800000 */
.L_x_1275:
[----:B------:R-:W-:Y:S02]  /*1b110*/  IADD3 R2, P1, R21, R2, RZ ;  /* 0x0000000215027210 */ /* 0x000fe40007f3e0ff */
[----:B------:R-:W0:Y:S03]  /*1b120*/  S2R R21, SR_TID.X ;  /* 0x0000000000157919 */ /* 0x000e260000002100 */
[----:B------:R-:W-:Y:S01]  /*1b130*/  IMAD.X R3, RZ, RZ, R0, P1 ;  /* 0x000000ffff037224 */ /* 0x000fe200008e0600 */
[----:B------:R-:W-:Y:S01]  /*1b140*/  ISETP.LT.OR P1, PT, R9, 0x1, P0 ;  /* 0x000000010900780c */ /* 0x000fe20000721670 */
[----:B------:R-:W-:Y:S02]  /*1b150*/  IMAD.IADD R0, R17, 0x1, R20 ;  /* 0x0000000111007824 */ /* 0x000fe400078e0214 */
[----:B------:R-:W-:-:S10]  /*1b160*/  IMAD.MOV.U32 R13, RZ, RZ, R10 ;  /* 0x000000ffff0d7224 */ /* 0x000fd400078e000a */
[----:B------:R-:W-:Y:S01]  /*1b170*/  @!PT LDS RZ, [RZ] ;  /* 0x00000000fffff984 */ /* 0x000fe20000000800 */
[----:B------:R-:W-:Y:S01]  /*1b180*/  @!PT LDS RZ, [RZ] ;  /* 0x00000000fffff984 */ /* 0x000fe20000000800 */
[----:B------:R-:W-:Y:S01]  /*1b190*/  @!PT LDS RZ, [RZ] ;  /* 0x00000000fffff984 */ /* 0x000fe20000000800 */
[----:B------:R1:W-:Y:S02]  /*1b1a0*/  LDGSTS.E.BYPASS.LTC128B.128 [R0+0x6000], desc[UR54][R2.64], !P1 ;  /* 0x0600000002007fae */ /* 0x0003e4000c901d76 */
[----:B-1----:R-:W-:-:S07]  /*1b1b0*/  IMAD.MOV.U32 R2, RZ, RZ, R14 ;  /* 0x000000ffff027224 */ /* 0x002fce00078e000e */
[----:B0-----:R-:W-:Y:S05]  /*1b1c0*/  WARPSYNC.COLLECTIVE R15, `(.L_x_1276) ;  /* 0x000000000f087348 */ /* 0x001fea0003c00000 */
[----:B------:R1:W2:Y:S02]  /*1b1d0*/  SHFL.IDX P6, R14, R13, R12, R11 ;  /* 0x0000000c0d0e7389 */ /* 0x0002a400000c000b */
[----:B012---:R-:W-:Y:S01]  /*1b1e0*/  ENDCOLLECTIVE ;  /* 0x000000000000791b */ /* 0x007fe20003800000 */
.L_x_1276:
[----:B------:R-:W-:-:S05]  /*1b1f0*/  IMAD.SHL.U32 R3, R21, 0x10, RZ ;  /* 0x0000001015037824 */ /* 0x000fca00078e00ff */
[----:B------:R-:W-:Y:S01]  /*1b200*/  LOP3.LUT R3, R3, 0x30, RZ, 0xc0, !PT ;  /* 0x0000003003037812 */ /* 0x000fe200078ec0ff */
[----:B------:R-:W-:Y:S02]  /*1b210*/  IMAD.MOV.U32 R13, RZ, RZ, R19 ;  /* 0x000000ffff0d7224 */ /* 0x000fe400078e0013 */
[----:B------:R-:W-:-:S05]  /*1b220*/  IMAD.MOV.U32 R12, RZ, RZ, R14 ;  /* 0x000000ffff0c7224 */ /* 0x000fca00078e000e */
[----:B------:R-:W-:Y:S01]  /*1b230*/  IADD3 R20, P1, R3, R12, RZ ;  /* 0x0000000c03147210 */ /* 0x000fe20007f3e0ff */
[----:B------:R-:W-:-:S04]  /*1b240*/  IMAD.MOV.U32 R12, RZ, RZ, 0x2 ;  /* 0x00000002ff0c7424 */ /* 0x000fc800078e00ff */
[----:B------:R-:W-:-:S08]  /*1b250*/  IMAD.X R21, RZ, RZ, R2, P1 ;  /* 0x000000ffff157224 */ /* 0x000fd000008e0602 */
[----:B------:R-:W-:Y:S05]  /*1b260*/  WARPSYNC.COLLECTIVE R15, `(.L_x_1277) ;  /* 0x000000000f087348 */ /* 0x000fea0003c00000 */
[----:B------:R0:W1:Y:S02]  /*1b270*/  SHFL.IDX P6, R14, R13, R12, R11 ;  /* 0x0000000c0d0e7389 */ /* 0x00006400000c000b */
[----:B01----:R-:W-:Y:S01]  /*1b280*/  ENDCOLLECTIVE ;  /* 0x000000000000791b */ /* 0x003fe20003800000 */
.L_x_1277:
[----:B------:R-:W-:Y:S01]  /*1b290*/  ISETP.LT.OR P1, PT, R9, 0x21, P0 ;  /* 0x000000210900780c */ /* 0x000fe20000721670 */
[----:B------:R-:W-:-:S12]  /*1b2a0*/  IMAD.MOV.U32 R13, RZ, RZ, R10 ;  /* 0x000000ffff0d7224 */ /* 0x000fd800078e000a */
        /* <DEDUP_REMOVED lines=8> */
.L_x_1278:
        /* <DEDUP_REMOVED lines=8> */
.L_x_1279:
        /* <DEDUP_REMOVED lines=10> */
.L_x_1280:
[----:B------:R-:W-:Y:S02]  /*1b450*/  IMAD.MOV.U32 R13, RZ, RZ, R23 ;  /* 0x000000ffff0d7224 */ /* 0x000fe400078e0017 */
[----:B------:R-:W-:Y:S02]  /*1b460*/  IMAD.MOV.U32 R12, RZ, RZ, RZ ;  /* 0x000000ffff0c7224 */ /* 0x000fe400078e00ff */
[----:B------:R-:W-:-:S07]  /*1b470*/  IMAD.MOV.U32 R2, RZ, RZ, R14 ;  /* 0x000000ffff027224 */ /* 0x000fce00078e000e */
[----:B------:R-:W-:Y:S05]  /*1b480*/  WARPSYNC.COLLECTIVE R15, `(.L_x_1281) ;  /* 0x000000000f087348 */ /* 0x000fea0003c00000 */
[----:B------:R0:W1:Y:S02]  /*1b490*/  SHFL.IDX P6, R14, R13, R12, R11 ;  /* 0x0000000c0d0e7389 */ /* 0x00006400000c000b */
[----:B01----:R-:W-:Y:S01]  /*1b4a0*/  ENDCOLLECTIVE ;  /* 0x000000000000791b */ /* 0x003fe20003800000 */
.L_x_1281:
        /* <DEDUP_REMOVED lines=9> */
[----:B0-----:R-:W-:-:S12]  /*1b540*/  IMAD.MOV.U32 R3, RZ, RZ, R14 ;  /* 0x000000ffff037224 */ /* 0x001fd800078e000e */
[----:B------:R-:W-:Y:S05]  /*1b550*/  WARPSYNC.COLLECTIVE R15, `(.L_x_1282) ;  /* 0x000000000f087348 */ /* 0x000fea0003c00000 */
[----:B------:R0:W1:Y:S02]  /*1b560*/  SHFL.IDX P6, R14, R13, R12, R11 ;  /* 0x0000000c0d0e7389 */ /* 0x00006400000c000b */
[----:B01----:R-:W-:Y:S01]  /*1b570*/  ENDCOLLECTIVE ;  /* 0x000000000000791b */ /* 0x003fe20003800000 */
.L_x_1282:
[----:B------:R-:W-:Y:S01]  /*1b580*/  IMAD.MOV.U32 R2, RZ, RZ, R14 ;  /* 0x000000ffff027224 */ /* 0x000fe200078e000e */
[----:B------:R-:W-:Y:S06]  /*1b590*/  BRA `(.L_x_1283) ;  /* 0xffffffb000447947 */ /* 0x000fec000383ffff */
.L_x_1199:
[----:B--2---:R-:W2:Y:S02]  /*1b5a0*/  LDL R2, [R1+0x14] ;  /* 0x0000140001027983 */ /* 0x004ea40000100800 */
[----:B--2---:R2:W3:Y:S02]  /*1b5b0*/  SYNCS.PHASECHK.TRANS64.TRYWAIT P0, [R4+URZ+0x13240], R2 ;  /* 0x01324002040075a7 */ /* 0x0044e4000800017f */
[----:B---3--:R-:W-:Y:S05]  /*1b5c0*/  @!P0 NANOSLEEP.SYNCS 0x989680 ;  /* 0x009896800000895d */ /* 0x008fea0003900000 */
[----:B------:R-:W3:Y:S02]  /*1b5d0*/  @!P0 SYNCS.PHASECHK.TRANS64 P0, [R4+URZ+0x13240], R2 ;  /* 0x01324002040085a7 */ /* 0x000ee4000800007f */
[----:B---3--:R-:W-:Y:S05]  /*1b5e0*/  @!P0 BRA `(.L_x_1199) ;  /* 0xfffffffc00ec8947 */ /* 0x008fea000383ffff */
[----:B------:R-:W-:Y:S05]  /*1b5f0*/  BRA `(.L_x_1284) ;  /* 0xffffffb000a47947 */ /* 0x000fea000383ffff */
.L_x_1200:
[----:B------:R-:W-:Y:S01]  /*1b600*/  BSSY B0, `(.L_x_1285) ;  /* 0x0000008000007945 */ /* 0x000fe20003800000 */
[----:B------:R-:W-:Y:S02]  /*1b610*/  IMAD.MOV.U32 R13, RZ, RZ, R6 ;  /* 0x000000ffff0d7224 */ /* 0x000fe400078e0006 */
[----:B------:R-:W-:Y:S02]  /*1b620*/  IMAD.MOV.U32 R12, RZ, RZ, RZ ;  /* 0x000000ffff0c7224 */ /* 0x000fe400078e00ff */
[----:B------:R-:W-:Y:S02]  /*1b630*/  IMAD.MOV.U32 R11, RZ, RZ, 0x1c1f ;  /* 0x00001c1fff0b7424 */ /* 0x000fe400078e00ff */
[----:B------:R-:W-:-:S07]  /*1b640*/  IMAD.MOV.U32 R15, RZ, RZ, -0x1 ;  /* 0xffffffffff0f7424 */ /* 0x000fce00078e00ff */
[----:B01----:R-:W-:Y:S05]  /*1b650*/  WARPSYNC.COLLECTIVE R15, `(.L_x_1286) ;  /* 0x000000000f087348 */ /* 0x003fea0003c00000 */
[----:B------:R2:W3:Y:S02]  /*1b660*/  SHFL.IDX P6, R14, R13, R12, R11 ;  /* 0x0000000c0d0e7389 */ /* 0x0004e400000c000b */
[----:B0123--:R-:W-:Y:S01]  /*1b670*/  ENDCOLLECTIVE ;  /* 0x000000000000791b */ /* 0x00ffe20003800000 */
.L_x_1286:
[----:B------:R-:W-:Y:S05]  /*1b680*/  BSYNC B0 ;  /* 0x0000000000007941 */ /* 0x000fea0003800000 */
.L_x_1285:
        /* <DEDUP_REMOVED lines=10> */
.L_x_1287:
        /* <DEDUP_REMOVED lines=8> */
.L_x_1288:
        /* <DEDUP_REMOVED lines=15> */
.L_x_1289:
[----:B------:R-:W-:Y:S02]  /*1b8a0*/  IMAD.MOV.U32 R13, RZ, RZ, R6 ;  /* 0x000000ffff0d7224 */ /* 0x000fe400078e0006 */
[----:B------:R-:W-:Y:S02]  /*1b8b0*/  IMAD.MOV.U32 R12, RZ, RZ, 0x2 ;  /* 0x00000002ff0c7424 */ /* 0x000fe400078e00ff */
[----:B------:R-:W-:-:S07]  /*1b8c0*/  IMAD.MOV.U32 R3, RZ, RZ, R14 ;  /* 0x000000ffff037224 */ /* 0x000fce00078e000e */
[----:B------:R-:W-:Y:S05]  /*1b8d0*/  WARPSYNC.COLLECTIVE R15, `(.L_x_1290) ;  /* 0x000000000f087348 */ /* 0x000fea0003c00000 */
[----:B------:R0:W1:Y:S02]  /*1b8e0*/  SHFL.IDX P6, R14, R13, R12, R11 ;  /* 0x0000000c0d0e7389 */ /* 0x00006400000c000b */
[----:B01----:R-:W-:Y:S01]  /*1b8f0*/  ENDCOLLECTIVE ;  /* 0x000000000000791b */ /* 0x003fe20003800000 */
.L_x_1290:
        /* <DEDUP_REMOVED lines=14> */
.L_x_1291:
[----:B------:R-:W-:Y:S02]  /*1b9e0*/  IMAD.MOV.U32 R13, RZ, RZ, R6 ;  /* 0x000000ffff0d7224 */ /* 0x000fe400078e0006 */
[----:B------:R-:W-:Y:S02]  /*1b9f0*/  IMAD.MOV.U32 R12, RZ, RZ, 0x3 ;  /* 0x00000003ff0c7424 */ /* 0x000fe400078e00ff */
[----:B------:R-:W-:-:S07]  /*1ba00*/  IMAD.MOV.U32 R3, RZ, RZ, R14 ;  /* 0x000000ffff037224 */ /* 0x000fce00078e000e */
[----:B------:R-:W-:Y:S05]  /*1ba10*/  WARPSYNC.COLLECTIVE R15, `(.L_x_1292) ;  /* 0x000000000f087348 */ /* 0x000fea0003c00000 */
[----:B------:R0:W1:Y:S02]  /*1ba20*/  SHFL.IDX P6, R14, R13, R12, R11 ;  /* 0x0000000c0d0e7389 */ /* 0x00006400000c000b */
[----:B01----:R-:W-:Y:S01]  /*1ba30*/  ENDCOLLECTIVE ;  /* 0x000000000000791b */ /* 0x003fe20003800000 */
.L_x_1292:
        /* <DEDUP_REMOVED lines=10> */
.L_x_1293:
        /* <DEDUP_REMOVED lines=10> */
.L_x_1294:
[----:B------:R-:W-:-:S05]  /*1bb80*/  @P1 IADD3 R2, P0, R10, R5, RZ ;  /* 0x000000050a021210 */ /* 0x000fca0007f1e0ff */
[----:B------:R-:W-:-:S05]  /*1bb90*/  @P1 IMAD.X R3, RZ, RZ, R6, P0 ;  /* 0x000000ffff031224 */ /* 0x000fca00000e0606 */
        /* <DEDUP_REMOVED lines=9> */
.L_x_1295:
[----:B------:R-:W-:Y:S05]  /*1bc30*/  BRA `(.L_x_1296) ;  /* 0xffffffb000207947 */ /* 0x000fea000383ffff */
.L_x_1207:
[----:B------:R-:W-:Y:S02]  /*1bc40*/  IMAD.MOV.U32 R13, RZ, RZ, R4 ;  /* 0x000000ffff0d7224 */ /* 0x000fe400078e0004 */
[----:B------:R-:W-:Y:S02]  /*1bc50*/  IMAD.MOV.U32 R12, RZ, RZ, RZ ;  /* 0x000000ffff0c7224 */ /* 0x000fe400078e00ff */
[----:B------:R-:W-:Y:S02]  /*1bc60*/  IMAD.MOV.U32 R11, RZ, RZ, 0x1c1f ;  /* 0x00001c1fff0b7424 */ /* 0x000fe400078e00ff */
[----:B------:R-:W-:Y:S02]  /*1bc70*/  IMAD.MOV.U32 R15, RZ, RZ, -0x1 ;  /* 0xffffffffff0f7424 */ /* 0x000fe400078e00ff */
[----:B------:R-:W-:Y:S02]  /*1bc80*/  IMAD R6, R9, UR42, RZ ;  /* 0x0000002a09067c24 */ /* 0x000fe4000f8e02ff */
[----:B------:R-:W-:-:S07]  /*1bc90*/  IMAD.IADD R22, R20, 0x1, R22 ;  /* 0x0000000114167824 */ /* 0x000fce00078e0216 */
[----:B-----5:R-:W-:Y:S05]  /*1bca0*/  WARPSYNC.COLLECTIVE R15, `(.L_x_1297) ;  /* 0x000000000f087348 */ /* 0x020fea0003c00000 */
[----:B------:R0:W1:Y:S02]  /*1bcb0*/  SHFL.IDX P6, R14, R13, R12, R11 ;  /* 0x0000000c0d0e7389 */ /* 0x00006400000c000b */
[----:B01---5:R-:W-:Y:S01]  /*1bcc0*/  ENDCOLLECTIVE ;  /* 0x000000000000791b */ /* 0x023fe20003800000 */
.L_x_1297:
[C---:B------:R-:W-:Y:S01]  /*1bcd0*/  VIADD R9, R22.reuse, 0x20 ;  /* 0x0000002016097836 */ /* 0x040fe20000000000 */
[----:B------:R-:W-:Y:S01]  /*1bce0*/  ISETP.GE.AND P2, PT, R22, R6, PT ;  /* 0x000000061600720c */ /* 0x000fe20003f46270 */
[----:B------:R-:W-:Y:S02]  /*1bcf0*/  IMAD.MOV.U32 R13, RZ, RZ, R0 ;  /* 0x000000ffff0d7224 */ /* 0x000fe400078e0000 */
[----:B------:R-:W-:-:S10]  /*1bd00*/  IMAD.MOV.U32 R2, RZ, RZ, R14 ;  /* 0x000000ffff027224 */ /* 0x000fd400078e000e */
[----:B------:R-:W-:Y:S05]  /*1bd10*/  WARPSYNC.COLLECTIVE R15, `(.L_x_1298) ;  /* 0x000000000f087348 */ /* 0x000fea0003c00000 */
[----:B------:R0:W1:Y:S02]  /*1bd20*/  SHFL.IDX P6, R14, R13, R12, R11 ;  /* 0x0000000c0d0e7389 */ /* 0x00006400000c000b */
[----:B01----:R-:W-:Y:S01]  /*1bd30*/  ENDCOLLECTIVE ;  /* 0x000000000000791b */ /* 0x003fe20003800000 */
.L_x_1298:
[----:B------:R-:W-:Y:S02]  /*1bd40*/  IMAD.MOV.U32 R13, RZ, RZ, R4 ;  /* 0x000000ffff0d7224 */ /* 0x000fe400078e0004 */
[----:B------:R-:W-:Y:S02]  /*1bd50*/  IMAD.MOV.U32 R12, RZ, RZ, 0x1 ;  /* 0x00000001ff0c7424 */ /* 0x000fe400078e00ff */
[----:B------:R-:W-:-:S07]  /*1bd60*/  IMAD.MOV.U32 R3, RZ, RZ, R14 ;  /* 0x000000ffff037224 */ /* 0x000fce00078e000e */
[----:B------:R-:W-:Y:S05]  /*1bd70*/  WARPSYNC.COLLECTIVE R15, `(.L_x_1299) ;  /* 0x000000000f087348 */ /* 0x000fea0003c00000 */
[----:B------:R0:W1:Y:S02]  /*1bd80*/  SHFL.IDX P6, R14, R13, R12, R11 ;  /* 0x0000000c0d0e7389 */ /* 0x00006400000c000b */
[----:B01----:R-:W-:Y:S01]  /*1bd90*/  ENDCOLLECTIVE ;  /* 0x000000000000791b */ /* 0x003fe20003800000 */
.L_x_1299:
        /* <DEDUP_REMOVED lines=15> */
.L_x_1300:
[----:B------:R-:W-:Y:S02]  /*1be90*/  IMAD.MOV.U32 R13, RZ, RZ, R4 ;  /* 0x000000ffff0d7224 */ /* 0x000fe400078e0004 */
[----:B------:R-:W-:Y:S02]  /*1bea0*/  IMAD.MOV.U32 R12, RZ, RZ, 0x2 ;  /* 0x00000002ff0c7424 */ /* 0x000fe400078e00ff */
[----:B------:R-:W-:-:S07]  /*1beb0*/  IMAD.MOV.U32 R3, RZ, RZ, R14 ;  /* 0x000000ffff037224 */ /* 0x000fce00078e000e */
[----:B------:R-:W-:Y:S05]  /*1bec0*/  WARPSYNC.COLLECTIVE R15, `(.L_x_1301) ;  /* 0x000000000f087348 */ /* 0x000fea0003c00000 */
[----:B------:R0:W1:Y:S02]  /*1bed0*/  SHFL.IDX P6, R14, R13, R12, R11 ;  /* 0x0000000c0d0e7389 */ /* 0x00006400000c000b */
[----:B01----:R-:W-:Y:S01]  /*1bee0*/  ENDCOLLECTIVE ;  /* 0x000000000000791b */ /* 0x003fe20003800000 */
.L_x_1301:
        /* <DEDUP_REMOVED lines=16> */
.L_x_1302:
[----:B------:R-:W-:Y:S02]  /*1bff0*/  IMAD.MOV.U32 R13, RZ, RZ, R4 ;  /* 0x000000ffff0d7224 */ /* 0x000fe400078e0004 */
[----:B------:R-:W-:Y:S02]  /*1c000*/  IMAD.MOV.U32 R12, RZ, RZ, 0x3 ;  /* 0x00000003ff0c7424 */ /* 0x000fe400078e00ff */
[----:B------:R-:W-:-:S07]  /*1c010*/  IMAD.MOV.U32 R3, RZ, RZ, R14 ;  /* 0x000000ffff037224 */ /* 0x000fce00078e000e */
[----:B------:R-:W-:Y:S05]  /*1c020*/  WARPSYNC.COLLECTIVE R15, `(.L_x_1303) ;  /* 0x000000000f087348 */ /* 0x000fea0003c00000 */
[----:B------:R0:W1:Y:S02]  /*1c030*/  SHFL.IDX P6, R14, R13, R12, R11 ;  /* 0x0000000c0d0e7389 */ /* 0x00006400000c000b */
[----:B01----:R-:W-:Y:S01]  /*1c040*/  ENDCOLLECTIVE ;  /* 0x000000000000791b */ /* 0x003fe20003800000 */
.L_x_1303:
        /* <DEDUP_REMOVED lines=10> */
.L_x_1304:
        /* <DEDUP_REMOVED lines=12> */
.L_x_1305:
        /* <DEDUP_REMOVED lines=13> */
.L_x_1306:
        /* <DEDUP_REMOVED lines=8> */
.L_x_1307:
        /* <DEDUP_REMOVED lines=12> */
.L_x_1308:
[----:B------:R-:W-:Y:S05]  /*1c3c0*/  BRA `(.L_x_1309) ;  /* 0xffffffb400347947 */ /* 0x000fea000383ffff */
.L_x_1210:
[----:B0-----:R0:W1:Y:S02]  /*1c3d0*/  SYNCS.PHASECHK.TRANS64.TRYWAIT P0, [R17+URZ+0x13220], R0 ;  /* 0x01322000110075a7 */ /* 0x001064000800017f */
[----:B-1----:R-:W-:Y:S05]  /*1c3e0*/  @!P0 NANOSLEEP.SYNCS 0x989680 ;  /* 0x009896800000895d */ /* 0x002fea0003900000 */
[----:B------:R-:W1:Y:S02]  /*1c3f0*/  @!P0 SYNCS.PHASECHK.TRANS64 P0, [R17+URZ+0x13220], R0 ;  /* 0x01322000110085a7 */ /* 0x000e64000800007f */
[----:B-1----:R-:W-:Y:S05]  /*1c400*/  @!P0 BRA `(.L_x_1210) ;  /* 0xfffffffc00f08947 */ /* 0x002fea000383ffff */
[----:B------:R-:W-:Y:S05]  /*1c410*/  BRA `(.L_x_1310) ;  /* 0xffffffb400907947 */ /* 0x000fea000383ffff */
.L_x_1214:
[----:B0-----:R0:W1:Y:S02]  /*1c420*/  SYNCS.PHASECHK.TRANS64.TRYWAIT P0, [R0+URZ+0x13280], R27 ;  /* 0x0132801b000075a7 */ /* 0x001064000800017f */
[----:B-1----:R-:W-:Y:S05]  /*1c430*/  @!P0 NANOSLEEP.SYNCS 0x989680 ;  /* 0x009896800000895d */ /* 0x002fea0003900000 */
[----:B------:R-:W1:Y:S02]  /*1c440*/  @!P0 SYNCS.PHASECHK.TRANS64 P0, [R0+URZ+0x13280], R27 ;  /* 0x0132801b000085a7 */ /* 0x000e64000800007f */
[----:B-1----:R-:W-:Y:S05]  /*1c450*/  @!P0 BRA `(.L_x_1214) ;  /* 0xfffffffc00f08947 */ /* 0x002fea000383ffff */
[----:B------:R-:W-:Y:S05]  /*1c460*/  BRA `(.L_x_1311) ;  /* 0xffffffb800c87947 */ /* 0x000fea000383ffff */
.L_x_1215:
        /* <DEDUP_REMOVED lines=8> */
.L_x_1313:
[----:B------:R-:W-:Y:S05]  /*1c4f0*/  BSYNC B0 ;  /* 0x0000000000007941 */ /* 0x000fea0003800000 */
.L_x_1312:
        /* <DEDUP_REMOVED lines=10> */
.L_x_1314:
        /* <DEDUP_REMOVED lines=11> */
.L_x_1315:
        /* <DEDUP_REMOVED lines=10> */
.L_x_1316:
        /* <DEDUP_REMOVED lines=11> */
.L_x_1317:
        /* <DEDUP_REMOVED lines=10> */
.L_x_1318:
        /* <DEDUP_REMOVED lines=11> */
.L_x_1319:
        /* <DEDUP_REMOVED lines=10> */
.L_x_1320:
[----:B------:R-:W-:Y:S02]  /*1c990*/  IMAD.MOV.U32 R13, RZ, RZ, R19 ;  /* 0x000000ffff0d7224 */ /* 0x000fe400078e0013 */
[----:B------:R-:W-:Y:S02]  /*1c9a0*/  IMAD.MOV.U32 R12, RZ, RZ, RZ ;  /* 0x000000ffff0c7224 */ /* 0x000fe400078e00ff */
[----:B------:R-:W-:Y:S02]  /*1c9b0*/  IMAD.SHL.U32 R5, R2, 0x10, RZ ;  /* 0x0000001002057824 */ /* 0x000fe400078e00ff */
[----:B------:R-:W-:-:S07]  /*1c9c0*/  IMAD.MOV.U32 R2, RZ, RZ, R14 ;  /* 0x000000ffff027224 */ /* 0x000fce00078e000e */
[----:B------:R-:W-:Y:S05]  /*1c9d0*/  WARPSYNC.COLLECTIVE R15, `(.L_x_1321) ;  /* 0x000000000f087348 */ /* 0x000fea0003c00000 */
[----:B------:R0:W1:Y:S02]  /*1c9e0*/  SHFL.IDX P6, R14, R13, R12, R11 ;  /* 0x0000000c0d0e7389 */ /* 0x00006400000c000b */
[----:B01----:R-:W-:Y:S01]  /*1c9f0*/  ENDCOLLECTIVE ;  /* 0x000000000000791b */ /* 0x003fe20003800000 */
.L_x_1321:
        /* <DEDUP_REMOVED lines=12> */
.L_x_1322:
[----:B------:R-:W-:Y:S01]  /*1cac0*/  IMAD.MOV.U32 R2, RZ, RZ, R14 ;  /* 0x000000ffff027224 */ /* 0x000fe200078e000e */
[----:B------:R-:W-:Y:S06]  /*1cad0*/  BRA `(.L_x_1323) ;  /* 0xffffffb800387947 */ /* 0x000fec000383ffff */
.L_x_1220:
[----:B---3--:R3:W4:Y:S02]  /*1cae0*/  SYNCS.PHASECHK.TRANS64.TRYWAIT P0, [R0+URZ+0x13240], R27 ;  /* 0x0132401b000075a7 */ /* 0x008724000800017f */
[----:B----4-:R-:W-:Y:S05]  /*1caf0*/  @!P0 NANOSLEEP.SYNCS 0x989680 ;  /* 0x009896800000895d */ /* 0x010fea0003900000 */
[----:B------:R-:W4:Y:S02]  /*1cb00*/  @!P0 SYNCS.PHASECHK.TRANS64 P0, [R0+URZ+0x13240], R27 ;  /* 0x0132401b000085a7 */ /* 0x000f24000800007f */
[----:B----4-:R-:W-:Y:S05]  /*1cb10*/  @!P0 BRA `(.L_x_1220) ;  /* 0xfffffffc00f08947 */ /* 0x010fea000383ffff */
[----:B------:R-:W-:Y:S05]  /*1cb20*/  BRA `(.L_x_1324) ;  /* 0xffffffb800947947 */ /* 0x000fea000383ffff */
.L_x_1221:
[----:B------:R-:W-:Y:S01]  /*1cb30*/  BSSY B0, `(.L_x_1325) ;  /* 0x0000008000007945 */ /* 0x000fe20003800000 */
[----:B------:R-:W-:Y:S02]  /*1cb40*/  IMAD.MOV.U32 R13, RZ, RZ, R8 ;  /* 0x000000ffff0d7224 */ /* 0x000fe400078e0008 */
[----:B------:R-:W-:Y:S02]  /*1cb50*/  IMAD.MOV.U32 R12, RZ, RZ, RZ ;  /* 0x000000ffff0c7224 */ /* 0x000fe400078e00ff */
[----:B------:R-:W-:Y:S02]  /*1cb60*/  IMAD.MOV.U32 R11, RZ, RZ, 0x1c1f ;  /* 0x00001c1fff0b7424 */ /* 0x000fe400078e00ff */
[----:B------:R-:W-:-:S07]  /*1cb70*/  IMAD.MOV.U32 R15, RZ, RZ, -0x1 ;  /* 0xffffffffff0f7424 */ /* 0x000fce00078e00ff */
[----:B0-23--:R-:W-:Y:S05]  /*1cb80*/  WARPSYNC.COLLECTIVE R15, `(.L_x_1326) ;  /* 0x000000000f087348 */ /* 0x00dfea0003c00000 */
[----:B------:R1:W4:Y:S02]  /*1cb90*/  SHFL.IDX P6, R14, R13, R12, R11 ;  /* 0x0000000c0d0e7389 */ /* 0x00032400000c000b */
[----:B01234-:R-:W-:Y:S01]  /*1cba0*/  ENDCOLLECTIVE ;  /* 0x000000000000791b */ /* 0x01ffe20003800000 */
.L_x_1326:
[----:B------:R-:W-:Y:S05]  /*1cbb0*/  BSYNC B0 ;  /* 0x0000000000007941 */ /* 0x000fea0003800000 */
.L_x_1325:
        /* <DEDUP_REMOVED lines=8> */
.L_x_1327:
[----:B------:R-:W-:Y:S02]  /*1cc40*/  IMAD.MOV.U32 R13, RZ, RZ, R8 ;  /* 0x000000ffff0d7224 */ /* 0x000fe400078e0008 */
[----:B------:R-:W-:Y:S02]  /*1cc50*/  IMAD.MOV.U32 R12, RZ, RZ, 0x1 ;  /* 0x00000001ff0c7424 */ /* 0x000fe400078e00ff */
[----:B------:R-:W-:-:S07]  /*1cc60*/  IMAD.MOV.U32 R2, RZ, RZ, R14 ;  /* 0x000000ffff027224 */ /* 0x000fce00078e000e */
[----:B------:R-:W-:Y:S05]  /*1cc70*/  WARPSYNC.COLLECTIVE R15, `(.L_x_1328) ;  /* 0x000000000f087348 */ /* 0x000fea0003c00000 */
[----:B------:R0:W1:Y:S02]  /*1cc80*/  SHFL.IDX P6, R14, R13, R12, R11 ;  /* 0x0000000c0d0e7389 */ /* 0x00006400000c000b */
[----:B01----:R-:W-:Y:S01]  /*1cc90*/  ENDCOLLECTIVE ;  /* 0x000000000000791b */ /* 0x003fe20003800000 */
.L_x_1328:
        /* <DEDUP_REMOVED lines=11> */
.L_x_1329:
[----:B------:R-:W-:Y:S02]  /*1cd50*/  IMAD.MOV.U32 R13, RZ, RZ, R8 ;  /* 0x000000ffff0d7224 */ /* 0x000fe400078e0008 */
[----:B------:R-:W-:Y:S02]  /*1cd60*/  IMAD.MOV.U32 R12, RZ, RZ, 0x2 ;  /* 0x00000002ff0c7424 */ /* 0x000fe400078e00ff */
[----:B------:R-:W-:-:S07]  /*1cd70*/  IMAD.MOV.U32 R2, RZ, RZ, R14 ;  /* 0x000000ffff027224 */ /* 0x000fce00078e000e */
[----:B------:R-:W-:Y:S05]  /*1cd80*/  WARPSYNC.COLLECTIVE R15, `(.L_x_1330) ;  /* 0x000000000f087348 */ /* 0x000fea0003c00000 */
[----:B------:R0:W1:Y:S02]  /*1cd90*/  SHFL.IDX P6, R14, R13, R12, R11 ;  /* 0x0000000c0d0e7389 */ /* 0x00006400000c000b */
[----:B01----:R-:W-:Y:S01]  /*1cda0*/  ENDCOLLECTIVE ;  /* 0x000000000000791b */ /* 0x003fe20003800000 */
.L_x_1330:
        /* <DEDUP_REMOVED lines=11> */
.L_x_1331:
[----:B------:R-:W-:Y:S02]  /*1ce60*/  IMAD.MOV.U32 R13, RZ, RZ, R8 ;  /* 0x000000ffff0d7224 */ /* 0x000fe400078e0008 */
[----:B------:R-:W-:Y:S02]  /*1ce70*/  IMAD.MOV.U32 R12, RZ, RZ, 0x3 ;  /* 0x00000003ff0c7424 */ /* 0x000fe400078e00ff */
[----:B------:R-:W-:-:S07]  /*1ce80*/  IMAD.MOV.U32 R2, RZ, RZ, R14 ;  /* 0x000000ffff027224 */ /* 0x000fce00078e000e */
[----:B------:R-:W-:Y:S05]  /*1ce90*/  WARPSYNC.COLLECTIVE R15, `(.L_x_1332) ;  /* 0x000000000f087348 */ /* 0x000fea0003c00000 */
[----:B------:R0:W1:Y:S02]  /*1cea0*/  SHFL.IDX P6, R14, R13, R12, R11 ;  /* 0x0000000c0d0e7389 */ /* 0x00006400000c000b */
[----:B01----:R-:W-:Y:S01]  /*1ceb0*/  ENDCOLLECTIVE ;  /* 0x000000000000791b */ /* 0x003fe20003800000 */
.L_x_1332:
        /* <DEDUP_REMOVED lines=11> */
.L_x_1333:
[----:B------:R-:W-:Y:S02]  /*1cf70*/  IMAD.MOV.U32 R13, RZ, RZ, R5 ;  /* 0x000000ffff0d7224 */ /* 0x000fe400078e0005 */
[----:B------:R-:W-:Y:S02]  /*1cf80*/  IMAD.MOV.U32 R12, RZ, RZ, RZ ;  /* 0x000000ffff0c7224 */ /* 0x000fe400078e00ff */
[----:B------:R-:W-:-:S07]  /*1cf90*/  IMAD.MOV.U32 R2, RZ, RZ, R14 ;  /* 0x000000ffff027224 */ /* 0x000fce00078e000e */
[----:B------:R-:W-:Y:S05]  /*1cfa0*/  WARPSYNC.COLLECTIVE R15, `(.L_x_1334) ;  /* 0x000000000f087348 */ /* 0x000fea0003c00000 */
[----:B------:R0:W1:Y:S02]  /*1cfb0*/  SHFL.IDX P6, R14, R13, R12, R11 ;  /* 0x0000000c0d0e7389 */ /* 0x00006400000c000b */
[----:B01----:R-:W-:Y:S01]  /*1cfc0*/  ENDCOLLECTIVE ;  /* 0x000000000000791b */ /* 0x003fe20003800000 */
.L_x_1334:
        /* <DEDUP_REMOVED lines=11> */
.L_x_1335:
[----:B------:R-:W-:Y:S01]  /*1d080*/  IMAD.MOV.U32 R2, RZ, RZ, R14 ;  /* 0x000000ffff027224 */ /* 0x000fe200078e000e */
[----:B------:R-:W-:Y:S06]  /*1d090*/  BRA `(.L_x_1336) ;  /* 0xffffffb800207947 */ /* 0x000fec000383ffff */
.L_x_1226:
[----:B0-----:R0:W2:Y:S02]  /*1d0a0*/  SYNCS.PHASECHK.TRANS64.TRYWAIT P2, [R2+URZ+0x13270], R3 ;  /* 0x01327003020075a7 */ /* 0x0010a4000804017f */
[----:B--2---:R-:W-:Y:S05]  /*1d0b0*/  @!P2 NANOSLEEP.SYNCS 0x989680 ;  /* 0x009896800000a95d */ /* 0x004fea0003900000 */
[----:B------:R-:W2:Y:S02]  /*1d0c0*/  @!P2 SYNCS.PHASECHK.TRANS64 P2, [R2+URZ+0x13270], R3 ;  /* 0x013270030200a5a7 */ /* 0x000ea4000804007f */
[----:B--2---:R-:W-:Y:S05]  /*1d0d0*/  @!P2 BRA `(.L_x_1226) ;  /* 0xfffffffc00f0a947 */ /* 0x004fea000383ffff */
[----:B------:R-:W-:Y:S05]  /*1d0e0*/  BRA `(.L_x_1337) ;  /* 0xffffffb800847947 */ /* 0x000fea000383ffff */
.L_x_1228:
[----:B0-----:R0:W2:Y:S02]  /*1d0f0*/  SYNCS.PHASECHK.TRANS64.TRYWAIT P2, [R2+URZ+0x13260], R5 ;  /* 0x01326005020075a7 */ /* 0x0010a4000804017f */
[----:B--2---:R-:W-:Y:S05]  /*1d100*/  @!P2 NANOSLEEP.SYNCS 0x989680 ;  /* 0x009896800000a95d */ /* 0x004fea0003900000 */
[----:B------:R-:W2:Y:S02]  /*1d110*/  @!P2 SYNCS.PHASECHK.TRANS64 P2, [R2+URZ+0x13260], R5 ;  /* 0x013260050200a5a7 */ /* 0x000ea4000804007f */
[----:B--2---:R-:W-:Y:S05]  /*1d120*/  @!P2 BRA `(.L_x_1228) ;  /* 0xfffffffc00f0a947 */ /* 0x004fea000383ffff */
[----:B------:R-:W-:Y:S05]  /*1d130*/  BRA `(.L_x_1338) ;  /* 0xffffffb800947947 */ /* 0x000fea000383ffff */
.L_x_1236:
[----:B0-----:R0:W1:Y:S02]  /*1d140*/  SYNCS.PHASECHK.TRANS64.TRYWAIT P1, [R3+URZ+0x13270], R0 ;  /* 0x01327000030075a7 */ /* 0x001064000802017f */
[----:B-1----:R-:W-:Y:S05]  /*1d150*/  @!P1 NANOSLEEP.SYNCS 0x989680 ;  /* 0x009896800000995d */ /* 0x002fea0003900000 */
[----:B------:R-:W1:Y:S02]  /*1d160*/  @!P1 SYNCS.PHASECHK.TRANS64 P1, [R3+URZ+0x13270], R0 ;  /* 0x01327000030095a7 */ /* 0x000e64000802007f */
[----:B-1----:R-:W-:Y:S05]  /*1d170*/  @!P1 BRA `(.L_x_1236) ;  /* 0xfffffffc00f09947 */ /* 0x002fea000383ffff */
[----:B------:R-:W-:Y:S05]  /*1d180*/  BRA `(.L_x_1339) ;  /* 0xffffffbc00e07947 */ /* 0x000fea000383ffff */
.L_x_1238:
[----:B0-----:R0:W1:Y:S02]  /*1d190*/  SYNCS.PHASECHK.TRANS64.TRYWAIT P1, [R3+URZ+0x13260], R0 ;  /* 0x01326000030075a7 */ /* 0x001064000802017f */
[----:B-1----:R-:W-:Y:S05]  /*1d1a0*/  @!P1 NANOSLEEP.SYNCS 0x989680 ;  /* 0x009896800000995d */ /* 0x002fea0003900000 */
[----:B------:R-:W1:Y:S02]  /*1d1b0*/  @!P1 SYNCS.PHASECHK.TRANS64 P1, [R3+URZ+0x13260], R0 ;  /* 0x01326000030095a7 */ /* 0x000e64000802007f */
[----:B-1----:R-:W-:Y:S05]  /*1d1c0*/  @!P1 BRA `(.L_x_1238) ;  /* 0xfffffffc00f09947 */ /* 0x002fea000383ffff */
[----:B------:R-:W-:Y:S05]  /*1d1d0*/  BRA `(.L_x_1340) ;  /* 0xffffffbc00f07947 */ /* 0x000fea000383ffff */
.L_x_1252:
[----:B0-----:R0:W1:Y:S02]  /*1d1e0*/  SYNCS.PHASECHK.TRANS64.TRYWAIT P0, [R5+URZ+0x13220], R0 ;  /* 0x01322000050075a7 */ /* 0x001064000800017f */
[----:B-1----:R-:W-:Y:S05]  /*1d1f0*/  @!P0 NANOSLEEP.SYNCS 0x989680 ;  /* 0x009896800000895d */ /* 0x002fea0003900000 */
[----:B------:R-:W1:Y:S02]  /*1d200*/  @!P0 SYNCS.PHASECHK.TRANS64 P0, [R5+URZ+0x13220], R0 ;  /* 0x01322000050085a7 */ /* 0x000e64000800007f */
[----:B-1----:R-:W-:Y:S05]  /*1d210*/  @!P0 BRA `(.L_x_1252) ;  /* 0xfffffffc00f08947 */ /* 0x002fea000383ffff */
[----:B------:R-:W-:Y:S05]  /*1d220*/  BRA `(.L_x_1341) ;  /* 0xffffffd400507947 */ /* 0x000fea000383ffff */
.L_x_1253:
        /* <DEDUP_REMOVED lines=8> */
[----:B0----5:R-:W-:Y:S05]  /*1d2b0*/  WARPSYNC.COLLECTIVE R15, `(.L_x_1343) ;  /* 0x000000000f087348 */ /* 0x021fea0003c00000 */
[----:B------:R1:W2:Y:S02]  /*1d2c0*/  SHFL.IDX P6, R14, R13, R12, R11 ;  /* 0x0000000c0d0e7389 */ /* 0x0002a400000c000b */
[----:B012--5:R-:W-:Y:S01]  /*1d2d0*/  ENDCOLLECTIVE ;  /* 0x000000000000791b */ /* 0x027fe20003800000 */
.L_x_1343:
[----:B------:R-:W-:Y:S05]  /*1d2e0*/  BSYNC B0 ;  /* 0x0000000000007941 */ /* 0x000fea0003800000 */
.L_x_1342:
[----:B------:R-:W-:Y:S05]  /*1d2f0*/  BRA `(.L_x_1344) ;  /* 0xffffffd400387947 */ /* 0x000fea000383ffff */
.L_x_1256:
[----:B------:R-:W-:Y:S01]  /*1d300*/  BSSY B1, `(.L_x_1345) ;  /* 0x0000006000017945 */ /* 0x000fe20003800000 */
[----:B------:R-:W-:-:S07]  /*1d310*/  IMAD.MOV.U32 R15, RZ, RZ, -0x1 ;  /* 0xffffffffff0f7424 */ /* 0x000fce00078e00ff */
[----:B0----5:R-:W-:Y:S05]  /*1d320*/  WARPSYNC.COLLECTIVE R15, `(.L_x_1346) ;  /* 0x000000000f0c7348 */ /* 0x021fea0003c00000 */
[----:B------:R-:W-:Y:S02]  /*1d330*/  ELECT P6, UR62, PT ;  /* 0x00000000003e782f */ /* 0x000fe400038c0000 */
[----:B------:R-:W-:Y:S01]  /*1d340*/  MOV R14, UR62 ;  /* 0x0000003e000e7c02 */ /* 0x000fe20008000f00 */
[----:B0----5:R-:W-:Y:S10]  /*1d350*/  ENDCOLLECTIVE ;  /* 0x000000000000791b */ /* 0x021ff40003800000 */
.L_x_1346:
[----:B------:R-:W-:Y:S05]  /*1d360*/  BSYNC B1 ;  /* 0x0000000000017941 */ /* 0x000fea0003800000 */
.L_x_1345:
[----:B------:R-:W-:Y:S05]  /*1d370*/  BRA `(.L_x_1347) ;  /* 0xffffffd400307947 */ /* 0x000fea000383ffff */
.L_x_1258:
[----:B0-----:R0:W1:Y:S02]  /*1d380*/  SYNCS.PHASECHK.TRANS64.TRYWAIT P1, [R3+URZ+0x13240], R2 ;  /* 0x01324002030075a7 */ /* 0x001064000802017f */
[----:B-1----:R-:W-:Y:S05]  /*1d390*/  @!P1 NANOSLEEP.SYNCS 0x989680 ;  /* 0x009896800000995d */ /* 0x002fea0003900000 */
[----:B------:R-:W1:Y:S02]  /*1d3a0*/  @!P1 SYNCS.PHASECHK.TRANS64 P1, [R3+URZ+0x13240], R2 ;  /* 0x01324002030095a7 */ /* 0x000e64000802007f */
[----:B-1----:R-:W-:Y:S05]  /*1d3b0*/  @!P1 BRA `(.L_x_1258) ;  /* 0xfffffffc00f09947 */ /* 0x002fea000383ffff */
[----:B------:R-:W-:Y:S05]  /*1d3c0*/  BRA `(.L_x_1348) ;  /* 0xffffffd400547947 */ /* 0x000fea000383ffff */
.L_x_1260:
[----:B-1----:R1:W2:Y:S02]  /*1d3d0*/  SYNCS.PHASECHK.TRANS64.TRYWAIT P1, [R5+URZ+0x13240], R0 ;  /* 0x01324000050075a7 */ /* 0x0022a4000802017f */
[----:B--2---:R-:W-:Y:S05]  /*1d3e0*/  @!P1 NANOSLEEP.SYNCS 0x989680 ;  /* 0x009896800000995d */ /* 0x004fea0003900000 */
[----:B------:R-:W2:Y:S02]  /*1d3f0*/  @!P1 SYNCS.PHASECHK.TRANS64 P1, [R5+URZ+0x13240], R0 ;  /* 0x01324000050095a7 */ /* 0x000ea4000802007f */
[----:B--2---:R-:W-:Y:S05]  /*1d400*/  @!P1 BRA `(.L_x_1260) ;  /* 0xfffffffc00f09947 */ /* 0x004fea000383ffff */
[----:B------:R-:W-:Y:S05]  /*1d410*/  BRA `(.L_x_1349) ;  /* 0xffffffd400647947 */ /* 0x000fea000383ffff */
.L_x_1262:
[----:B--2---:R2:W3:Y:S02]  /*1d420*/  SYNCS.PHASECHK.TRANS64.TRYWAIT P1, [R3+URZ+0x13260], R2 ;  /* 0x01326002030075a7 */ /* 0x0044e4000802017f */
[----:B---3--:R-:W-:Y:S05]  /*1d430*/  @!P1 NANOSLEEP.SYNCS 0x989680 ;  /* 0x009896800000995d */ /* 0x008fea0003900000 */
[----:B------:R-:W3:Y:S02]  /*1d440*/  @!P1 SYNCS.PHASECHK.TRANS64 P1, [R3+URZ+0x13260], R2 ;  /* 0x01326002030095a7 */ /* 0x000ee4000802007f */
[----:B---3--:R-:W-:Y:S05]  /*1d450*/  @!P1 BRA `(.L_x_1262) ;  /* 0xfffffffc00f09947 */ /* 0x008fea000383ffff */
[----:B------:R-:W-:Y:S05]  /*1d460*/  BRA `(.L_x_1350) ;  /* 0xffffffd400607947 */ /* 0x000fea000383ffff */
.L_x_1264:
[----:B---3--:R3:W4:Y:S02]  /*1d470*/  SYNCS.PHASECHK.TRANS64.TRYWAIT P1, [R5+URZ+0x13260], R0 ;  /* 0x01326000050075a7 */ /* 0x008724000802017f */
[----:B----4-:R-:W-:Y:S05]  /*1d480*/  @!P1 NANOSLEEP.SYNCS 0x989680 ;  /* 0x009896800000995d */ /* 0x010fea0003900000 */
[----:B------:R-:W4:Y:S02]  /*1d490*/  @!P1 SYNCS.PHASECHK.TRANS64 P1, [R5+URZ+0x13260], R0 ;  /* 0x01326000050095a7 */ /* 0x000f24000802007f */
[----:B----4-:R-:W-:Y:S05]  /*1d4a0*/  @!P1 BRA `(.L_x_1264) ;  /* 0xfffffffc00f09947 */ /* 0x010fea000383ffff */
[----:B------:R-:W-:Y:S05]  /*1d4b0*/  BRA `(.L_x_1351) ;  /* 0xffffffd4005c7947 */ /* 0x000fea000383ffff */
.L_x_1266:
[----:B----4-:R4:W0:Y:S02]  /*1d4c0*/  SYNCS.PHASECHK.TRANS64.TRYWAIT P1, [R3+URZ+0x13280], R2 ;  /* 0x01328002030075a7 */ /* 0x010824000802017f */
[----:B0-----:R-:W-:Y:S05]  /*1d4d0*/  @!P1 NANOSLEEP.SYNCS 0x989680 ;  /* 0x009896800000995d */ /* 0x001fea0003900000 */
[----:B------:R-:W0:Y:S02]  /*1d4e0*/  @!P1 SYNCS.PHASECHK.TRANS64 P1, [R3+URZ+0x13280], R2 ;  /* 0x01328002030095a7 */ /* 0x000e24000802007f */
[----:B0-----:R-:W-:Y:S05]  /*1d4f0*/  @!P1 BRA `(.L_x_1266) ;  /* 0xfffffffc00f09947 */ /* 0x001fea000383ffff */
[----:B------:R-:W-:Y:S05]  /*1d500*/  BRA `(.L_x_1352) ;  /* 0xffffffd400587947 */ /* 0x000fea000383ffff */
.L_x_1353:
        /* <DEDUP_REMOVED lines=15> */
.L_x_2723:


//--------------------- .text._ZN7cutlass13device_kernelIN5flash11enable_sm90INS1_16FlashAttnFwdSm90INS1_25CollectiveMainloopFwdSm90ILi2EN4cute5tupleIJNS5_1CILi1EEES8_S8_EEENS6_IJNS7_ILi192EEENS7_ILi160EEENS7_ILi64EEEEEELi64ENS_12float_e4m3_tEfNS_4arch4Sm90ELb0ELb1ELb0ELb1ELb1ELb1ELb0ELb1ELb1ELb1ELb1ELb0EEENS1_21CollectiveEpilogueFwdINS6_IJSA_SC_SB_EEES9_NS_10bfloat16_tESG_Li384ELb1ELb1ELb1ELb1EEENS1_36VarlenDynamicPersistentTileSchedulerILi192ELi160ELi384ELi128ELb1ELb1ELb1ELb1ELb0ELb1EEEEEEEEEvNT_6ParamsE --------------------------
	.section	.text._ZN7cutlass13device_kernelIN5flash11enable_sm90INS1_16FlashAttnFwdSm90INS1_25CollectiveMainloopFwdSm90ILi2EN4cute5tupleIJNS5_1CILi1EEES8_S8_EEENS6_IJNS7_ILi192EEENS7_ILi160EEENS7_ILi64EEEEEELi64ENS_12float_e4m3_tEfNS_4arch4Sm90ELb0ELb1ELb0ELb1ELb1ELb1ELb0ELb1ELb1ELb1ELb1ELb0EEENS1_21CollectiveEpilogueFwdINS6_IJSA_SC_SB_EEES9_NS_10bfloat16_tESG_Li384ELb1ELb1ELb1ELb1EEENS1_36VarlenDynamicPersistentTileSchedulerILi192ELi160ELi384ELi128ELb1ELb1ELb1ELb1ELb0ELb1EEEEEEEEEvNT_6ParamsE,"ax",@progbits
	.align	128
.text._ZN7cutlass13device_kernelIN5flash11enable_sm90INS1_16FlashAttnFwdSm90INS1_25CollectiveMainloopFwdSm90ILi2EN4cute5tupleIJNS5_1CILi1EEES8_S8_EEENS6_IJNS7_ILi192EEENS7_ILi160EEENS7_ILi64EEEEEELi64ENS_12float_e4m3_tEfNS_4arch4Sm90ELb0ELb1ELb0ELb1ELb1ELb1ELb0ELb1ELb1ELb1ELb1ELb0EEENS1_21CollectiveEpilogueFwdINS6_IJSA_SC_SB_EEES9_NS_10bfloat16_tESG_Li384ELb1ELb1ELb1ELb1EEENS1_36VarlenDynamicPersistentTileSchedulerILi192ELi160ELi384ELi128ELb1ELb1ELb1ELb1ELb0ELb1EEEEEEEEEvNT_6ParamsE:
        .type           _ZN7cutlass13device_kernelIN5flash11enable_sm90INS1_16FlashAttnFwdSm90INS1_25CollectiveMainloopFwdSm90ILi2EN4cute5tupleIJNS5_1CILi1EEES8_S8_EEENS6_IJNS7_ILi192EEENS7_ILi160EEENS7_ILi64EEEEEELi64ENS_12float_e4m3_tEfNS_4arch4Sm90ELb0ELb1ELb0ELb1ELb1ELb1ELb0ELb1ELb1ELb1ELb1ELb0EEENS1_21CollectiveEpilogueFwdINS6_IJSA_SC_SB_EEES9_NS_10bfloat16_tESG_Li384ELb1ELb1ELb1ELb1EEENS1_36VarlenDynamicPersistentTileSchedulerILi192ELi160ELi384ELi128ELb1ELb1ELb1ELb1ELb0ELb1EEEEEEEEEvNT_6ParamsE,@function
        .size           _ZN7cutlass13device_kernelIN5flash11enable_sm90INS1_16FlashAttnFwdSm90INS1_25CollectiveMainloopFwdSm90ILi2EN4cute5tupleIJNS5_1CILi1EEES8_S8_EEENS6_IJNS7_ILi192EEENS7_ILi160EEENS7_ILi64EEEEEELi64ENS_12float_e4m3_tEfNS_4arch4Sm90ELb0ELb1ELb0ELb1ELb1ELb1ELb0ELb1ELb1ELb1ELb1ELb0EEENS1_21CollectiveEpilogueFwdINS6_IJSA_SC_SB_EEES9_NS_10bfloat16_tESG_Li384ELb1ELb1ELb1ELb1EEENS1_36VarlenDynamicPersistentTileSchedulerILi192ELi160ELi384ELi128ELb1ELb1ELb1ELb1ELb0ELb1EEEEEEEEEvNT_6ParamsE,(.L_x_2724 - _ZN7cutlass13device_kernelIN5flash11enable_sm90INS1_16FlashAttnFwdSm90INS1_25CollectiveMainloopFwdSm90ILi2EN4cute5tupleIJNS5_1CILi1EEES8_S8_EEENS6_IJNS7_ILi192EEENS7_ILi160EEENS7_ILi64EEEEEELi64ENS_12float_e4m3_tEfNS_4arch4Sm90ELb0ELb1ELb0ELb1ELb1ELb1ELb0ELb1ELb1ELb1ELb1ELb0EEENS1_21CollectiveEpilogueFwdINS6_IJSA_SC_SB_EEES9_NS_10bfloat16_tESG_Li384ELb1ELb1ELb1ELb1EEENS1_36VarlenDynamicPersistentTileSchedulerILi192ELi160ELi384ELi128ELb1ELb1ELb1ELb1ELb0ELb1EEEEEEEEEvNT_6ParamsE)
        .other          _ZN7cutlass13device_kernelIN5flash11enable_sm90INS1_16FlashAttnFwdSm90INS1_25CollectiveMainloopFwdSm90ILi2EN4cute5tupleIJNS5_1CILi1EEES8_S8_EEENS6_IJNS7_ILi192EEENS7_ILi160EEENS7_ILi64EEEEEELi64ENS_12float_e4m3_tEfNS_4arch4Sm90ELb0ELb1ELb0ELb1ELb1ELb1ELb0ELb1ELb1ELb1ELb1ELb0EEENS1_21CollectiveEpilogueFwdINS6_IJSA_SC_SB_EEES9_NS_10bfloat16_tESG_Li384ELb1ELb1ELb1ELb1EEENS1_36VarlenDynamicPersistentTileSchedulerILi192ELi160ELi384ELi128ELb1ELb1ELb1ELb1ELb0ELb1EEEEEEEEEvNT_6ParamsE,@"STO_CUDA_ENTRY STV_DEFAULT"
_ZN7cutlass13device_kernelIN5flash11enable_sm90INS1_16FlashAttnFwdSm90INS1_25CollectiveMainloopFwdSm90ILi2EN4cute5tupleIJNS5_1CILi1EEES8_S8_EEENS6_IJNS7_ILi192EEENS7_ILi160EEENS7_ILi64EEEEEELi64ENS_12float_e4m3_tEfNS_4arch4Sm90ELb0ELb1ELb0ELb1ELb1ELb1ELb0ELb1ELb1ELb1ELb1ELb0EEENS1_21CollectiveEpilogueFwdINS6_IJSA_SC_SB_EEES9_NS_10bfloat16_tESG_Li384ELb1ELb1ELb1ELb1EEENS1_36VarlenDynamicPersistentTileSchedulerILi192ELi160ELi384ELi128ELb1ELb1ELb1ELb1ELb0ELb1EEEEEEEEEvNT_6ParamsE:
        /* <DEDUP_REMOVED lines=17> */
.L_x_1355:
[----:B------:R-:W-:Y:S05]  /*0110*/  BSYNC B0 ;  /* 0x0000000000007941 */ /* 0x000fea0003800000 */
.L_x_1354:
[----:B------:R-:W-:Y:S01]  /*0120*/  VOTEU.ANY UP0, P0 ;  /* 0x00000000003f7886 */ /* 0x000fe20000000100 */
[----:B------:R-:W0:Y:S01]  /*0130*/  SHFL.IDX PT, R2, R0, RZ, 0x1f ;  /* 0x00001fff00027589 */ /* 0x000e2200000e0000 */
[----:B------:R-:W-:Y:S01]  /*0140*/  UMOV UR4, 0x80 ;  /* 0x0000008000047882 */ /* 0x000fe20000000000 */
[----:B------:R-:W-:Y:S01]  /*0150*/  UMOV UR7, 0x180 ;  /* 0x0000018000077882 */ /* 0x000fe20000000000 */
[----:B------:R-:W-:Y:S01]  /*0160*/  VOTEU.ANY UP1, P0 ;  /* 0x00000000003f7886 */ /* 0x000fe20000020100 */
[----:B------:R-:W1:Y:S01]  /*0170*/  @UP0 S2UR UR8, SR_CgaCtaId ;  /* 0x00000000000809c3 */ /* 0x000e620000008800 */
[----:B------:R-:W-:Y:S01]  /*0180*/  @UP0 UMOV UR6, 0x400 ;  /* 0x0000040000060882 */ /* 0x000fe20000000000 */
[----:B------:R-:W-:-:S04]  /*0190*/  @UP0 UIADD3 UR4, -UR4, 0x100000, URZ ;  /* 0x0010000004040890 */ /* 0x000fc8000fffe13f */
[----:B------:R-:W-:Y:S02]  /*01a0*/  @UP0 USHF.L.U32 UR5, UR4, 0xb, URZ ;  /* 0x0000000b04050899 */ /* 0x000fe4000800063f */
[----:B------:R-:W-:Y:S01]  /*01b0*/  @UP0 USHF.L.U32 UR4, UR4, 0x1, URZ ;  /* 0x0000000104040899 */ /* 0x000fe2000800063f */
[----:B0-----:R-:W-:Y:S02]  /*01c0*/  ISETP.NE.AND P1, PT, R2, RZ, PT ;  /* 0x000000ff0200720c */ /* 0x001fe40003f25270 */
[----:B------:R-:W-:Y:S01]  /*01d0*/  SHF.R.U32.HI R2, RZ, 0x7, R3 ;  /* 0x00000007ff027819 */ /* 0x000fe20000011603 */
[----:B-1----:R-:W-:Y:S02]  /*01e0*/  @UP0 ULEA UR8, UR8, UR6, 0x18 ;  /* 0x0000000608080291 */ /* 0x002fe4000f8ec03f */
[----:B------:R-:W-:-:S04]  /*01f0*/  @UP0 UIADD3 UR6, -UR7, 0x100000, URZ ;  /* 0x0010000007060890 */ /* 0x000fc8000fffe13f */
[----:B------:R-:W-:Y:S02]  /*0200*/  @UP0 USHF.L.U32 UR7, UR6, 0xb, URZ ;  /* 0x0000000b06070899 */ /* 0x000fe4000800063f */
[----:B------:R-:W-:Y:S01]  /*0210*/  @UP0 USHF.L.U32 UR6, UR6, 0x1, URZ ;  /* 0x0000000106060899 */ /* 0x000fe2000800063f */
[----:B------:R-:W-:Y:S01]  /*0220*/  VOTEU.ANY UP0, P0 ;  /* 0x00000000003f7886 */ /* 0x000fe20000000100 */
[----:B------:R-:W0:Y:S04]  /*0230*/  SHFL.IDX PT, R2, R2, RZ, 0x1f ;  /* 0x00001fff02027589 */ /* 0x000e2800000e0000 */
[----:B------:R-:W1:Y:S02]  /*0240*/  FENCE.VIEW.ASYNC.S ;  /* 0x00000000000073c6 */ /* 0x000e640000000000 */
[----:B-1----:R1:W2:Y:S04]  /*0250*/  @UP0 SYNCS.EXCH.64 URZ, [UR8+0x13200], UR4 ;  /* 0x01320004083f05b2 */ /* 0x0022a80008000100 */
[----:B------:R1:W3:Y:S01]  /*0260*/  @UP1 SYNCS.EXCH.64 URZ, [UR8+0x13220], UR6 ;  /* 0x01322006083f15b2 */ /* 0x0002e20008000100 */
[----:B------:R-:W-:Y:S05]  /*0270*/  @P1 BRA `(.L_x_1356) ;  /* 0x0000000000481947 */ /* 0x000fea0003800000 */
[----:B-1----:R-:W1:Y:S01]  /*0280*/  S2UR UR5, SR_CgaCtaId ;  /* 0x00000000000579c3 */ /* 0x002e620000008800 */
[----:B------:R-:W-:Y:S01]  /*0290*/  UMOV UR4, 0x400 ;  /* 0x0000040000047882 */ /* 0x000fe20000000000 */
[----:B------:R-:W-:Y:S01]  /*02a0*/  UMOV UR6, 0x80 ;  /* 0x0000008000067882 */ /* 0x000fe20000000000 */
[----:B------:R-:W-:Y:S01]  /*02b0*/  UMOV UR7, 0x180 ;  /* 0x0000018000077882 */ /* 0x000fe20000000000 */
[----:B------:R-:W-:Y:S01]  /*02c0*/  ELECT P0, URZ, PT ;  /* 0x00000000003f782f */ /* 0x000fe20003800000 */
[----:B-1----:R-:W-:Y:S02]  /*02d0*/  ULEA UR8, UR5, UR4, 0x18 ;  /* 0x0000000405087291 */ /* 0x002fe4000f8ec03f */
[----:B------:R-:W-:-:S04]  /*02e0*/  UIADD3 UR4, -UR6, 0x100000, URZ ;  /* 0x0010000006047890 */ /* 0x000fc8000fffe13f */
[----:B------:R-:W-:Y:S02]  /*02f0*/  USHF.L.U32 UR5, UR4, 0xb, URZ ;  /* 0x0000000b04057899 */ /* 0x000fe4000800063f */
[----:B------:R-:W-:Y:S02]  /*0300*/  USHF.L.U32 UR4, UR4, 0x1, URZ ;  /* 0x0000000104047899 */ /* 0x000fe4000800063f */
[----:B------:R-:W-:-:S04]  /*0310*/  UIADD3 UR6, -UR7, 0x100000, URZ ;  /* 0x0010000007067890 */ /* 0x000fc8000fffe13f */
[----:B------:R-:W-:Y:S02]  /*0320*/  USHF.L.U32 UR7, UR6, 0xb, URZ ;  /* 0x0000000b06077899 */ /* 0x000fe4000800063f */
[----:B------:R-:W-:Y:S01]  /*0330*/  USHF.L.U32 UR6, UR6, 0x1, URZ ;  /* 0x0000000106067899 */ /* 0x000fe2000800063f */
[----:B------:R-:W1:Y:S03]  /*0340*/  FENCE.VIEW.ASYNC.S ;  /* 0x00000000000073c6 */ /* 0x000e660000000000 */
[----:B-1----:R4:W1:Y:S08]  /*0350*/  SYNCS.EXCH.64 URZ, [UR8+0x13230], UR4 ;  /* 0x01323004083f75b2 */ /* 0x0028700008000100 */
[----:B------:R4:W0:Y:S01]  /*0360*/  SYNCS.EXCH.64 URZ, [UR8+0x13240], UR6 ;  /* 0x01324006083f75b2 */ /* 0x0008220008000100 */
[----:B------:R4:W0:Y:S01]  /*0370*/  SYNCS.EXCH.64 URZ, [UR8+0x13238], UR4 ;  /* 0x01323804083f75b2 */ /* 0x0008220008000100 */
[----:B------:R4:W0:Y:S02]  /*0380*/  SYNCS.EXCH.64 URZ, [UR8+0x13248], UR6 ;  /* 0x01324806083f75b2 */ /* 0x0008240008000100 */
[----:B----4-:R-:W-:Y:S01]  /*0390*/  NOP ;  /* 0x0000000000007918 */ /* 0x010fe20000000000 */
.L_x_1356:
[----:B------:R-:W4:Y:S01]  /*03a0*/  SHFL.IDX PT, R3, R0, RZ, 0x1f ;  /* 0x00001fff00037589 */ /* 0x000f2200000e0000 */
[----:B------:R-:W-:Y:S01]  /*03b0*/  NOP ;  /* 0x0000000000007918 */ /* 0x000fe20000000000 */
[----:B----4-:R-:W-:-:S13]  /*03c0*/  ISETP.NE.AND P0, PT, R3, RZ, PT ;  /* 0x000000ff0300720c */ /* 0x010fda0003f05270 */
        /* <DEDUP_REMOVED lines=19> */
.L_x_1357:
[----:B------:R-:W4:Y:S01]  /*0500*/  SHFL.IDX PT, R3, R0, RZ, 0x1f ;  /* 0x00001fff00037589 */ /* 0x000f2200000e0000 */
[----:B------:R-:W-:Y:S01]  /*0510*/  NOP ;  /* 0x0000000000007918 */ /* 0x000fe20000000000 */
[----:B----4-:R-:W-:-:S13]  /*0520*/  ISETP.NE.AND P0, PT, R3, RZ, PT ;  /* 0x000000ff0300720c */ /* 0x010fda0003f05270 */
[----:B------:R-:W-:Y:S05]  /*0530*/  @P0 BRA `(.L_x_1358) ;  /* 0x0000000000380947 */ /* 0x000fea0003800000 */
[----:B-1----:R-:W1:Y:S01]  /*0540*/  S2UR UR5, SR_CgaCtaId ;  /* 0x00000000000579c3 */ /* 0x002e620000008800 */
[----:B------:R-:W-:Y:S01]  /*0550*/  UMOV UR4, 0x400 ;  /* 0x0000040000047882 */ /* 0x000fe20000000000 */
[----:B------:R-:W-:Y:S01]  /*0560*/  UMOV UR7, 0x80 ;  /* 0x0000008000077882 */ /* 0x000fe20000000000 */
[----:B------:R-:W-:Y:S01]  /*0570*/  ELECT P0, URZ, PT ;  /* 0x00000000003f782f */ /* 0x000fe20003800000 */
[----:B-1----:R-:W-:Y:S02]  /*0580*/  ULEA UR6, UR5, UR4, 0x18 ;  /* 0x0000000405067291 */ /* 0x002fe4000f8ec03f */
[----:B------:R-:W-:-:S04]  /*0590*/  UIADD3 UR4, -UR7, 0x100000, URZ ;  /* 0x0010000007047890 */ /* 0x000fc8000fffe13f */
[----:B------:R-:W-:Y:S02]  /*05a0*/  USHF.L.U32 UR5, UR4, 0xb, URZ ;  /* 0x0000000b04057899 */ /* 0x000fe4000800063f */
[----:B------:R-:W-:Y:S01]  /*05b0*/  USHF.L.U32 UR4, UR4, 0x1, URZ ;  /* 0x0000000104047899 */ /* 0x000fe2000800063f */
[----:B------:R-:W1:Y:S11]  /*05c0*/  FENCE.VIEW.ASYNC.S ;  /* 0x00000000000073c6 */ /* 0x000e760000000000 */
[----:B-1----:R4:W1:Y:S01]  /*05d0*/  SYNCS.EXCH.64 URZ, [UR6+0x13270], UR4 ;  /* 0x01327004063f75b2 */ /* 0x0028620008000100 */
[----:B------:R4:W0:Y:S01]  /*05e0*/  SYNCS.EXCH.64 URZ, [UR6+0x13280], UR4 ;  /* 0x01328004063f75b2 */ /* 0x0008220008000100 */
[----:B------:R4:W0:Y:S01]  /*05f0*/  SYNCS.EXCH.64 URZ, [UR6+0x13278], UR4 ;  /* 0x01327804063f75b2 */ /* 0x0008220008000100 */
[----:B------:R4:W0:Y:S02]  /*0600*/  SYNCS.EXCH.64 URZ, [UR6+0x13288], UR4 ;  /* 0x01328804063f75b2 */ /* 0x0008240008000100 */
[----:B----4-:R-:W-:Y:S01]  /*0610*/  NOP ;  /* 0x0000000000007918 */ /* 0x010fe20000000000 */
.L_x_1358:
        /* <DEDUP_REMOVED lines=22> */
.L_x_1359:
[----:B------:R-:W4:Y:S01]  /*0780*/  SHFL.IDX PT, R4, R0, RZ, 0x1f ;  /* 0x00001fff00047589 */ /* 0x000f2200000e0000 */
[----:B------:R-:W-:Y:S01]  /*0790*/  NOP ;  /* 0x0000000000007918 */ /* 0x000fe20000000000 */
[----:B------:R-:W0:Y:S01]  /*07a0*/  S2R R3, SR_CgaCtaId ;  /* 0x0000000000037919 */ /* 0x000e220000008800 */
[----:B----4-:R-:W-:-:S13]  /*07b0*/  ISETP.NE.AND P0, PT, R4, RZ, PT ;  /* 0x000000ff0400720c */ /* 0x010fda0003f05270 */
[----:B0-----:R-:W-:Y:S05]  /*07c0*/  @P0 BRA `(.L_x_1360) ;  /* 0x0000000000480947 */ /* 0x001fea0003800000 */
[----:B-1----:R-:W0:Y:S01]  /*07d0*/  S2UR UR5, SR_CgaCtaId ;  /* 0x00000000000579c3 */ /* 0x002e220000008800 */
        /* <DEDUP_REMOVED lines=13> */
[----:B------:R0:W1:Y:S01]  /*08b0*/  SYNCS.EXCH.64 URZ, [UR8+0x132c0], UR6 ;  /* 0x0132c006083f75b2 */ /* 0x0000620008000100 */
[----:B------:R0:W0:Y:S01]  /*08c0*/  SYNCS.EXCH.64 URZ, [UR8+0x132b8], UR4 ;  /* 0x0132b804083f75b2 */ /* 0x0000220008000100 */
[----:B------:R0:W0:Y:S01]  /*08d0*/  SYNCS.EXCH.64 URZ, [UR8+0x132c8], UR6 ;  /* 0x0132c806083f75b2 */ /* 0x0000220008000100 */
[----:B------:R-:W-:Y:S01]  /*08e0*/  NOP ;  /* 0x0000000000007918 */ /* 0x000fe20000000000 */
.L_x_1360:
[----:B------:R-:W-:Y:S01]  /*08f0*/  ISETP.NE.AND P0, PT, R2, RZ, PT ;  /* 0x000000ff0200720c */ /* 0x000fe20003f05270 */
[----:B------:R-:W-:Y:S01]  /*0900*/  IMAD.MOV.U32 R2, RZ, RZ, 0x1 ;  /* 0x00000001ff027424 */ /* 0x000fe200078e00ff */
[----:B------:R-:W-:Y:S01]  /*0910*/  NOP ;  /* 0x0000000000007918 */ /* 0x000fe20000000000 */
[----:B------:R-:W-:Y:S01]  /*0920*/  ULDC.64 UR40, c[0x0][0x208] ;  /* 0x0000820000287ab9 */ /* 0x000fe20000000a00 */
[----:B------:R-:W-:Y:S02]  /*0930*/  BSSY B8, `(.L_x_1361) ;  /* 0x0002342000087945 */ /* 0x000fe40003800000 */
[----:B------:R-:W-:-:S05]  /*0940*/  SEL R2, R2, 0x2, !P0 ;  /* 0x0000000202027807 */ /* 0x000fca0004000000 */
[----:B------:R0:W-:Y:S02]  /*0950*/  STL [R1+0x30], R2 ;  /* 0x0000300201007387 */ /* 0x0001e40000100800 */
[----:B01234-:R-:W-:Y:S06]  /*0960*/  BAR.SYNC.DEFER_BLOCKING 0x0 ;  /* 0x0000000000007b1d */ /* 0x01ffec0000010000 */
[----:B------:R-:W-:Y:S05]  /*0970*/  @!P0 BRA `(.L_x_1362) ;  /* 0x000001a800c88947 */ /* 0x000fea0003800000 */
.L_x_1363:
        /* <DEDUP_REMOVED lines=16> */
[----:B------:R-:W2:Y:S01]  /*0a80*/  LDL.LU R20, [R1+0x30] ;  /* 0x0000300001147983 */ /* 0x000ea20000300800 */
[----:B------:R-:W0:Y:S02]  /*0a90*/  S2R R0, SR_TID.X ;  /* 0x0000000000007919 */ /* 0x000e240000002100 */
[----:B0-----:R-:W-:-:S05]  /*0aa0*/  VIADD R0, R0, 0xffffff80 ;  /* 0xffffff8000007836 */ /* 0x001fca0000000000 */
[----:B------:R-:W-:-:S04]  /*0ab0*/  SHF.R.S32.HI R5, RZ, 0x1f, R0 ;  /* 0x0000001fff057819 */ /* 0x000fc80000011400 */
[-C--:B------:R-:W-:Y:S02]  /*0ac0*/  LEA.HI R7, R5, R0.reuse, RZ, 0x7 ;  /* 0x0000000005077211 */ /* 0x080fe400078f38ff */
[-C--:B------:R-:W-:Y:S02]  /*0ad0*/  LEA.HI R2, R0, R0.reuse, RZ, 0x1 ;  /* 0x0000000000027211 */ /* 0x080fe400078f08ff */
[----:B------:R-:W-:Y:S02]  /*0ae0*/  LOP3.LUT R9, R7, 0xffffff80, RZ, 0xc0, !PT ;  /* 0xffffff8007097812 */ /* 0x000fe400078ec0ff */
[----:B------:R-:W-:Y:S02]  /*0af0*/  LEA.HI R4, R5, R0, RZ, 0x2 ;  /* 0x0000000005047211 */ /* 0x000fe400078f10ff */
[----:B------:R-:W-:Y:S01]  /*0b00*/  LOP3.LUT R3, R2, 0xfffffffe, RZ, 0xc0, !PT ;  /* 0xfffffffe02037812 */ /* 0x000fe200078ec0ff */
[----:B------:R-:W-:Y:S01]  /*0b10*/  IMAD.IADD R9, R0, 0x1, -R9 ;  /* 0x0000000100097824 */ /* 0x000fe200078e0a09 */
[----:B------:R-:W-:-:S02]  /*0b20*/  LOP3.LUT R11, R4, 0xfffffffc, RZ, 0xc0, !PT ;  /* 0xfffffffc040b7812 */ /* 0x000fc400078ec0ff */
[----:B------:R-:W-:Y:S01]  /*0b30*/  LEA.HI R6, R5, R0, RZ, 0x4 ;  /* 0x0000000005067211 */ /* 0x000fe200078f20ff */
[C---:B------:R-:W-:Y:S01]  /*0b40*/  IMAD.IADD R3, R0.reuse, 0x1, -R3 ;  /* 0x0000000100037824 */ /* 0x040fe200078e0a03 */
[----:B------:R-:W-:Y:S01]  /*0b50*/  SHF.R.S32.HI R10, RZ, 0x1f, R9 ;  /* 0x0000001fff0a7819 */ /* 0x000fe20000011409 */
[----:B------:R-:W-:Y:S01]  /*0b60*/  IMAD.IADD R19, R0, 0x1, -R11 ;  /* 0x0000000100137824 */ /* 0x000fe200078e0a0b */
[--C-:B------:R-:W-:Y:S02]  /*0b70*/  SHF.R.S32.HI R0, RZ, 0x2, R4.reuse ;  /* 0x00000002ff007819 */ /* 0x100fe40000011404 */
[----:B------:R-:W-:Y:S02]  /*0b80*/  SHF.R.S32.HI R5, RZ, 0x1f, R4 ;  /* 0x0000001fff057819 */ /* 0x000fe40000011404 */
[----:B------:R-:W-:Y:S02]  /*0b90*/  LEA.HI R12, R10, R9, RZ, 0x2 ;  /* 0x000000090a0c7211 */ /* 0x000fe400078f10ff */
[----:B------:R-:W-:-:S02]  /*0ba0*/  LEA.HI R5, R5, R0, RZ, 0x2 ;  /* 0x0000000005057211 */ /* 0x000fc400078f10ff */
[----:B------:R-:W-:Y:S02]  /*0bb0*/  SHF.R.S32.HI R18, RZ, 0x1, R2 ;  /* 0x00000001ff127819 */ /* 0x000fe40000011402 */
[--C-:B------:R-:W-:Y:S02]  /*0bc0*/  SHF.R.S32.HI R16, RZ, 0x2, R12.reuse ;  /* 0x00000002ff107819 */ /* 0x100fe4000001140c */
[----:B------:R-:W-:Y:S02]  /*0bd0*/  SHF.R.S32.HI R17, RZ, 0x1f, R12 ;  /* 0x0000001fff117819 */ /* 0x000fe4000001140c */
[----:B------:R-:W-:Y:S02]  /*0be0*/  LOP3.LUT R5, R5, 0xfffffffc, RZ, 0xc0, !PT ;  /* 0xfffffffc05057812 */ /* 0x000fe400078ec0ff */
[----:B------:R-:W-:Y:S02]  /*0bf0*/  SHF.R.S32.HI R8, RZ, 0x7, R7 ;  /* 0x00000007ff087819 */ /* 0x000fe40000011407 */
[----:B------:R-:W-:-:S02]  /*0c00*/  LEA.HI R2, R2, R18, RZ, 0x1 ;  /* 0x0000001202027211 */ /* 0x000fc400078f08ff */
[----:B------:R-:W-:Y:S01]  /*0c10*/  LEA.HI R17, R17, R16, RZ, 0x3 ;  /* 0x0000001011117211 */ /* 0x000fe200078f18ff */
[----:B------:R-:W-:Y:S01]  /*0c20*/  IMAD.IADD R5, R0, 0x1, -R5 ;  /* 0x0000000100057824 */ /* 0x000fe200078e0a05 */
[----:B------:R-:W-:Y:S01]  /*0c30*/  LOP3.LUT R2, R2, 0x3fffffe, RZ, 0xc0, !PT ;  /* 0x03fffffe02027812 */ /* 0x000fe200078ec0ff */
[----:B------:R-:W-:Y:S01]  /*0c40*/  IMAD.HI R4, R8, 0x55555556, RZ ;  /* 0x5555555608047827 */ /* 0x000fe200078e02ff */
[----:B------:R-:W-:Y:S02]  /*0c50*/  LOP3.LUT R17, R17, 0xfffffff8, RZ, 0xc0, !PT ;  /* 0xfffffff811117812 */ /* 0x000fe400078ec0ff */
[----:B------:R-:W-:Y:S01]  /*0c60*/  LEA.HI R10, R10, R9, RZ, 0x5 ;  /* 0x000000090a0a7211 */ /* 0x000fe200078f28ff */
[----:B------:R-:W-:Y:S01]  /*0c70*/  IMAD.SHL.U32 R5, R5, 0x80, RZ ;  /* 0x0000008005057824 */ /* 0x000fe200078e00ff */
[----:B------:R-:W-:Y:S01]  /*0c80*/  LEA.HI R0, R19, R19, RZ, 0x1 ;  /* 0x0000001313007211 */ /* 0x000fe200078f08ff */
[----:B------:R-:W-:Y:S01]  /*0c90*/  IMAD.IADD R2, R18, 0x1, -R2 ;  /* 0x0000000112027824 */ /* 0x000fe200078e0a02 */
[----:B------:R-:W-:Y:S01]  /*0ca0*/  LEA.HI R11, R4, R4, RZ, 0x1 ;  /* 0x00000004040b7211 */ /* 0x000fe200078f08ff */
[----:B------:R-:W-:Y:S01]  /*0cb0*/  IMAD.IADD R17, R16, 0x1, -R17 ;  /* 0x0000000110117824 */ /* 0x000fe200078e0a11 */
[----:B------:R-:W-:Y:S01]  /*0cc0*/  SHF.R.S32.HI R10, RZ, 0x5, R10 ;  /* 0x00000005ff0a7819 */ /* 0x000fe2000001140a */
[----:B------:R-:W-:Y:S01]  /*0cd0*/  IMAD.SHL.U32 R18, R3, 0x10, RZ ;  /* 0x0000001003127824 */ /* 0x000fe200078e00ff */
[----:B------:R-:W-:-:S02]  /*0ce0*/  LOP3.LUT R0, R0, 0x1ffffffe, RZ, 0xc0, !PT ;  /* 0x1ffffffe00007812 */ /* 0x000fc400078ec0ff */
[----:B------:R-:W-:Y:S02]  /*0cf0*/  SHF.R.S32.HI R7, RZ, 0x4, R6 ;  /* 0x00000004ff077819 */ /* 0x000fe40000011406 */
[----:B------:R-:W-:Y:S01]  /*0d00*/  LOP3.LUT R5, R5, 0x180, RZ, 0xc0, !PT ;  /* 0x0000018005057812 */ /* 0x000fe200078ec0ff */
[----:B------:R-:W-:Y:S02]  /*0d10*/  IMAD R11, R11, -0x3, R8 ;  /* 0xfffffffd0b0b7824 */ /* 0x000fe400078e0208 */
[----:B------:R-:W-:Y:S01]  /*0d20*/  IMAD R10, R10, 0x10, R17 ;  /* 0x000000100a0a7824 */ /* 0x000fe200078e0211 */
[----:B------:R-:W-:Y:S01]  /*0d30*/  SHF.R.U32.HI R3, RZ, 0x3, R5 ;  /* 0x00000003ff037819 */ /* 0x000fe20000011605 */
[----:B------:R-:W-:Y:S01]  /*0d40*/  IMAD.IADD R19, R19, 0x1, -R0 ;  /* 0x0000000113137824 */ /* 0x000fe200078e0a00 */
[----:B------:R-:W-:Y:S01]  /*0d50*/  LOP3.LUT R0, R5, 0x10, R18, 0xf8, !PT ;  /* 0x0000001005007812 */ /* 0x000fe200078ef812 */
[----:B------:R-:W-:Y:S01]  /*0d60*/  IMAD R7, R7, 0x8, R2 ;  /* 0x0000000807077824 */ /* 0x000fe200078e0202 */
[----:B------:R-:W-:Y:S01]  /*0d70*/  LOP3.LUT R2, R5, 0x30, R18, 0xf8, !PT ;  /* 0x0000003005027812 */ /* 0x000fe200078ef812 */
[----:B------:R-:W-:Y:S01]  /*0d80*/  IMAD R10, R11, 0x40, R10 ;  /* 0x000000400b0a7824 */ /* 0x000fe200078e020a */
[----:B------:R-:W-:-:S02]  /*0d90*/  LOP3.LUT R0, R0, R3, RZ, 0x3c, !PT ;  /* 0x0000000300007212 */ /* 0x000fc400078e3cff */
[----:B------:R-:W-:Y:S01]  /*0da0*/  LOP3.LUT R3, R2, R3, RZ, 0x3c, !PT ;  /* 0x0000000302037212 */ /* 0x000fe200078e3cff */
[----:B------:R-:W-:Y:S01]  /*0db0*/  IMAD R2, R19, 0x8, R10 ;  /* 0x0000000813027824 */ /* 0x000fe200078e020a */
[----:B------:R-:W-:Y:S01]  /*0dc0*/  STL [R1+0x54], R13 ;  /* 0x0000540d01007387 */ /* 0x000fe20000100800 */
[----:B------:R-:W-:-:S03]  /*0dd0*/  VIADD R4, R18, 0x20 ;  /* 0x0000002012047836 */ /* 0x000fc60000000000 */
[----:B------:R2:W-:Y:S01]  /*0de0*/  STL [R1+0x44], R2 ;  /* 0x0000440201007387 */ /* 0x0005e20000100800 */
[----:B------:R-:W-:-:S03]  /*0df0*/  LOP3.LUT R12, R12, 0x7ffffffc, RZ, 0xc0, !PT ;  /* 0x7ffffffc0c0c7812 */ /* 0x000fc600078ec0ff */
[----:B------:R-:W-:Y:S04]  /*0e00*/  STL [R1+0x58], R14 ;  /* 0x0000580e01007387 */ /* 0x000fe80000100800 */
[----:B------:R-:W-:Y:S04]  /*0e10*/  STL [R1+0x5c], R15 ;  /* 0x00005c0f01007387 */ /* 0x000fe80000100800 */
[----:B------:R-:W-:Y:S01]  /*0e20*/  STL [R1+0x68], RZ ;  /* 0x000068ff01007387 */ /* 0x000fe20000100800 */
[----:B------:R-:W-:-:S04]  /*0e30*/  IMAD.IADD R12, R9, 0x1, -R12 ;  /* 0x00000001090c7824 */ /* 0x000fc800078e0a0c */
[----:B------:R-:W-:Y:S01]  /*0e40*/  IMAD.SHL.U32 R5, R12, 0x2, RZ ;  /* 0x000000020c057824 */ /* 0x000fe200078e00ff */
[----:B------:R-:W-:Y:S01]  /*0e50*/  CS2R R156, SRZ ;  /* 0x00000000009c7805 */ /* 0x000fe2000001ff00 */
[----:B------:R-:W-:Y:S01]  /*0e60*/  IMAD.MOV.U32 R23, RZ, RZ, RZ ;  /* 0x000000ffff177224 */ /* 0x000fe200078e00ff */
[----:B------:R-:W-:Y:S02]  /*0e70*/  SHF.R.S32.HI R19, RZ, 0x1f, R18 ;  /* 0x0000001fff137819 */ /* 0x000fe40000011412 */
[----:B--2---:R-:W-:-:S05]  /*0e80*/  LOP3.LUT R2, R20, 0x1, RZ, 0xfc, !PT ;  /* 0x0000000114027812 */ /* 0x004fca00078efcff */
[----:B------:R0:W-:Y:S04]  /*0e90*/  STL [R1+0x10], R2 ;  /* 0x0000100201007387 */ /* 0x0001e80000100800 */
[----:B------:R-:W-:Y:S04]  /*0ea0*/  STL [R1+0x24], RZ ;  /* 0x000024ff01007387 */ /* 0x000fe80000100800 */
[----:B------:R1:W-:Y:S01]  /*0eb0*/  STL [R1+0x20], R4 ;  /* 0x0000200401007387 */ /* 0x0003e20000100800 */
[----:B0-----:R-:W-:Y:S01]  /*0ec0*/  IMAD.SHL.U32 R2, R7, 0x40, RZ ;  /* 0x0000004007027824 */ /* 0x001fe200078e00ff */
[----:B-1----:R-:W-:-:S04]  /*0ed0*/  SHF.R.S32.HI R4, RZ, 0x1f, R4 ;  /* 0x0000001fff047819 */ /* 0x002fc80000011404 */
[----:B------:R-:W-:Y:S04]  /*0ee0*/  STL [R1+0x4c], R2 ;  /* 0x00004c0201007387 */ /* 0x000fe80000100800 */
[----:B------:R0:W-:Y:S04]  /*0ef0*/  STL [R1+0x3c], R4 ;  /* 0x00003c0401007387 */ /* 0x0001e80000100800 */
[----:B------:R1:W-:Y:S01]  /*0f00*/  STL [R1+0x28], R5 ;  /* 0x0000280501007387 */ /* 0x0003e20000100800 */
[----:B0-----:R-:W-:Y:S01]  /*0f10*/  IMAD.IADD R4, R2, 0x1, R0 ;  /* 0x0000000102047824 */ /* 0x001fe200078e0200 */
[----:B------:R-:W-:-:S05]  /*0f20*/  IADD3 R0, R22, R2, R3 ;  /* 0x0000000216007210 */ /* 0x000fca0007ffe003 */
[----:B------:R1:W-:Y:S04]  /*0f30*/  STL [R1+0x70], R0 ;  /* 0x0000700001007387 */ /* 0x0003e80000100800 */
[----:B------:R1:W-:Y:S02]  /*0f40*/  STL [R1+0x40], R4 ;  /* 0x0000400401007387 */ /* 0x0003e40000100800 */
.L_x_1553:
[----:B--2---:R-:W2:Y:S01]  /*0f50*/  LDL.LU R12, [R1+0x58] ;  /* 0x00005800010c7983 */ /* 0x004ea20000300800 */
[----:B------:R-:W-:Y:S01]  /*0f60*/  ULDC.64 UR4, c[0x0][0xa28] ;  /* 0x00028a0000047ab9 */ /* 0x000fe20000000a00 */
[----:B01----:R-:W0:Y:S01]  /*0f70*/  LDC.64 R4, c[0x0][0xa08] ;  /* 0x00028200ff047b82 */ /* 0x003e220000000a00 */
[----:B------:R-:W-:Y:S01]  /*0f80*/  IMAD.MOV.U32 R65, RZ, RZ, RZ ;  /* 0x000000ffff417224 */ /* 0x000fe200078e00ff */
[----:B---3-5:R-:W0:Y:S01]  /*0f90*/  LDL R26, [R1+0x5c] ;  /* 0x00005c00011a7983 */ /* 0x028e220000100800 */
[----:B------:R-:W-:Y:S01]  /*0fa0*/  ISETP.NE.U32.AND P0, PT, RZ, UR4, PT ;  /* 0x00000004ff007c0c */ /* 0x000fe2000bf05070 */
[----:B------:R-:W-:Y:S01]  /*0fb0*/  IMAD.MOV.U32 R11, RZ, RZ, RZ ;  /* 0x000000ffff0b7224 */ /* 0x000fe200078e00ff */
[----:B------:R-:W-:Y:S02]  /*0fc0*/  ULDC.64 UR6, c[0x0][0xa20] ;  /* 0x0002880000067ab9 */ /* 0x000fe40000000a00 */
[----:B------:R-:W-:Y:S01]  /*0fd0*/  ISETP.NE.AND.EX P0, PT, RZ, UR5, PT, P0 ;  /* 0x00000005ff007c0c */ /* 0x000fe2000bf05300 */
[----:B------:R-:W-:-:S02]  /*0fe0*/  ULDC.64 UR4, c[0x0][0xa18] ;  /* 0x0002860000047ab9 */ /* 0x000fc40000000a00 */
[----:B------:R-:W-:-:S04]  /*0ff0*/  ISETP.NE.U32.AND P1, PT, RZ, UR4, PT ;  /* 0x00000004ff007c0c */ /* 0x000fc8000bf25070 */
[----:B------:R-:W-:Y:S01]  /*1000*/  ISETP.NE.AND.EX P1, PT, RZ, UR5, PT, P1 ;  /* 0x00000005ff007c0c */ /* 0x000fe2000bf25310 */
[----:B------:R-:W-:Y:S02]  /*1010*/  ULDC.64 UR4, c[0x0][0xa08] ;  /* 0x0002820000047ab9 */ /* 0x000fe40000000a00 */
[----:B------:R-:W-:-:S03]  /*1020*/  ISETP.NE.U32.AND P3, PT, RZ, UR4, PT ;  /* 0x00000004ff007c0c */ /* 0x000fc6000bf65070 */
[----:B------:R-:W1:Y:S08]  /*1030*/  @P0 LDC.64 R2, c[0x0][0xa28] ;  /* 0x00028a00ff020b82 */ /* 0x000e700000000a00 */
[----:B------:R-:W3:Y:S01]  /*1040*/  @P1 LDC.64 R6, c[0x0][0xa18] ;  /* 0x00028600ff061b82 */ /* 0x000ee20000000a00 */
[----:B------:R-:W-:Y:S01]  /*1050*/  ULDC UR4, c[0x0][0x288] ;  /* 0x0000a20000047ab9 */ /* 0x000fe20000000800 */
[----:B------:R-:W-:Y:S01]  /*1060*/  ISETP.NE.AND.EX P3, PT, RZ, UR5, PT, P3 ;  /* 0x00000005ff007c0c */ /* 0x000fe2000bf65330 */
[----:B------:R-:W-:Y:S01]  /*1070*/  IMAD.U32 R0, RZ, RZ, UR4 ;  /* 0x00000004ff007e24 */ /* 0x000fe2000f8e00ff */
[----:B------:R-:W-:Y:S01]  /*1080*/  ULDC.64 UR4, c[0x0][0x418] ;  /* 0x0001060000047ab9 */ /* 0x000fe20000000a00 */
[----:B0-----:R-:W-:-:S04]  /*1090*/  IMAD.WIDE R8, R26, 0x4, R4 ;  /* 0x000000041a087825 */ /* 0x001fc800078e0204 */
[----:B---3--:R-:W-:-:S06]  /*10a0*/  @P1 IMAD.WIDE R4, R26, 0x4, R6 ;  /* 0x000000041a041825 */ /* 0x008fcc00078e0206 */
[----:B------:R-:W5:Y:S01]  /*10b0*/  @P3 LDG.E R65, desc[UR40][R8.64] ;  /* 0x0000002808413981 */ /* 0x000f62000c1e1900 */
[----:B-1----:R-:W-:-:S03]  /*10c0*/  @P0 IMAD.WIDE R2, R26, 0x4, R2 ;  /* 0x000000041a020825 */ /* 0x002fc600078e0202 */
[----:B------:R-:W3:Y:S04]  /*10d0*/  @P1 LDG.E R0, desc[UR40][R4.64] ;  /* 0x0000002804001981 */ /* 0x000ee8000c1e1900 */
[----:B------:R2:W5:Y:S02]  /*10e0*/  @P0 LDG.E R11, desc[UR40][R2.64] ;  /* 0x00000028020b0981 */ /* 0x000564000c1e1900 */
[----:B--2---:R-:W-:-:S04]  /*10f0*/  LOP3.LUT R2, R12, 0xff000000, RZ, 0xc0, !PT ;  /* 0xff0000000c027812 */ /* 0x004fc800078ec0ff */
[----:B------:R-:W-:Y:S01]  /*1100*/  SHF.R.U32.HI R3, RZ, 0x8, R2 ;  /* 0x00000008ff037819 */ /* 0x000fe20000011602 */
[----:B------:R-:W-:-:S03]  /*1110*/  UISETP.NE.U32.AND UP0, UPT, UR4, URZ, UPT ;  /* 0x0000003f0400728c */ /* 0x000fc6000bf05070 */
[----:B------:R-:W-:Y:S01]  /*1120*/  ULDC UR4, c[0x0][0x424] ;  /* 0x0001090000047ab9 */ /* 0x000fe20000000800 */
[----:B------:R-:W-:Y:S01]  /*1130*/  UISETP.NE.AND.EX UP0, UPT, UR5, URZ, UPT, UP0 ;  /* 0x0000003f0500728c */ /* 0x000fe2000bf05300 */
[----:B------:R-:W-:Y:S02]  /*1140*/  ISETP.NE.U32.AND P2, PT, RZ, UR6, PT ;  /* 0x00000006ff007c0c */ /* 0x000fe4000bf45070 */
[----:B------:R-:W-:Y:S01]  /*1150*/  ULDC UR5, c[0x0][0x2f0] ;  /* 0x0000bc0000057ab9 */ /* 0x000fe20000000800 */
[----:B------:R-:W-:Y:S01]  /*1160*/  USEL UR4, UR4, 0x1, UP0 ;  /* 0x0000000104047887 */ /* 0x000fe20008000000 */
[----:B------:R-:W-:-:S03]  /*1170*/  ISETP.NE.AND.EX P2, PT, RZ, UR7, PT, P2 ;  /* 0x00000007ff007c0c */ /* 0x000fc6000bf45320 */
[----:B------:R-:W-:-:S03]  /*1180*/  UIMAD UR4, UR4, UR5, URZ ;  /* 0x00000005040472a4 */ /* 0x000fc6000f8e023f */
[----:B------:R-:W-:Y:S01]  /*1190*/  ULDC UR5, c[0x0][0x348] ;  /* 0x0000d20000057ab9 */ /* 0x000fe20000000800 */
[----:B---3--:R0:W-:Y:S01]  /*11a0*/  STL [R1+0x4], R0 ;  /* 0x0000040001007387 */ /* 0x0081e20000100800 */
[----:B------:R-:W-:Y:S01]  /*11b0*/  IMAD.MOV.U32 R14, RZ, RZ, R0 ;  /* 0x000000ffff0e7224 */ /* 0x000fe200078e0000 */
[----:B0-----:R-:W-:-:S04]  /*11c0*/  LOP3.LUT R0, R12, 0xff0000, RZ, 0xc0, !PT ;  /* 0x00ff00000c007812 */ /* 0x001fc800078ec0ff */
[----:B------:R-:W-:Y:S02]  /*11d0*/  LEA.HI R10, R0, R3, RZ, 0x10 ;  /* 0x00000003000a7211 */ /* 0x000fe400078f80ff */
[----:B------:R-:W-:Y:S01]  /*11e0*/  LOP3.LUT R0, R12, 0xffff, RZ, 0xc0, !PT ;  /* 0x0000ffff0c007812 */ /* 0x000fe200078ec0ff */
[----:B------:R0:W-:Y:S04]  /*11f0*/  STL [R1+0x64], R26 ;  /* 0x0000641a01007387 */ /* 0x0001e80000100800 */
[----:B------:R0:W-:Y:S01]  /*1200*/  STL [R1+0x8], R0 ;  /* 0x0000080001007387 */ /* 0x0001e20000100800 */
[----:B------:R-:W-:Y:S05]  /*1210*/  @P1 BRA `(.L_x_1365) ;  /* 0x0000000000281947 */ /* 0x000fea0003800000 */
[----:B------:R-:W-:Y:S02]  /*1220*/  ULDC.64 UR6, c[0x0][0xa00] ;  /* 0x0002800000067ab9 */ /* 0x000fe40000000a00 */
[----:B------:R-:W-:-:S04]  /*1230*/  ISETP.NE.U32.AND P0, PT, RZ, UR6, PT ;  /* 0x00000006ff007c0c */ /* 0x000fc8000bf05070 */
[----:B------:R-:W-:-:S13]  /*1240*/  ISETP.NE.AND.EX P0, PT, RZ, UR7, PT, P0 ;  /* 0x00000007ff007c0c */ /* 0x000fda000bf05300 */
[----:B------:R-:W-:Y:S05]  /*1250*/  @!P0 BRA `(.L_x_1365) ;  /* 0x0000000000188947 */ /* 0x000fea0003800000 */
[----:B------:R-:W1:Y:S02]  /*1260*/  LDC.64 R2, c[0x0][0xa00] ;  /* 0x00028000ff027b82 */ /* 0x000e640000000a00 */
[----:B-1----:R-:W-:-:S05]  /*1270*/  IMAD.WIDE R2, R26, 0x4, R2 ;  /* 0x000000041a027825 */ /* 0x002fca00078e0202 */
[----:B0-----:R-:W2:Y:S04]  /*1280*/  LDG.E R0, desc[UR40][R2.64] ;  /* 0x0000002802007981 */ /* 0x001ea8000c1e1900 */
[----:B------:R-:W2:Y:S02]  /*1290*/  LDG.E R5, desc[UR40][R2.64+0x4] ;  /* 0x0000042802057981 */ /* 0x000ea4000c1e1900 */
[----:B--2---:R-:W-:-:S05]  /*12a0*/  IMAD.IADD R14, R5, 0x1, -R0 ;  /* 0x00000001050e7824 */ /* 0x004fca00078e0a00 */
[----:B------:R1:W-:Y:S02]  /*12b0*/  STL [R1+0x4], R14 ;  /* 0x0000040e01007387 */ /* 0x0003e40000100800 */
.L_x_1365:
[----:B------:R-:W-:Y:S02]  /*12c0*/  IMAD.U32 R48, RZ, RZ, UR5 ;  /* 0x00000005ff307e24 */ /* 0x000fe4000f8e00ff */
[----:B------:R-:W-:Y:S01]  /*12d0*/  IMAD.U32 R24, RZ, RZ, UR4 ;  /* 0x00000004ff187e24 */ /* 0x000fe2000f8e00ff */
[----:B------:R-:W-:Y:S06]  /*12e0*/  @!P2 BRA `(.L_x_1366) ;  /* 0x000000000010a947 */ /* 0x000fec0003800000 */
[----:B------:R-:W2:Y:S02]  /*12f0*/  LDC.64 R24, c[0x0][0xa20] ;  /* 0x00028800ff187b82 */ /* 0x000ea40000000a00 */
[----:B--2---:R-:W-:-:S06]  /*1300*/  IMAD.WIDE R24, R26, 0x4, R24 ;  /* 0x000000041a187825 */ /* 0x004fcc00078e0218 */
[----:B------:R2:W5:Y:S01]  /*1310*/  LDG.E R24, desc[UR40][R24.64] ;  /* 0x0000002818187981 */ /* 0x000562000c1e1900 */
[----:B------:R-:W-:Y:S05]  /*1320*/  BRA `(.L_x_1367) ;  /* 0x0000000000107947 */ /* 0x000fea0003800000 */
.L_x_1366:
[----:B------:R-:W-:Y:S05]  /*1330*/  @!P3 BRA `(.L_x_1367) ;  /* 0x00000000000cb947 */ /* 0x000fea0003800000 */
[----:B------:R-:W2:Y:S04]  /*1340*/  LDG.E R3, desc[UR40][R8.64] ;  /* 0x0000002808037981 */ /* 0x000ea8000c1e1900 */
[----:B------:R-:W2:Y:S02]  /*1350*/  LDG.E R24, desc[UR40][R8.64+0x4] ;  /* 0x0000042808187981 */ /* 0x000ea4000c1e1900 */
[----:B--2---:R-:W-:-:S07]  /*1360*/  IMAD.IADD R24, R24, 0x1, -R3 ;  /* 0x0000000118187824 */ /* 0x004fce00078e0a03 */
.L_x_1367:
[----:B------:R-:W-:Y:S01]  /*1370*/  ULDC.64 UR4, c[0x0][0xa10] ;  /* 0x0002840000047ab9 */ /* 0x000fe20000000a00 */
[----:B------:R-:W3:Y:S01]  /*1380*/  LDL R8, [R1+0x54] ;  /* 0x0000540001087983 */ /* 0x000ee20000100800 */
[----:B------:R-:W-:Y:S01]  /*1390*/  ISETP.NE.U32.AND P0, PT, RZ, UR4, PT ;  /* 0x00000004ff007c0c */ /* 0x000fe2000bf05070 */
[----:B------:R-:W4:Y:S03]  /*13a0*/  LDC R6, c[0x0][0x448] ;  /* 0x00011200ff067b82 */ /* 0x000f260000000800 */
[----:B------:R-:W-:Y:S01]  /*13b0*/  ISETP.NE.AND.EX P0, PT, RZ, UR5, PT, P0 ;  /* 0x00000005ff007c0c */ /* 0x000fe2000bf05300 */
[----:B------:R-:W-:Y:S02]  /*13c0*/  ULDC.64 UR4, c[0x0][0xa30] ;  /* 0x00028c0000047ab9 */ /* 0x000fe40000000a00 */
[----:B------:R-:W-:Y:S01]  /*13d0*/  ISETP.NE.U32.AND P1, PT, RZ, UR4, PT ;  /* 0x00000004ff007c0c */ /* 0x000fe2000bf25070 */
[----:B-----5:R-:W-:Y:S01]  /*13e0*/  IMAD.MOV.U32 R45, RZ, RZ, R24 ;  /* 0x000000ffff2d7224 */ /* 0x020fe200078e0018 */
[----:B------:R-:W1:Y:S02]  /*13f0*/  LDC.64 R12, c[0x0][0x9e0] ;  /* 0x00027800ff0c7b82 */ /* 0x000e640000000a00 */
[----:B------:R-:W-:-:S06]  /*1400*/  ISETP.NE.AND.EX P1, PT, RZ, UR5, PT, P1 ;  /* 0x00000005ff007c0c */ /* 0x000fcc000bf25310 */
[----:B------:R-:W0:Y:S08]  /*1410*/  @P0 LDC.64 R2, c[0x0][0xa10] ;  /* 0x00028400ff020b82 */ /* 0x000e300000000a00 */
[----:B------:R-:W2:Y:S01]  /*1420*/  @P1 LDC.64 R4, c[0x0][0xa30] ;  /* 0x00028c00ff041b82 */ /* 0x000ea20000000a00 */
[----:B0-----:R-:W-:-:S05]  /*1430*/  @P0 IMAD.WIDE R2, R26, 0x4, R2 ;  /* 0x000000041a020825 */ /* 0x001fca00078e0202 */
[----:B------:R-:W3:Y:S04]  /*1440*/  @P0 LDG.E R0, desc[UR40][R2.64] ;  /* 0x0000002802000981 */ /* 0x000ee8000c1e1900 */
[----:B------:R0:W3:Y:S01]  /*1450*/  @P0 LDG.E R7, desc[UR40][R2.64+0x4] ;  /* 0x0000042802070981 */ /* 0x0000e2000c1e1900 */
[----:B--2---:R-:W-:-:S05]  /*1460*/  @P1 IMAD.WIDE R4, R26, 0x4, R4 ;  /* 0x000000041a041825 */ /* 0x004fca00078e0204 */
[----:B------:R2:W5:Y:S01]  /*1470*/  @P1 LDG.E R45, desc[UR40][R4.64] ;  /* 0x00000028042d1981 */ /* 0x000562000c1e1900 */
[----:B----4-:R-:W-:Y:S01]  /*1480*/  ISETP.NE.AND P1, PT, R6, 0x1, PT ;  /* 0x000000010600780c */ /* 0x010fe20003f25270 */
[----:B------:R-:W-:Y:S01]  /*1490*/  IMAD.IADD R11, R24, 0x1, -R11 ;  /* 0x00000001180b7824 */ /* 0x000fe200078e0a0b */
[----:B-1----:R-:W-:-:S11]  /*14a0*/  ISETP.GE.AND P2, PT, R13, 0x1, PT ;  /* 0x000000010d00780c */ /* 0x002fd60003f46270 */
[----:B------:R-:W1:Y:S08]  /*14b0*/  @P1 LDC R9, c[0x0][0x44c] ;  /* 0x00011300ff091b82 */ /* 0x000e700000000800 */
[----:B------:R-:W4:Y:S01]  /*14c0*/  @P1 LDC R6, c[0x0][0x450] ;  /* 0x00011400ff061b82 */ /* 0x000f220000000800 */
[----:B---3--:R-:W-:-:S04]  /*14d0*/  IMAD R15, R8, 0xc0, RZ ;  /* 0x000000c0080f7824 */ /* 0x008fc800078e02ff */
[----:B0-----:R-:W-:Y:S01]  /*14e0*/  VIADD R2, R15, 0xbf ;  /* 0x000000bf0f027836 */ /* 0x001fe20000000000 */
[----:B------:R0:W-:Y:S03]  /*14f0*/  STL [R1+0x34], R15 ;  /* 0x0000340f01007387 */ /* 0x0001e60000100800 */
[----:B-1----:R-:W-:-:S05]  /*1500*/  @P1 IMAD.HI.U32 R3, R2, R9, RZ ;  /* 0x0000000902031227 */ /* 0x002fca00078e00ff */
[----:B----4-:R-:W-:Y:S01]  /*1510*/  @P1 SHF.R.U32.HI R2, RZ, R6, R3 ;  /* 0x00000006ff021219 */ /* 0x010fe20000011603 */
[----:B------:R-:W-:-:S04]  /*1520*/  @P0 IMAD.IADD R48, R7, 0x1, -R0 ;  /* 0x0000000107300824 */ /* 0x000fc800078e0a00 */
[----:B------:R-:W-:-:S04]  /*1530*/  IMAD.IADD R8, R11, 0x1, R48 ;  /* 0x000000010b087824 */ /* 0x000fc800078e0230 */
[C---:B------:R-:W-:Y:S01]  /*1540*/  VIADD R0, R8.reuse, 0x9f ;  /* 0x0000009f08007836 */ /* 0x040fe20000000000 */
[----:B------:R0:W-:Y:S01]  /*1550*/  STL [R1+0xc], R8 ;  /* 0x00000c0801007387 */ /* 0x0001e20000100800 */
[----:B--2---:R-:W-:Y:S02]  /*1560*/  IADD3 R5, R8, 0x1, -R14 ;  /* 0x0000000108057810 */ /* 0x004fe40007ffe80e */
[----:B------:R-:W-:-:S04]  /*1570*/  IMAD.HI R0, R0, 0x66666667, RZ ;  /* 0x6666666700007827 */ /* 0x000fc800078e02ff */
[----:B------:R-:W-:Y:S01]  /*1580*/  IMAD.IADD R7, R5, 0x1, R2 ;  /* 0x0000000105077824 */ /* 0x000fe200078e0202 */
[----:B------:R-:W-:-:S04]  /*1590*/  SHF.R.U32.HI R3, RZ, 0x1f, R0 ;  /* 0x0000001fff037819 */ /* 0x000fc80000011600 */
[----:B------:R-:W-:Y:S01]  /*15a0*/  LEA.HI.SX32 R44, R0, R3, 0x1a ;  /* 0x00000003002c7211 */ /* 0x000fe200078fd2ff */
[----:B------:R-:W-:Y:S01]  /*15b0*/  IMAD.IADD R0, R7, 0x1, R12 ;  /* 0x0000000107007824 */ /* 0x000fe200078e020c */
[----:B0-----:R-:W-:Y:S06]  /*15c0*/  @!P2 BRA `(.L_x_1368) ;  /* 0x000000000048a947 */ /* 0x001fec0003800000 */
[C---:B------:R-:W-:Y:S01]  /*15d0*/  ISETP.GT.AND P0, PT, R7.reuse, RZ, PT ;  /* 0x000000ff0700720c */ /* 0x040fe20003f04270 */
[----:B------:R-:W-:Y:S01]  /*15e0*/  BSSY B0, `(.L_x_1369) ;  /* 0x000000e000007945 */ /* 0x000fe20003800000 */
[----:B------:R-:W-:-:S11]  /*15f0*/  VIADD R2, R7, 0xffffffff ;  /* 0xffffffff07027836 */ /* 0x000fd60000000000 */
[----:B------:R-:W-:Y:S05]  /*1600*/  @P0 BRA `(.L_x_1370) ;  /* 0x00000000001c0947 */ /* 0x000fea0003800000 */
[----:B------:R-:W-:Y:S01]  /*1610*/  ISETP.NE.AND P0, PT, R13, 0x1, PT ;  /* 0x000000010d00780c */ /* 0x000fe20003f05270 */
[----:B------:R-:W-:-:S12]  /*1620*/  IMAD.MOV R3, RZ, RZ, -R7 ;  /* 0x000000ffff037224 */ /* 0x000fd800078e0a07 */
[----:B------:R-:W0:Y:S02]  /*1630*/  @P0 LDC.64 R4, c[0x0][0x9e8] ;  /* 0x00027a00ff040b82 */ /* 0x000e240000000a00 */
[----:B0-----:R-:W-:-:S05]  /*1640*/  @P0 IMAD.HI.U32 R2, R3, R4, RZ ;  /* 0x0000000403020227 */ /* 0x001fca00078e00ff */
[----:B------:R-:W-:-:S04]  /*1650*/  @P0 SHF.R.U32.HI R3, RZ, R5, R2 ;  /* 0x00000005ff030219 */ /* 0x000fc80000011602 */
[----:B------:R-:W-:Y:S01]  /*1660*/  LOP3.LUT R2, RZ, R3, RZ, 0x33, !PT ;  /* 0x00000003ff027212 */ /* 0x000fe200078e33ff */
[----:B------:R-:W-:Y:S06]  /*1670*/  BRA `(.L_x_1371) ;  /* 0x0000000000107947 */ /* 0x000fec0003800000 */
.L_x_1370:
[----:B------:R-:W-:-:S13]  /*1680*/  ISETP.NE.AND P0, PT, R13, 0x1, PT ;  /* 0x000000010d00780c */ /* 0x000fda0003f05270 */
[----:B------:R-:W0:Y:S02]  /*1690*/  @P0 LDC.64 R4, c[0x0][0x9e8] ;  /* 0x00027a00ff040b82 */ /* 0x000e240000000a00 */
[----:B0-----:R-:W-:-:S05]  /*16a0*/  @P0 IMAD.HI.U32 R4, R2, R4, RZ ;  /* 0x0000000402040227 */ /* 0x001fca00078e00ff */
[----:B------:R-:W-:-:S07]  /*16b0*/  @P0 SHF.R.U32.HI R2, RZ, R5, R4 ;  /* 0x00000005ff020219 */ /* 0x000fce0000011604 */
.L_x_1371:
[----:B------:R-:W-:Y:S05]  /*16c0*/  BSYNC B0 ;  /* 0x0000000000007941 */ /* 0x000fea0003800000 */
.L_x_1369:
[----:B------:R-:W-:-:S05]  /*16d0*/  IMAD R3, R2, R13, R13 ;  /* 0x0000000d02037224 */ /* 0x000fca00078e020d */
[----:B------:R-:W-:-:S07]  /*16e0*/  VIMNMX R0, R0, R3, PT ;  /* 0x0000000300007248 */ /* 0x000fce0003fe0100 */
.L_x_1368:
[----:B------:R-:W0:Y:S01]  /*16f0*/  @P1 LDC R2, c[0x0][0x44c] ;  /* 0x00011300ff021b82 */ /* 0x000e220000000800 */
[----:B------:R-:W-:Y:S01]  /*1700*/  VIADD R0, R0, 0x9f ;  /* 0x0000009f00007836 */ /* 0x000fe20000000000 */
[----:B------:R-:W-:Y:S01]  /*1710*/  ULDC UR4, c[0x0][0x9dc] ;  /* 0x0002770000047ab9 */ /* 0x000fe20000000800 */
[----:B------:R-:W-:Y:S02]  /*1720*/  IMAD.MOV.U32 R5, RZ, RZ, R15 ;  /* 0x000000ffff057224 */ /* 0x000fe400078e000f */
[----:B------:R-:W-:-:S03]  /*1730*/  IMAD.HI R0, R0, 0x66666667, RZ ;  /* 0x6666666700007827 */ /* 0x000fc600078e02ff */
[----:B------:R-:W1:Y:S01]  /*1740*/  @P1 LDC R7, c[0x0][0x450] ;  /* 0x00011400ff071b82 */ /* 0x000e620000000800 */
[----:B------:R-:W-:Y:S01]  /*1750*/  IMAD.IADD R104, R8, 0x1, -R14 ;  /* 0x0000000108687824 */ /* 0x000fe200078e0a0e */
[----:B------:R-:W-:-:S04]  /*1760*/  SHF.R.U32.HI R3, RZ, 0x1f, R0 ;  /* 0x0000001fff037819 */ /* 0x000fc80000011600 */
[----:B------:R-:W-:-:S04]  /*1770*/  LEA.HI.SX32 R3, R0, R3, 0x1a ;  /* 0x0000000300037211 */ /* 0x000fc800078fd2ff */
[----:B------:R-:W-:Y:S01]  /*1780*/  VIMNMX R6, R44, R3, PT ;  /* 0x000000032c067248 */ /* 0x000fe20003fe0100 */
[----:B0-----:R-:W-:-:S05]  /*1790*/  @P1 IMAD.HI.U32 R2, R15, R2, RZ ;  /* 0x000000020f021227 */ /* 0x001fca00078e00ff */
[----:B-1----:R-:W-:-:S05]  /*17a0*/  @P1 SHF.R.U32.HI R5, RZ, R7, R2 ;  /* 0x00000007ff051219 */ /* 0x002fca0000011602 */
[----:B------:R-:W-:-:S04]  /*17b0*/  IMAD.IADD R0, R104, 0x1, R5 ;  /* 0x0000000168007824 */ /* 0x000fc800078e0205 */
[----:B------:R-:W-:Y:S01]  /*17c0*/  VIADD R2, R0, -UR4 ;  /* 0x8000000400027c36 */ /* 0x000fe20008000000 */
[----:B------:R-:W-:Y:S06]  /*17d0*/  @!P2 BRA `(.L_x_1372) ;  /* 0x000000000044a947 */ /* 0x000fec0003800000 */
[----:B------:R-:W-:Y:S01]  /*17e0*/  ISETP.GT.AND P0, PT, R0, -0x1, PT ;  /* 0xffffffff0000780c */ /* 0x000fe20003f04270 */
[----:B------:R-:W-:-:S12]  /*17f0*/  BSSY B0, `(.L_x_1373) ;  /* 0x000000d000007945 */ /* 0x000fd80003800000 */
[----:B------:R-:W-:Y:S05]  /*1800*/  @P0 BRA `(.L_x_1374) ;  /* 0x00000000001c0947 */ /* 0x000fea0003800000 */
[----:B------:R-:W-:Y:S02]  /*1810*/  ISETP.NE.AND P0, PT, R13, 0x1, PT ;  /* 0x000000010d00780c */ /* 0x000fe40003f05270 */
[----:B------:R-:W-:-:S11]  /*1820*/  LOP3.LUT R3, RZ, R0, RZ, 0x33, !PT ;  /* 0x00000000ff037212 */ /* 0x000fd600078e33ff */
[----:B------:R-:W0:Y:S02]  /*1830*/  @P0 LDC.64 R4, c[0x0][0x9e8] ;  /* 0x00027a00ff040b82 */ /* 0x000e240000000a00 */
[----:B0-----:R-:W-:-:S05]  /*1840*/  @P0 IMAD.HI.U32 R0, R3, R4, RZ ;  /* 0x0000000403000227 */ /* 0x001fca00078e00ff */
[----:B------:R-:W-:-:S04]  /*1850*/  @P0 SHF.R.U32.HI R3, RZ, R5, R0 ;  /* 0x00000005ff030219 */ /* 0x000fc80000011600 */
[----:B------:R-:W-:Y:S01]  /*1860*/  LOP3.LUT R0, RZ, R3, RZ, 0x33, !PT ;  /* 0x00000003ff007212 */ /* 0x000fe200078e33ff */
[----:B------:R-:W-:Y:S06]  /*1870*/  BRA `(.L_x_1375) ;  /* 0x0000000000107947 */ /* 0x000fec0003800000 */
.L_x_1374:
[----:B------:R-:W-:-:S13]  /*1880*/  ISETP.NE.AND P0, PT, R13, 0x1, PT ;  /* 0x000000010d00780c */ /* 0x000fda0003f05270 */
[----:B------:R-:W0:Y:S02]  /*1890*/  @P0 LDC.64 R4, c[0x0][0x9e8] ;  /* 0x00027a00ff040b82 */ /* 0x000e240000000a00 */
[----:B0-----:R-:W-:-:S05]  /*18a0*/  @P0 IMAD.HI.U32 R4, R0, R4, RZ ;  /* 0x0000000400040227 */ /* 0x001fca00078e00ff */
[----:B------:R-:W-:-:S07]  /*18b0*/  @P0 SHF.R.U32.HI R0, RZ, R5, R4 ;  /* 0x00000005ff000219 */ /* 0x000fce0000011604 */
.L_x_1375:
[----:B------:R-:W-:Y:S05]  /*18c0*/  BSYNC B0 ;  /* 0x0000000000007941 */ /* 0x000fea0003800000 */
.L_x_1373:
[----:B------:R-:W-:-:S05]  /*18d0*/  IMAD R3, R0, R13, RZ ;  /* 0x0000000d00037224 */ /* 0x000fca00078e02ff */
[----:B------:R-:W-:-:S07]  /*18e0*/  VIMNMX R2, R2, R3, !PT ;  /* 0x0000000302027248 */ /* 0x000fce0007fe0100 */
.L_x_1372:
[----:B------:R-:W-:Y:S01]  /*18f0*/  IMAD.HI R2, R2, 0x66666667, RZ ;  /* 0x6666666702027827 */ /* 0x000fe200078e02ff */
[----:B------:R-:W-:Y:S01]  /*1900*/  LOP3.LUT R12, R10, 0xff, RZ, 0xc0, !PT ;  /* 0x000000ff0a0c7812 */ /* 0x000fe200078ec0ff */
[----:B------:R-:W-:Y:S01]  /*1910*/  BSSY B0, `(.L_x_1376) ;  /* 0x0000029000007945 */ /* 0x000fe20003800000 */
[----:B------:R-:W-:Y:S01]  /*1920*/  SHF.R.U32.HI R4, RZ, 0x10, R10 ;  /* 0x00000010ff047819 */ /* 0x000fe2000001160a */
[----:B------:R-:W-:Y:S01]  /*1930*/  IMAD.MOV.U32 R0, RZ, RZ, RZ ;  /* 0x000000ffff007224 */ /* 0x000fe200078e00ff */
[----:B------:R-:W-:Y:S01]  /*1940*/  SHF.R.U32.HI R3, RZ, 0x1f, R2 ;  /* 0x0000001fff037819 */ /* 0x000fe20000011602 */
[----:B------:R0:W-:Y:S03]  /*1950*/  STL [R1+0x6c], R12 ;  /* 0x00006c0c01007387 */ /* 0x0001e60000100800 */
[----:B------:R-:W-:Y:S01]  /*1960*/  LEA.HI.SX32 R3, R2, R3, 0x1a ;  /* 0x0000000302037211 */ /* 0x000fe200078fd2ff */
[----:B------:R0:W-:Y:S03]  /*1970*/  STL [R1+0x60], R4 ;  /* 0x0000600401007387 */ /* 0x0001e60000100800 */
[----:B------:R-:W-:-:S04]  /*1980*/  VIMNMX R9, RZ, R3, !PT ;  /* 0x00000003ff097248 */ /* 0x000fc80007fe0100 */
[----:B------:R-:W-:-:S13]  /*1990*/  ISETP.GT.AND P0, PT, R6, R9, PT ;  /* 0x000000090600720c */ /* 0x000fda0003f04270 */
[----:B0-----:R-:W-:Y:S05]  /*19a0*/  @!P0 BRA `(.L_x_1377) ;  /* 0x00000000007c8947 */ /* 0x001fea0003800000 */
[----:B------:R-:W-:Y:S01]  /*19b0*/  ISETP.NE.AND P0, PT, R4, RZ, PT ;  /* 0x000000ff0400720c */ /* 0x000fe20003f05270 */
[----:B------:R-:W-:-:S03]  /*19c0*/  ULDC UR4, c[0x0][0x9f0] ;  /* 0x00027c0000047ab9 */ /* 0x000fc60000000800 */
[----:B------:R-:W-:-:S04]  /*19d0*/  SEL R13, R4, UR4, P0 ;  /* 0x00000004040d7c07 */ /* 0x000fc80008000000 */
[-C--:B------:R-:W-:Y:S02]  /*19e0*/  IABS R5, R13.reuse ;  /* 0x0000000d00057213 */ /* 0x080fe40000000000 */
[----:B------:R-:W-:Y:S02]  /*19f0*/  IADD3 R0, R13, -0x1, R6 ;  /* 0xffffffff0d007810 */ /* 0x000fe40007ffe006 */
[----:B------:R-:W0:Y:S01]  /*1a00*/  I2F.RP R4, R5 ;  /* 0x0000000500047306 */ /* 0x000e220000209400 */
[----:B------:R-:W-:Y:S02]  /*1a10*/  IABS R10, R13 ;  /* 0x0000000d000a7213 */ /* 0x000fe40000000000 */
[----:B------:R-:W-:-:S05]  /*1a20*/  IMAD.IADD R0, R0, 0x1, -R9 ;  /* 0x0000000100007824 */ /* 0x000fca00078e0a09 */
[----:B0-----:R-:W0:Y:S02]  /*1a30*/  MUFU.RCP R4, R4 ;  /* 0x0000000400047308 */ /* 0x001e240000001000 */
[----:B0-----:R-:W-:Y:S02]  /*1a40*/  VIADD R2, R4, 0xffffffe ;  /* 0x0ffffffe04027836 */ /* 0x001fe40000000000 */
[----:B------:R-:W-:-:S04]  /*1a50*/  IMAD.MOV R4, RZ, RZ, -R10 ;  /* 0x000000ffff047224 */ /* 0x000fc800078e0a0a */
[----:B------:R0:W1:Y:S02]  /*1a60*/  F2I.FTZ.U32.TRUNC.NTZ R3, R2 ;  /* 0x0000000200037305 */ /* 0x000064000021f000 */
[----:B0-----:R-:W-:Y:S02]  /*1a70*/  IMAD.MOV.U32 R2, RZ, RZ, RZ ;  /* 0x000000ffff027224 */ /* 0x001fe400078e00ff */
[----:B-1----:R-:W-:-:S04]  /*1a80*/  IMAD.MOV R8, RZ, RZ, -R3 ;  /* 0x000000ffff087224 */ /* 0x002fc800078e0a03 */
[----:B------:R-:W-:Y:S01]  /*1a90*/  IMAD R7, R8, R5, RZ ;  /* 0x0000000508077224 */ /* 0x000fe200078e02ff */
[----:B------:R-:W-:Y:S02]  /*1aa0*/  IABS R8, R0 ;  /* 0x0000000000087213 */ /* 0x000fe40000000000 */
[----:B------:R-:W-:Y:S01]  /*1ab0*/  LOP3.LUT R0, R0, R13, RZ, 0x3c, !PT ;  /* 0x0000000d00007212 */ /* 0x000fe200078e3cff */
[----:B------:R-:W-:-:S03]  /*1ac0*/  IMAD.HI.U32 R3, R3, R7, R2 ;  /* 0x0000000703037227 */ /* 0x000fc600078e0002 */
[----:B------:R-:W-:Y:S01]  /*1ad0*/  ISETP.GE.AND P2, PT, R0, RZ, PT ;  /* 0x000000ff0000720c */ /* 0x000fe20003f46270 */
[----:B------:R-:W-:-:S04]  /*1ae0*/  IMAD.MOV.U32 R2, RZ, RZ, R8 ;  /* 0x000000ffff027224 */ /* 0x000fc800078e0008 */
        /* <DEDUP_REMOVED lines=11> */
.L_x_1377:
[----:B------:R-:W-:Y:S05]  /*1ba0*/  BSYNC B0 ;  /* 0x0000000000007941 */ /* 0x000fea0003800000 */
.L_x_1376:
[----:B------:R-:W-:Y:S01]  /*1bb0*/  IMAD R3, R12, R0, R9 ;  /* 0x000000000c037224 */ /* 0x000fe200078e0209 */
[----:B------:R-:W-:-:S04]  /*1bc0*/  PLOP3.LUT P3, PT, PT, PT, PT, 0x80, 0x0 ;  /* 0x000000000000781c */ /* 0x000fc80003f6f070 */
[C---:B------:R-:W-:Y:S01]  /*1bd0*/  VIADDMNMX R0, R3.reuse, R0, R6, PT ;  /* 0x0000000003007246 */ /* 0x040fe20003800106 */
[----:B------:R-:W-:-:S04]  /*1be0*/  IMAD R3, R3, 0xa0, -R11 ;  /* 0x000000a003037824 */ /* 0x000fc800078e0a0b */
[----:B------:R-:W-:Y:S01]  /*1bf0*/  IMAD R5, R0, 0xa0, -R11 ;  /* 0x000000a000057824 */ /* 0x000fe200078e0a0b */
[----:B------:R-:W-:-:S04]  /*1c00*/  VIMNMX R3, RZ, R3, !PT ;  /* 0x00000003ff037248 */ /* 0x000fc80007fe0100 */
[----:B------:R-:W-:Y:S01]  /*1c10*/  VIMNMX R0, R5, R48, PT ;  /* 0x0000003005007248 */ /* 0x000fe20003fe0100 */
        /* <DEDUP_REMOVED lines=29> */
[----:B-1---5:R-:W-:Y:S05]  /*1df0*/  CALL.ABS.NOINC R2 ;  /* 0x0000000002007343 */ /* 0x022fea0003c00000 */
.L_x_1380:
[----:B------:R-:W-:Y:S05]  /*1e00*/  BSYNC B6 ;  /* 0x0000000000067941 */ /* 0x000fea0003800000 */
.L_x_1379:
        /* <DEDUP_REMOVED lines=20> */
.L_x_1382:
[----:B------:R-:W-:Y:S05]  /*1f50*/  BSYNC B6 ;  /* 0x0000000000067941 */ /* 0x000fea0003800000 */
.L_x_1381:
[----:B------:R-:W-:Y:S01]  /*1f60*/  ULDC.64 UR4, c[0x0][0x9f8] ;  /* 0x00027e0000047ab9 */ /* 0x000fe20000000a00 */
[----:B------:R-:W2:Y:S01]  /*1f70*/  LDL R12, [R1+0x20] ;  /* 0x00002000010c7983 */ /* 0x000ea20000100800 */
[----:B------:R-:W-:Y:S01]  /*1f80*/  ISETP.NE.U32.AND P0, PT, RZ, UR4, PT ;  /* 0x00000004ff007c0c */ /* 0x000fe2000bf05070 */
[----:B------:R-:W-:Y:S01]  /*1f90*/  IMAD.MOV.U32 R49, RZ, RZ, R26 ;  /* 0x000000ffff317224 */ /* 0x000fe200078e001a */
[----:B------:R-:W0:Y:S01]  /*1fa0*/  LDC.64 R36, c[0x0][0x3f8] ;  /* 0x0000fe00ff247b82 */ /* 0x000e220000000a00 */
[----:B------:R-:W3:Y:S01]  /*1fb0*/  LDL R10, [R1+0x4c] ;  /* 0x00004c00010a7983 */ /* 0x000ee20000100800 */
[----:B------:R-:W-:Y:S01]  /*1fc0*/  ISETP.NE.AND.EX P0, PT, RZ, UR5, PT, P0 ;  /* 0x00000005ff007c0c */ /* 0x000fe2000bf05300 */
[----:B------:R-:W-:Y:S01]  /*1fd0*/  ULDC UR4, c[0x0][0x2f4] ;  /* 0x0000bd0000047ab9 */ /* 0x000fe20000000800 */
[----:B------:R-:W1:Y:S04]  /*1fe0*/  S2R R27, SR_TID.X ;  /* 0x00000000001b7919 */ /* 0x000e680000002100 */
[----:B------:R-:W4:Y:S08]  /*1ff0*/  LDC R63, c[0x0][0x3f4] ;  /* 0x0000fd00ff3f7b82 */ /* 0x000f300000000800 */
[----:B------:R-:W1:Y:S08]  /*2000*/  @P0 LDC.64 R2, c[0x0][0x9f8] ;  /* 0x00027e00ff020b82 */ /* 0x000e700000000a00 */
[----:B------:R-:W4:Y:S01]  /*2010*/  LDC.64 R42, c[0x0][0x408] ;  /* 0x00010200ff2a7b82 */ /* 0x000f220000000a00 */
[----:B-1----:R-:W-:-:S05]  /*2020*/  @P0 IMAD.WIDE R2, R26, 0x4, R2 ;  /* 0x000000041a020825 */ /* 0x002fca00078e0202 */
[----:B------:R1:W3:Y:S01]  /*2030*/  @P0 LDG.E R49, desc[UR40][R2.64] ;  /* 0x0000002802310981 */ /* 0x0002e2000c1e1900 */
[C---:B------:R-:W-:Y:S02]  /*2040*/  VIADD R6, R27.reuse, 0xffffff80 ;  /* 0xffffff801b067836 */ /* 0x040fe40000000000 */
[C---:B------:R-:W-:Y:S02]  /*2050*/  VIADD R26, R27.reuse, 0xffffff80 ;  /* 0xffffff801b1a7836 */ /* 0x040fe40000000000 */
[----:B------:R-:W-:Y:S01]  /*2060*/  VIADD R25, R27, 0xffffff80 ;  /* 0xffffff801b197836 */ /* 0x000fe20000000000 */
[----:B------:R-:W-:Y:S02]  /*2070*/  LEA.HI R9, R6, R6, RZ, 0x1 ;  /* 0x0000000606097211 */ /* 0x000fe400078f08ff */
[----:B------:R-:W-:Y:S02]  /*2080*/  SHF.R.S32.HI R5, RZ, 0x1f, R6 ;  /* 0x0000001fff057819 */ /* 0x000fe40000011406 */
[----:B------:R-:W-:-:S02]  /*2090*/  LOP3.LUT R9, R9, 0xfffffffe, RZ, 0xc0, !PT ;  /* 0xfffffffe09097812 */ /* 0x000fc400078ec0ff */
[----:B------:R-:W-:Y:S02]  /*20a0*/  LEA.HI R8, R5, R6, RZ, 0x2 ;  /* 0x0000000605087211 */ /* 0x000fe400078f10ff */
[----:B------:R-:W-:Y:S01]  /*20b0*/  LEA.HI R25, R25, R26, RZ, 0x1 ;  /* 0x0000001a19197211 */ /* 0x000fe200078f08ff */
[----:B------:R-:W-:Y:S01]  /*20c0*/  IMAD.IADD R59, R6, 0x1, -R9 ;  /* 0x00000001063b7824 */ /* 0x000fe200078e0a09 */
[--C-:B-1----:R-:W-:Y:S02]  /*20d0*/  SHF.R.S32.HI R2, RZ, 0x2, R8.reuse ;  /* 0x00000002ff027819 */ /* 0x102fe40000011408 */
[----:B------:R-:W-:Y:S02]  /*20e0*/  SHF.R.S32.HI R3, RZ, 0x1f, R8 ;  /* 0x0000001fff037819 */ /* 0x000fe40000011408 */
[----:B------:R-:W-:Y:S01]  /*20f0*/  SHF.R.S32.HI R25, RZ, 0x1, R25 ;  /* 0x00000001ff197819 */ /* 0x000fe20000011419 */
[----:B------:R-:W-:Y:S01]  /*2100*/  IMAD.SHL.U32 R20, R59, 0x8, RZ ;  /* 0x000000083b147824 */ /* 0x000fe200078e00ff */
[----:B------:R-:W-:-:S02]  /*2110*/  LEA.HI R3, R3, R2, RZ, 0x2 ;  /* 0x0000000203037211 */ /* 0x000fc400078f10ff */
[----:B------:R-:W-:Y:S02]  /*2120*/  SHF.R.S32.HI R7, RZ, 0x1f, R25 ;  /* 0x0000001fff077819 */ /* 0x000fe40000011419 */
[----:B------:R-:W-:Y:S02]  /*2130*/  LOP3.LUT R3, R3, 0xfffffffc, RZ, 0xc0, !PT ;  /* 0xfffffffc03037812 */ /* 0x000fe400078ec0ff */
[----:B------:R-:W-:Y:S01]  /*2140*/  SHF.R.S32.HI R21, RZ, 0x1f, R20 ;  /* 0x0000001fff157819 */ /* 0x000fe20000011414 */
[-C--:B0-----:R-:W-:Y:S02]  /*2150*/  IMAD R0, R7, R36.reuse, RZ ;  /* 0x0000002407007224 */ /* 0x081fe400078e02ff */
[----:B------:R-:W-:Y:S02]  /*2160*/  IMAD.IADD R8, R2, 0x1, -R3 ;  /* 0x0000000102087824 */ /* 0x000fe400078e0a03 */
[----:B------:R-:W-:Y:S01]  /*2170*/  IMAD.WIDE.U32 R4, R25, R36, R18 ;  /* 0x0000002419047225 */ /* 0x000fe200078e0012 */
[----:B----4-:R-:W-:-:S03]  /*2180*/  ISETP.GE.AND P0, PT, R18, R63, PT ;  /* 0x0000003f1200720c */ /* 0x010fc60003f06270 */
[C---:B------:R-:W-:Y:S02]  /*2190*/  IMAD R11, R25.reuse, R37, R0 ;  /* 0x00000025190b7224 */ /* 0x040fe400078e0200 */
[----:B------:R-:W-:Y:S01]  /*21a0*/  IMAD.WIDE.U32 R2, R25, R36, R20 ;  /* 0x0000002419027225 */ /* 0x000fe200078e0014 */
[----:B------:R-:W-:-:S03]  /*21b0*/  SEL R9, R63, RZ, P0 ;  /* 0x000000ff3f097207 */ /* 0x000fc60000000000 */
[----:B------:R-:W-:Y:S02]  /*21c0*/  IMAD.IADD R33, R11, 0x1, R5 ;  /* 0x000000010b217824 */ /* 0x000fe400078e0205 */
[----:B------:R-:W-:Y:S01]  /*21d0*/  IMAD.IADD R3, R3, 0x1, R11 ;  /* 0x0000000103037824 */ /* 0x000fe200078e020b */
[----:B-----5:R-:W-:Y:S01]  /*21e0*/  SHF.R.S32.HI R11, RZ, 0x1f, R45 ;  /* 0x0000001fff0b7819 */ /* 0x020fe2000001142d */
[----:B------:R-:W-:Y:S01]  /*21f0*/  IMAD R0, R7, R42, RZ ;  /* 0x0000002a07007224 */ /* 0x000fe200078e02ff */
[----:B------:R-:W-:Y:S01]  /*2200*/  ISETP.GE.AND P2, PT, R18, UR4, PT ;  /* 0x0000000412007c0c */ /* 0x000fe2000bf46270 */
[----:B------:R-:W-:Y:S02]  /*2210*/  IMAD.MOV.U32 R32, RZ, RZ, R4 ;  /* 0x000000ffff207224 */ /* 0x000fe400078e0004 */
[----:B------:R-:W-:Y:S02]  /*2220*/  IMAD R13, R25, R43, R0 ;  /* 0x0000002b190d7224 */ /* 0x000fe400078e0200 */
[----:B------:R-:W-:-:S02]  /*2230*/  IMAD R0, R11, R36, RZ ;  /* 0x000000240b007224 */ /* 0x000fc400078e02ff */
[----:B------:R-:W-:-:S04]  /*2240*/  IMAD.WIDE.U32 R6, R25, R42, R18 ;  /* 0x0000002a19067225 */ /* 0x000fc800078e0012 */
[----:B------:R-:W-:-:S04]  /*2250*/  IMAD.WIDE.U32 R4, R25, R42, R20 ;  /* 0x0000002a19047225 */ /* 0x000fc800078e0014 */
[----:B------:R-:W-:Y:S02]  /*2260*/  IMAD.IADD R9, R18, 0x1, R9 ;  /* 0x0000000112097824 */ /* 0x000fe400078e0209 */
[----:B------:R-:W-:Y:S01]  /*2270*/  IMAD R53, R45, R37, R0 ;  /* 0x000000252d357224 */ /* 0x000fe200078e0200 */
[----:B------:R-:W-:Y:S01]  /*2280*/  LOP3.LUT R16, R16, 0xfffffffd, RZ, 0xc0, !PT ;  /* 0xfffffffd10107812 */ /* 0x000fe200078ec0ff */
[----:B------:R-:W-:Y:S02]  /*2290*/  IMAD.IADD R7, R13, 0x1, R7 ;  /* 0x000000010d077824 */ /* 0x000fe400078e0207 */
[----:B------:R-:W-:Y:S02]  /*22a0*/  IMAD.IADD R5, R5, 0x1, R13 ;  /* 0x0000000105057824 */ /* 0x000fe400078e020d */
[----:B------:R-:W-:Y:S01]  /*22b0*/  IMAD R0, R11, R42, RZ ;  /* 0x0000002a0b007224 */ /* 0x000fe200078e02ff */
[----:B------:R-:W-:Y:S01]  /*22c0*/  SHF.R.S32.HI R66, RZ, 0x1f, R9 ;  /* 0x0000001fff427819 */ /* 0x000fe20000011409 */
[----:B------:R-:W-:-:S02]  /*22d0*/  IMAD.SHL.U32 R61, R8, 0x80, RZ ;  /* 0x00000080083d7824 */ /* 0x000fc400078e00ff */
[----:B------:R-:W-:Y:S01]  /*22e0*/  IMAD.WIDE.U32 R34, R45, R36, R2 ;  /* 0x000000242d227225 */ /* 0x000fe200078e0002 */
[----:B------:R-:W-:-:S03]  /*22f0*/  @P2 LOP3.LUT R16, R16, 0x2, RZ, 0xfc, !PT ;  /* 0x0000000210102812 */ /* 0x000fc600078efcff */
[----:B------:R-:W-:Y:S02]  /*2300*/  IMAD R51, R45, R43, R0 ;  /* 0x0000002b2d337224 */ /* 0x000fe400078e0200 */
[----:B------:R-:W-:Y:S02]  /*2310*/  IMAD R3, R43, 0xa0, RZ ;  /* 0x000000a02b037824 */ /* 0x000fe400078e02ff */
[----:B------:R-:W-:Y:S01]  /*2320*/  IMAD.WIDE.U32 R38, R45, R42, R6 ;  /* 0x0000002a2d267225 */ /* 0x000fe200078e0006 */
[----:B------:R-:W-:-:S03]  /*2330*/  LEA.HI R66, R66, R9, RZ, 0x4 ;  /* 0x0000000942427211 */ /* 0x000fc600078f20ff */
[----:B------:R-:W-:Y:S01]  /*2340*/  IMAD.WIDE.U32 R40, R45, R42, R4 ;  /* 0x0000002a2d287225 */ /* 0x000fe200078e0004 */
[----:B------:R-:W-:-:S03]  /*2350*/  LOP3.LUT R61, R61, 0x180, RZ, 0xc0, !PT ;  /* 0x000001803d3d7812 */ /* 0x000fc600078ec0ff */
[----:B------:R-:W-:Y:S01]  /*2360*/  IMAD.WIDE.U32 R42, R42, 0xa0, RZ ;  /* 0x000000a02a2a7825 */ /* 0x000fe200078e00ff */
[----:B------:R-:W-:-:S03]  /*2370*/  SHF.R.U32.HI R58, RZ, 0x3, R61 ;  /* 0x00000003ff3a7819 */ /* 0x000fc6000001163d */
[----:B------:R-:W-:Y:S01]  /*2380*/  IMAD.IADD R60, R43, 0x1, R3 ;  /* 0x000000012b3c7824 */ /* 0x000fe200078e0203 */
[----:B------:R-:W-:Y:S01]  /*2390*/  LOP3.LUT R3, R61, 0x30, R66, 0xf8, !PT ;  /* 0x000000303d037812 */ /* 0x000fe200078ef842 */
[----:B------:R-:W-:Y:S01]  /*23a0*/  IMAD R9, R37, 0xa0, RZ ;  /* 0x000000a025097824 */ /* 0x000fe200078e02ff */
[----:B------:R-:W-:Y:S01]  /*23b0*/  SHF.R.U32.HI R64, RZ, 0x7, R27 ;  /* 0x00000007ff407819 */ /* 0x000fe2000001161b */
[----:B------:R-:W-:Y:S01]  /*23c0*/  IMAD.WIDE.U32 R32, R45, R36, R32 ;  /* 0x000000242d207225 */ /* 0x000fe200078e0020 */
[----:B------:R-:W-:Y:S02]  /*23d0*/  LOP3.LUT R3, R3, R58, RZ, 0x3c, !PT ;  /* 0x0000003a03037212 */ /* 0x000fe400078e3cff */
[----:B------:R-:W-:Y:S01]  /*23e0*/  LOP3.LUT R16, R16, 0xfffffffe, RZ, 0xc0, !PT ;  /* 0xfffffffe10107812 */ /* 0x000fe200078ec0ff */
[----:B------:R-:W-:Y:S01]  /*23f0*/  IMAD.WIDE.U32 R36, R36, 0xa0, RZ ;  /* 0x000000a024247825 */ /* 0x000fe200078e00ff */
[----:B------:R-:W-:Y:S02]  /*2400*/  LOP3.LUT P1, RZ, R8, 0x2, RZ, 0xc0, !PT ;  /* 0x0000000208ff7812 */ /* 0x000fe4000782c0ff */
[----:B------:R-:W-:Y:S01]  /*2410*/  LOP3.LUT R55, R66, 0xfffffff0, RZ, 0xc0, !PT ;  /* 0xfffffff042377812 */ /* 0x000fe200078ec0ff */
[----:B------:R-:W-:-:S02]  /*2420*/  IMAD.IADD R56, R53, 0x1, R33 ;  /* 0x0000000135387824 */ /* 0x000fc400078e0221 */
[----:B------:R-:W-:Y:S02]  /*2430*/  IMAD.IADD R54, R51, 0x1, R39 ;  /* 0x0000000133367824 */ /* 0x000fe400078e0227 */
[----:B------:R-:W-:Y:S02]  /*2440*/  IMAD.IADD R65, R65, 0x1, R24 ;  /* 0x0000000141417824 */ /* 0x000fe400078e0218 */
[----:B------:R-:W-:Y:S02]  /*2450*/  VIADD R64, R64, 0x8 ;  /* 0x0000000840407836 */ /* 0x000fe40000000000 */
[----:B------:R-:W-:Y:S02]  /*2460*/  IMAD.SHL.U32 R63, R63, 0x2, RZ ;  /* 0x000000023f3f7824 */ /* 0x000fe400078e00ff */
[----:B------:R-:W-:Y:S02]  /*2470*/  IMAD.IADD R62, R37, 0x1, R9 ;  /* 0x00000001253e7824 */ /* 0x000fe400078e0209 */
[----:B------:R-:W-:-:S02]  /*2480*/  IMAD R59, R59, 0xc0, R25 ;  /* 0x000000c03b3b7824 */ /* 0x000fc400078e0219 */
[----:B------:R-:W-:Y:S02]  /*2490*/  IMAD.IADD R53, R35, 0x1, R53 ;  /* 0x0000000123357824 */ /* 0x000fe400078e0235 */
[----:B------:R-:W-:Y:S01]  /*24a0*/  IMAD.IADD R51, R41, 0x1, R51 ;  /* 0x0000000129337824 */ /* 0x000fe200078e0233 */
[----:B--2---:R-:W-:Y:S01]  /*24b0*/  ISETP.GE.AND P2, PT, R12, UR4, PT ;  /* 0x000000040c007c0c */ /* 0x004fe2000bf46270 */
[----:B---3--:R-:W-:-:S12]  /*24c0*/  IMAD.IADD R52, R10, 0x1, R3 ;  /* 0x000000010a347824 */ /* 0x008fd800078e0203 */
[----:B------:R-:W-:Y:S02]  /*24d0*/  @P2 LOP3.LUT R16, R16, 0x1, RZ, 0xfc, !PT ;  /* 0x0000000110102812 */ /* 0x000fe400078efcff */
[----:B------:R-:W-:-:S07]  /*24e0*/  SHF.R.S32.HI R57, RZ, 0x1f, R49 ;  /* 0x0000001fff397819 */ /* 0x000fce0000011431 */
.L_x_1415:
[----:B------:R-:W2:Y:S01]  /*24f0*/  LDL R6, [R1+0x40] ;  /* 0x0000400001067983 */ /* 0x000ea20000100800 */
[----:B0-----:R-:W0:Y:S01]  /*2500*/  LDC R69, c[0x0][0x430] ;  /* 0x00010c00ff457b82 */ /* 0x001e220000000800 */
[----:B------:R-:W-:Y:S02]  /*2510*/  VIADD R47, R47, 0xffffffff ;  /* 0xffffffff2f2f7836 */ /* 0x000fe40000000000 */
[----:B------:R-:W-:Y:S02]  /*2520*/  IMAD.MOV.U32 R68, RZ, RZ, RZ ;  /* 0x000000ffff447224 */ /* 0x000fe400078e00ff */
[----:B-1----:R-:W-:-:S03]  /*2530*/  IMAD R2, R47, 0xa0, R59 ;  /* 0x000000a02f027824 */ /* 0x002fc600078e023b */
[----:B------:R-:W1:Y:S01]  /*2540*/  LDC R31, c[0x0][0x3f4] ;  /* 0x0000fd00ff1f7b82 */ /* 0x000e620000000800 */
[----:B----4-:R-:W-:Y:S01]  /*2550*/  IMAD.IADD R9, R65, 0x1, R2 ;  /* 0x0000000141097824 */ /* 0x010fe200078e0202 */
[----:B------:R-:W-:-:S03]  /*2560*/  ISETP.GE.AND P2, PT, R2, R48, PT ;  /* 0x000000300200720c */ /* 0x000fc60003f46270 */
[----:B------:R-:W-:Y:S01]  /*2570*/  IMAD.MOV.U32 R7, RZ, RZ, R9 ;  /* 0x000000ffff077224 */ /* 0x000fe200078e0009 */
[----:B------:R-:W-:Y:S02]  /*2580*/  ISETP.GT.OR P2, PT, R59, 0x9f, P2 ;  /* 0x0000009f3b00780c */ /* 0x000fe40001744670 */
[----:B0-----:R-:W-:-:S11]  /*2590*/  ISETP.NE.AND P3, PT, R69, 0x1, PT ;  /* 0x000000014500780c */ /* 0x001fd60003f65270 */
[----:B---3--:R-:W0:Y:S08]  /*25a0*/  @!P2 LDC.64 R4, c[0x0][0x428] ;  /* 0x00010a00ff04ab82 */ /* 0x008e300000000a00 */
[----:B------:R-:W3:Y:S08]  /*25b0*/  @!P2 LDC.64 R10, c[0x0][0x418] ;  /* 0x00010600ff0aab82 */ /* 0x000ef00000000a00 */
[----:B------:R-:W4:Y:S08]  /*25c0*/  @P3 LDC R0, c[0x0][0x434] ;  /* 0x00010d00ff003b82 */ /* 0x000f300000000800 */
[----:B------:R-:W1:Y:S01]  /*25d0*/  @P3 LDC R3, c[0x0][0x438] ;  /* 0x00010e00ff033b82 */ /* 0x000e620000000800 */
[----:B----4-:R-:W-:-:S05]  /*25e0*/  @P3 IMAD.HI.U32 R0, R9, R0, RZ ;  /* 0x0000000009003227 */ /* 0x010fca00078e00ff */
[----:B-1----:R-:W-:Y:S01]  /*25f0*/  @P3 SHF.R.U32.HI R7, RZ, R3, R0 ;  /* 0x00000003ff073219 */ /* 0x002fe20000011600 */
[----:B0-----:R-:W-:-:S03]  /*2600*/  @!P2 IMAD R0, R57, R4, RZ ;  /* 0x000000043900a224 */ /* 0x001fc600078e02ff */
[--C-:B------:R-:W-:Y:S01]  /*2610*/  @!P2 SHF.R.S32.HI R3, RZ, 0x1f, R7.reuse ;  /* 0x0000001fff03a819 */ /* 0x100fe20000011407 */
[----:B------:R-:W-:Y:S02]  /*2620*/  @!P2 IMAD.MOV.U32 R2, RZ, RZ, R7 ;  /* 0x000000ffff02a224 */ /* 0x000fe400078e0007 */
        /* <DEDUP_REMOVED lines=15> */
[C---:B------:R-:W-:Y:S02]  /*2720*/  IMAD.IADD R70, R22.reuse, 0x1, R3 ;  /* 0x0000000116467824 */ /* 0x040fe400078e0203 */
[----:B------:R-:W-:Y:S01]  /*2730*/  IMAD.IADD R67, R22, 0x1, R67 ;  /* 0x0000000116437824 */ /* 0x000fe200078e0243 */
[----:B0-----:R-:W-:Y:S06]  /*2740*/  @!P3 BRA `(.L_x_1384) ;  /* 0x000000240054b947 */ /* 0x001fec0003800000 */
[----:B------:R-:W2:Y:S01]  /*2750*/  LDL R6, [R1+0x8] ;  /* 0x0000080001067983 */ /* 0x000ea20000100800 */
[----:B------:R-:W-:Y:S01]  /*2760*/  SHF.R.S32.HI R71, RZ, 0x1f, R69 ;  /* 0x0000001fff477819 */ /* 0x000fe20000011445 */
[----:B------:R-:W-:Y:S01]  /*2770*/  ULDC.64 UR4, c[0x0][0x300] ;  /* 0x0000c00000047ab9 */ /* 0x000fe20000000a00 */
[----:B-----5:R-:W-:Y:S01]  /*2780*/  SHF.R.S32.HI R72, RZ, 0x1f, R68 ;  /* 0x0000001fff487819 */ /* 0x020fe20000011444 */
[----:B------:R-:W-:Y:S01]  /*2790*/  IMAD.WIDE.U32 R2, R69, UR4, RZ ;  /* 0x0000000445027c25 */ /* 0x000fe2000f8e00ff */
[----:B------:R-:W-:-:S03]  /*27a0*/  ULDC.64 UR6, c[0x0][0x2e8] ;  /* 0x0000ba0000067ab9 */ /* 0x000fc60000000a00 */
[----:B------:R-:W-:Y:S02]  /*27b0*/  IMAD R0, R71, UR4, RZ ;  /* 0x0000000447007c24 */ /* 0x000fe4000f8e02ff */
[-C--:B------:R-:W-:Y:S02]  /*27c0*/  IMAD R4, R60, R47.reuse, RZ ;  /* 0x0000002f3c047224 */ /* 0x080fe400078e02ff */
[----:B------:R-:W-:Y:S01]  /*27d0*/  IMAD R5, R69, UR5, R0 ;  /* 0x0000000545057c24 */ /* 0x000fe2000f8e0200 */
[----:B------:R-:W-:Y:S01]  /*27e0*/  ULDC.64 UR4, c[0x0][0x310] ;  /* 0x0000c40000047ab9 */ /* 0x000fe20000000a00 */
[----:B------:R-:W-:Y:S02]  /*27f0*/  IMAD R0, R62, R47, RZ ;  /* 0x0000002f3e007224 */ /* 0x000fe400078e02ff */
[----:B------:R-:W-:Y:S02]  /*2800*/  IMAD R7, R72, UR4, RZ ;  /* 0x0000000448077c24 */ /* 0x000fe4000f8e02ff */
[----:B------:R-:W-:Y:S01]  /*2810*/  IMAD.IADD R3, R3, 0x1, R5 ;  /* 0x0000000103037824 */ /* 0x000fe200078e0205 */
[----:B------:R-:W-:Y:S01]  /*2820*/  SHF.R.S32.HI R5, RZ, 0x1f, R47 ;  /* 0x0000001fff057819 */ /* 0x000fe2000001142f */
[----:B------:R-:W-:-:S02]  /*2830*/  IMAD R7, R68, UR5, R7 ;  /* 0x0000000544077c24 */ /* 0x000fc4000f8e0207 */
[----:B------:R-:W-:Y:S01]  /*2840*/  IMAD.WIDE.U32 R2, R68, UR4, R2 ;  /* 0x0000000444027c25 */ /* 0x000fe2000f8e0002 */
[----:B------:R-:W-:-:S03]  /*2850*/  ULDC.64 UR4, c[0x0][0x308] ;  /* 0x0000c20000047ab9 */ /* 0x000fc60000000a00 */
[----:B------:R-:W-:Y:S02]  /*2860*/  IMAD.IADD R3, R3, 0x1, R7 ;  /* 0x0000000103037824 */ /* 0x000fe400078e0207 */
[C---:B------:R-:W-:Y:S02]  /*2870*/  IMAD R9, R5.reuse, R36, R0 ;  /* 0x0000002405097224 */ /* 0x040fe400078e0200 */
[----:B------:R-:W-:Y:S02]  /*2880*/  IMAD R11, R5, R42, R4 ;  /* 0x0000002a050b7224 */ /* 0x000fe400078e0204 */
[----:B------:R-:W-:-:S04]  /*2890*/  IMAD.WIDE.U32 R4, R42, R47, RZ ;  /* 0x0000002f2a047225 */ /* 0x000fc800078e00ff */
[----:B------:R-:W-:Y:S02]  /*28a0*/  IMAD.IADD R12, R5, 0x1, R11 ;  /* 0x00000001050c7824 */ /* 0x000fe400078e020b */
[C---:B--2---:R-:W-:Y:S01]  /*28b0*/  IMAD.WIDE.U32 R2, R6.reuse, UR4, R2 ;  /* 0x0000000406027c25 */ /* 0x044fe2000f8e0002 */
[----:B------:R-:W-:Y:S02]  /*28c0*/  ULDC.U8 UR4, c[0x0][0x410] ;  /* 0x0001040000047ab9 */ /* 0x000fe40000000000 */
[----:B------:R-:W-:Y:S01]  /*28d0*/  ISETP.NE.AND P3, PT, RZ, UR4, PT ;  /* 0x00000004ff007c0c */ /* 0x000fe2000bf65270 */
[----:B------:R-:W-:Y:S01]  /*28e0*/  IMAD R13, R6, UR5, R3 ;  /* 0x00000005060d7c24 */ /* 0x000fe2000f8e0203 */
[----:B------:R-:W-:Y:S01]  /*28f0*/  IADD3 R2, P4, R2, UR6, RZ ;  /* 0x0000000602027c10 */ /* 0x000fe2000ff9e0ff */
[----:B------:R-:W-:-:S03]  /*2900*/  IMAD.WIDE.U32 R6, R36, R47, RZ ;  /* 0x0000002f24067225 */ /* 0x000fc600078e00ff */
[----:B------:R-:W-:Y:S01]  /*2910*/  IADD3.X R13, R13, UR7, RZ, P4, !PT ;  /* 0x000000070d0d7c10 */ /* 0x000fe2000a7fe4ff */
[----:B------:R-:W-:-:S06]  /*2920*/  IMAD.IADD R0, R7, 0x1, R9 ;  /* 0x0000000107007824 */ /* 0x000fcc00078e0209 */
[----:B------:R-:W-:Y:S05]  /*2930*/  @!P3 BRA `(.L_x_1385) ;  /* 0x00000010007cb947 */ /* 0x000fea0003800000 */
[----:B------:R-:W0:Y:S01]  /*2940*/  S2R R8, SR_TID.X ;  /* 0x0000000000087919 */ /* 0x000e220000002100 */
[----:B------:R-:W-:Y:S01]  /*2950*/  IMAD R73, R47, -0xa0, R48 ;  /* 0xffffff602f497824 */ /* 0x000fe200078e0230 */
[----:B------:R-:W-:Y:S01]  /*2960*/  BSSY B1, `(.L_x_1386) ;  /* 0x000001b000017945 */ /* 0x000fe20003800000 */
[----:B------:R-:W-:Y:S02]  /*2970*/  CS2R R26, SRZ ;  /* 0x00000000001a7805 */ /* 0x000fe4000001ff00 */
[----:B------:R-:W-:Y:S02]  /*2980*/  CS2R R24, SRZ ;  /* 0x0000000000187805 */ /* 0x000fe4000001ff00 */
[----:B------:R-:W-:Y:S02]  /*2990*/  CS2R R28, SRZ ;  /* 0x00000000001c7805 */ /* 0x000fe4000001ff00 */
[----:B------:R-:W-:Y:S01]  /*29a0*/  VIMNMX R73, R73, 0xa0, PT ;  /* 0x000000a049497848 */ /* 0x000fe20003fe0100 */
[----:B0-----:R-:W-:-:S02]  /*29b0*/  VIADD R10, R8, 0xffffff80 ;  /* 0xffffff80080a7836 */ /* 0x001fc40000000000 */
[----:B------:R-:W-:-:S05]  /*29c0*/  VIADD R8, R8, 0xffffff80 ;  /* 0xffffff8008087836 */ /* 0x000fca0000000000 */
[----:B------:R-:W-:-:S04]  /*29d0*/  LEA.HI R8, R8, R10, RZ, 0x1 ;  /* 0x0000000a08087211 */ /* 0x000fc800078f08ff */
[----:B------:R-:W-:-:S04]  /*29e0*/  SHF.R.S32.HI R8, RZ, 0x1, R8 ;  /* 0x00000001ff087819 */ /* 0x000fc80000011408 */
[----:B------:R-:W-:Y:S02]  /*29f0*/  ISETP.GE.AND P3, PT, R8, R73, PT ;  /* 0x000000490800720c */ /* 0x000fe40003f66270 */
[----:B------:R-:W-:-:S11]  /*2a00*/  CS2R R8, SRZ ;  /* 0x0000000000087805 */ /* 0x000fd6000001ff00 */
[----:B------:R-:W-:Y:S05]  /*2a10*/  @P3 BRA `(.L_x_1387) ;  /* 0x00000000003c3947 */ /* 0x000fea0003800000 */
[----:B------:R-:W-:Y:S02]  /*2a20*/  ULDC.64 UR4, c[0x0][0x3e8] ;  /* 0x0000fa0000047ab9 */ /* 0x000fe40000000a00 */
[----:B------:R-:W-:-:S04]  /*2a30*/  IADD3 R6, P4, P5, R34, UR4, R6 ;  /* 0x0000000422067c10 */ /* 0x000fc8000fd9e006 */
[----:B------:R-:W-:Y:S01]  /*2a40*/  IADD3.X R7, R53, UR5, R0, P4, P5 ;  /* 0x0000000535077c10 */ /* 0x000fe2000a7ea400 */
[----:B------:R-:W-:Y:S01]  /*2a50*/  ULDC.64 UR4, c[0x0][0x400] ;  /* 0x0001000000047ab9 */ /* 0x000fe20000000a00 */
[----:B------:R-:W-:Y:S01]  /*2a60*/  VIADD R0, R20, 0x10 ;  /* 0x0000001014007836 */ /* 0x000fe20000000000 */
[----:B------:R-:W-:-:S04]  /*2a70*/  IADD3 R4, P4, P5, R40, UR4, R4 ;  /* 0x0000000428047c10 */ /* 0x000fc8000fd9e004 */
[----:B------:R-:W-:Y:S02]  /*2a80*/  IADD3.X R5, R51, UR5, R12, P4, P5 ;  /* 0x0000000533057c10 */ /* 0x000fe4000a7ea40c */
[----:B------:R-:W-:Y:S02]  /*2a90*/  ISETP.GE.AND P4, PT, R20, R31, PT ;  /* 0x0000001f1400720c */ /* 0x000fe40003f86270 */
[----:B------:R-:W-:Y:S02]  /*2aa0*/  CS2R R8, SRZ ;  /* 0x0000000000087805 */ /* 0x000fe4000001ff00 */
[----:B------:R-:W-:-:S09]  /*2ab0*/  CS2R R24, SRZ ;  /* 0x0000000000187805 */ /* 0x000fd2000001ff00 */
[----:B------:R0:W5:Y:S04]  /*2ac0*/  @!P4 LDG.E.64 R26, desc[UR40][R6.64] ;  /* 0x00000028061ac981 */ /* 0x000168000c1e1b00 */
[----:B------:R0:W5:Y:S01]  /*2ad0*/  @!P4 LDG.E.64 R28, desc[UR40][R4.64] ;  /* 0x00000028041cc981 */ /* 0x000162000c1e1b00 */
[----:B------:R-:W-:-:S13]  /*2ae0*/  ISETP.GE.AND P4, PT, R0, R31, PT ;  /* 0x0000001f0000720c */ /* 0x000fda0003f86270 */
[----:B------:R0:W5:Y:S04]  /*2af0*/  @!P4 LDG.E.64 R8, desc[UR40][R6.64+0x10] ;  /* 0x000010280608c981 */ /* 0x000168000c1e1b00 */
[----:B------:R0:W5:Y:S02]  /*2b00*/  @!P4 LDG.E.64 R24, desc[UR40][R4.64+0x10] ;  /* 0x000010280418c981 */ /* 0x000164000c1e1b00 */
.L_x_1387:
[----:B------:R-:W-:Y:S05]  /*2b10*/  BSYNC B1 ;  /* 0x0000000000017941 */ /* 0x000fea0003800000 */
.L_x_1386:
[----:B------:R-:W2:Y:S01]  /*2b20*/  LDL R0, [R1+0x10] ;  /* 0x0000100001007983 */ /* 0x000ea20000100800 */
[----:B-----5:R-:W-:Y:S02]  /*2b30*/  IMAD.MOV.U32 R82, RZ, RZ, R26 ;  /* 0x000000ffff527224 */ /* 0x020fe400078e001a */
[----:B------:R-:W-:Y:S02]  /*2b40*/  IMAD.MOV.U32 R30, RZ, RZ, R24 ;  /* 0x000000ffff1e7224 */ /* 0x000fe400078e0018 */
[----:B------:R-:W-:Y:S01]  /*2b50*/  IMAD.MOV.U32 R80, RZ, RZ, R28 ;  /* 0x000000ffff507224 */ /* 0x000fe200078e001c */
[----:B--2---:R-:W-:Y:S01]  /*2b60*/  ISETP.NE.AND P4, PT, R0, 0x3, PT ;  /* 0x000000030000780c */ /* 0x004fe20003f85270 */
[----:B------:R-:W-:-:S12]  /*2b70*/  IMAD.MOV.U32 R0, RZ, RZ, R8 ;  /* 0x000000ffff007224 */ /* 0x000fd800078e0008 */
[----:B------:R-:W-:Y:S05]  /*2b80*/  @!P4 BRA `(.L_x_1388) ;  /* 0x000000000004c947 */ /* 0x000fea0003800000 */
[----:B------:R-:W-:Y:S01]  /*2b90*/  BPT.TRAP 0x1 ;  /* 0x000000040000795c */ /* 0x000fe20000300000 */
.L_x_1388:
[----:B------:R-:W2:Y:S01]  /*2ba0*/  LDL R3, [R1+0x24] ;  /* 0x0000240001037983 */ /* 0x000ea20000100800 */
[----:B------:R-:W-:Y:S01]  /*2bb0*/  IMAD R50, R157, 0x8, R22 ;  /* 0x000000089d327824 */ /* 0x000fe200078e0216 */
[----:B------:R-:W-:Y:S01]  /*2bc0*/  BSSY B1, `(.L_x_1389) ;  /* 0x0000004000017945 */ /* 0x000fe20003800000 */
[----:B--2---:R-:W-:-:S04]  /*2bd0*/  SHF.L.U32 R75, R3, 0x1f, RZ ;  /* 0x0000001f034b7819 */ /* 0x004fc800000006ff */
[----:B------:R-:W1:Y:S02]  /*2be0*/  SYNCS.PHASECHK.TRANS64.TRYWAIT P5, [R50+URZ+0x13290], R75 ;  /* 0x0132904b320075a7 */ /* 0x000e6400080a017f */
[----:B-1----:R-:W-:Y:S05]  /*2bf0*/  @!P5 BRA `(.L_x_1390) ;  /* 0x00000210005cd947 */ /* 0x002fea0003800000 */
.L_x_1708:
[----:B------:R-:W-:Y:S05]  /*2c00*/  BSYNC B1 ;  /* 0x0000000000017941 */ /* 0x000fea0003800000 */
.L_x_1389:
[----:B------:R-:W-:-:S03]  /*2c10*/  UMOV UR4, 0xffffffff ;  /* 0xffffffff00047882 */ /* 0x000fc60000000000 */
[----:B------:R-:W-:Y:S05]  /*2c20*/  BRA.DIV UR4, `(.L_x_1391) ;  /* 0x0000021204647947 */ /* 0x000fea000b800000 */
[----:B------:R2:W3:Y:S04]  /*2c30*/  SHFL.IDX PT, R3, R13, RZ, 0x1e1f ;  /* 0x001e1fff0d037589 */ /* 0x0004e800000e0000 */
[----:B------:R2:W4:Y:S02]  /*2c40*/  SHFL.IDX PT, R14, R2, RZ, 0x1e1f ;  /* 0x001e1fff020e7589 */ /* 0x00052400000e0000 */
.L_x_1712:
[----:B------:R-:W-:Y:S05]  /*2c50*/  @P3 BRA `(.L_x_1392) ;  /* 0x0000002000f03947 */ /* 0x000fea0003800000 */
[----:B------:R-:W-:Y:S01]  /*2c60*/  LOP3.LUT P5, RZ, R16, 0x2, RZ, 0xc0, !PT ;  /* 0x0000000210ff7812 */ /* 0x000fe200078ac0ff */
[----:B------:R-:W-:-:S12]  /*2c70*/  BSSY B1, `(.L_x_1393) ;  /* 0x0000070000017945 */ /* 0x000fd80003800000 */
[----:B------:R-:W-:Y:S05]  /*2c80*/  @P5 BRA `(.L_x_1394) ;  /* 0x0000000400b85947 */ /* 0x000fea0003800000 */
[----:B0-----:R0:W0:Y:S01]  /*2c90*/  LDS.128 R4, [R70+0xe000] ;  /* 0x00e0000046047984 */ /* 0x0010220000000c00 */
[----:B----4-:R-:W-:Y:S01]  /*2ca0*/  IADD3 R10, P3, R18, R14, RZ ;  /* 0x0000000e120a7210 */ /* 0x010fe20007f7e0ff */
[----:B------:R-:W-:Y:S04]  /*2cb0*/  BSSY B2, `(.L_x_1395) ;  /* 0x000006a000027945 */ /* 0x000fe80003800000 */
[----:B---3--:R-:W-:Y:S01]  /*2cc0*/  IMAD.X R11, R3, 0x1, R19, P3 ;  /* 0x00000001030b7824 */ /* 0x008fe200018e0613 */
[----:B------:R-:W-:-:S13]  /*2cd0*/  ISETP.GE.AND P3, PT, R20, R31, PT ;  /* 0x0000001f1400720c */ /* 0x000fda0003f66270 */
[----:B------:R-:W-:Y:S05]  /*2ce0*/  @P3 BRA `(.L_x_1396) ;  /* 0x0000000400983947 */ /* 0x000fea0003800000 */
[----:B------:R-:W-:Y:S02]  /*2cf0*/  SHF.R.U32.HI R12, RZ, 0x8, R29 ;  /* 0x00000008ff0c7819 */ /* 0x000fe4000001161d */
[--C-:B--2---:R-:W-:Y:S02]  /*2d00*/  SHF.R.U32.HI R2, RZ, 0x8, R27.reuse ;  /* 0x00000008ff027819 */ /* 0x104fe4000001161b */
[----:B------:R-:W-:Y:S01]  /*2d10*/  SHF.R.U32.HI R28, RZ, 0x10, R27 ;  /* 0x00000010ff1c7819 */ /* 0x000fe2000001161b */
[----:B------:R-:W-:Y:S01]  /*2d20*/  IMAD.SHL.U32 R12, R12, 0x100, RZ ;  /* 0x000001000c0c7824 */ /* 0x000fe200078e00ff */
[----:B------:R-:W-:Y:S01]  /*2d30*/  SHF.R.U32.HI R26, RZ, 0x10, R29 ;  /* 0x00000010ff1a7819 */ /* 0x000fe2000001161d */
[----:B------:R-:W-:Y:S01]  /*2d40*/  IMAD.SHL.U32 R2, R2, 0x100, RZ ;  /* 0x0000010002027824 */ /* 0x000fe200078e00ff */
[----:B------:R-:W-:Y:S02]  /*2d50*/  LOP3.LUT R15, R29, 0xff0000ff, RZ, 0xc0, !PT ;  /* 0xff0000ff1d0f7812 */ /* 0x000fe400078ec0ff */
[----:B------:R-:W-:Y:S01]  /*2d60*/  LOP3.LUT R13, R27, 0xff0000ff, RZ, 0xc0, !PT ;  /* 0xff0000ff1b0d7812 */ /* 0x000fe200078ec0ff */
[----:B------:R-:W-:Y:S01]  /*2d70*/  IMAD.U32 R26, R26, 0x10000, RZ ;  /* 0x000100001a1a7824 */ /* 0x000fe200078e00ff */
[----:B------:R-:W-:Y:S01]  /*2d80*/  LOP3.LUT R27, R15, 0xff00, R12, 0xf8, !PT ;  /* 0x0000ff000f1b7812 */ /* 0x000fe200078ef80c */
[----:B------:R-:W-:Y:S01]  /*2d90*/  IMAD.U32 R12, R28, 0x10000, RZ ;  /* 0x000100001c0c7824 */ /* 0x000fe200078e00ff */
[----:B------:R-:W-:-:S02]  /*2da0*/  LOP3.LUT R13, R13, 0xff00, R2, 0xf8, !PT ;  /* 0x0000ff000d0d7812 */ /* 0x000fc400078ef802 */
[-C--:B0-----:R-:W-:Y:S02]  /*2db0*/  F2FP.F16.E4M3.UNPACK_B R2, R5.reuse ;  /* 0x00000005ff02723e */ /* 0x081fe400020006ff */
        /* <DEDUP_REMOVED lines=9> */
[-C--:B------:R-:W-:Y:S01]  /*2e50*/  FMUL.FTZ R79, R12, R77.reuse ;  /* 0x0000004d0c4f7220 */ /* 0x080fe20000410000 */
[--C-:B------:R-:W-:Y:S02]  /*2e60*/  HADD2.F32 R27, -RZ, R26.reuse.H0_H0 ;  /* 0x2000001aff1b7230 */ /* 0x100fe40000004100 */
[--C-:B------:R-:W-:Y:S02]  /*2e70*/  HADD2.F32 R15, -RZ, R5.reuse.H1_H1 ;  /* 0x30000005ff0f7230 */ /* 0x100fe40000004100 */
[----:B------:R-:W-:Y:S02]  /*2e80*/  HADD2.F32 R13, -RZ, R5.H0_H0 ;  /* 0x20000005ff0d7230 */ /* 0x000fe40000004100 */
[C---:B------:R-:W-:Y:S01]  /*2e90*/  FMUL.FTZ R5, R2.reuse, R77 ;  /* 0x0000004d02057220 */ /* 0x040fe20000410000 */
[----:B------:R-:W-:Y:S02]  /*2ea0*/  HADD2.F32 R26, -RZ, R26.H1_H1 ;  /* 0x3000001aff1a7230 */ /* 0x000fe40000004100 */
[-C--:B------:R-:W-:Y:S01]  /*2eb0*/  FMUL.FTZ R74, R15, R28.reuse ;  /* 0x0000001c0f4a7220 */ /* 0x080fe20000410000 */
[-C--:B------:R-:W-:Y:S01]  /*2ec0*/  FFMA.FTZ R2, R2, R27.reuse, -R79 ;  /* 0x0000001b02027223 */ /* 0x080fe2000001084f */
[----:B------:R-:W-:Y:S01]  /*2ed0*/  FFMA.FTZ R5, R12, R27, R5 ;  /* 0x0000001b0c057223 */ /* 0x000fe20000010005 */
[----:B------:R-:W-:Y:S01]  /*2ee0*/  FMUL.FTZ R78, R13, R28 ;  /* 0x0000001c0d4e7220 */ /* 0x000fe20000410000 */
[----:B------:R-:W-:-:S02]  /*2ef0*/  F2FP.F16.E4M3.UNPACK_B R12, R4.H1 ;  /* 0x00000004ff0c723e */ /* 0x000fc400030006ff */
[----:B------:R-:W-:Y:S01]  /*2f00*/  F2FP.F16.E4M3.UNPACK_B R28, R80 ;  /* 0x00000050ff1c723e */ /* 0x000fe200020006ff */
[----:B------:R-:W-:Y:S01]  /*2f10*/  FFMA.FTZ R80, R13, R26, -R74 ;  /* 0x0000001a0d507223 */ /* 0x000fe2000001084a */
[----:B------:R-:W-:Y:S01]  /*2f20*/  F2FP.F16.E4M3.UNPACK_B R4, R4 ;  /* 0x00000004ff04723e */ /* 0x000fe200020006ff */
[----:B------:R-:W-:Y:S01]  /*2f30*/  FFMA.FTZ R81, R15, R26, R78 ;  /* 0x0000001a0f517223 */ /* 0x000fe2000001004e */
[----:B------:R-:W-:Y:S01]  /*2f40*/  F2FP.F16.E4M3.UNPACK_B R26, R82 ;  /* 0x00000052ff1a723e */ /* 0x000fe200020006ff */
[--C-:B------:R-:W-:Y:S02]  /*2f50*/  HADD2.F32 R13, -RZ, R12.reuse.H0_H0 ;  /* 0x2000000cff0d7230 */ /* 0x100fe40000004100 */
[----:B------:R-:W-:Y:S01]  /*2f60*/  HADD2.F32 R15, -RZ, R12.H1_H1 ;  /* 0x3000000cff0f7230 */ /* 0x000fe20000004100 */
[----:B------:R-:W-:Y:S01]  /*2f70*/  F2FP.SATFINITE.E4M3.F32.PACK_AB_MERGE_C R84, R81, R80, RZ ;  /* 0x000000505154723e */ /* 0x000fe200048070ff */
[----:B------:R-:W-:Y:S02]  /*2f80*/  HADD2.F32 R74, -RZ, R28.H1_H1 ;  /* 0x3000001cff4a7230 */ /* 0x000fe40000004100 */
[----:B------:R-:W-:Y:S01]  /*2f90*/  HADD2.F32 R12, -RZ, R4.H0_H0 ;  /* 0x20000004ff0c7230 */ /* 0x000fe20000004100 */
[----:B------:R-:W-:Y:S01]  /*2fa0*/  F2FP.SATFINITE.E4M3.F32.PACK_AB_MERGE_C R5, R5, R2, R84 ;  /* 0x000000020505723e */ /* 0x000fe20004807054 */
[----:B------:R-:W-:-:S02]  /*2fb0*/  HADD2.F32 R77, -RZ, R28.H0_H0 ;  /* 0x2000001cff4d7230 */ /* 0x000fc40000004100 */
[----:B------:R-:W-:Y:S02]  /*2fc0*/  HADD2.F32 R4, -RZ, R4.H1_H1 ;  /* 0x30000004ff047230 */ /* 0x000fe40000004100 */
[--C-:B------:R-:W-:Y:S02]  /*2fd0*/  HADD2.F32 R28, -RZ, R26.reuse.H1_H1 ;  /* 0x3000001aff1c7230 */ /* 0x100fe40000004100 */
[----:B------:R-:W-:Y:S02]  /*2fe0*/  HADD2.F32 R27, -RZ, R26.H0_H0 ;  /* 0x2000001aff1b7230 */ /* 0x000fe40000004100 */
[-C--:B------:R-:W-:Y:S01]  /*2ff0*/  FMUL.FTZ R26, R15, R74.reuse ;  /* 0x0000004a0f1a7220 */ /* 0x080fe20000410000 */
[C---:B------:R-:W-:Y:S01]  /*3000*/  FMUL.FTZ R74, R13.reuse, R74 ;  /* 0x0000004a0d4a7220 */ /* 0x040fe20000410000 */
[-C--:B------:R-:W-:Y:S01]  /*3010*/  FMUL.FTZ R79, R4, R77.reuse ;  /* 0x0000004d044f7220 */ /* 0x080fe20000410000 */
[C---:B------:R-:W-:Y:S01]  /*3020*/  FMUL.FTZ R77, R12.reuse, R77 ;  /* 0x0000004d0c4d7220 */ /* 0x040fe20000410000 */
[-C--:B------:R-:W-:Y:S01]  /*3030*/  FFMA.FTZ R26, R13, R28.reuse, -R26 ;  /* 0x0000001c0d1a7223 */ /* 0x080fe2000001081a */
[----:B------:R-:W-:Y:S01]  /*3040*/  FFMA.FTZ R15, R15, R28, R74 ;  /* 0x0000001c0f0f7223 */ /* 0x000fe2000001004a */
[-C--:B------:R-:W-:Y:S01]  /*3050*/  FFMA.FTZ R79, R12, R27.reuse, -R79 ;  /* 0x0000001b0c4f7223 */ /* 0x080fe2000001084f */
[----:B------:R-:W-:Y:S01]  /*3060*/  FFMA.FTZ R78, R4, R27, R77 ;  /* 0x0000001b044e7223 */ /* 0x000fe2000001004d */
[----:B------:R-:W-:-:S02]  /*3070*/  F2FP.F16.E4M3.UNPACK_B R12, R7.H1 ;  /* 0x00000007ff0c723e */ /* 0x000fc400030006ff */
[----:B------:R-:W-:Y:S02]  /*3080*/  F2FP.F16.E4M3.UNPACK_B R27, R76.H1 ;  /* 0x0000004cff1b723e */ /* 0x000fe400030006ff */
[----:B------:R-:W-:Y:S01]  /*3090*/  F2FP.SATFINITE.E4M3.F32.PACK_AB_MERGE_C R82, R15, R26, RZ ;  /* 0x0000001a0f52723e */ /* 0x000fe200048070ff */
[--C-:B------:R-:W-:Y:S01]  /*30a0*/  HADD2.F32 R15, -RZ, R12.reuse.H1_H1 ;  /* 0x3000000cff0f7230 */ /* 0x100fe20000004100 */
[-C--:B------:R-:W-:Y:S01]  /*30b0*/  F2FP.F16.E4M3.UNPACK_B R26, R29.reuse.H1 ;  /* 0x0000001dff1a723e */ /* 0x080fe200030006ff */
[----:B------:R-:W-:Y:S01]  /*30c0*/  HADD2.F32 R74, -RZ, R27.H1_H1 ;  /* 0x3000001bff4a7230 */ /* 0x000fe20000004100 */
[----:B------:R-:W-:Y:S01]  /*30d0*/  F2FP.F16.E4M3.UNPACK_B R4, R6.H1 ;  /* 0x00000006ff04723e */ /* 0x000fe200030006ff */
[----:B------:R-:W-:Y:S01]  /*30e0*/  HADD2.F32 R13, -RZ, R12.H0_H0 ;  /* 0x2000000cff0d7230 */ /* 0x000fe20000004100 */
[----:B------:R-:W-:Y:S01]  /*30f0*/  F2FP.F16.E4M3.UNPACK_B R76, R76 ;  /* 0x0000004cff4c723e */ /* 0x000fe200020006ff */
[----:B------:R-:W-:Y:S01]  /*3100*/  HADD2.F32 R28, -RZ, R26.H1_H1 ;  /* 0x3000001aff1c7230 */ /* 0x000fe20000004100 */
[----:B------:R-:W-:Y:S01]  /*3110*/  F2FP.F16.E4M3.UNPACK_B R29, R29 ;  /* 0x0000001dff1d723e */ /* 0x000fe200020006ff */
[----:B------:R-:W-:Y:S01]  /*3120*/  FMUL.FTZ R80, R15, R74 ;  /* 0x0000004a0f507220 */ /* 0x000fe20000410000 */
[----:B------:R-:W-:-:S02]  /*3130*/  HADD2.F32 R12, -RZ, R4.H1_H1 ;  /* 0x30000004ff0c7230 */ /* 0x000fc40000004100 */
[C---:B------:R-:W-:Y:S01]  /*3140*/  FMUL.FTZ R74, R13.reuse, R74 ;  /* 0x0000004a0d4a7220 */ /* 0x040fe20000410000 */
[----:B------:R-:W-:Y:S02]  /*3150*/  HADD2.F32 R77, -RZ, R76.H1_H1 ;  /* 0x3000004cff4d7230 */ /* 0x000fe40000004100 */
[----:B------:R-:W-:Y:S01]  /*3160*/  FFMA.FTZ R80, R13, R28, -R80 ;  /* 0x0000001c0d507223 */ /* 0x000fe20000010850 */
[----:B------:R-:W-:Y:S01]  /*3170*/  HADD2.F32 R4, -RZ, R4.H0_H0 ;  /* 0x20000004ff047230 */ /* 0x000fe20000004100 */
[----:B------:R-:W-:Y:S01]  /*3180*/  F2FP.F16.E4M3.UNPACK_B R6, R6 ;  /* 0x00000006ff06723e */ /* 0x000fe200020006ff */
[----:B------:R-:W-:Y:S02]  /*3190*/  HADD2.F32 R13, -RZ, R29.H1_H1 ;  /* 0x3000001dff0d7230 */ /* 0x000fe40000004100 */
[----:B------:R-:W-:Y:S01]  /*31a0*/  FMUL.FTZ R81, R12, R77 ;  /* 0x0000004d0c517220 */ /* 0x000fe20000410000 */
[----:B------:R-:W-:Y:S01]  /*31b0*/  F2FP.F16.E4M3.UNPACK_B R7, R7 ;  /* 0x00000007ff07723e */ /* 0x000fe200020006ff */
[C---:B------:R-:W-:Y:S01]  /*31c0*/  FMUL.FTZ R77, R4.reuse, R77 ;  /* 0x0000004d044d7220 */ /* 0x040fe20000410000 */
[----:B------:R-:W-:Y:S01]  /*31d0*/  FFMA.FTZ R83, R15, R28, R74 ;  /* 0x0000001c0f537223 */ /* 0x000fe2000001004a */
[----:B------:R-:W-:Y:S01]  /*31e0*/  FFMA.FTZ R81, R4, R13, -R81 ;  /* 0x0000000d04517223 */ /* 0x000fe20000010851 */
[----:B------:R-:W-:-:S02]  /*31f0*/  HADD2.F32 R4, -RZ, R6.H0_H0 ;  /* 0x20000006ff047230 */ /* 0x000fc40000004100 */
[----:B------:R-:W-:Y:S01]  /*3200*/  FFMA.FTZ R28, R12, R13, R77 ;  /* 0x0000000d0c1c7223 */ /* 0x000fe2000001004d */
[--C-:B------:R-:W-:Y:S01]  /*3210*/  HADD2.F32 R12, -RZ, R7.reuse.H0_H0 ;  /* 0x20000007ff0c7230 */ /* 0x100fe20000004100 */
        /* <DEDUP_REMOVED lines=11> */
[----:B------:R-:W-:-:S03]  /*32d0*/  FMUL.FTZ R74, R12, R27 ;  /* 0x0000001b0c4a7220 */ /* 0x000fc60000410000 */
[-C--:B------:R-:W-:Y:S01]  /*32e0*/  FFMA.FTZ R77, R12, R26.reuse, -R77 ;  /* 0x0000001a0c4d7223 */ /* 0x080fe2000001084d */
[----:B------:R-:W-:Y:S01]  /*32f0*/  FFMA.FTZ R74, R7, R26, R74 ;  /* 0x0000001a074a7223 */ /* 0x000fe2000001004a */
[-C--:B------:R-:W-:Y:S01]  /*3300*/  FFMA.FTZ R15, R4, R29.reuse, -R15 ;  /* 0x0000001d040f7223 */ /* 0x080fe2000001080f */
[----:B------:R-:W-:Y:S01]  /*3310*/  FFMA.FTZ R6, R6, R29, R13 ;  /* 0x0000001d06067223 */ /* 0x000fe2000001000d */
[----:B------:R-:W-:Y:S02]  /*3320*/  F2FP.SATFINITE.E4M3.F32.PACK_AB_MERGE_C R4, R78, R79, R82 ;  /* 0x0000004f4e04723e */ /* 0x000fe40004807052 */
[----:B------:R-:W-:Y:S02]  /*3330*/  F2FP.SATFINITE.E4M3.F32.PACK_AB_MERGE_C R7, R74, R77, R80 ;  /* 0x0000004d4a07723e */ /* 0x000fe40004807050 */
[----:B------:R-:W-:-:S07]  /*3340*/  F2FP.SATFINITE.E4M3.F32.PACK_AB_MERGE_C R6, R6, R15, R28 ;  /* 0x0000000f0606723e */ /* 0x000fce000480701c */
.L_x_1396:
[----:B------:R-:W-:Y:S05]  /*3350*/  BSYNC B2 ;  /* 0x0000000000027941 */ /* 0x000fea0003800000 */
.L_x_1395:
[----:B0-----:R0:W-:Y:S02]  /*3360*/  ST.E.128 desc[UR40][R10.64], R4 ;  /* 0x000000040a007985 */ /* 0x0011e4000c101d28 */
.L_x_1394:
[----:B------:R-:W-:Y:S05]  /*3370*/  BSYNC B1 ;  /* 0x0000000000017941 */ /* 0x000fea0003800000 */
.L_x_1393:
[----:B------:R-:W-:-:S13]  /*3380*/  LOP3.LUT P3, RZ, R16, 0x1, RZ, 0xc0, !PT ;  /* 0x0000000110ff7812 */ /* 0x000fda000786c0ff */
[----:B------:R-:W-:Y:S05]  /*3390*/  @P3 BRA `(.L_x_1392) ;  /* 0x0000001c00203947 */ /* 0x000fea0003800000 */
[----:B0-----:R-:W5:Y:S04]  /*33a0*/  LDL R7, [R1+0x40] ;  /* 0x0000400001077983 */ /* 0x001f680000100800 */
[----:B------:R-:W4:Y:S04]  /*33b0*/  LDL R4, [R1+0x20] ;  /* 0x0000200001047983 */ /* 0x000f280000100800 */
[----:B------:R-:W3:Y:S01]  /*33c0*/  LDL R6, [R1+0x3c] ;  /* 0x00003c0001067983 */ /* 0x000ee20000100800 */
[----:B------:R-:W-:Y:S01]  /*33d0*/  IMAD.MOV.U32 R5, RZ, RZ, 0x20 ;  /* 0x00000020ff057424 */ /* 0x000fe200078e00ff */
[----:B------:R-:W-:Y:S01]  /*33e0*/  BSSY B1, `(.L_x_1397) ;  /* 0x0000072000017945 */ /* 0x000fe20003800000 */
[----:B--2---:R-:W-:-:S03]  /*33f0*/  IMAD R2, R157, 0x2800, RZ ;  /* 0x000028009d027824 */ /* 0x004fc600078e02ff */
[----:B------:R-:W-:-:S04]  /*3400*/  SEL R5, R5, 0xffffffe0, !P1 ;  /* 0xffffffe005057807 */ /* 0x000fc80004800000 */
[----:B-----5:R-:W-:Y:S01]  /*3410*/  IADD3 R5, R5, R7, R2 ;  /* 0x0000000705057210 */ /* 0x020fe20007ffe002 */
[----:B------:R-:W-:Y:S01]  /*3420*/  VIADD R2, R20, 0x10 ;  /* 0x0000001014027836 */ /* 0x000fe20000000000 */
[----:B----4-:R-:W-:-:S03]  /*3430*/  IADD3 R14, P3, R4, R14, RZ ;  /* 0x0000000e040e7210 */ /* 0x010fc60007f7e0ff */
[----:B------:R-:W-:Y:S02]  /*3440*/  IMAD.IADD R4, R22, 0x1, R5 ;  /* 0x0000000116047824 */ /* 0x000fe400078e0205 */
[----:B---3--:R-:W-:Y:S01]  /*3450*/  IMAD.X R15, R3, 0x1, R6, P3 ;  /* 0x00000001030f7824 */ /* 0x008fe200018e0606 */
[----:B------:R-:W-:-:S03]  /*3460*/  ISETP.GE.AND P3, PT, R2, R31, PT ;  /* 0x0000001f0200720c */ /* 0x000fc60003f66270 */
[----:B------:R-:W0:Y:S10]  /*3470*/  LDS.128 R4, [R4+0xe000] ;  /* 0x00e0000004047984 */ /* 0x000e340000000c00 */
[----:B------:R-:W-:Y:S05]  /*3480*/  @P3 BRA `(.L_x_1398) ;  /* 0x00000004009c3947 */ /* 0x000fea0003800000 */
[--C-:B------:R-:W-:Y:S02]  /*3490*/  SHF.R.U32.HI R3, RZ, 0x8, R9.reuse ;  /* 0x00000008ff037819 */ /* 0x100fe40000011609 */
[----:B------:R-:W-:Y:S02]  /*34a0*/  LOP3.LUT R2, R9, 0xff0000ff, RZ, 0xc0, !PT ;  /* 0xff0000ff09027812 */ /* 0x000fe400078ec0ff */
[----:B------:R-:W-:Y:S01]  /*34b0*/  SHF.R.U32.HI R10, RZ, 0x10, R9 ;  /* 0x00000010ff0a7819 */ /* 0x000fe20000011609 */
[----:B------:R-:W-:Y:S01]  /*34c0*/  IMAD.SHL.U32 R3, R3, 0x100, RZ ;  /* 0x0000010003037824 */ /* 0x000fe200078e00ff */
[--C-:B------:R-:W-:Y:S02]  /*34d0*/  SHF.R.U32.HI R9, RZ, 0x8, R25.reuse ;  /* 0x00000008ff097819 */ /* 0x100fe40000011619 */
[----:B------:R-:W-:Y:S02]  /*34e0*/  LOP3.LUT R8, R25, 0xff0000ff, RZ, 0xc0, !PT ;  /* 0xff0000ff19087812 */ /* 0x000fe400078ec0ff */
[----:B------:R-:W-:Y:S01]  /*34f0*/  SHF.R.U32.HI R12, RZ, 0x10, R25 ;  /* 0x00000010ff0c7819 */ /* 0x000fe20000011619 */
[----:B------:R-:W-:Y:S01]  /*3500*/  IMAD.SHL.U32 R9, R9, 0x100, RZ ;  /* 0x0000010009097824 */ /* 0x000fe200078e00ff */
[----:B------:R-:W-:-:S02]  /*3510*/  LOP3.LUT R3, R2, 0xff00, R3, 0xf8, !PT ;  /* 0x0000ff0002037812 */ /* 0x000fc400078ef803 */
[-C--:B0-----:R-:W-:Y:S01]  /*3520*/  F2FP.F16.E4M3.UNPACK_B R2, R5.reuse ;  /* 0x00000005ff02723e */ /* 0x081fe200020006ff */
[----:B------:R-:W-:Y:S01]  /*3530*/  IMAD.U32 R12, R12, 0x10000, RZ ;  /* 0x000100000c0c7824 */ /* 0x000fe200078e00ff */
[----:B------:R-:W-:Y:S01]  /*3540*/  LOP3.LUT R9, R8, 0xff00, R9, 0xf8, !PT ;  /* 0x0000ff0008097812 */ /* 0x000fe200078ef809 */
[----:B------:R-:W-:Y:S01]  /*3550*/  IMAD.U32 R8, R10, 0x10000, RZ ;  /* 0x000100000a087824 */ /* 0x000fe200078e00ff */
[----:B------:R-:W-:Y:S02]  /*3560*/  F2FP.F16.E4M3.UNPACK_B R10, R30.H1 ;  /* 0x0000001eff0a723e */ /* 0x000fe400030006ff */
[----:B------:R-:W-:Y:S02]  /*3570*/  LOP3.LUT R24, R9, 0xff0000, R12, 0xf8, !PT ;  /* 0x00ff000009187812 */ /* 0x000fe400078ef80c */
[----:B------:R-:W-:Y:S01]  /*3580*/  LOP3.LUT R11, R3, 0xff0000, R8, 0xf8, !PT ;  /* 0x00ff0000030b7812 */ /* 0x000fe200078ef808 */
[----:B------:R-:W-:Y:S01]  /*3590*/  HADD2.F32 R12, -RZ, R10.H0_H0 ;  /* 0x2000000aff0c7230 */ /* 0x000fe20000004100 */
[----:B------:R-:W-:Y:S01]  /*35a0*/  F2FP.F16.E4M3.UNPACK_B R9, R0.H1 ;  /* 0x00000000ff09723e */ /* 0x000fe200030006ff */
[--C-:B------:R-:W-:Y:S01]  /*35b0*/  HADD2.F32 R3, -RZ, R2.reuse.H1_H1 ;  /* 0x30000002ff037230 */ /* 0x100fe20000004100 */
[----:B------:R-:W-:Y:S01]  /*35c0*/  F2FP.F16.E4M3.UNPACK_B R5, R5.H1 ;  /* 0x00000005ff05723e */ /* 0x000fe200030006ff */
[----:B------:R-:W-:Y:S01]  /*35d0*/  HADD2.F32 R2, -RZ, R2.H0_H0 ;  /* 0x20000002ff027230 */ /* 0x000fe20000004100 */
[----:B------:R-:W-:Y:S01]  /*35e0*/  F2FP.F16.E4M3.UNPACK_B R30, R30 ;  /* 0x0000001eff1e723e */ /* 0x000fe200020006ff */
[----:B------:R-:W-:-:S02]  /*35f0*/  HADD2.F32 R13, -RZ, R10.H1_H1 ;  /* 0x3000000aff0d7230 */ /* 0x000fc40000004100 */
[CC--:B------:R-:W-:Y:S01]  /*3600*/  FMUL.FTZ R25, R3.reuse, R12.reuse ;  /* 0x0000000c03197220 */ /* 0x0c0fe20000410000 */
[----:B------:R-:W-:Y:S02]  /*3610*/  HADD2.F32 R10, -RZ, R9.H0_H0 ;  /* 0x20000009ff0a7230 */ /* 0x000fe40000004100 */
[----:B------:R-:W-:Y:S01]  /*3620*/  FMUL.FTZ R12, R2, R12 ;  /* 0x0000000c020c7220 */ /* 0x000fe20000410000 */
[--C-:B------:R-:W-:Y:S02]  /*3630*/  HADD2.F32 R8, -RZ, R5.reuse.H1_H1 ;  /* 0x30000005ff087230 */ /* 0x100fe40000004100 */
[----:B------:R-:W-:Y:S02]  /*3640*/  HADD2.F32 R5, -RZ, R5.H0_H0 ;  /* 0x20000005ff057230 */ /* 0x000fe40000004100 */
[----:B------:R-:W-:Y:S01]  /*3650*/  FFMA.FTZ R27, R3, R10, R12 ;  /* 0x0000000a031b7223 */ /* 0x000fe2000001000c */
[----:B------:R-:W-:Y:S02]  /*3660*/  HADD2.F32 R9, -RZ, R9.H1_H1 ;  /* 0x30000009ff097230 */ /* 0x000fe40000004100 */
[-C--:B------:R-:W-:Y:S01]  /*3670*/  FMUL.FTZ R26, R8, R13.reuse ;  /* 0x0000000d081a7220 */ /* 0x080fe20000410000 */
[----:B------:R-:W-:Y:S01]  /*3680*/  F2FP.F16.E4M3.UNPACK_B R3, R4.H1 ;  /* 0x00000004ff03723e */ /* 0x000fe200030006ff */
[----:B------:R-:W-:Y:S01]  /*3690*/  FMUL.FTZ R13, R5, R13 ;  /* 0x0000000d050d7220 */ /* 0x000fe20000410000 */
[----:B------:R-:W-:-:S02]  /*36a0*/  HADD2.F32 R12, -RZ, R30.H1_H1 ;  /* 0x3000001eff0c7230 */ /* 0x000fc40000004100 */
[-C--:B------:R-:W-:Y:S01]  /*36b0*/  FFMA.FTZ R28, R5, R9.reuse, -R26 ;  /* 0x00000009051c7223 */ /* 0x080fe2000001081a */
[----:B------:R-:W-:Y:S01]  /*36c0*/  F2FP.F16.E4M3.UNPACK_B R4, R4 ;  /* 0x00000004ff04723e */ /* 0x000fe200020006ff */
[----:B------:R-:W-:Y:S01]  /*36d0*/  FFMA.FTZ R29, R8, R9, R13 ;  /* 0x00000009081d7223 */ /* 0x000fe2000001000d */
[----:B------:R-:W-:Y:S01]  /*36e0*/  F2FP.F16.E4M3.UNPACK_B R8, R0 ;  /* 0x00000000ff08723e */ /* 0x000fe200020006ff */
[--C-:B------:R-:W-:Y:S02]  /*36f0*/  HADD2.F32 R5, -RZ, R3.reuse.H0_H0 ;  /* 0x20000003ff057230 */ /* 0x100fe40000004100 */
[----:B------:R-:W-:Y:S01]  /*3700*/  FFMA.FTZ R2, R2, R10, -R25 ;  /* 0x0000000a02027223 */ /* 0x000fe20000010819 */
[----:B------:R-:W-:Y:S01]  /*3710*/  HADD2.F32 R3, -RZ, R3.H1_H1 ;  /* 0x30000003ff037230 */ /* 0x000fe20000004100 */
[----:B------:R-:W-:Y:S01]  /*3720*/  F2FP.SATFINITE.E4M3.F32.PACK_AB_MERGE_C R31, R29, R28, RZ ;  /* 0x0000001c1d1f723e */ /* 0x000fe200048070ff */
[--C-:B------:R-:W-:Y:S02]  /*3730*/  HADD2.F32 R10, -RZ, R8.reuse.H1_H1 ;  /* 0x30000008ff0a7230 */ /* 0x100fe40000004100 */
[----:B------:R-:W-:-:S02]  /*3740*/  HADD2.F32 R9, -RZ, R8.H0_H0 ;  /* 0x20000008ff097230 */ /* 0x000fc40000004100 */
[-C--:B------:R-:W-:Y:S01]  /*3750*/  FMUL.FTZ R8, R3, R12.reuse ;  /* 0x0000000c03087220 */ /* 0x080fe20000410000 */
[----:B------:R-:W-:Y:S02]  /*3760*/  HADD2.F32 R0, -RZ, R4.H0_H0 ;  /* 0x20000004ff007230 */ /* 0x000fe40000004100 */
[C---:B------:R-:W-:Y:S01]  /*3770*/  FMUL.FTZ R12, R5.reuse, R12 ;  /* 0x0000000c050c7220 */ /* 0x040fe20000410000 */
[----:B------:R-:W-:Y:S02]  /*3780*/  HADD2.F32 R13, -RZ, R30.H0_H0 ;  /* 0x2000001eff0d7230 */ /* 0x000fe40000004100 */
[-C--:B------:R-:W-:Y:S01]  /*3790*/  FFMA.FTZ R8, R5, R10.reuse, -R8 ;  /* 0x0000000a05087223 */ /* 0x080fe20000010808 */
[----:B------:R-:W-:Y:S02]  /*37a0*/  HADD2.F32 R4, -RZ, R4.H1_H1 ;  /* 0x30000004ff047230 */ /* 0x000fe40000004100 */
[----:B------:R-:W-:Y:S01]  /*37b0*/  FFMA.FTZ R5, R3, R10, R12 ;  /* 0x0000000a03057223 */ /* 0x000fe2000001000c */
[----:B------:R-:W-:-:S02]  /*37c0*/  F2FP.F16.E4M3.UNPACK_B R3, R7.H1 ;  /* 0x00000007ff03723e */ /* 0x000fc400030006ff */
[----:B------:R-:W-:Y:S01]  /*37d0*/  F2FP.F16.E4M3.UNPACK_B R10, R24.H1 ;  /* 0x00000018ff0a723e */ /* 0x000fe200030006ff */
[-C--:B------:R-:W-:Y:S01]  /*37e0*/  FMUL.FTZ R25, R4, R13.reuse ;  /* 0x0000000d04197220 */ /* 0x080fe20000410000 */
[C---:B------:R-:W-:Y:S01]  /*37f0*/  FMUL.FTZ R13, R0.reuse, R13 ;  /* 0x0000000d000d7220 */ /* 0x040fe20000410000 */
[----:B------:R-:W-:Y:S01]  /*3800*/  F2FP.SATFINITE.E4M3.F32.PACK_AB_MERGE_C R30, R5, R8, RZ ;  /* 0x00000008051e723e */ /* 0x000fe200048070ff */
[--C-:B------:R-:W-:Y:S02]  /*3810*/  HADD2.F32 R5, -RZ, R3.reuse.H1_H1 ;  /* 0x30000003ff057230 */ /* 0x100fe40000004100 */
[-C--:B------:R-:W-:Y:S01]  /*3820*/  FFMA.FTZ R25, R0, R9.reuse, -R25 ;  /* 0x0000000900197223 */ /* 0x080fe20000010819 */
[----:B------:R-:W-:Y:S01]  /*3830*/  FFMA.FTZ R26, R4, R9, R13 ;  /* 0x00000009041a7223 */ /* 0x000fe2000001000d */
[-C--:B------:R-:W-:Y:S01]  /*3840*/  F2FP.F16.E4M3.UNPACK_B R8, R11.reuse.H1 ;  /* 0x0000000bff08723e */ /* 0x080fe200030006ff */
[----:B------:R-:W-:Y:S01]  /*3850*/  HADD2.F32 R13, -RZ, R10.H1_H1 ;  /* 0x3000000aff0d7230 */ /* 0x000fe20000004100 */
[----:B------:R-:W-:Y:S01]  /*3860*/  F2FP.F16.E4M3.UNPACK_B R0, R6.H1 ;  /* 0x00000006ff00723e */ /* 0x000fe200030006ff */
[----:B------:R-:W-:Y:S01]  /*3870*/  HADD2.F32 R4, -RZ, R3.H0_H0 ;  /* 0x20000003ff047230 */ /* 0x000fe20000004100 */
[----:B------:R-:W-:Y:S01]  /*3880*/  F2FP.F16.E4M3.UNPACK_B R24, R24 ;  /* 0x00000018ff18723e */ /* 0x000fe200020006ff */
[----:B------:R-:W-:Y:S01]  /*3890*/  HADD2.F32 R9, -RZ, R8.H1_H1 ;  /* 0x30000008ff097230 */ /* 0x000fe20000004100 */
[----:B------:R-:W-:Y:S01]  /*38a0*/  F2FP.F16.E4M3.UNPACK_B R11, R11 ;  /* 0x0000000bff0b723e */ /* 0x000fe200020006ff */
[----:B------:R-:W-:-:S02]  /*38b0*/  HADD2.F32 R3, -RZ, R0.H1_H1 ;  /* 0x30000000ff037230 */ /* 0x000fc40000004100 */
[-C--:B------:R-:W-:Y:S01]  /*38c0*/  FMUL.FTZ R29, R5, R13.reuse ;  /* 0x0000000d051d7220 */ /* 0x080fe20000410000 */
[----:B------:R-:W-:Y:S02]  /*38d0*/  HADD2.F32 R12, -RZ, R24.H1_H1 ;  /* 0x30000018ff0c7230 */ /* 0x000fe40000004100 */
[C---:B------:R-:W-:Y:S01]  /*38e0*/  FMUL.FTZ R28, R4.reuse, R13 ;  /* 0x0000000d041c7220 */ /* 0x040fe20000410000 */
[----:B------:R-:W-:Y:S02]  /*38f0*/  HADD2.F32 R0, -RZ, R0.H0_H0 ;  /* 0x20000000ff007230 */ /* 0x000fe40000004100 */
[----:B------:R-:W-:Y:S01]  /*3900*/  FFMA.FTZ R29, R4, R9, -R29 ;  /* 0x00000009041d7223 */ /* 0x000fe2000001081d */
[----:B------:R-:W-:Y:S02]  /*3910*/  HADD2.F32 R4, -RZ, R11.H1_H1 ;  /* 0x3000000bff047230 */ /* 0x000fe40000004100 */
[-C--:B------:R-:W-:Y:S01]  /*3920*/  FMUL.FTZ R13, R3, R12.reuse ;  /* 0x0000000c030d7220 */ /* 0x080fe20000410000 */
[----:B------:R-:W-:Y:S01]  /*3930*/  F2FP.F16.E4M3.UNPACK_B R7, R7 ;  /* 0x00000007ff07723e */ /* 0x000fe200020006ff */
[C---:B------:R-:W-:Y:S01]  /*3940*/  FMUL.FTZ R12, R0.reuse, R12 ;  /* 0x0000000c000c7220 */ /* 0x040fe20000410000 */
[----:B------:R-:W-:Y:S01]  /*3950*/  F2FP.F16.E4M3.UNPACK_B R6, R6 ;  /* 0x00000006ff06723e */ /* 0x000fe200020006ff */
[-C--:B------:R-:W-:Y:S01]  /*3960*/  FFMA.FTZ R13, R0, R4.reuse, -R13 ;  /* 0x00000004000d7223 */ /* 0x080fe2000001080d */
[----:B------:R-:W-:Y:S01]  /*3970*/  FFMA.FTZ R28, R5, R9, R28 ;  /* 0x00000009051c7223 */ /* 0x000fe2000001001c */
[----:B------:R-:W-:Y:S01]  /*3980*/  FFMA.FTZ R12, R3, R4, R12 ;  /* 0x00000004030c7223 */ /* 0x000fe2000001000c */
[--C-:B------:R-:W-:Y:S01]  /*3990*/  HADD2.F32 R3, -RZ, R7.reuse.H0_H0 ;  /* 0x20000007ff037230 */ /* 0x100fe20000004100 */
[----:B------:R-:W-:Y:S01]  /*39a0*/  F2FP.SATFINITE.E4M3.F32.PACK_AB_MERGE_C R25, R26, R25, R30 ;  /* 0x000000191a19723e */ /* 0x000fe2000480701e */
[----:B------:R-:W-:Y:S01]  /*39b0*/  HADD2.F32 R7, -RZ, R7.H1_H1 ;  /* 0x30000007ff077230 */ /* 0x000fe20000004100 */
[----:B------:R-:W-:Y:S01]  /*39c0*/  F2FP.SATFINITE.E4M3.F32.PACK_AB_MERGE_C R28, R28, R29, RZ ;  /* 0x0000001d1c1c723e */ /* 0x000fe200048070ff */
[----:B------:R-:W-:Y:S01]  /*39d0*/  HADD2.F32 R10, -RZ, R10.H0_H0 ;  /* 0x2000000aff0a7230 */ /* 0x000fe20000004100 */
[----:B------:R-:W-:Y:S01]  /*39e0*/  F2FP.SATFINITE.E4M3.F32.PACK_AB_MERGE_C R12, R12, R13, RZ ;  /* 0x0000000d0c0c723e */ /* 0x000fe200048070ff */
[----:B------:R-:W-:-:S02]  /*39f0*/  HADD2.F32 R0, -RZ, R6.H0_H0 ;  /* 0x20000006ff007230 */ /* 0x000fc40000004100 */
[----:B------:R-:W-:Y:S02]  /*3a00*/  HADD2.F32 R6, -RZ, R6.H1_H1 ;  /* 0x30000006ff067230 */ /* 0x000fe40000004100 */
[-C--:B------:R-:W-:Y:S01]  /*3a10*/  FMUL.FTZ R4, R7, R10.reuse ;  /* 0x0000000a07047220 */ /* 0x080fe20000410000 */
[----:B------:R-:W-:Y:S02]  /*3a20*/  HADD2.F32 R5, -RZ, R24.H0_H0 ;  /* 0x20000018ff057230 */ /* 0x000fe40000004100 */
[C---:B------:R-:W-:Y:S01]  /*3a30*/  FMUL.FTZ R10, R3.reuse, R10 ;  /* 0x0000000a030a7220 */ /* 0x040fe20000410000 */
[----:B------:R-:W-:Y:S02]  /*3a40*/  HADD2.F32 R8, -RZ, R8.H0_H0 ;  /* 0x20000008ff087230 */ /* 0x000fe40000004100 */
[----:B------:R-:W-:Y:S02]  /*3a50*/  HADD2.F32 R11, -RZ, R11.H0_H0 ;  /* 0x2000000bff0b7230 */ /* 0x000fe40000004100 */
[-C--:B------:R-:W-:Y:S01]  /*3a60*/  FMUL.FTZ R9, R6, R5.reuse ;  /* 0x0000000506097220 */ /* 0x080fe20000410000 */
[C---:B------:R-:W-:Y:S01]  /*3a70*/  FMUL.FTZ R5, R0.reuse, R5 ;  /* 0x0000000500057220 */ /* 0x040fe20000410000 */
[-C--:B------:R-:W-:Y:S01]  /*3a80*/  FFMA.FTZ R4, R3, R8.reuse, -R4 ;  /* 0x0000000803047223 */ /* 0x080fe20000010804 */
[----:B------:R-:W-:Y:S01]  /*3a90*/  FFMA.FTZ R7, R7, R8, R10 ;  /* 0x0000000807077223 */ /* 0x000fe2000001000a */
[-C--:B------:R-:W-:Y:S01]  /*3aa0*/  FFMA.FTZ R9, R0, R11.reuse, -R9 ;  /* 0x0000000b00097223 */ /* 0x080fe20000010809 */
[----:B------:R-:W-:Y:S01]  /*3ab0*/  FFMA.FTZ R6, R6, R11, R5 ;  /* 0x0000000b06067223 */ /* 0x000fe20000010005 */
[----:B------:R-:W-:-:S02]  /*3ac0*/  F2FP.SATFINITE.E4M3.F32.PACK_AB_MERGE_C R5, R27, R2, R31 ;  /* 0x000000021b05723e */ /* 0x000fc4000480701f */
[----:B------:R-:W-:Y:S01]  /*3ad0*/  F2FP.SATFINITE.E4M3.F32.PACK_AB_MERGE_C R7, R7, R4, R28 ;  /* 0x000000040707723e */ /* 0x000fe2000480701c */
[----:B------:R-:W-:Y:S01]  /*3ae0*/  IMAD.MOV.U32 R4, RZ, RZ, R25 ;  /* 0x000000ffff047224 */ /* 0x000fe200078e0019 */
[----:B------:R-:W-:-:S07]  /*3af0*/  F2FP.SATFINITE.E4M3.F32.PACK_AB_MERGE_C R6, R6, R9, R12 ;  /* 0x000000090606723e */ /* 0x000fce000480700c */
.L_x_1398:
[----:B------:R-:W-:Y:S05]  /*3b00*/  BSYNC B1 ;  /* 0x0000000000017941 */ /* 0x000fea0003800000 */
.L_x_1397:
[----:B0-----:R0:W-:Y:S01]  /*3b10*/  ST.E.128 desc[UR40][R14.64], R4 ;  /* 0x000000040e007985 */ /* 0x0011e2000c101d28 */
[----:B------:R-:W-:Y:S05]  /*3b20*/  BRA `(.L_x_1392) ;  /* 0x00000014003c7947 */ /* 0x000fea0003800000 */
.L_x_1385:
[----:B------:R-:W0:Y:S01]  /*3b30*/  S2R R3, SR_TID.X ;  /* 0x0000000000037919 */ /* 0x000e220000002100 */
[----:B------:R-:W-:-:S05]  /*3b40*/  IMAD R73, R47, -0xa0, R48 ;  /* 0xffffff602f497824 */ /* 0x000fca00078e0230 */
[----:B------:R-:W-:Y:S01]  /*3b50*/  VIMNMX R73, R73, 0xa0, PT ;  /* 0x000000a049497848 */ /* 0x000fe20003fe0100 */
[C---:B0-----:R-:W-:Y:S02]  /*3b60*/  VIADD R9, R3.reuse, 0xffffff80 ;  /* 0xffffff8003097836 */ /* 0x041fe40000000000 */
[----:B------:R-:W-:Y:S02]  /*3b70*/  VIADD R8, R3, 0xffffff80 ;  /* 0xffffff8003087836 */ /* 0x000fe40000000000 */
[----:B------:R-:W2:Y:S03]  /*3b80*/  LDL R3, [R1+0x10] ;  /* 0x0000100001037983 */ /* 0x000ea60000100800 */
[----:B------:R-:W-:-:S04]  /*3b90*/  LEA.HI R8, R8, R9, RZ, 0x1 ;  /* 0x0000000908087211 */ /* 0x000fc800078f08ff */
[----:B------:R-:W-:-:S04]  /*3ba0*/  SHF.R.S32.HI R8, RZ, 0x1, R8 ;  /* 0x00000001ff087819 */ /* 0x000fc80000011408 */
[----:B------:R-:W-:-:S04]  /*3bb0*/  ISETP.GE.AND P3, PT, R8, R73, PT ;  /* 0x000000490800720c */ /* 0x000fc80003f66270 */
[----:B------:R-:W-:-:S13]  /*3bc0*/  ISETP.GE.OR P4, PT, R18, R31, P3 ;  /* 0x0000001f1200720c */ /* 0x000fda0001f86670 */
[----:B------:R-:W0:Y:S08]  /*3bd0*/  @!P4 LDC.64 R8, c[0x0][0x3e8] ;  /* 0x0000fa00ff08cb82 */ /* 0x000e300000000a00 */
[----:B------:R-:W1:Y:S01]  /*3be0*/  @!P4 LDC.64 R10, c[0x0][0x400] ;  /* 0x00010000ff0acb82 */ /* 0x000e620000000a00 */
[----:B------:R-:W-:Y:S02]  /*3bf0*/  CS2R R26, SRZ ;  /* 0x00000000001a7805 */ /* 0x000fe4000001ff00 */
[----:B------:R-:W-:-:S02]  /*3c00*/  CS2R R24, SRZ ;  /* 0x0000000000187805 */ /* 0x000fc4000001ff00 */
[----:B0-----:R-:W-:-:S04]  /*3c10*/  @!P4 IADD3 R8, P5, P6, R32, R8, R6 ;  /* 0x000000082008c210 */ /* 0x001fc80007ebe006 */
[----:B------:R-:W-:Y:S02]  /*3c20*/  @!P4 IADD3.X R9, R56, R9, R0, P5, P6 ;  /* 0x000000093809c210 */ /* 0x000fe40002fec400 */
[----:B------:R-:W-:Y:S02]  /*3c30*/  CS2R R6, SRZ ;  /* 0x0000000000067805 */ /* 0x000fe4000001ff00 */
[----:B-1----:R-:W-:Y:S02]  /*3c40*/  @!P4 IADD3 R10, P5, P6, R38, R10, R4 ;  /* 0x0000000a260ac210 */ /* 0x002fe40007ebe004 */
[----:B------:R-:W-:Y:S01]  /*3c50*/  CS2R R4, SRZ ;  /* 0x0000000000047805 */ /* 0x000fe2000001ff00 */
[----:B------:R-:W3:Y:S01]  /*3c60*/  @!P4 LDG.E.128 R24, desc[UR40][R8.64] ;  /* 0x000000280818c981 */ /* 0x000ee2000c1e1d00 */
[----:B------:R-:W-:-:S05]  /*3c70*/  @!P4 IADD3.X R11, R54, R11, R12, P5, P6 ;  /* 0x0000000b360bc210 */ /* 0x000fca0002fec40c */
[----:B------:R-:W4:Y:S01]  /*3c80*/  @!P4 LDG.E.128 R4, desc[UR40][R10.64] ;  /* 0x000000280a04c981 */ /* 0x000f22000c1e1d00 */
[----:B------:R-:W-:Y:S02]  /*3c90*/  ISETP.GE.AND P5, PT, R18, R31, PT ;  /* 0x0000001f1200720c */ /* 0x000fe40003fa6270 */
[----:B--2---:R-:W-:Y:S01]  /*3ca0*/  ISETP.NE.AND P4, PT, R3, 0x3, PT ;  /* 0x000000030300780c */ /* 0x004fe20003f85270 */
[----:B---3--:R-:W-:Y:S02]  /*3cb0*/  IMAD.MOV.U32 R74, RZ, RZ, R26 ;  /* 0x000000ffff4a7224 */ /* 0x008fe400078e001a */
[----:B------:R-:W-:Y:S02]  /*3cc0*/  IMAD.MOV.U32 R77, RZ, RZ, R24 ;  /* 0x000000ffff4d7224 */ /* 0x000fe400078e0018 */
[----:B----4-:R-:W-:Y:S02]  /*3cd0*/  IMAD.MOV.U32 R76, RZ, RZ, R6 ;  /* 0x000000ffff4c7224 */ /* 0x010fe400078e0006 */
[----:B------:R-:W-:-:S06]  /*3ce0*/  IMAD.MOV.U32 R78, RZ, RZ, R4 ;  /* 0x000000ffff4e7224 */ /* 0x000fcc00078e0004 */
[----:B------:R-:W-:Y:S05]  /*3cf0*/  @!P4 BRA `(.L_x_1399) ;  /* 0x000000000004c947 */ /* 0x000fea0003800000 */
[----:B------:R-:W-:Y:S01]  /*3d00*/  BPT.TRAP 0x1 ;  /* 0x000000040000795c */ /* 0x000fe20000300000 */
.L_x_1399:
[----:B------:R-:W2:Y:S01]  /*3d10*/  LDL R0, [R1+0x24] ;  /* 0x0000240001007983 */ /* 0x000ea20000100800 */
[----:B------:R-:W-:Y:S01]  /*3d20*/  IMAD R50, R157, 0x8, R22 ;  /* 0x000000089d327824 */ /* 0x000fe200078e0216 */
[----:B------:R-:W-:Y:S01]  /*3d30*/  BSSY B1, `(.L_x_1400) ;  /* 0x0000004000017945 */ /* 0x000fe20003800000 */
[----:B--2---:R-:W-:-:S04]  /*3d40*/  SHF.L.U32 R75, R0, 0x1f, RZ ;  /* 0x0000001f004b7819 */ /* 0x004fc800000006ff */
[----:B------:R-:W0:Y:S02]  /*3d50*/  SYNCS.PHASECHK.TRANS64.TRYWAIT P6, [R50+URZ+0x13290], R75 ;  /* 0x0132904b320075a7 */ /* 0x000e2400080c017f */
[----:B0-----:R-:W-:Y:S05]  /*3d60*/  @!P6 BRA `(.L_x_1401) ;  /* 0x000002000058e947 */ /* 0x001fea0003800000 */
.L_x_1713:
[----:B------:R-:W-:Y:S05]  /*3d70*/  BSYNC B1 ;  /* 0x0000000000017941 */ /* 0x000fea0003800000 */
.L_x_1400:
[----:B------:R-:W-:-:S03]  /*3d80*/  UMOV UR4, 0xffffffff ;  /* 0xffffffff00047882 */ /* 0x000fc60000000000 */
[----:B------:R-:W-:Y:S05]  /*3d90*/  BRA.DIV UR4, `(.L_x_1402) ;  /* 0x0000020204607947 */ /* 0x000fea000b800000 */
[----:B------:R1:W2:Y:S04]  /*3da0*/  SHFL.IDX PT, R0, R13, RZ, 0x1e1f ;  /* 0x001e1fff0d007589 */ /* 0x0002a800000e0000 */
[----:B------:R1:W3:Y:S02]  /*3db0*/  SHFL.IDX PT, R14, R2, RZ, 0x1e1f ;  /* 0x001e1fff020e7589 */ /* 0x0002e400000e0000 */
.L_x_1717:
[----:B------:R-:W4:Y:S02]  /*3dc0*/  LDC R12, c[0x0][0x2f4] ;  /* 0x0000bd00ff0c7b82 */ /* 0x000f240000000800 */
[----:B----4-:R-:W-:-:S13]  /*3dd0*/  ISETP.GE.OR P3, PT, R18, R12, P3 ;  /* 0x0000000c1200720c */ /* 0x010fda0001f66670 */
[----:B------:R-:W-:Y:S05]  /*3de0*/  @P3 BRA `(.L_x_1392) ;  /* 0x00000010008c3947 */ /* 0x000fea0003800000 */
[----:B------:R-:W4:Y:S01]  /*3df0*/  LDL R10, [R1+0x4c] ;  /* 0x00004c00010a7983 */ /* 0x000f220000100800 */
[----:B------:R-:W-:Y:S01]  /*3e00*/  IMAD.IADD R8, R12, 0x1, -R63 ;  /* 0x000000010c087824 */ /* 0x000fe200078e0a3f */
[----:B-1-3--:R-:W-:Y:S01]  /*3e10*/  IADD3 R2, P3, R55, R14, RZ ;  /* 0x0000000e37027210 */ /* 0x00afe20007f7e0ff */
[----:B------:R-:W-:Y:S03]  /*3e20*/  BSSY B1, `(.L_x_1403) ;  /* 0x00000e0000017945 */ /* 0x000fe60003800000 */
[----:B------:R-:W-:Y:S02]  /*3e30*/  SEL R8, R63, R8, !P0 ;  /* 0x000000083f087207 */ /* 0x000fe40004000000 */
[----:B--2---:R-:W-:Y:S02]  /*3e40*/  LEA.HI.X.SX32 R3, R55, R0, 0x1, P3 ;  /* 0x0000000037037211 */ /* 0x004fe400018f0eff */
[----:B------:R-:W-:-:S04]  /*3e50*/  SHF.R.S32.HI R9, RZ, 0x1f, R8 ;  /* 0x0000001fff097819 */ /* 0x000fc80000011408 */
[----:B------:R-:W-:-:S04]  /*3e60*/  LEA.HI R9, R9, R8, RZ, 0x5 ;  /* 0x0000000809097211 */ /* 0x000fc800078f28ff */
[----:B------:R-:W-:-:S04]  /*3e70*/  SHF.R.S32.HI R9, RZ, 0x5, R9 ;  /* 0x00000005ff097819 */ /* 0x000fc80000011409 */
[----:B------:R-:W-:-:S05]  /*3e80*/  LEA.HI.SX32 R9, R66, R9, 0x1c ;  /* 0x0000000942097211 */ /* 0x000fca00078fe2ff */
[----:B------:R-:W-:-:S05]  /*3e90*/  IMAD.SHL.U32 R13, R9, 0x10, RZ ;  /* 0x00000010090d7824 */ /* 0x000fca00078e00ff */
[----:B------:R-:W-:-:S04]  /*3ea0*/  LOP3.LUT R9, R61, 0x30, R13, 0xf8, !PT ;  /* 0x000000303d097812 */ /* 0x000fc800078ef80d */
[----:B------:R-:W-:-:S05]  /*3eb0*/  LOP3.LUT R9, R9, R58, RZ, 0x3c, !PT ;  /* 0x0000003a09097212 */ /* 0x000fca00078e3cff */
[----:B----4-:R-:W-:Y:S02]  /*3ec0*/  IMAD.IADD R8, R10, 0x1, R9 ;  /* 0x000000010a087824 */ /* 0x010fe400078e0209 */
[C---:B------:R-:W-:Y:S02]  /*3ed0*/  IMAD R9, R157.reuse, 0x2800, R52 ;  /* 0x000028009d097824 */ /* 0x040fe400078e0234 */
[----:B------:R-:W-:Y:S02]  /*3ee0*/  IMAD R11, R157, 0x2800, R8 ;  /* 0x000028009d0b7824 */ /* 0x000fe400078e0208 */
[C---:B------:R-:W-:Y:S02]  /*3ef0*/  IMAD.IADD R9, R22.reuse, 0x1, R9 ;  /* 0x0000000116097824 */ /* 0x040fe400078e0209 */
[----:B------:R-:W-:-:S04]  /*3f00*/  IMAD.IADD R28, R22, 0x1, R11 ;  /* 0x00000001161c7824 */ /* 0x000fc800078e020b */
[----:B------:R-:W1:Y:S04]  /*3f10*/  LDS.128 R8, [R9+0xe000] ;  /* 0x00e0000009087984 */ /* 0x000e680000000c00 */
[----:B------:R-:W2:Y:S01]  /*3f20*/  LDS.128 R28, [R28+0xe000] ;  /* 0x00e000001c1c7984 */ /* 0x000ea20000000c00 */
[----:B------:R-:W-:Y:S05]  /*3f30*/  @P5 BRA `(.L_x_1404) ;  /* 0x0000000c00385947 */ /* 0x000fea0003800000 */
[----:B------:R-:W-:Y:S01]  /*3f40*/  SHF.R.U32.HI R84, RZ, 0x8, R25 ;  /* 0x00000008ff547819 */ /* 0x000fe20000011619 */
[----:B-1----:R-:W-:Y:S01]  /*3f50*/  IMAD.MOV.U32 R24, RZ, RZ, R8 ;  /* 0x000000ffff187224 */ /* 0x002fe200078e0008 */
[--C-:B------:R-:W-:Y:S02]  /*3f60*/  SHF.R.U32.HI R80, RZ, 0x8, R27.reuse ;  /* 0x00000008ff507819 */ /* 0x100fe4000001161b */
[----:B------:R-:W-:Y:S02]  /*3f70*/  LOP3.LUT R6, R27, 0xff0000ff, RZ, 0xc0, !PT ;  /* 0xff0000ff1b067812 */ /* 0x000fe400078ec0ff */
[----:B------:R-:W-:Y:S02]  /*3f80*/  SHF.R.U32.HI R81, RZ, 0x10, R27 ;  /* 0x00000010ff517819 */ /* 0x000fe4000001161b */
[----:B------:R-:W-:Y:S02]  /*3f90*/  SHF.R.U32.HI R27, RZ, 0x8, R5 ;  /* 0x00000008ff1b7819 */ /* 0x000fe40000011605 */
[----:B------:R-:W-:-:S02]  /*3fa0*/  LOP3.LUT R15, R5, 0xff0000ff, RZ, 0xc0, !PT ;  /* 0xff0000ff050f7812 */ /* 0x000fc400078ec0ff */
[----:B------:R-:W-:Y:S01]  /*3fb0*/  SHF.R.U32.HI R79, RZ, 0x10, R5 ;  /* 0x00000010ff4f7819 */ /* 0x000fe20000011605 */
[----:B------:R-:W-:Y:S01]  /*3fc0*/  IMAD.SHL.U32 R5, R84, 0x100, RZ ;  /* 0x0000010054057824 */ /* 0x000fe200078e00ff */
[----:B------:R-:W-:Y:S01]  /*3fd0*/  LOP3.LUT R4, R25, 0xff0000ff, RZ, 0xc0, !PT ;  /* 0xff0000ff19047812 */ /* 0x000fe200078ec0ff */
[----:B------:R-:W-:Y:S01]  /*3fe0*/  IMAD.SHL.U32 R8, R27, 0x100, RZ ;  /* 0x000001001b087824 */ /* 0x000fe200078e00ff */
[----:B------:R-:W-:Y:S02]  /*3ff0*/  SHF.R.U32.HI R82, RZ, 0x10, R25 ;  /* 0x00000010ff527819 */ /* 0x000fe40000011619 */
[--C-:B------:R-:W-:Y:S02]  /*4000*/  SHF.R.U32.HI R26, RZ, 0x8, R7.reuse ;  /* 0x00000008ff1a7819 */ /* 0x100fe40000011607 */
[----:B------:R-:W-:Y:S02]  /*4010*/  LOP3.LUT R25, R7, 0xff0000ff, RZ, 0xc0, !PT ;  /* 0xff0000ff07197812 */ /* 0x000fe400078ec0ff */
[----:B------:R-:W-:Y:S01]  /*4020*/  SHF.R.U32.HI R83, RZ, 0x10, R7 ;  /* 0x00000010ff537819 */ /* 0x000fe20000011607 */
[----:B------:R-:W-:Y:S01]  /*4030*/  IMAD.SHL.U32 R7, R80, 0x100, RZ ;  /* 0x0000010050077824 */ /* 0x000fe200078e00ff */
[----:B------:R-:W-:Y:S01]  /*4040*/  LOP3.LUT R4, R4, 0xff00, R5, 0xf8, !PT ;  /* 0x0000ff0004047812 */ /* 0x000fe200078ef805 */
[----:B------:R-:W-:Y:S01]  /*4050*/  IMAD.U32 R5, R82, 0x10000, RZ ;  /* 0x0001000052057824 */ /* 0x000fe200078e00ff */
[----:B------:R-:W-:Y:S01]  /*4060*/  LOP3.LUT R80, R15, 0xff00, R8, 0xf8, !PT ;  /* 0x0000ff000f507812 */ /* 0x000fe200078ef808 */
[----:B------:R-:W-:Y:S01]  /*4070*/  IMAD.SHL.U32 R26, R26, 0x100, RZ ;  /* 0x000001001a1a7824 */ /* 0x000fe200078e00ff */
[----:B------:R-:W-:Y:S01]  /*4080*/  LOP3.LUT R7, R6, 0xff00, R7, 0xf8, !PT ;  /* 0x0000ff0006077812 */ /* 0x000fe200078ef807 */
[----:B------:R-:W-:Y:S01]  /*4090*/  IMAD.U32 R83, R83, 0x10000, RZ ;  /* 0x0001000053537824 */ /* 0x000fe200078e00ff */
[----:B------:R-:W-:Y:S01]  /*40a0*/  LOP3.LUT R6, R4, 0xff0000, R5, 0xf8, !PT ;  /* 0x00ff000004067812 */ /* 0x000fe200078ef805 */
[----:B------:R-:W-:Y:S01]  /*40b0*/  IMAD.U32 R4, R81, 0x10000, RZ ;  /* 0x0001000051047824 */ /* 0x000fe200078e00ff */
[----:B------:R-:W-:-:S02]  /*40c0*/  LOP3.LUT R82, R25, 0xff00, R26, 0xf8, !PT ;  /* 0x0000ff0019527812 */ /* 0x000fc400078ef81a */
[----:B------:R-:W-:Y:S02]  /*40d0*/  F2FP.F16.E4M3.UNPACK_B R81, R78.H1 ;  /* 0x0000004eff51723e */ /* 0x000fe400030006ff */
[----:B--2---:R-:W-:Y:S02]  /*40e0*/  F2FP.F16.E4M3.UNPACK_B R26, R28.H1 ;  /* 0x0000001cff1a723e */ /* 0x004fe400030006ff */
[----:B------:R-:W-:Y:S01]  /*40f0*/  F2FP.F16.E4M3.UNPACK_B R25, R24.H1 ;  /* 0x00000018ff19723e */ /* 0x000fe200030006ff */
[----:B------:R-:W-:Y:S01]  /*4100*/  HADD2.F32 R5, -RZ, R81.H0_H0 ;  /* 0x20000051ff057230 */ /* 0x000fe20000004100 */
[----:B------:R-:W-:Y:S01]  /*4110*/  LOP3.LUT R4, R7, 0xff0000, R4, 0xf8, !PT ;  /* 0x00ff000007047812 */ /* 0x000fe200078ef804 */
[----:B------:R-:W-:Y:S01]  /*4120*/  HADD2.F32 R15, -RZ, R26.H0_H0 ;  /* 0x2000001aff0f7230 */ /* 0x000fe20000004100 */
[----:B------:R-:W-:Y:S01]  /*4130*/  F2FP.F16.E4M3.UNPACK_B R27, R77.H1 ;  /* 0x0000004dff1b723e */ /* 0x000fe200030006ff */
[----:B------:R-:W-:Y:S01]  /*4140*/  HADD2.F32 R8, -RZ, R25.H0_H0 ;  /* 0x20000019ff087230 */ /* 0x000fe20000004100 */
[----:B------:R-:W-:Y:S01]  /*4150*/  F2FP.F16.E4M3.UNPACK_B R28, R28 ;  /* 0x0000001cff1c723e */ /* 0x000fe200020006ff */
[----:B------:R-:W-:-:S02]  /*4160*/  IMAD.U32 R7, R79, 0x10000, RZ ;  /* 0x000100004f077824 */ /* 0x000fc400078e00ff */
[CC--:B------:R-:W-:Y:S01]  /*4170*/  FMUL.FTZ R85, R15.reuse, R5.reuse ;  /* 0x000000050f557220 */ /* 0x0c0fe20000410000 */
[----:B------:R-:W-:Y:S02]  /*4180*/  HADD2.F32 R79, -RZ, R27.H0_H0 ;  /* 0x2000001bff4f7230 */ /* 0x000fe40000004100 */
[----:B------:R-:W-:Y:S01]  /*4190*/  FMUL.FTZ R84, R8, R5 ;  /* 0x0000000508547220 */ /* 0x000fe20000410000 */
[----:B------:R-:W-:Y:S01]  /*41a0*/  LOP3.LUT R5, R82, 0xff0000, R83, 0xf8, !PT ;  /* 0x00ff000052057812 */ /* 0x000fe200078ef853 */
[----:B------:R-:W-:Y:S01]  /*41b0*/  HADD2.F32 R83, -RZ, R81.H1_H1 ;  /* 0x30000051ff537230 */ /* 0x000fe20000004100 */
[----:B------:R-:W-:Y:S01]  /*41c0*/  F2FP.F16.E4M3.UNPACK_B R81, R78 ;  /* 0x0000004eff51723e */ /* 0x000fe200020006ff */
[----:B------:R-:W-:Y:S01]  /*41d0*/  HADD2.F32 R78, -RZ, R26.H1_H1 ;  /* 0x3000001aff4e7230 */ /* 0x000fe20000004100 */
[----:B------:R-:W-:Y:S01]  /*41e0*/  LOP3.LUT R7, R80, 0xff0000, R7, 0xf8, !PT ;  /* 0x00ff000050077812 */ /* 0x000fe200078ef807 */
[----:B------:R-:W-:Y:S02]  /*41f0*/  HADD2.F32 R25, -RZ, R25.H1_H1 ;  /* 0x30000019ff197230 */ /* 0x000fe40000004100 */
[-C--:B------:R-:W-:Y:S01]  /*4200*/  FFMA.FTZ R8, R8, R79.reuse, -R85 ;  /* 0x0000004f08087223 */ /* 0x080fe20000010855 */
[----:B------:R-:W-:Y:S01]  /*4210*/  HADD2.F32 R80, -RZ, R27.H1_H1 ;  /* 0x3000001bff507230 */ /* 0x000fe20000004100 */
[----:B------:R-:W-:Y:S01]  /*4220*/  F2FP.F16.E4M3.UNPACK_B R27, R24 ;  /* 0x00000018ff1b723e */ /* 0x000fe200020006ff */
[----:B------:R-:W-:Y:S01]  /*4230*/  FFMA.FTZ R15, R15, R79, R84 ;  /* 0x0000004f0f0f7223 */ /* 0x000fe20000010054 */
[----:B------:R-:W-:Y:S01]  /*4240*/  FMUL.FTZ R24, R78, R83 ;  /* 0x000000534e187220 */ /* 0x000fe20000410000 */
[----:B------:R-:W-:Y:S01]  /*4250*/  F2FP.F16.E4M3.UNPACK_B R79, R77 ;  /* 0x0000004dff4f723e */ /* 0x000fe200020006ff */
[----:B------:R-:W-:Y:S01]  /*4260*/  FMUL.FTZ R83, R25, R83 ;  /* 0x0000005319537220 */ /* 0x000fe20000410000 */
[----:B------:R-:W-:-:S02]  /*4270*/  HADD2.F32 R82, -RZ, R81.H0_H0 ;  /* 0x20000051ff527230 */ /* 0x000fc40000004100 */
[-C--:B------:R-:W-:Y:S01]  /*4280*/  FFMA.FTZ R25, R25, R80.reuse, -R24 ;  /* 0x0000005019197223 */ /* 0x080fe20000010818 */
[--C-:B------:R-:W-:Y:S02]  /*4290*/  HADD2.F32 R77, -RZ, R28.reuse.H0_H0 ;  /* 0x2000001cff4d7230 */ /* 0x100fe40000004100 */
[----:B------:R-:W-:Y:S01]  /*42a0*/  FFMA.FTZ R24, R78, R80, R83 ;  /* 0x000000504e187223 */ /* 0x000fe20000010053 */
[----:B------:R-:W-:Y:S01]  /*42b0*/  HADD2.F32 R26, -RZ, R27.H0_H0 ;  /* 0x2000001bff1a7230 */ /* 0x000fe20000004100 */
[----:B------:R-:W-:Y:S01]  /*42c0*/  F2FP.F16.E4M3.UNPACK_B R80, R74.H1 ;  /* 0x0000004aff50723e */ /* 0x000fe200030006ff */
[----:B------:R-:W-:Y:S02]  /*42d0*/  HADD2.F32 R78, -RZ, R79.H0_H0 ;  /* 0x2000004fff4e7230 */ /* 0x000fe40000004100 */
[-C--:B------:R-:W-:Y:S01]  /*42e0*/  FMUL.FTZ R83, R77, R82.reuse ;  /* 0x000000524d537220 */ /* 0x080fe20000410000 */
[----:B------:R-:W-:Y:S02]  /*42f0*/  HADD2.F32 R81, -RZ, R81.H1_H1 ;  /* 0x30000051ff517230 */ /* 0x000fe40000004100 */
[----:B------:R-:W-:Y:S01]  /*4300*/  FMUL.FTZ R82, R26, R82 ;  /* 0x000000521a527220 */ /* 0x000fe20000410000 */
[----:B------:R-:W-:-:S02]  /*4310*/  HADD2.F32 R28, -RZ, R28.H1_H1 ;  /* 0x3000001cff1c7230 */ /* 0x000fc40000004100 */
[-C--:B------:R-:W-:Y:S01]  /*4320*/  FFMA.FTZ R26, R26, R78.reuse, -R83 ;  /* 0x0000004e1a1a7223 */ /* 0x080fe20000010853 */
[----:B------:R-:W-:Y:S02]  /*4330*/  HADD2.F32 R27, -RZ, R27.H1_H1 ;  /* 0x3000001bff1b7230 */ /* 0x000fe40000004100 */
[----:B------:R-:W-:Y:S01]  /*4340*/  FFMA.FTZ R83, R77, R78, R82 ;  /* 0x0000004e4d537223 */ /* 0x000fe20000010052 */
[----:B------:R-:W-:Y:S02]  /*4350*/  HADD2.F32 R79, -RZ, R79.H1_H1 ;  /* 0x3000004fff4f7230 */ /* 0x000fe40000004100 */
[-C--:B------:R-:W-:Y:S01]  /*4360*/  FMUL.FTZ R78, R28, R81.reuse ;  /* 0x000000511c4e7220 */ /* 0x080fe20000410000 */
[----:B------:R-:W-:Y:S01]  /*4370*/  F2FP.F16.E4M3.UNPACK_B R82, R76.H1 ;  /* 0x0000004cff52723e */ /* 0x000fe200030006ff */
[C---:B------:R-:W-:Y:S01]  /*4380*/  FMUL.FTZ R87, R27.reuse, R81 ;  /* 0x000000511b577220 */ /* 0x040fe20000410000 */
[----:B------:R-:W-:Y:S01]  /*4390*/  F2FP.F16.E4M3.UNPACK_B R77, R30.H1 ;  /* 0x0000001eff4d723e */ /* 0x000fe200030006ff */
[----:B------:R-:W-:Y:S01]  /*43a0*/  FFMA.FTZ R85, R27, R79, -R78 ;  /* 0x0000004f1b557223 */ /* 0x000fe2000001084e */
[----:B------:R-:W-:Y:S01]  /*43b0*/  F2FP.F16.E4M3.UNPACK_B R27, R10.H1 ;  /* 0x0000000aff1b723e */ /* 0x000fe200030006ff */
[----:B------:R-:W-:-:S02]  /*43c0*/  HADD2.F32 R81, -RZ, R82.H0_H0 ;  /* 0x20000052ff517230 */ /* 0x000fc40000004100 */
[----:B------:R-:W-:Y:S01]  /*43d0*/  FFMA.FTZ R84, R28, R79, R87 ;  /* 0x0000004f1c547223 */ /* 0x000fe20000010057 */
[----:B------:R-:W-:Y:S01]  /*43e0*/  HADD2.F32 R78, -RZ, R77.H0_H0 ;  /* 0x2000004dff4e7230 */ /* 0x000fe20000004100 */
[----:B------:R-:W-:Y:S01]  /*43f0*/  F2FP.F16.E4M3.UNPACK_B R76, R76 ;  /* 0x0000004cff4c723e */ /* 0x000fe200020006ff */
[----:B------:R-:W-:Y:S01]  /*4400*/  HADD2.F32 R28, -RZ, R27.H0_H0 ;  /* 0x2000001bff1c7230 */ /* 0x000fe20000004100 */
[----:B------:R-:W-:Y:S01]  /*4410*/  F2FP.F16.E4M3.UNPACK_B R10, R10 ;  /* 0x0000000aff0a723e */ /* 0x000fe200020006ff */
[----:B------:R-:W-:Y:S02]  /*4420*/  HADD2.F32 R79, -RZ, R80.H0_H0 ;  /* 0x20000050ff4f7230 */ /* 0x000fe40000004100 */
[-C--:B------:R-:W-:Y:S01]  /*4430*/  FMUL.FTZ R87, R78, R81.reuse ;  /* 0x000000514e577220 */ /* 0x080fe20000410000 */
[----:B------:R-:W-:Y:S02]  /*4440*/  HADD2.F32 R82, -RZ, R82.H1_H1 ;  /* 0x30000052ff527230 */ /* 0x000fe40000004100 */
[----:B------:R-:W-:Y:S01]  /*4450*/  FMUL.FTZ R81, R28, R81 ;  /* 0x000000511c517220 */ /* 0x000fe20000410000 */
[----:B------:R-:W-:-:S02]  /*4460*/  HADD2.F32 R77, -RZ, R77.H1_H1 ;  /* 0x3000004dff4d7230 */ /* 0x000fc40000004100 */
[-C--:B------:R-:W-:Y:S01]  /*4470*/  FFMA.FTZ R86, R28, R79.reuse, -R87 ;  /* 0x0000004f1c567223 */ /* 0x080fe20000010857 */
[----:B------:R-:W-:Y:S01]  /*4480*/  HADD2.F32 R27, -RZ, R27.H1_H1 ;  /* 0x3000001bff1b7230 */ /* 0x000fe20000004100 */
[----:B------:R-:W-:Y:S01]  /*4490*/  F2FP.F16.E4M3.UNPACK_B R30, R30 ;  /* 0x0000001eff1e723e */ /* 0x000fe200020006ff */
[----:B------:R-:W-:Y:S02]  /*44a0*/  HADD2.F32 R80, -RZ, R80.H1_H1 ;  /* 0x30000050ff507230 */ /* 0x000fe40000004100 */
[----:B------:R-:W-:Y:S01]  /*44b0*/  FMUL.FTZ R28, R77, R82 ;  /* 0x000000524d1c7220 */ /* 0x000fe20000410000 */
[----:B------:R-:W-:Y:S01]  /*44c0*/  F2FP.F16.E4M3.UNPACK_B R74, R74 ;  /* 0x0000004aff4a723e */ /* 0x000fe200020006ff */
[C---:B------:R-:W-:Y:S01]  /*44d0*/  FMUL.FTZ R88, R27.reuse, R82 ;  /* 0x000000521b587220 */ /* 0x040fe20000410000 */
[----:B------:R-:W-:Y:S01]  /*44e0*/  FFMA.FTZ R82, R78, R79, R81 ;  /* 0x0000004f4e527223 */ /* 0x000fe20000010051 */
[----:B------:R-:W-:Y:S01]  /*44f0*/  FFMA.FTZ R91, R27, R80, -R28 ;  /* 0x000000501b5b7223 */ /* 0x000fe2000001081c */
[----:B------:R-:W-:Y:S01]  /*4500*/  HADD2.F32 R78, -RZ, R76.H0_H0 ;  /* 0x2000004cff4e7230 */ /* 0x000fe20000004100 */
[----:B------:R-:W-:Y:S01]  /*4510*/  F2FP.SATFINITE.E4M3.F32.PACK_AB_MERGE_C R8, R25, R8, RZ ;  /* 0x000000081908723e */ /* 0x000fe200048070ff */
[----:B------:R-:W-:-:S02]  /*4520*/  HADD2.F32 R27, -RZ, R10.H0_H0 ;  /* 0x2000000aff1b7230 */ /* 0x000fc40000004100 */
[----:B------:R-:W-:Y:S01]  /*4530*/  FFMA.FTZ R93, R77, R80, R88 ;  /* 0x000000504d5d7223 */ /* 0x000fe20000010058 */
[----:B------:R-:W-:Y:S01]  /*4540*/  HADD2.F32 R28, -RZ, R30.H0_H0 ;  /* 0x2000001eff1c7230 */ /* 0x000fe20000004100 */
[----:B------:R-:W-:Y:S01]  /*4550*/  F2FP.SATFINITE.E4M3.F32.PACK_AB_MERGE_C R8, R85, R26, R8 ;  /* 0x0000001a5508723e */ /* 0x000fe20004807008 */
[----:B------:R-:W-:Y:S02]  /*4560*/  HADD2.F32 R79, -RZ, R76.H1_H1 ;  /* 0x3000004cff4f7230 */ /* 0x000fe40000004100 */
[----:B------:R-:W-:Y:S01]  /*4570*/  FMUL.FTZ R81, R27, R78 ;  /* 0x0000004e1b517220 */ /* 0x000fe20000410000 */
[----:B------:R-:W-:Y:S01]  /*4580*/  HADD2.F32 R10, -RZ, R10.H1_H1 ;  /* 0x3000000aff0a7230 */ /* 0x000fe20000004100 */
[----:B------:R-:W-:Y:S01]  /*4590*/  F2FP.SATFINITE.E4M3.F32.PACK_AB_MERGE_C R15, R24, R15, RZ ;  /* 0x0000000f180f723e */ /* 0x000fe200048070ff */
[----:B------:R-:W-:Y:S01]  /*45a0*/  HADD2.F32 R30, -RZ, R30.H1_H1 ;  /* 0x3000001eff1e7230 */ /* 0x000fe20000004100 */
[----:B------:R-:W-:Y:S01]  /*45b0*/  F2FP.F16.E4M3.UNPACK_B R25, R29 ;  /* 0x0000001dff19723e */ /* 0x000fe200020006ff */
[--C-:B------:R-:W-:Y:S01]  /*45c0*/  HADD2.F32 R76, -RZ, R74.reuse.H0_H0 ;  /* 0x2000004aff4c7230 */ /* 0x100fe20000004100 */
[----:B------:R-:W-:Y:S01]  /*45d0*/  F2FP.F16.E4M3.UNPACK_B R26, R7 ;  /* 0x00000007ff1a723e */ /* 0x000fe200020006ff */
[----:B------:R-:W-:-:S02]  /*45e0*/  HADD2.F32 R77, -RZ, R74.H1_H1 ;  /* 0x3000004aff4d7230 */ /* 0x000fc40000004100 */
[----:B------:R-:W-:Y:S01]  /*45f0*/  FMUL.FTZ R74, R28, R78 ;  /* 0x0000004e1c4a7220 */ /* 0x000fe20000410000 */
[----:B------:R-:W-:Y:S01]  /*4600*/  F2FP.F16.E4M3.UNPACK_B R24, R9 ;  /* 0x00000009ff18723e */ /* 0x000fe200020006ff */
[-C--:B------:R-:W-:Y:S01]  /*4610*/  FMUL.FTZ R87, R30, R79.reuse ;  /* 0x0000004f1e577220 */ /* 0x080fe20000410000 */
[----:B------:R-:W-:Y:S01]  /*4620*/  FMUL.FTZ R89, R10, R79 ;  /* 0x0000004f0a597220 */ /* 0x000fe20000410000 */
[-C--:B------:R-:W-:Y:S01]  /*4630*/  FFMA.FTZ R79, R27, R76.reuse, -R74 ;  /* 0x0000004c1b4f7223 */ /* 0x080fe2000001084a */
[----:B------:R-:W-:Y:S01]  /*4640*/  FFMA.FTZ R81, R28, R76, R81 ;  /* 0x0000004c1c517223 */ /* 0x000fe20000010051 */
[----:B------:R-:W-:Y:S01]  /*4650*/  F2FP.SATFINITE.E4M3.F32.PACK_AB_MERGE_C R28, R84, R83, R15 ;  /* 0x00000053541c723e */ /* 0x000fe2000480700f */
[----:B------:R-:W-:Y:S01]  /*4660*/  HADD2.F32 R27, -RZ, R25.H0_H0 ;  /* 0x20000019ff1b7230 */ /* 0x000fe20000004100 */
[----:B------:R-:W-:Y:S01]  /*4670*/  F2FP.F16.E4M3.UNPACK_B R74, R6 ;  /* 0x00000006ff4a723e */ /* 0x000fe200020006ff */
[----:B------:R-:W-:Y:S02]  /*4680*/  HADD2.F32 R78, -RZ, R26.H0_H0 ;  /* 0x2000001aff4e7230 */ /* 0x000fe40000004100 */
[----:B------:R-:W-:Y:S01]  /*4690*/  FFMA.FTZ R10, R10, R77, -R87 ;  /* 0x0000004d0a0a7223 */ /* 0x000fe20000010857 */
[----:B------:R-:W-:-:S02]  /*46a0*/  HADD2.F32 R15, -RZ, R24.H0_H0 ;  /* 0x20000018ff0f7230 */ /* 0x000fc40000004100 */
[----:B------:R-:W-:Y:S01]  /*46b0*/  FFMA.FTZ R30, R30, R77, R89 ;  /* 0x0000004d1e1e7223 */ /* 0x000fe20000010059 */
[----:B------:R-:W-:Y:S02]  /*46c0*/  HADD2.F32 R76, -RZ, R74.H0_H0 ;  /* 0x2000004aff4c7230 */ /* 0x000fe40000004100 */
[-C--:B------:R-:W-:Y:S01]  /*46d0*/  FMUL.FTZ R80, R27, R78.reuse ;  /* 0x0000004e1b507220 */ /* 0x080fe20000410000 */
[----:B------:R-:W-:Y:S02]  /*46e0*/  HADD2.F32 R77, -RZ, R26.H1_H1 ;  /* 0x3000001aff4d7230 */ /* 0x000fe40000004100 */
[C---:B------:R-:W-:Y:S01]  /*46f0*/  FMUL.FTZ R78, R15.reuse, R78 ;  /* 0x0000004e0f4e7220 */ /* 0x040fe20000410000 */
[----:B------:R-:W-:Y:S02]  /*4700*/  HADD2.F32 R25, -RZ, R25.H1_H1 ;  /* 0x30000019ff197230 */ /* 0x000fe40000004100 */
[----:B------:R-:W-:Y:S01]  /*4710*/  FFMA.FTZ R15, R15, R76, -R80 ;  /* 0x0000004c0f0f7223 */ /* 0x000fe20000010850 */
[----:B------:R-:W-:-:S02]  /*4720*/  HADD2.F32 R26, -RZ, R24.H1_H1 ;  /* 0x30000018ff1a7230 */ /* 0x000fc40000004100 */
[----:B------:R-:W-:Y:S01]  /*4730*/  FFMA.FTZ R24, R27, R76, R78 ;  /* 0x0000004c1b187223 */ /* 0x000fe2000001004e */
[----:B------:R-:W-:Y:S02]  /*4740*/  HADD2.F32 R74, -RZ, R74.H1_H1 ;  /* 0x3000004aff4a7230 */ /* 0x000fe40000004100 */
[C---:B------:R-:W-:Y:S01]  /*4750*/  FMUL.FTZ R27, R25.reuse, R77 ;  /* 0x0000004d191b7220 */ /* 0x040fe20000410000 */
[----:B------:R-:W-:Y:S01]  /*4760*/  F2FP.F16.E4M3.UNPACK_B R29, R29.H1 ;  /* 0x0000001dff1d723e */ /* 0x000fe200030006ff */
[C---:B------:R-:W-:Y:S01]  /*4770*/  FMUL.FTZ R78, R26.reuse, R77 ;  /* 0x0000004d1a4e7220 */ /* 0x040fe20000410000 */
[----:B------:R-:W-:Y:S01]  /*4780*/  F2FP.F16.E4M3.UNPACK_B R76, R7.H1 ;  /* 0x00000007ff4c723e */ /* 0x000fe200030006ff */
[-C--:B------:R-:W-:Y:S01]  /*4790*/  FFMA.FTZ R26, R26, R74.reuse, -R27 ;  /* 0x0000004a1a1a7223 */ /* 0x080fe2000001081b */
[----:B------:R-:W-:Y:S01]  /*47a0*/  F2FP.F16.E4M3.UNPACK_B R9, R9.H1 ;  /* 0x00000009ff09723e */ /* 0x000fe200030006ff */
[----:B------:R-:W-:Y:S01]  /*47b0*/  FFMA.FTZ R7, R25, R74, R78 ;  /* 0x0000004a19077223 */ /* 0x000fe2000001004e */
[----:B------:R-:W-:Y:S01]  /*47c0*/  F2FP.SATFINITE.E4M3.F32.PACK_AB_MERGE_C R82, R93, R82, RZ ;  /* 0x000000525d52723e */ /* 0x000fe200048070ff */
[----:B------:R-:W-:Y:S01]  /*47d0*/  HADD2.F32 R27, -RZ, R29.H0_H0 ;  /* 0x2000001dff1b7230 */ /* 0x000fe20000004100 */
[----:B------:R-:W-:Y:S01]  /*47e0*/  F2FP.F16.E4M3.UNPACK_B R6, R6.H1 ;  /* 0x00000006ff06723e */ /* 0x000fe200030006ff */
[----:B------:R-:W-:Y:S01]  /*47f0*/  HADD2.F32 R78, -RZ, R76.H0_H0 ;  /* 0x2000004cff4e7230 */ /* 0x000fe20000004100 */
[----:B------:R-:W-:Y:S01]  /*4800*/  F2FP.SATFINITE.E4M3.F32.PACK_AB_MERGE_C R30, R30, R81, R82 ;  /* 0x000000511e1e723e */ /* 0x000fe20004807052 */
[----:B------:R-:W-:Y:S01]  /*4810*/  HADD2.F32 R25, -RZ, R9.H0_H0 ;  /* 0x20000009ff197230 */ /* 0x000fe20000004100 */
[----:B------:R-:W-:Y:S01]  /*4820*/  F2FP.SATFINITE.E4M3.F32.PACK_AB_MERGE_C R86, R91, R86, RZ ;  /* 0x000000565b56723e */ /* 0x000fe200048070ff */
[----:B------:R-:W-:-:S02]  /*4830*/  HADD2.F32 R29, -RZ, R29.H1_H1 ;  /* 0x3000001dff1d7230 */ /* 0x000fc40000004100 */
[-C--:B------:R-:W-:Y:S01]  /*4840*/  FMUL.FTZ R82, R27, R78.reuse ;  /* 0x0000004e1b527220 */ /* 0x080fe20000410000 */
[----:B------:R-:W-:Y:S02]  /*4850*/  HADD2.F32 R80, -RZ, R76.H1_H1 ;  /* 0x3000004cff507230 */ /* 0x000fe40000004100 */
[----:B------:R-:W-:Y:S01]  /*4860*/  FMUL.FTZ R78, R25, R78 ;  /* 0x0000004e194e7220 */ /* 0x000fe20000410000 */
[--C-:B------:R-:W-:Y:S01]  /*4870*/  HADD2.F32 R74, -RZ, R6.reuse.H0_H0 ;  /* 0x20000006ff4a7230 */ /* 0x100fe20000004100 */
[----:B------:R-:W-:Y:S01]  /*4880*/  F2FP.SATFINITE.E4M3.F32.PACK_AB_MERGE_C R10, R10, R79, R86 ;  /* 0x0000004f0a0a723e */ /* 0x000fe20004807056 */
[----:B------:R-:W-:Y:S01]  /*4890*/  HADD2.F32 R9, -RZ, R9.H1_H1 ;  /* 0x30000009ff097230 */ /* 0x000fe20000004100 */
[----:B------:R-:W-:Y:S01]  /*48a0*/  F2FP.F16.E4M3.UNPACK_B R79, R5.H1 ;  /* 0x00000005ff4f723e */ /* 0x000fe200030006ff */
[----:B------:R-:W-:Y:S02]  /*48b0*/  HADD2.F32 R76, -RZ, R6.H1_H1 ;  /* 0x30000006ff4c7230 */ /* 0x000fe40000004100 */
[----:B------:R-:W-:Y:S01]  /*48c0*/  FMUL.FTZ R6, R29, R80 ;  /* 0x000000501d067220 */ /* 0x000fe20000410000 */
[-C--:B------:R-:W-:Y:S01]  /*48d0*/  FFMA.FTZ R83, R27, R74.reuse, R78 ;  /* 0x0000004a1b537223 */ /* 0x080fe2000001004e */
[----:B------:R-:W-:Y:S01]  /*48e0*/  F2FP.F16.E4M3.UNPACK_B R27, R31 ;  /* 0x0000001fff1b723e */ /* 0x000fe200020006ff */
[----:B------:R-:W-:Y:S01]  /*48f0*/  FFMA.FTZ R82, R25, R74, -R82 ;  /* 0x0000004a19527223 */ /* 0x000fe20000010852 */
[C---:B------:R-:W-:Y:S01]  /*4900*/  FFMA.FTZ R85, R9.reuse, R76, -R6 ;  /* 0x0000004c09557223 */ /* 0x040fe20000010806 */
[----:B------:R-:W-:Y:S01]  /*4910*/  F2FP.F16.E4M3.UNPACK_B R6, R11 ;  /* 0x0000000bff06723e */ /* 0x000fe200020006ff */
[----:B------:R-:W-:Y:S01]  /*4920*/  FMUL.FTZ R80, R9, R80 ;  /* 0x0000005009507220 */ /* 0x000fe20000410000 */
[----:B------:R-:W-:Y:S01]  /*4930*/  F2FP.F16.E4M3.UNPACK_B R31, R31.H1 ;  /* 0x0000001fff1f723e */ /* 0x000fe200030006ff */
[----:B------:R-:W-:Y:S01]  /*4940*/  HADD2.F32 R81, -RZ, R79.H0_H0 ;  /* 0x2000004fff517230 */ /* 0x000fe20000004100 */
[----:B------:R-:W-:Y:S01]  /*4950*/  F2FP.F16.E4M3.UNPACK_B R11, R11.H1 ;  /* 0x0000000bff0b723e */ /* 0x000fe200030006ff */
[----:B------:R-:W-:Y:S01]  /*4960*/  FFMA.FTZ R84, R29, R76, R80 ;  /* 0x0000004c1d547223 */ /* 0x000fe20000010050 */
[----:B------:R-:W-:Y:S01]  /*4970*/  F2FP.F16.E4M3.UNPACK_B R78, R5 ;  /* 0x00000005ff4e723e */ /* 0x000fe200020006ff */
[----:B------:R-:W-:Y:S01]  /*4980*/  HADD2.F32 R29, -RZ, R27.H0_H0 ;  /* 0x2000001bff1d7230 */ /* 0x000fe20000004100 */
[-C--:B------:R-:W-:Y:S01]  /*4990*/  F2FP.F16.E4M3.UNPACK_B R5, R4.reuse ;  /* 0x00000004ff05723e */ /* 0x080fe200020006ff */
[----:B------:R-:W-:Y:S01]  /*49a0*/  HADD2.F32 R25, -RZ, R11.H0_H0 ;  /* 0x2000000bff197230 */ /* 0x000fe20000004100 */
[----:B------:R-:W-:Y:S01]  /*49b0*/  F2FP.F16.E4M3.UNPACK_B R74, R4.H1 ;  /* 0x00000004ff4a723e */ /* 0x000fe200030006ff */
[----:B------:R-:W-:Y:S01]  /*49c0*/  HADD2.F32 R4, -RZ, R31.H0_H0 ;  /* 0x2000001fff047230 */ /* 0x000fe20000004100 */
[----:B------:R-:W-:Y:S01]  /*49d0*/  F2FP.SATFINITE.E4M3.F32.PACK_AB_MERGE_C R82, R85, R82, RZ ;  /* 0x000000525552723e */ /* 0x000fe200048070ff */
[----:B------:R-:W-:Y:S01]  /*49e0*/  HADD2.F32 R80, -RZ, R78.H0_H0 ;  /* 0x2000004eff507230 */ /* 0x000fe20000004100 */
[----:B------:R-:W-:Y:S01]  /*49f0*/  F2FP.SATFINITE.E4M3.F32.PACK_AB_MERGE_C R83, R84, R83, RZ ;  /* 0x000000535453723e */ /* 0x000fe200048070ff */
[----:B------:R-:W-:-:S02]  /*4a00*/  HADD2.F32 R77, -RZ, R74.H0_H0 ;  /* 0x2000004aff4d7230 */ /* 0x000fc40000004100 */
[CC--:B------:R-:W-:Y:S01]  /*4a10*/  FMUL.FTZ R88, R4.reuse, R81.reuse ;  /* 0x0000005104587220 */ /* 0x0c0fe20000410000 */
[----:B------:R-:W-:Y:S02]  /*4a20*/  HADD2.F32 R9, -RZ, R6.H0_H0 ;  /* 0x20000006ff097230 */ /* 0x000fe40000004100 */
[----:B------:R-:W-:Y:S01]  /*4a30*/  FMUL.FTZ R81, R25, R81 ;  /* 0x0000005119517220 */ /* 0x000fe20000410000 */
[----:B------:R-:W-:Y:S02]  /*4a40*/  HADD2.F32 R76, -RZ, R5.H0_H0 ;  /* 0x20000005ff4c7230 */ /* 0x000fe40000004100 */
[-C--:B------:R-:W-:Y:S01]  /*4a50*/  FMUL.FTZ R86, R29, R80.reuse ;  /* 0x000000501d567220 */ /* 0x080fe20000410000 */
[----:B------:R-:W-:Y:S02]  /*4a60*/  HADD2.F32 R31, -RZ, R31.H1_H1 ;  /* 0x3000001fff1f7230 */ /* 0x000fe40000004100 */
[----:B------:R-:W-:Y:S01]  /*4a70*/  FFMA.FTZ R81, R4, R77, R81 ;  /* 0x0000004d04517223 */ /* 0x000fe20000010051 */
[----:B------:R-:W-:Y:S01]  /*4a80*/  FMUL.FTZ R80, R9, R80 ;  /* 0x0000005009507220 */ /* 0x000fe20000410000 */
[----:B------:R-:W-:-:S02]  /*4a90*/  HADD2.F32 R4, -RZ, R79.H1_H1 ;  /* 0x3000004fff047230 */ /* 0x000fc40000004100 */
[-C--:B------:R-:W-:Y:S01]  /*4aa0*/  FFMA.FTZ R86, R9, R76.reuse, -R86 ;  /* 0x0000004c09567223 */ /* 0x080fe20000010856 */
[----:B------:R-:W-:Y:S02]  /*4ab0*/  HADD2.F32 R11, -RZ, R11.H1_H1 ;  /* 0x3000000bff0b7230 */ /* 0x000fe40000004100 */
[----:B------:R-:W-:Y:S01]  /*4ac0*/  FFMA.FTZ R80, R29, R76, R80 ;  /* 0x0000004c1d507223 */ /* 0x000fe20000010050 */
[----:B------:R-:W-:Y:S02]  /*4ad0*/  HADD2.F32 R27, -RZ, R27.H1_H1 ;  /* 0x3000001bff1b7230 */ /* 0x000fe40000004100 */
[-C--:B------:R-:W-:Y:S01]  /*4ae0*/  FMUL.FTZ R76, R31, R4.reuse ;  /* 0x000000041f4c7220 */ /* 0x080fe20000410000 */
[----:B------:R-:W-:Y:S02]  /*4af0*/  HADD2.F32 R78, -RZ, R78.H1_H1 ;  /* 0x3000004eff4e7230 */ /* 0x000fe40000004100 */
[----:B------:R-:W-:Y:S01]  /*4b00*/  FMUL.FTZ R4, R11, R4 ;  /* 0x000000040b047220 */ /* 0x000fe20000410000 */
[----:B------:R-:W-:-:S02]  /*4b10*/  HADD2.F32 R74, -RZ, R74.H1_H1 ;  /* 0x3000004aff4a7230 */ /* 0x000fc40000004100 */
[----:B------:R-:W-:Y:S01]  /*4b20*/  FFMA.FTZ R88, R25, R77, -R88 ;  /* 0x0000004d19587223 */ /* 0x000fe20000010858 */
[----:B------:R-:W-:Y:S02]  /*4b30*/  HADD2.F32 R6, -RZ, R6.H1_H1 ;  /* 0x30000006ff067230 */ /* 0x000fe40000004100 */
[----:B------:R-:W-:Y:S01]  /*4b40*/  FMUL.FTZ R9, R27, R78 ;  /* 0x0000004e1b097220 */ /* 0x000fe20000410000 */
[----:B------:R-:W-:Y:S02]  /*4b50*/  HADD2.F32 R5, -RZ, R5.H1_H1 ;  /* 0x30000005ff057230 */ /* 0x000fe40000004100 */
[-C--:B------:R-:W-:Y:S01]  /*4b60*/  FFMA.FTZ R11, R11, R74.reuse, -R76 ;  /* 0x0000004a0b0b7223 */ /* 0x080fe2000001084c */
[----:B------:R-:W-:Y:S01]  /*4b70*/  FFMA.FTZ R4, R31, R74, R4 ;  /* 0x0000004a1f047223 */ /* 0x000fe20000010004 */
[----:B------:R-:W-:Y:S01]  /*4b80*/  FMUL.FTZ R78, R6, R78 ;  /* 0x0000004e064e7220 */ /* 0x000fe20000410000 */
[----:B------:R-:W-:Y:S01]  /*4b90*/  F2FP.SATFINITE.E4M3.F32.PACK_AB_MERGE_C R15, R26, R15, R82 ;  /* 0x0000000f1a0f723e */ /* 0x000fe20004807052 */
[-C--:B------:R-:W-:Y:S01]  /*4ba0*/  FFMA.FTZ R9, R6, R5.reuse, -R9 ;  /* 0x0000000506097223 */ /* 0x080fe20000010809 */
[----:B------:R-:W-:Y:S01]  /*4bb0*/  F2FP.SATFINITE.E4M3.F32.PACK_AB_MERGE_C R11, R11, R88, RZ ;  /* 0x000000580b0b723e */ /* 0x000fe200048070ff */
[----:B------:R-:W-:Y:S01]  /*4bc0*/  FFMA.FTZ R5, R27, R5, R78 ;  /* 0x000000051b057223 */ /* 0x000fe2000001004e */
[----:B------:R-:W-:-:S02]  /*4bd0*/  F2FP.SATFINITE.E4M3.F32.PACK_AB_MERGE_C R4, R4, R81, RZ ;  /* 0x000000510404723e */ /* 0x000fc400048070ff */
[----:B------:R-:W-:Y:S01]  /*4be0*/  F2FP.SATFINITE.E4M3.F32.PACK_AB_MERGE_C R11, R9, R86, R11 ;  /* 0x00000056090b723e */ /* 0x000fe2000480700b */
[----:B------:R-:W-:Y:S01]  /*4bf0*/  IMAD.MOV.U32 R9, RZ, RZ, R15 ;  /* 0x000000ffff097224 */ /* 0x000fe200078e000f */
[----:B------:R-:W-:Y:S02]  /*4c00*/  F2FP.SATFINITE.E4M3.F32.PACK_AB_MERGE_C R29, R7, R24, R83 ;  /* 0x00000018071d723e */ /* 0x000fe40004807053 */
[----:B------:R-:W-:-:S07]  /*4c10*/  F2FP.SATFINITE.E4M3.F32.PACK_AB_MERGE_C R31, R5, R80, R4 ;  /* 0x00000050051f723e */ /* 0x000fce0004807004 */
.L_x_1404:
[----:B------:R-:W-:Y:S05]  /*4c20*/  BSYNC B1 ;  /* 0x0000000000017941 */ /* 0x000fea0003800000 */
.L_x_1403:
[----:B-1----:R1:W-:Y:S01]  /*4c30*/  ST.E.128 desc[UR40][R2.64], R8 ;  /* 0x0000000802007985 */ /* 0x0023e2000c101d28 */
[----:B------:R-:W-:-:S13]  /*4c40*/  ISETP.GE.AND P3, PT, R13, R12, PT ;  /* 0x0000000c0d00720c */ /* 0x000fda0003f66270 */
[----:B------:R-:W-:Y:S05]  /*4c50*/  @P3 BRA `(.L_x_1392) ;  /* 0x0000000000f03947 */ /* 0x000fea0003800000 */
[----:B------:R-:W-:-:S04]  /*4c60*/  IADD3 R14, P3, R14, R13, RZ ;  /* 0x0000000d0e0e7210 */ /* 0x000fc80007f7e0ff */
[----:B------:R-:W-:-:S05]  /*4c70*/  LEA.HI.X.SX32 R15, R13, R0, 0x1, P3 ;  /* 0x000000000d0f7211 */ /* 0x000fca00018f0eff */
[----:B--2---:R2:W-:Y:S01]  /*4c80*/  ST.E.128 desc[UR40][R14.64], R28 ;  /* 0x0000001c0e007985 */ /* 0x0045e2000c101d28 */
[----:B------:R-:W-:Y:S05]  /*4c90*/  BRA `(.L_x_1392) ;  /* 0x0000000000e07947 */ /* 0x000fea0003800000 */
.L_x_1384:
[----:B------:R-:W2:Y:S02]  /*4ca0*/  LDL R0, [R1+0x10] ;  /* 0x0000100001007983 */ /* 0x000ea40000100800 */
[----:B--2---:R-:W-:-:S13]  /*4cb0*/  ISETP.NE.AND P4, PT, R0, 0x3, PT ;  /* 0x000000030000780c */ /* 0x004fda0003f85270 */
[----:B------:R-:W-:Y:S05]  /*4cc0*/  @!P4 BRA `(.L_x_1405) ;  /* 0x000000000004c947 */ /* 0x000fea0003800000 */
[----:B------:R-:W-:Y:S01]  /*4cd0*/  BPT.TRAP 0x1 ;  /* 0x000000040000795c */ /* 0x000fe20000300000 */
.L_x_1405:
[----:B------:R-:W2:Y:S01]  /*4ce0*/  LDL R0, [R1+0x24] ;  /* 0x0000240001007983 */ /* 0x000ea20000100800 */
[----:B------:R-:W-:Y:S01]  /*4cf0*/  IMAD R50, R157, 0x8, R22 ;  /* 0x000000089d327824 */ /* 0x000fe200078e0216 */
[----:B------:R-:W-:Y:S01]  /*4d00*/  BSSY B1, `(.L_x_1406) ;  /* 0x0000005000017945 */ /* 0x000fe20003800000 */
[----:B------:R-:W-:Y:S02]  /*4d10*/  SHF.R.S32.HI R71, RZ, 0x1f, R69 ;  /* 0x0000001fff477819 */ /* 0x000fe40000011445 */
[----:B--2---:R-:W-:-:S04]  /*4d20*/  SHF.L.U32 R75, R0, 0x1f, RZ ;  /* 0x0000001f004b7819 */ /* 0x004fc800000006ff */
[----:B------:R-:W0:Y:S02]  /*4d30*/  SYNCS.PHASECHK.TRANS64.TRYWAIT P3, [R50+URZ+0x13290], R75 ;  /* 0x0132904b320075a7 */ /* 0x000e24000806017f */
[----:B0-----:R-:W-:Y:S05]  /*4d40*/  @!P3 BRA `(.L_x_1407) ;  /* 0x000001f000b8b947 */ /* 0x001fea0003800000 */
.L_x_1718:
[----:B------:R-:W-:Y:S05]  /*4d50*/  BSYNC B1 ;  /* 0x0000000000017941 */ /* 0x000fea0003800000 */
.L_x_1406:
[----:B------:R-:W2:Y:S01]  /*4d60*/  LDL R6, [R1+0x8] ;  /* 0x0000080001067983 */ /* 0x000ea20000100800 */
[----:B------:R-:W-:Y:S01]  /*4d70*/  ULDC.64 UR4, c[0x0][0x300] ;  /* 0x0000c00000047ab9 */ /* 0x000fe20000000a00 */
[----:B-----5:R-:W-:Y:S01]  /*4d80*/  SHF.R.S32.HI R72, RZ, 0x1f, R68 ;  /* 0x0000001fff487819 */ /* 0x020fe20000011444 */
[----:B------:R-:W-:Y:S01]  /*4d90*/  IMAD R0, R71, UR4, RZ ;  /* 0x0000000447007c24 */ /* 0x000fe2000f8e02ff */
[----:B------:R-:W1:Y:S01]  /*4da0*/  S2R R4, SR_TID.X ;  /* 0x0000000000047919 */ /* 0x000e620000002100 */
[----:B------:R-:W-:Y:S01]  /*4db0*/  IMAD.WIDE.U32 R2, R69, UR4, RZ ;  /* 0x0000000445027c25 */ /* 0x000fe2000f8e00ff */
[----:B------:R-:W-:-:S03]  /*4dc0*/  ULDC.64 UR6, c[0x0][0x2e8] ;  /* 0x0000ba0000067ab9 */ /* 0x000fc60000000a00 */
        /* <DEDUP_REMOVED lines=10> */
[----:B--2---:R-:W-:Y:S01]  /*4e70*/  IMAD.WIDE.U32 R2, R6, UR4, R2 ;  /* 0x0000000406027c25 */ /* 0x004fe2000f8e0002 */
[----:B------:R-:W-:-:S03]  /*4e80*/  UMOV UR4, 0xffffffff ;  /* 0xffffffff00047882 */ /* 0x000fc60000000000 */
[----:B------:R-:W-:Y:S01]  /*4e90*/  IMAD R13, R6, UR5, R3 ;  /* 0x00000005060d7c24 */ /* 0x000fe2000f8e0203 */
[----:B------:R-:W-:Y:S01]  /*4ea0*/  IADD3 R0, P3, R2, UR6, RZ ;  /* 0x0000000602007c10 */ /* 0x000fe2000ff7e0ff */
[C---:B-1----:R-:W-:Y:S02]  /*4eb0*/  VIADD R6, R4.reuse, 0xffffff80 ;  /* 0xffffff8004067836 */ /* 0x042fe40000000000 */
[----:B------:R-:W-:Y:S01]  /*4ec0*/  VIADD R4, R4, 0xffffff80 ;  /* 0xffffff8004047836 */ /* 0x000fe20000000000 */
[----:B------:R-:W-:-:S04]  /*4ed0*/  IADD3.X R13, R13, UR7, RZ, P3, !PT ;  /* 0x000000070d0d7c10 */ /* 0x000fc80009ffe4ff */
[----:B------:R-:W-:-:S04]  /*4ee0*/  LEA.HI R4, R4, R6, RZ, 0x1 ;  /* 0x0000000604047211 */ /* 0x000fc800078f08ff */
[----:B------:R-:W-:-:S04]  /*4ef0*/  SHF.R.S32.HI R4, RZ, 0x1, R4 ;  /* 0x00000001ff047819 */ /* 0x000fc80000011404 */
[----:B------:R-:W-:Y:S01]  /*4f00*/  ISETP.GT.AND P3, PT, R73, R4, PT ;  /* 0x000000044900720c */ /* 0x000fe20003f64270 */
[----:B------:R-:W-:-:S12]  /*4f10*/  BRA.DIV UR4, `(.L_x_1408) ;  /* 0x000001f204587947 */ /* 0x000fd8000b800000 */
[----:B------:R1:W2:Y:S04]  /*4f20*/  SHFL.IDX PT, R3, R13, RZ, 0x1e1f ;  /* 0x001e1fff0d037589 */ /* 0x0002a800000e0000 */
[----:B------:R1:W3:Y:S02]  /*4f30*/  SHFL.IDX PT, R14, R0, RZ, 0x1e1f ;  /* 0x001e1fff000e7589 */ /* 0x0002e400000e0000 */
.L_x_1722:
[----:B------:R-:W-:Y:S05]  /*4f40*/  @!P3 BRA `(.L_x_1392) ;  /* 0x000000000034b947 */ /* 0x000fea0003800000 */
[----:B------:R-:W4:Y:S01]  /*4f50*/  LDL R2, [R1+0x20] ;  /* 0x0000200001027983 */ /* 0x000f220000100800 */
[----:B------:R-:W-:-:S03]  /*4f60*/  ULDC UR4, c[0x0][0x2f4] ;  /* 0x0000bd0000047ab9 */ /* 0x000fc60000000800 */
[----:B-1----:R-:W5:Y:S01]  /*4f70*/  LDL R0, [R1+0x3c] ;  /* 0x00003c0001007983 */ /* 0x002f620000100800 */
[----:B------:R-:W-:-:S13]  /*4f80*/  ISETP.GE.AND P3, PT, R18, UR4, PT ;  /* 0x0000000412007c0c */ /* 0x000fda000bf66270 */
[----:B------:R-:W1:Y:S01]  /*4f90*/  @!P3 LDS.128 R4, [R70+0xe000] ;  /* 0x00e000004604b984 */ /* 0x000e620000000c00 */
[----:B---3--:R-:W-:-:S05]  /*4fa0*/  @!P3 IADD3 R12, P5, R18, R14, RZ ;  /* 0x0000000e120cb210 */ /* 0x008fca0007fbe0ff */
[----:B--2---:R-:W-:-:S05]  /*4fb0*/  @!P3 IMAD.X R13, R3, 0x1, R19, P5 ;  /* 0x00000001030db824 */ /* 0x004fca00028e0613 */
[----:B-1----:R-:W-:Y:S01]  /*4fc0*/  @!P3 ST.E.128 desc[UR40][R12.64], R4 ;  /* 0x000000040c00b985 */ /* 0x002fe2000c101d28 */
[----:B----4-:R-:W-:-:S13]  /*4fd0*/  ISETP.GE.AND P5, PT, R2, UR4, PT ;  /* 0x0000000402007c0c */ /* 0x010fda000bfa6270 */
[----:B------:R-:W1:Y:S01]  /*4fe0*/  @!P5 LDS.128 R8, [R67+0xe000] ;  /* 0x00e000004308d984 */ /* 0x000e620000000c00 */
[----:B------:R-:W-:-:S05]  /*4ff0*/  @!P5 IADD3 R14, P6, R2, R14, RZ ;  /* 0x0000000e020ed210 */ /* 0x000fca0007fde0ff */
[----:B-----5:R-:W-:-:S05]  /*5000*/  @!P5 IMAD.X R15, R3, 0x1, R0, P6 ;  /* 0x00000001030fd824 */ /* 0x020fca00030e0600 */
[----:B-1----:R4:W-:Y:S03]  /*5010*/  @!P5 ST.E.128 desc[UR40][R14.64], R8 ;  /* 0x000000080e00d985 */ /* 0x0029e6000c101d28 */
.L_x_1392:
[----:B------:R-:W-:Y:S05]  /*5020*/  BSYNC B0 ;  /* 0x0000000000007941 */ /* 0x000fea0003800000 */
.L_x_1383:
[----:B-12---:R-:W1:Y:S01]  /*5030*/  S2R R0, SR_TID.X ;  /* 0x0000000000007919 */ /* 0x006e620000002100 */
        /* <DEDUP_REMOVED lines=15> */
.L_x_1410:
[----:B------:R-:W-:Y:S05]  /*5130*/  BSYNC B0 ;  /* 0x0000000000007941 */ /* 0x000fea0003800000 */
.L_x_1409:
[----:B------:R-:W1:Y:S01]  /*5140*/  SYNCS.PHASECHK.TRANS64.TRYWAIT P4, [R50+URZ+0x132b0], R75 ;  /* 0x0132b04b320075a7 */ /* 0x000e62000808017f */
[----:B------:R-:W-:Y:S04]  /*5150*/  BSSY B0, `(.L_x_1411) ;  /* 0x0000002000007945 */ /* 0x000fe80003800000 */
[----:B-1----:R-:W-:Y:S05]  /*5160*/  @!P4 BRA `(.L_x_1412) ;  /* 0x000001f00008c947 */ /* 0x002fea0003800000 */
.L_x_1723:
[----:B------:R-:W-:Y:S05]  /*5170*/  BSYNC B0 ;  /* 0x0000000000007941 */ /* 0x000fea0003800000 */
.L_x_1411:
[----:B0-----:R-:W5:Y:S01]  /*5180*/  LDL R6, [R1+0x8] ;  /* 0x0000080001067983 */ /* 0x001f620000100800 */
[----:B------:R-:W-:Y:S01]  /*5190*/  ULDC.64 UR4, c[0x0][0x328] ;  /* 0x0000ca0000047ab9 */ /* 0x000fe20000000a00 */
[----:B------:R-:W-:Y:S01]  /*51a0*/  ULDC.64 UR6, c[0x0][0x318] ;  /* 0x0000c60000067ab9 */ /* 0x000fe20000000a00 */
[----:B--2---:R-:W-:Y:S01]  /*51b0*/  IMAD R0, R71, UR4, RZ ;  /* 0x0000000447007c24 */ /* 0x004fe2000f8e02ff */
[----:B------:R-:W0:Y:S01]  /*51c0*/  S2R R4, SR_TID.X ;  /* 0x0000000000047919 */ /* 0x000e220000002100 */
[C---:B---3--:R-:W-:Y:S01]  /*51d0*/  IMAD.WIDE.U32 R2, R69.reuse, UR4, RZ ;  /* 0x0000000445027c25 */ /* 0x048fe2000f8e00ff */
[----:B------:R-:W-:Y:S03]  /*51e0*/  BSSY B0, `(.L_x_1413) ;  /* 0x0000022000007945 */ /* 0x000fe60003800000 */
[----:B------:R-:W-:Y:S01]  /*51f0*/  IMAD R69, R69, UR5, R0 ;  /* 0x0000000545457c24 */ /* 0x000fe2000f8e0200 */
[----:B------:R-:W-:-:S02]  /*5200*/  ULDC.64 UR4, c[0x0][0x338] ;  /* 0x0000ce0000047ab9 */ /* 0x000fc40000000a00 */
[----:B------:R-:W-:Y:S02]  /*5210*/  IMAD R5, R72, UR4, RZ ;  /* 0x0000000448057c24 */ /* 0x000fe4000f8e02ff */
[----:B------:R-:W-:Y:S02]  /*5220*/  IMAD.IADD R3, R3, 0x1, R69 ;  /* 0x0000000103037824 */ /* 0x000fe400078e0245 */
[C---:B------:R-:W-:Y:S02]  /*5230*/  IMAD R5, R68.reuse, UR5, R5 ;  /* 0x0000000544057c24 */ /* 0x040fe4000f8e0205 */
[----:B------:R-:W-:Y:S01]  /*5240*/  IMAD.WIDE.U32 R68, R68, UR4, R2 ;  /* 0x0000000444447c25 */ /* 0x000fe2000f8e0002 */
[----:B------:R-:W-:-:S03]  /*5250*/  ULDC.64 UR4, c[0x0][0x330] ;  /* 0x0000cc0000047ab9 */ /* 0x000fc60000000a00 */
[----:B------:R-:W-:Y:S02]  /*5260*/  IMAD.IADD R69, R69, 0x1, R5 ;  /* 0x0000000145457824 */ /* 0x000fe400078e0205 */
[----:B-----5:R-:W-:-:S04]  /*5270*/  IMAD.WIDE.U32 R2, R6, UR4, R68 ;  /* 0x0000000406027c25 */ /* 0x020fc8000f8e0044 */
[----:B------:R-:W-:Y:S01]  /*5280*/  IMAD R0, R6, UR5, R3 ;  /* 0x0000000506007c24 */ /* 0x000fe2000f8e0203 */
[----:B------:R-:W-:Y:S01]  /*5290*/  IADD3 R2, P4, R2, UR6, RZ ;  /* 0x0000000602027c10 */ /* 0x000fe2000ff9e0ff */
[C---:B0-----:R-:W-:Y:S02]  /*52a0*/  VIADD R6, R4.reuse, 0xffffff80 ;  /* 0xffffff8004067836 */ /* 0x041fe40000000000 */
[----:B------:R-:W-:Y:S01]  /*52b0*/  VIADD R4, R4, 0xffffff80 ;  /* 0xffffff8004047836 */ /* 0x000fe20000000000 */
[----:B------:R-:W-:Y:S01]  /*52c0*/  IADD3.X R0, R0, UR7, RZ, P4, !PT ;  /* 0x0000000700007c10 */ /* 0x000fe2000a7fe4ff */
[----:B------:R0:W2:Y:S03]  /*52d0*/  SHFL.IDX PT, R13, R2, RZ, 0x1e1f ;  /* 0x001e1fff020d7589 */ /* 0x0000a600000e0000 */
[----:B------:R-:W-:Y:S01]  /*52e0*/  LEA.HI R4, R4, R6, RZ, 0x1 ;  /* 0x0000000604047211 */ /* 0x000fe200078f08ff */
[----:B------:R0:W3:Y:S03]  /*52f0*/  SHFL.IDX PT, R5, R0, RZ, 0x1e1f ;  /* 0x001e1fff00057589 */ /* 0x0000e600000e0000 */
[----:B------:R-:W-:-:S04]  /*5300*/  SHF.R.S32.HI R4, RZ, 0x1, R4 ;  /* 0x00000001ff047819 */ /* 0x000fc80000011404 */
[----:B------:R-:W-:-:S13]  /*5310*/  ISETP.GT.AND P4, PT, R73, R4, PT ;  /* 0x000000044900720c */ /* 0x000fda0003f84270 */
[----:B0-2---:R-:W-:Y:S05]  /*5320*/  @!P4 BRA `(.L_x_1414) ;  /* 0x000000000034c947 */ /* 0x005fea0003800000 */
[----:B------:R-:W2:Y:S01]  /*5330*/  LDL R6, [R1+0x20] ;  /* 0x0000200001067983 */ /* 0x000ea20000100800 */
[----:B------:R-:W-:-:S03]  /*5340*/  ULDC UR4, c[0x0][0x2f4] ;  /* 0x0000bd0000047ab9 */ /* 0x000fc60000000800 */
[----:B------:R-:W5:Y:S01]  /*5350*/  LDL R4, [R1+0x3c] ;  /* 0x00003c0001047983 */ /* 0x000f620000100800 */
[----:B------:R-:W-:-:S13]  /*5360*/  ISETP.GE.AND P4, PT, R18, UR4, PT ;  /* 0x0000000412007c0c */ /* 0x000fda000bf86270 */
[----:B------:R-:W-:-:S05]  /*5370*/  @!P4 IADD3 R2, P5, R18, R13, RZ ;  /* 0x0000000d1202c210 */ /* 0x000fca0007fbe0ff */
[----:B---3--:R-:W-:Y:S01]  /*5380*/  @!P4 IMAD.X R3, R5, 0x1, R19, P5 ;  /* 0x000000010503c824 */ /* 0x008fe200028e0613 */
[----:B--2---:R-:W-:-:S13]  /*5390*/  ISETP.GE.AND P5, PT, R6, UR4, PT ;  /* 0x0000000406007c0c */ /* 0x004fda000bfa6270 */
[----:B------:R-:W-:-:S05]  /*53a0*/  @!P5 IADD3 R12, P6, R6, R13, RZ ;  /* 0x0000000d060cd210 */ /* 0x000fca0007fde0ff */
[----:B-----5:R-:W-:Y:S02]  /*53b0*/  @!P5 IMAD.X R13, R5, 0x1, R4, P6 ;  /* 0x00000001050dd824 */ /* 0x020fe400030e0604 */
[----:B------:R-:W0:Y:S04]  /*53c0*/  @!P4 LDS.128 R4, [R70+0x6000] ;  /* 0x006000004604c984 */ /* 0x000e280000000c00 */
[----:B0-----:R-:W-:Y:S04]  /*53d0*/  @!P4 ST.E.128 desc[UR40][R2.64], R4 ;  /* 0x000000040200c985 */ /* 0x001fe8000c101d28 */
[----:B----4-:R-:W0:Y:S04]  /*53e0*/  @!P5 LDS.128 R8, [R67+0x6000] ;  /* 0x006000004308d984 */ /* 0x010e280000000c00 */
[----:B0-----:R0:W-:Y:S02]  /*53f0*/  @!P5 ST.E.128 desc[UR40][R12.64], R8 ;  /* 0x000000080c00d985 */ /* 0x0011e4000c101d28 */
.L_x_1414:
[----:B------:R-:W-:Y:S05]  /*5400*/  BSYNC B0 ;  /* 0x0000000000007941 */ /* 0x000fea0003800000 */
.L_x_1413:
[----:B------:R-:W2:Y:S01]  /*5410*/  LDL.LU R2, [R1+0x24] ;  /* 0x0000240001027983 */ /* 0x000ea20000300800 */
[----:B------:R-:W-:Y:S02]  /*5420*/  VIADD R157, R157, 0x1 ;  /* 0x000000019d9d7836 */ /* 0x000fe40000000000 */
[----:B-1----:R-:W-:Y:S01]  /*5430*/  @!P3 VIADD R50, R50, 0x132c0 ;  /* 0x000132c03232b836 */ /* 0x002fe20000000000 */
[----:B------:R-:W-:Y:S01]  /*5440*/  @!PT LDS RZ, [RZ] ;  /* 0x00000000fffff984 */ /* 0x000fe20000000800 */
[----:B------:R-:W-:Y:S01]  /*5450*/  @!PT LDS RZ, [RZ] ;  /* 0x00000000fffff984 */ /* 0x000fe20000000800 */
[----:B------:R-:W-:Y:S01]  /*5460*/  @!PT LDS RZ, [RZ] ;  /* 0x00000000fffff984 */ /* 0x000fe20000000800 */
[----:B------:R-:W-:Y:S01]  /*5470*/  @!PT LDS RZ, [RZ] ;  /* 0x00000000fffff984 */ /* 0x000fe20000000800 */
[----:B------:R1:W-:Y:S06]  /*5480*/  MEMBAR.ALL.CTA ;  /* 0x0000000000007992 */ /* 0x0003ec0000008000 */
[----:B-1----:R-:W1:Y:S02]  /*5490*/  FENCE.VIEW.ASYNC.S ;  /* 0x00000000000073c6 */ /* 0x002e640000000000 */
[----:B-1----:R1:W-:Y:S01]  /*54a0*/  BAR.SYNC.DEFER_BLOCKING R64, 0x80 ;  /* 0x000200400000751d */ /* 0x0023e20000010000 */
[----:B------:R-:W-:-:S02]  /*54b0*/  ISETP.NE.AND P4, PT, R157, 0x2, PT ;  /* 0x000000029d00780c */ /* 0x000fc40003f85270 */
[----:B------:R-:W-:Y:S02]  /*54c0*/  @!P3 PRMT R50, RZ, 0x654, R50 ;  /* 0x00000654ff32b816 */ /* 0x000fe40000000032 */
[----:B------:R-:W-:Y:S02]  /*54d0*/  SEL R0, RZ, 0x1, P4 ;  /* 0x00000001ff007807 */ /* 0x000fe40002000000 */
[----:B------:R-:W-:Y:S01]  /*54e0*/  SEL R157, R157, RZ, P4 ;  /* 0x000000ff9d9d7207 */ /* 0x000fe20002000000 */
[----:B------:R1:W-:Y:S01]  /*54f0*/  @!P3 SYNCS.ARRIVE.TRANS64.RED.A1T0 RZ, [R50+URZ], RZ ;  /* 0x000000ff32ffb9a7 */ /* 0x0003e2000810043f */
[----:B------:R-:W-:Y:S02]  /*5500*/  PLOP3.LUT P3, PT, PT, PT, PT, 0x8, 0x0 ;  /* 0x000000000000781c */ /* 0x000fe40003f6e170 */
[----:B--2---:R-:W-:-:S05]  /*5510*/  LOP3.LUT R2, R2, R0, RZ, 0x3c, !PT ;  /* 0x0000000002027212 */ /* 0x004fca00078e3cff */
[----:B------:R1:W-:Y:S01]  /*5520*/  STL [R1+0x24], R2 ;  /* 0x0000240201007387 */ /* 0x0003e20000100800 */
[----:B------:R-:W-:Y:S05]  /*5530*/  @P2 BRA `(.L_x_1415) ;  /* 0xffffffcc00ec2947 */ /* 0x000fea000383ffff */
.L_x_1378:
[----:B------:R-:W-:Y:S04]  /*5540*/  BSSY B0, `(.L_x_1416) ;  /* 0x0000004000007945 */ /* 0x000fe80003800000 */
[----:B------:R-:W-:Y:S05]  /*5550*/  @P3 BRA `(.L_x_1417) ;  /* 0x0000000000083947 */ /* 0x000fea0003800000 */
[----:B------:R-:W2:Y:S02]  /*5560*/  FENCE.VIEW.ASYNC.G ;  /* 0x00000000000073c6 */ /* 0x000ea40000000100 */
[----:B--2---:R-:W-:Y:S06]  /*5570*/  BAR.ARV 0xc, 0x200 ;  /* 0x0308000000007b1d */ /* 0x004fec0000002000 */
.L_x_1417:
[----:B------:R-:W-:Y:S05]  /*5580*/  BSYNC B0 ;  /* 0x0000000000007941 */ /* 0x000fea0003800000 */
.L_x_1416:
[----:B------:R-:W3:Y:S01]  /*5590*/  LDL R4, [R1+0x5c] ;  /* 0x00005c0001047983 */ /* 0x000ee20000100800 */
[----:B------:R-:W-:Y:S01]  /*55a0*/  ULDC.64 UR6, c[0x0][0x998] ;  /* 0x0002660000067ab9 */ /* 0x000fe20000000a00 */
[----:B------:R-:W-:Y:S02]  /*55b0*/  ULDC.64 UR4, c[0x0][0x990] ;  /* 0x0002640000047ab9 */ /* 0x000fe40000000a00 */
[----:B------:R-:W2:Y:S01]  /*55c0*/  LDL R0, [R1+0x8] ;  /* 0x0000080001007983 */ /* 0x000ea20000100800 */
[----:B------:R-:W-:Y:S02]  /*55d0*/  ISETP.NE.U32.AND P1, PT, RZ, UR6, PT ;  /* 0x00000006ff007c0c */ /* 0x000fe4000bf25070 */
[----:B------:R-:W-:Y:S01]  /*55e0*/  ISETP.NE.U32.AND P0, PT, RZ, UR4, PT ;  /* 0x00000004ff007c0c */ /* 0x000fe2000bf05070 */
[----:B----4-:R-:W4:Y:S01]  /*55f0*/  LDL R14, [R1+0x34] ;  /* 0x00003400010e7983 */ /* 0x010f220000100800 */
[----:B------:R-:W-:Y:S02]  /*5600*/  ISETP.NE.AND.EX P1, PT, RZ, UR7, PT, P1 ;  /* 0x00000007ff007c0c */ /* 0x000fe4000bf25310 */
[----:B------:R-:W-:Y:S01]  /*5610*/  ISETP.NE.AND.EX P0, PT, RZ, UR5, PT, P0 ;  /* 0x00000005ff007c0c */ /* 0x000fe2000bf05300 */
[----:B------:R-:W4:Y:S04]  /*5620*/  LDL R20, [R1+0x4] ;  /* 0x0000040001147983 */ /* 0x000f280000100800 */
[----:B------:R-:W4:Y:S06]  /*5630*/  LDL R15, [R1+0xc] ;  /* 0x00000c00010f7983 */ /* 0x000f2c0000100800 */
[----:B0-----:R-:W1:Y:S08]  /*5640*/  @P1 LDC.64 R8, c[0x0][0x9b8] ;  /* 0x00026e00ff081b82 */ /* 0x001e700000000a00 */
[----:B------:R-:W0:Y:S08]  /*5650*/  @P0 LDC.64 R6, c[0x0][0x9a8] ;  /* 0x00026a00ff060b82 */ /* 0x000e300000000a00 */
[----:B------:R-:W0:Y:S08]  /*5660*/  @P0 LDC.64 R10, c[0x0][0x9b0] ;  /* 0x00026c00ff0a0b82 */ /* 0x000e300000000a00 */
[----:B------:R-:W0:Y:S01]  /*5670*/  @P1 LDC.64 R12, c[0x0][0x9c0] ;  /* 0x00027000ff0c1b82 */ /* 0x000e220000000a00 */
[----:B---3--:R-:W-:-:S02]  /*5680*/  @P1 SHF.R.S32.HI R5, RZ, 0x1f, R4 ;  /* 0x0000001fff051819 */ /* 0x008fc40000011404 */
[----:B------:R-:W-:Y:S01]  /*5690*/  @P0 SHF.R.S32.HI R3, RZ, 0x1f, R4 ;  /* 0x0000001fff030819 */ /* 0x000fe20000011404 */
[----:B--2---:R-:W-:Y:S02]  /*56a0*/  IMAD.MOV.U32 R21, RZ, RZ, R0 ;  /* 0x000000ffff157224 */ /* 0x004fe400078e0000 */
[----:B-1----:R-:W-:Y:S02]  /*56b0*/  @P1 IMAD R2, R5, R8, RZ ;  /* 0x0000000805021224 */ /* 0x002fe400078e02ff */
[-C--:B0-----:R-:W-:Y:S02]  /*56c0*/  @P0 IMAD R0, R3, R6.reuse, RZ ;  /* 0x0000000603000224 */ /* 0x081fe400078e02ff */
[C---:B------:R-:W-:Y:S02]  /*56d0*/  @P1 IMAD R9, R4.reuse, R9, R2 ;  /* 0x0000000904091224 */ /* 0x040fe400078e0202 */
[C---:B------:R-:W-:Y:S02]  /*56e0*/  @P0 IMAD R7, R4.reuse, R7, R0 ;  /* 0x0000000704070224 */ /* 0x040fe400078e0200 */
[----:B------:R-:W-:-:S04]  /*56f0*/  @P0 IMAD.WIDE.U32 R2, R4, R6, RZ ;  /* 0x0000000604020225 */ /* 0x000fc800078e00ff */
[----:B------:R-:W-:-:S04]  /*5700*/  @P1 IMAD.WIDE.U32 R4, R4, R8, RZ ;  /* 0x0000000804041225 */ /* 0x000fc800078e00ff */
[----:B------:R-:W-:Y:S02]  /*5710*/  @P0 IMAD.IADD R3, R3, 0x1, R7 ;  /* 0x0000000103030824 */ /* 0x000fe400078e0207 */
[----:B------:R-:W-:Y:S02]  /*5720*/  @P1 IMAD.IADD R5, R5, 0x1, R9 ;  /* 0x0000000105051824 */ /* 0x000fe400078e0209 */
[----:B------:R-:W-:-:S04]  /*5730*/  @P0 IMAD.WIDE.U32 R2, R21, R10, R2 ;  /* 0x0000000a15020225 */ /* 0x000fc800078e0002 */
[----:B------:R-:W-:-:S04]  /*5740*/  @P1 IMAD.WIDE.U32 R6, R21, R12, R4 ;  /* 0x0000000c15061225 */ /* 0x000fc800078e0004 */
[C---:B------:R-:W-:Y:S01]  /*5750*/  @P0 IMAD R5, R21.reuse, R11, R3 ;  /* 0x0000000b15050224 */ /* 0x040fe200078e0203 */
[----:B------:R-:W-:Y:S01]  /*5760*/  @P1 LEA R8, P3, R6, UR6, 0x2 ;  /* 0x0000000606081c11 */ /* 0x000fe2000f8610ff */
[----:B------:R-:W-:Y:S01]  /*5770*/  @P1 IMAD R3, R21, R13, R7 ;  /* 0x0000000d15031224 */ /* 0x000fe200078e0207 */
[----:B------:R-:W-:Y:S01]  /*5780*/  @P0 LEA R4, P2, R2, UR4, 0x2 ;  /* 0x0000000402040c11 */ /* 0x000fe2000f8410ff */
[----:B------:R-:W-:Y:S01]  /*5790*/  IMAD.MOV.U32 R0, RZ, RZ, 0x3f800000 ;  /* 0x3f800000ff007424 */ /* 0x000fe200078e00ff */
[----:B------:R-:W0:Y:S01]  /*57a0*/  LDC.64 R10, c[0x0][0x9e0] ;  /* 0x00027800ff0a7b82 */ /* 0x000e220000000a00 */
[----:B------:R-:W-:Y:S01]  /*57b0*/  ULDC UR4, c[0x0][0x988] ;  /* 0x0002620000047ab9 */ /* 0x000fe20000000800 */
[----:B------:R-:W-:Y:S01]  /*57c0*/  @P1 LEA.HI.X R9, R6, UR7, R3, 0x2, P3 ;  /* 0x0000000706091c11 */ /* 0x000fe200098f1403 */
[----:B------:R-:W-:Y:S01]  /*57d0*/  IMAD.MOV.U32 R3, RZ, RZ, 0x3f800000 ;  /* 0x3f800000ff037424 */ /* 0x000fe200078e00ff */
[----:B------:R-:W-:-:S03]  /*57e0*/  @P0 LEA.HI.X R5, R2, UR5, R5, 0x2, P2 ;  /* 0x0000000502050c11 */ /* 0x000fc600090f1405 */
[----:B------:R-:W2:Y:S01]  /*57f0*/  @P1 LDG.E R0, desc[UR40][R8.64] ;  /* 0x0000002808001981 */ /* 0x000ea2000c1e1900 */
[----:B------:R-:W1:Y:S03]  /*5800*/  LDC R2, c[0x0][0x448] ;  /* 0x00011200ff027b82 */ /* 0x000e660000000800 */
[----:B------:R3:W2:Y:S01]  /*5810*/  @P0 LDG.E R3, desc[UR40][R4.64] ;  /* 0x0000002804030981 */ /* 0x0006a2000c1e1900 */
[----:B-1----:R-:W-:-:S13]  /*5820*/  ISETP.NE.AND P1, PT, R2, 0x1, PT ;  /* 0x000000010200780c */ /* 0x002fda0003f25270 */
[----:B------:R-:W1:Y:S08]  /*5830*/  @P1 LDC R7, c[0x0][0x44c] ;  /* 0x00011300ff071b82 */ /* 0x000e700000000800 */
[----:B------:R-:W1:Y:S01]  /*5840*/  @P1 LDC R6, c[0x0][0x450] ;  /* 0x00011400ff061b82 */ /* 0x000e620000000800 */
[----:B----4-:R-:W-:Y:S01]  /*5850*/  VIADD R2, R14, 0xbf ;  /* 0x000000bf0e027836 */ /* 0x010fe20000000000 */
[----:B0-----:R-:W-:-:S02]  /*5860*/  ISETP.GE.AND P2, PT, R11, 0x1, PT ;  /* 0x000000010b00780c */ /* 0x001fc40003f46270 */
[----:B---3--:R-:W-:Y:S01]  /*5870*/  IADD3 R5, R15, 0x1, -R20 ;  /* 0x000000010f057810 */ /* 0x008fe20007ffe814 */
[----:B-1----:R-:W-:-:S05]  /*5880*/  @P1 IMAD.HI.U32 R7, R2, R7, RZ ;  /* 0x0000000702071227 */ /* 0x002fca00078e00ff */
[----:B------:R-:W-:-:S05]  /*5890*/  @P1 SHF.R.U32.HI R2, RZ, R6, R7 ;  /* 0x00000006ff021219 */ /* 0x000fca0000011607 */
[----:B------:R-:W-:Y:S02]  /*58a0*/  IMAD.IADD R5, R5, 0x1, R2 ;  /* 0x0000000105057824 */ /* 0x000fe400078e0202 */
[----:B--2---:R-:W-:Y:S02]  /*58b0*/  FMUL.FTZ R0, R3, R0 ;  /* 0x0000000003007220 */ /* 0x004fe40000410000 */
[----:B------:R-:W-:Y:S02]  /*58c0*/  IMAD.IADD R3, R5, 0x1, R10 ;  /* 0x0000000105037824 */ /* 0x000fe400078e020a */
[----:B------:R-:W-:Y:S01]  /*58d0*/  FMUL.FTZ R2, R0, UR4 ;  /* 0x0000000400027c20 */ /* 0x000fe20008410000 */
[----:B------:R-:W-:Y:S06]  /*58e0*/  @!P2 BRA `(.L_x_1418) ;  /* 0x000000000048a947 */ /* 0x000fec0003800000 */
        /* <DEDUP_REMOVED lines=11> */
.L_x_1420:
[----:B------:R-:W-:-:S13]  /*59a0*/  ISETP.NE.AND P0, PT, R11, 0x1, PT ;  /* 0x000000010b00780c */ /* 0x000fda0003f05270 */
[----:B------:R-:W0:Y:S02]  /*59b0*/  @P0 LDC.64 R4, c[0x0][0x9e8] ;  /* 0x00027a00ff040b82 */ /* 0x000e240000000a00 */
[----:B0-----:R-:W-:-:S05]  /*59c0*/  @P0 IMAD.HI.U32 R4, R0, R4, RZ ;  /* 0x0000000400040227 */ /* 0x001fca00078e00ff */
[----:B------:R-:W-:-:S07]  /*59d0*/  @P0 SHF.R.U32.HI R0, RZ, R5, R4 ;  /* 0x00000005ff000219 */ /* 0x000fce0000011604 */
.L_x_1421:
[----:B------:R-:W-:Y:S05]  /*59e0*/  BSYNC B0 ;  /* 0x0000000000007941 */ /* 0x000fea0003800000 */
.L_x_1419:
[----:B------:R-:W-:-:S05]  /*59f0*/  IMAD R0, R0, R11, R11 ;  /* 0x0000000b00007224 */ /* 0x000fca00078e020b */
[----:B------:R-:W-:-:S07]  /*5a00*/  VIMNMX R3, R3, R0, PT ;  /* 0x0000000003037248 */ /* 0x000fce0003fe0100 */
.L_x_1418:
[----:B------:R-:W0:Y:S01]  /*5a10*/  @P1 LDC R0, c[0x0][0x44c] ;  /* 0x00011300ff001b82 */ /* 0x000e220000000800 */
[----:B------:R-:W-:Y:S01]  /*5a20*/  VIADD R3, R3, 0x9f ;  /* 0x0000009f03037836 */ /* 0x000fe20000000000 */
[----:B------:R-:W-:Y:S01]  /*5a30*/  ULDC UR4, c[0x0][0x9dc] ;  /* 0x0002770000047ab9 */ /* 0x000fe20000000800 */
[----:B------:R-:W-:Y:S02]  /*5a40*/  IMAD.MOV.U32 R5, RZ, RZ, R14 ;  /* 0x000000ffff057224 */ /* 0x000fe400078e000e */
[----:B------:R-:W-:-:S03]  /*5a50*/  IMAD.HI R3, R3, 0x66666667, RZ ;  /* 0x6666666703037827 */ /* 0x000fc600078e02ff */
[----:B------:R-:W1:Y:S01]  /*5a60*/  @P1 LDC R7, c[0x0][0x450] ;  /* 0x00011400ff071b82 */ /* 0x000e620000000800 */
[----:B0-----:R-:W-:Y:S01]  /*5a70*/  @P1 IMAD.HI.U32 R4, R14, R0, RZ ;  /* 0x000000000e041227 */ /* 0x001fe200078e00ff */
[----:B------:R-:W-:-:S04]  /*5a80*/  SHF.R.U32.HI R0, RZ, 0x1f, R3 ;  /* 0x0000001fff007819 */ /* 0x000fc80000011603 */
[----:B------:R-:W-:Y:S02]  /*5a90*/  LEA.HI.SX32 R3, R3, R0, 0x1a ;  /* 0x0000000003037211 */ /* 0x000fe400078fd2ff */
[----:B-1----:R-:W-:Y:S02]  /*5aa0*/  @P1 SHF.R.U32.HI R5, RZ, R7, R4 ;  /* 0x00000007ff051219 */ /* 0x002fe40000011604 */
[----:B------:R-:W-:-:S03]  /*5ab0*/  VIMNMX R44, R44, R3, PT ;  /* 0x000000032c2c7248 */ /* 0x000fc60003fe0100 */
        /* <DEDUP_REMOVED lines=13> */
.L_x_1424:
[----:B------:R-:W-:-:S13]  /*5b90*/  ISETP.NE.AND P0, PT, R11, 0x1, PT ;  /* 0x000000010b00780c */ /* 0x000fda0003f05270 */
[----:B------:R-:W0:Y:S02]  /*5ba0*/  @P0 LDC.64 R4, c[0x0][0x9e8] ;  /* 0x00027a00ff040b82 */ /* 0x000e240000000a00 */
[----:B0-----:R-:W-:-:S05]  /*5bb0*/  @P0 IMAD.HI.U32 R4, R0, R4, RZ ;  /* 0x0000000400040227 */ /* 0x001fca00078e00ff */
[----:B------:R-:W-:-:S07]  /*5bc0*/  @P0 SHF.R.U32.HI R0, RZ, R5, R4 ;  /* 0x00000005ff000219 */ /* 0x000fce0000011604 */
.L_x_1425:
[----:B------:R-:W-:Y:S05]  /*5bd0*/  BSYNC B0 ;  /* 0x0000000000007941 */ /* 0x000fea0003800000 */
.L_x_1423:
[----:B------:R-:W-:-:S05]  /*5be0*/  IMAD R0, R0, R11, RZ ;  /* 0x0000000b00007224 */ /* 0x000fca00078e02ff */
[----:B------:R-:W-:-:S07]  /*5bf0*/  VIMNMX R3, R3, R0, !PT ;  /* 0x0000000003037248 */ /* 0x000fce0007fe0100 */
.L_x_1422:
[----:B------:R-:W-:Y:S01]  /*5c00*/  IMAD.HI R3, R3, 0x66666667, RZ ;  /* 0x6666666703037827 */ /* 0x000fe200078e02ff */
[----:B------:R-:W-:Y:S03]  /*5c10*/  BSSY B0, `(.L_x_1426) ;  /* 0x0000027000007945 */ /* 0x000fe60003800000 */
[----:B------:R-:W-:Y:S01]  /*5c20*/  IMAD.MOV.U32 R105, RZ, RZ, RZ ;  /* 0x000000ffff697224 */ /* 0x000fe200078e00ff */
[----:B------:R-:W-:-:S04]  /*5c30*/  SHF.R.U32.HI R0, RZ, 0x1f, R3 ;  /* 0x0000001fff007819 */ /* 0x000fc80000011603 */
[----:B------:R-:W-:-:S04]  /*5c40*/  LEA.HI.SX32 R0, R3, R0, 0x1a ;  /* 0x0000000003007211 */ /* 0x000fc800078fd2ff */
[----:B------:R-:W-:-:S04]  /*5c50*/  VIMNMX R9, RZ, R0, !PT ;  /* 0x00000000ff097248 */ /* 0x000fc80007fe0100 */
[----:B------:R-:W-:-:S13]  /*5c60*/  ISETP.GT.AND P0, PT, R44, R9, PT ;  /* 0x000000092c00720c */ /* 0x000fda0003f04270 */
[----:B------:R-:W-:Y:S05]  /*5c70*/  @!P0 BRA `(.L_x_1427) ;  /* 0x0000000000808947 */ /* 0x000fea0003800000 */
[----:B------:R-:W2:Y:S01]  /*5c80*/  LDL R4, [R1+0x60] ;  /* 0x0000600001047983 */ /* 0x000ea20000100800 */
[----:B------:R-:W-:Y:S01]  /*5c90*/  ULDC UR4, c[0x0][0x9f0] ;  /* 0x00027c0000047ab9 */ /* 0x000fe20000000800 */
[----:B--2---:R-:W-:-:S04]  /*5ca0*/  ISETP.NE.AND P0, PT, R4, RZ, PT ;  /* 0x000000ff0400720c */ /* 0x004fc80003f05270 */
[----:B------:R-:W-:-:S04]  /*5cb0*/  SEL R11, R4, UR4, P0 ;  /* 0x00000004040b7c07 */ /* 0x000fc80008000000 */
[-C--:B------:R-:W-:Y:S02]  /*5cc0*/  IABS R6, R11.reuse ;  /* 0x0000000b00067213 */ /* 0x080fe40000000000 */
[----:B------:R-:W-:Y:S02]  /*5cd0*/  IADD3 R0, R11, -0x1, R44 ;  /* 0xffffffff0b007810 */ /* 0x000fe40007ffe02c */
[----:B------:R-:W0:Y:S01]  /*5ce0*/  I2F.RP R3, R6 ;  /* 0x0000000600037306 */ /* 0x000e220000209400 */
[----:B------:R-:W-:Y:S02]  /*5cf0*/  IABS R10, R11 ;  /* 0x0000000b000a7213 */ /* 0x000fe40000000000 */
[----:B------:R-:W-:-:S05]  /*5d00*/  IMAD.IADD R0, R0, 0x1, -R9 ;  /* 0x0000000100007824 */ /* 0x000fca00078e0a09 */
[----:B------:R-:W-:Y:S02]  /*5d10*/  IABS R8, R0 ;  /* 0x0000000000087213 */ /* 0x000fe40000000000 */
[----:B------:R-:W-:-:S04]  /*5d20*/  LOP3.LUT R0, R0, R11, RZ, 0x3c, !PT ;  /* 0x0000000b00007212 */ /* 0x000fc800078e3cff */
[----:B------:R-:W-:Y:S01]  /*5d30*/  ISETP.GE.AND P2, PT, R0, RZ, PT ;  /* 0x000000ff0000720c */ /* 0x000fe20003f46270 */
[----:B0-----:R-:W0:Y:S02]  /*5d40*/  MUFU.RCP R3, R3 ;  /* 0x0000000300037308 */ /* 0x001e240000001000 */
[----:B0-----:R-:W-:Y:S02]  /*5d50*/  VIADD R4, R3, 0xffffffe ;  /* 0x0ffffffe03047836 */ /* 0x001fe40000000000 */
[----:B------:R-:W-:-:S04]  /*5d60*/  IMAD.MOV R3, RZ, RZ, -R10 ;  /* 0x000000ffff037224 */ /* 0x000fc800078e0a0a */
[----:B------:R0:W1:Y:S02]  /*5d70*/  F2I.FTZ.U32.TRUNC.NTZ R5, R4 ;  /* 0x0000000400057305 */ /* 0x000064000021f000 */
[----:B0-----:R-:W-:Y:S02]  /*5d80*/  IMAD.MOV.U32 R4, RZ, RZ, RZ ;  /* 0x000000ffff047224 */ /* 0x001fe400078e00ff */
[----:B-1----:R-:W-:-:S04]  /*5d90*/  IMAD.MOV R7, RZ, RZ, -R5 ;  /* 0x000000ffff077224 */ /* 0x002fc800078e0a05 */
[----:B------:R-:W-:-:S04]  /*5da0*/  IMAD R7, R7, R6, RZ ;  /* 0x0000000607077224 */ /* 0x000fc800078e02ff */
[----:B------:R-:W-:-:S04]  /*5db0*/  IMAD.HI.U32 R5, R5, R7, R4 ;  /* 0x0000000705057227 */ /* 0x000fc800078e0004 */
        /* <DEDUP_REMOVED lines=11> */
[----:B------:R-:W-:-:S07]  /*5e70*/  IMAD.MOV.U32 R105, RZ, RZ, R5 ;  /* 0x000000ffff697224 */ /* 0x000fce00078e0005 */
.L_x_1427:
[----:B------:R-:W-:Y:S05]  /*5e80*/  BSYNC B0 ;  /* 0x0000000000007941 */ /* 0x000fea0003800000 */
.L_x_1426:
[----:B------:R-:W2:Y:S01]  /*5e90*/  LDL R0, [R1+0x6c] ;  /* 0x00006c0001007983 */ /* 0x000ea20000100800 */
[----:B------:R-:W-:Y:S02]  /*5ea0*/  PLOP3.LUT P0, PT, PT, PT, PT, 0x80, 0x0 ;  /* 0x000000000000781c */ /* 0x000fe40003f0f070 */
[----:B------:R-:W-:Y:S01]  /*5eb0*/  CS2R R28, SRZ ;  /* 0x00000000001c7805 */ /* 0x000fe2000001ff00 */
[----:B------:R-:W-:Y:S01]  /*5ec0*/  IMAD.MOV.U32 R20, RZ, RZ, RZ ;  /* 0x000000ffff147224 */ /* 0x000fe200078e00ff */
        /* <DEDUP_REMOVED lines=9> */
[----:B------:R-:W-:Y:S01]  /*5f60*/  CS2R R42, SRZ ;  /* 0x00000000002a7805 */ /* 0x000fe2000001ff00 */
[----:B------:R-:W-:Y:S01]  /*5f70*/  IMAD.MOV.U32 R3, RZ, RZ, RZ ;  /* 0x000000ffff037224 */ /* 0x000fe200078e00ff */
[----:B------:R-:W-:-:S02]  /*5f80*/  CS2R R52, SRZ ;  /* 0x0000000000347805 */ /* 0x000fc4000001ff00 */
[----:B------:R-:W-:Y:S02]  /*5f90*/  CS2R R48, SRZ ;  /* 0x0000000000307805 */ /* 0x000fe4000001ff00 */
[----:B------:R-:W-:Y:S02]  /*5fa0*/  CS2R R54, SRZ ;  /* 0x0000000000367805 */ /* 0x000fe4000001ff00 */
[----:B------:R-:W-:Y:S01]  /*5fb0*/  CS2R R50, SRZ ;  /* 0x0000000000327805 */ /* 0x000fe2000001ff00 */
[----:B--2---:R-:W-:Y:S02]  /*5fc0*/  IMAD R4, R0, R105, R9 ;  /* 0x0000006900047224 */ /* 0x004fe400078e0209 */
[----:B------:R-:W-:-:S03]  /*5fd0*/  IMAD.MOV.U32 R0, RZ, RZ, RZ ;  /* 0x000000ffff007224 */ /* 0x000fc600078e00ff */
[----:B------:R0:W-:Y:S01]  /*5fe0*/  STL [R1+0x48], R4 ;  /* 0x0000480401007387 */ /* 0x0001e20000100800 */
[----:B------:R-:W-:Y:S01]  /*5ff0*/  VIADDMNMX R105, R4, R105, R44, PT ;  /* 0x0000006904697246 */ /* 0x000fe2000380012c */
[----:B------:R-:W-:-:S03]  /*6000*/  IMAD.MOV.U32 R44, RZ, RZ, RZ ;  /* 0x000000ffff2c7224 */ /* 0x000fc600078e00ff */
        /* <DEDUP_REMOVED lines=34> */
.L_x_1430:
[----:B------:R-:W-:Y:S05]  /*6230*/  BSYNC B6 ;  /* 0x0000000000067941 */ /* 0x000fea0003800000 */
.L_x_1429:
        /* <DEDUP_REMOVED lines=13> */
.L_x_1434:
[----:B-1----:R1:W2:Y:S02]  /*6310*/  SYNCS.PHASECHK.TRANS64.TRYWAIT P0, [R22+URZ+0x13200], R3 ;  /* 0x01320003160075a7 */ /* 0x0022a4000800017f */
[----:B--2---:R-:W-:Y:S05]  /*6320*/  @!P0 NANOSLEEP.SYNCS 0x989680 ;  /* 0x009896800000895d */ /* 0x004fea0003900000 */
[----:B------:R-:W2:Y:S02]  /*6330*/  @!P0 SYNCS.PHASECHK.TRANS64 P0, [R22+URZ+0x13200], R3 ;  /* 0x01320003160085a7 */ /* 0x000ea4000800007f */
[----:B--2---:R-:W-:Y:S05]  /*6340*/  @!P0 BRA `(.L_x_1434) ;  /* 0xfffffffc00f08947 */ /* 0x004fea000383ffff */
.L_x_1433:
[----:B------:R-:W-:Y:S05]  /*6350*/  BSYNC B0 ;  /* 0x0000000000007941 */ /* 0x000fea0003800000 */
.L_x_1432:
[----:B------:R-:W-:Y:S05]  /*6360*/  BRA `(.L_x_1435) ;  /* 0x0000002c003c7947 */ /* 0x000fea0003800000 */
.L_x_1431:
[----:B------:R-:W-:Y:S01]  /*6370*/  LOP3.LUT P0, RZ, R24, 0x1bf, RZ, 0xc0, !PT ;  /* 0x000001bf18ff7812 */ /* 0x000fe2000780c0ff */
[----:B------:R-:W-:Y:S01]  /*6380*/  ULDC.64 UR4, c[0x0][0x3f8] ;  /* 0x0000fe0000047ab9 */ /* 0x000fe20000000a00 */
[----:B-----5:R-:W-:Y:S01]  /*6390*/  SHF.R.S32.HI R0, RZ, 0x1f, R45 ;  /* 0x0000001fff007819 */ /* 0x020fe2000001142d */
[----:B------:R-:W-:Y:S01]  /*63a0*/  ULDC.64 UR6, c[0x0][0x408] ;  /* 0x0001020000067ab9 */ /* 0x000fe20000000a00 */
[----:B------:R-:W-:Y:S01]  /*63b0*/  IMAD.WIDE.U32 R24, R45, UR4, RZ ;  /* 0x000000042d187c25 */ /* 0x000fe2000f8e00ff */
[----:B------:R-:W-:Y:S03]  /*63c0*/  BSSY B6, `(.L_x_1436) ;  /* 0x0000019000067945 */ /* 0x000fe60003800000 */
[C---:B------:R-:W-:Y:S02]  /*63d0*/  IMAD R4, R0.reuse, UR4, RZ ;  /* 0x0000000400047c24 */ /* 0x040fe4000f8e02ff */
[----:B------:R-:W-:-:S02]  /*63e0*/  IMAD R0, R0, UR6, RZ ;  /* 0x0000000600007c24 */ /* 0x000fc4000f8e02ff */
[C---:B------:R-:W-:Y:S02]  /*63f0*/  IMAD R29, R45.reuse, UR5, R4 ;  /* 0x000000052d1d7c24 */ /* 0x040fe4000f8e0204 */
[C---:B------:R-:W-:Y:S02]  /*6400*/  IMAD R31, R45.reuse, UR7, R0 ;  /* 0x000000072d1f7c24 */ /* 0x040fe4000f8e0200 */
[----:B------:R-:W-:-:S04]  /*6410*/  IMAD.WIDE.U32 R26, R45, UR6, RZ ;  /* 0x000000062d1a7c25 */ /* 0x000fc8000f8e00ff */
[----:B------:R-:W-:Y:S02]  /*6420*/  IMAD.IADD R29, R29, 0x1, R25 ;  /* 0x000000011d1d7824 */ /* 0x000fe400078e0219 */
        /* <DEDUP_REMOVED lines=18> */
.L_x_1437:
[----:B------:R-:W-:Y:S05]  /*6550*/  BSYNC B6 ;  /* 0x0000000000067941 */ /* 0x000fea0003800000 */
.L_x_1436:
[----:B------:R-:W2:Y:S01]  /*6560*/  LDL R21, [R1+0x34] ;  /* 0x0000340001157983 */ /* 0x000ea20000100800 */
[----:B------:R-:W-:Y:S01]  /*6570*/  LEA.HI R33, R33, R30, RZ, 0x2 ;  /* 0x0000001e21217211 */ /* 0x000fe200078f10ff */
[----:B------:R-:W-:Y:S01]  /*6580*/  ULDC.U8 UR4, c[0x0][0x410] ;  /* 0x0001040000047ab9 */ /* 0x000fe20000000000 */
[----:B------:R-:W-:Y:S01]  /*6590*/  BSSY B0, `(.L_x_1438) ;  /* 0x00002a4000007945 */ /* 0x000fe20003800000 */
[----:B------:R-:W0:Y:S01]  /*65a0*/  S2R R32, SR_TID.X ;  /* 0x0000000000207919 */ /* 0x000e220000002100 */
[----:B------:R-:W-:Y:S02]  /*65b0*/  ISETP.NE.AND P0, PT, RZ, UR4, PT ;  /* 0x00000004ff007c0c */ /* 0x000fe4000bf05270 */
[--C-:B------:R-:W-:Y:S02]  /*65c0*/  SHF.R.S32.HI R20, RZ, 0x2, R33.reuse ;  /* 0x00000002ff147819 */ /* 0x100fe40000011421 */
[----:B------:R-:W-:-:S04]  /*65d0*/  SHF.R.S32.HI R33, RZ, 0x1f, R33 ;  /* 0x0000001fff217819 */ /* 0x000fc80000011421 */
[----:B------:R-:W-:-:S04]  /*65e0*/  LEA.HI R33, R33, R20, RZ, 0x2 ;  /* 0x0000001421217211 */ /* 0x000fc800078f10ff */
[----:B------:R-:W-:-:S05]  /*65f0*/  LOP3.LUT R33, R33, 0xfffffffc, RZ, 0xc0, !PT ;  /* 0xfffffffc21217812 */ /* 0x000fca00078ec0ff */
[----:B------:R-:W-:Y:S02]  /*6600*/  IMAD.IADD R20, R20, 0x1, -R33 ;  /* 0x0000000114147824 */ /* 0x000fe400078e0a21 */
[C---:B0-----:R-:W-:Y:S02]  /*6610*/  VIADD R35, R32.reuse, 0xffffff80 ;  /* 0xffffff8020237836 */ /* 0x041fe40000000000 */
[----:B------:R-:W-:-:S05]  /*6620*/  VIADD R34, R32, 0xffffff80 ;  /* 0xffffff8020227836 */ /* 0x000fca0000000000 */
[----:B------:R-:W-:-:S04]  /*6630*/  LEA.HI R34, R34, R35, RZ, 0x1 ;  /* 0x0000002322227211 */ /* 0x000fc800078f08ff */
[----:B------:R-:W-:-:S05]  /*6640*/  SHF.R.S32.HI R34, RZ, 0x1, R34 ;  /* 0x00000001ff227819 */ /* 0x000fca0000011422 */
[----:B--2---:R-:W-:Y:S01]  /*6650*/  IMAD.IADD R10, R34, 0x1, R21 ;  /* 0x00000001220a7824 */ /* 0x004fe200078e0215 */
[----:B------:R-:W-:Y:S06]  /*6660*/  @!P0 BRA `(.L_x_1439) ;  /* 0x0000001400408947 */ /* 0x000fec0003800000 */
[----:B------:R-:W0:Y:S01]  /*6670*/  LDC R21, c[0x0][0x448] ;  /* 0x00011200ff157b82 */ /* 0x000e220000000800 */
[----:B------:R-:W-:Y:S01]  /*6680*/  ULDC.64 UR4, c[0x0][0x3f8] ;  /* 0x0000fe0000047ab9 */ /* 0x000fe20000000a00 */
[----:B------:R-:W-:Y:S01]  /*6690*/  IMAD.MOV.U32 R6, RZ, RZ, R24 ;  /* 0x000000ffff067224 */ /* 0x000fe200078e0018 */
[----:B------:R-:W-:Y:S01]  /*66a0*/  ULDC.64 UR6, c[0x0][0x408] ;  /* 0x0001020000067ab9 */ /* 0x000fe20000000a00 */
[----:B------:R-:W-:Y:S02]  /*66b0*/  IMAD.MOV.U32 R7, RZ, RZ, R29 ;  /* 0x000000ffff077224 */ /* 0x000fe400078e001d */
[----:B------:R-:W-:Y:S02]  /*66c0*/  IMAD.MOV.U32 R8, RZ, RZ, R26 ;  /* 0x000000ffff087224 */ /* 0x000fe400078e001a */
[----:B------:R-:W-:Y:S01]  /*66d0*/  IMAD.MOV.U32 R9, RZ, RZ, R31 ;  /* 0x000000ffff097224 */ /* 0x000fe200078e001f */
[----:B0-----:R-:W-:-:S13]  /*66e0*/  ISETP.NE.AND P0, PT, R21, 0x1, PT ;  /* 0x000000011500780c */ /* 0x001fda0003f05270 */
[----:B------:R-:W0:Y:S08]  /*66f0*/  @P0 LDC R3, c[0x0][0x44c] ;  /* 0x00011300ff030b82 */ /* 0x000e300000000800 */
[----:B------:R-:W1:Y:S01]  /*6700*/  @P0 LDC R5, c[0x0][0x450] ;  /* 0x00011400ff050b82 */ /* 0x000e620000000800 */
[----:B0-----:R-:W-:-:S04]  /*6710*/  @P0 IMAD.HI.U32 R0, R10, R3, RZ ;  /* 0x000000030a000227 */ /* 0x001fc800078e00ff */
[----:B------:R-:W-:Y:S01]  /*6720*/  IMAD.MOV.U32 R3, RZ, RZ, R10 ;  /* 0x000000ffff037224 */ /* 0x000fe200078e000a */
[----:B-1----:R-:W-:-:S04]  /*6730*/  @P0 SHF.R.U32.HI R3, RZ, R5, R0 ;  /* 0x00000005ff030219 */ /* 0x002fc80000011600 */
[----:B------:R-:W-:Y:S01]  /*6740*/  SHF.R.S32.HI R0, RZ, 0x1f, R3 ;  /* 0x0000001fff007819 */ /* 0x000fe20000011403 */
[----:B------:R-:W-:-:S04]  /*6750*/  IMAD.WIDE.U32 R6, R3, UR4, R6 ;  /* 0x0000000403067c25 */ /* 0x000fc8000f8e0006 */
[C---:B------:R-:W-:Y:S02]  /*6760*/  IMAD R4, R0.reuse, UR4, RZ ;  /* 0x0000000400047c24 */ /* 0x040fe4000f8e02ff */
[----:B------:R-:W-:Y:S02]  /*6770*/  IMAD R0, R0, UR6, RZ ;  /* 0x0000000600007c24 */ /* 0x000fe4000f8e02ff */
[C---:B------:R-:W-:Y:S01]  /*6780*/  IMAD R13, R3.reuse, UR5, R4 ;  /* 0x00000005030d7c24 */ /* 0x040fe2000f8e0204 */
[----:B------:R-:W-:Y:S01]  /*6790*/  LEA.HI R4, R30, R30, RZ, 0x1 ;  /* 0x0000001e1e047211 */ /* 0x000fe200078f08ff */
[C---:B------:R-:W-:Y:S01]  /*67a0*/  IMAD.WIDE.U32 R8, R3.reuse, UR6, R8 ;  /* 0x0000000603087c25 */ /* 0x040fe2000f8e0008 */
[----:B------:R-:W-:Y:S02]  /*67b0*/  ULDC.64 UR4, c[0x0][0x3e8] ;  /* 0x0000fa0000047ab9 */ /* 0x000fe40000000a00 */
[----:B------:R-:W-:Y:S01]  /*67c0*/  LOP3.LUT R15, R4, 0xfffffffe, RZ, 0xc0, !PT ;  /* 0xfffffffe040f7812 */ /* 0x000fe200078ec0ff */
[----:B------:R-:W-:Y:S01]  /*67d0*/  IMAD R11, R3, UR7, R0 ;  /* 0x00000007030b7c24 */ /* 0x000fe2000f8e0200 */
[----:B------:R-:W-:Y:S01]  /*67e0*/  ULDC.64 UR6, c[0x0][0x400] ;  /* 0x0001000000067ab9 */ /* 0x000fe20000000a00 */
[----:B------:R-:W-:Y:S01]  /*67f0*/  IADD3 R3, P0, R6, UR4, RZ ;  /* 0x0000000406037c10 */ /* 0x000fe2000ff1e0ff */
[----:B------:R-:W-:Y:S01]  /*6800*/  UMOV UR4, 0xffffffff ;  /* 0xffffffff00047882 */ /* 0x000fe20000000000 */
[----:B------:R-:W-:Y:S01]  /*6810*/  IMAD.IADD R15, R30, 0x1, -R15 ;  /* 0x000000011e0f7824 */ /* 0x000fe200078e0a0f */
[----:B------:R-:W-:-:S02]  /*6820*/  IADD3 R5, P1, R8, UR6, RZ ;  /* 0x0000000608057c10 */ /* 0x000fc4000ff3e0ff */
[----:B------:R-:W-:Y:S01]  /*6830*/  IADD3.X R13, R7, UR5, R13, P0, !PT ;  /* 0x00000005070d7c10 */ /* 0x000fe200087fe40d */
[----:B------:R-:W-:Y:S01]  /*6840*/  IMAD.SHL.U32 R29, R15, 0x8, RZ ;  /* 0x000000080f1d7824 */ /* 0x000fe200078e00ff */
[----:B------:R-:W-:-:S03]  /*6850*/  IADD3.X R4, R9, UR7, R11, P1, !PT ;  /* 0x0000000709047c10 */ /* 0x000fc60008ffe40b */
[----:B------:R-:W-:Y:S01]  /*6860*/  VIADD R31, R29, 0x10 ;  /* 0x000000101d1f7836 */ /* 0x000fe20000000000 */
[----:B------:R-:W-:Y:S06]  /*6870*/  BRA.DIV UR4, `(.L_x_1440) ;  /* 0x000001da04587947 */ /* 0x000fec000b800000 */
[----:B------:R0:W1:Y:S04]  /*6880*/  SHFL.IDX PT, R0, R13, RZ, 0x1e1f ;  /* 0x001e1fff0d007589 */ /* 0x00006800000e0000 */
[----:B------:R-:W2:Y:S04]  /*6890*/  SHFL.IDX PT, R3, R3, RZ, 0x1e1f ;  /* 0x001e1fff03037589 */ /* 0x000ea800000e0000 */
[----:B------:R-:W3:Y:S04]  /*68a0*/  SHFL.IDX PT, R4, R4, RZ, 0x1e1f ;  /* 0x001e1fff04047589 */ /* 0x000ee800000e0000 */
[----:B------:R0:W4:Y:S02]  /*68b0*/  SHFL.IDX PT, R14, R5, RZ, 0x1e1f ;  /* 0x001e1fff050e7589 */ /* 0x00012400000e0000 */
.L_x_1729:
[----:B0-----:R-:W5:Y:S04]  /*68c0*/  LDL R5, [R1+0x4] ;  /* 0x0000040001057983 */ /* 0x001f680000100800 */
[----:B------:R-:W2:Y:S01]  /*68d0*/  LDL R6, [R1+0x68] ;  /* 0x0000680001067983 */ /* 0x000ea20000100800 */
[----:B------:R-:W-:Y:S01]  /*68e0*/  BSSY B1, `(.L_x_1441) ;  /* 0x0000021000017945 */ /* 0x000fe20003800000 */
[----:B------:R-:W-:Y:S02]  /*68f0*/  CS2R R12, SRZ ;  /* 0x00000000000c7805 */ /* 0x000fe4000001ff00 */
[----:B------:R-:W-:Y:S02]  /*6900*/  CS2R R8, SRZ ;  /* 0x0000000000087805 */ /* 0x000fe4000001ff00 */
[----:B------:R-:W-:Y:S01]  /*6910*/  CS2R R24, SRZ ;  /* 0x0000000000187805 */ /* 0x000fe2000001ff00 */
[----:B-----5:R-:W-:Y:S01]  /*6920*/  IMAD R21, R5, R21, RZ ;  /* 0x0000001505157224 */ /* 0x020fe200078e02ff */
[----:B--2---:R-:W-:-:S04]  /*6930*/  LEA.HI R5, R6, R6, RZ, 0x1 ;  /* 0x0000000606057211 */ /* 0x004fc800078f08ff */
[----:B------:R-:W-:Y:S02]  /*6940*/  ISETP.GE.AND P0, PT, R10, R21, PT ;  /* 0x000000150a00720c */ /* 0x000fe40003f06270 */
[----:B------:R-:W-:Y:S02]  /*6950*/  CS2R R10, SRZ ;  /* 0x00000000000a7805 */ /* 0x000fe4000001ff00 */
[----:B------:R-:W-:-:S05]  /*6960*/  LOP3.LUT R5, R5, 0xfffffffe, RZ, 0xc0, !PT ;  /* 0xfffffffe05057812 */ /* 0x000fca00078ec0ff */
[----:B------:R-:W-:-:S05]  /*6970*/  IMAD.IADD R5, R6, 0x1, -R5 ;  /* 0x0000000106057824 */ /* 0x000fca00078e0a05 */
[----:B------:R-:W-:Y:S01]  /*6980*/  SHF.L.U32 R5, R5, 0x1f, RZ ;  /* 0x0000001f05057819 */ /* 0x000fe200000006ff */
[----:B------:R-:W-:Y:S06]  /*6990*/  @P0 BRA `(.L_x_1442) ;  /* 0x0000000000540947 */ /* 0x000fec0003800000 */
[----:B------:R-:W-:Y:S01]  /*69a0*/  ULDC UR4, c[0x0][0x3f4] ;  /* 0x0000fd0000047ab9 */ /* 0x000fe20000000800 */
[----:B------:R-:W-:Y:S02]  /*69b0*/  SHF.R.S32.HI R9, RZ, 0x1f, R31 ;  /* 0x0000001fff097819 */ /* 0x000fe4000001141f */
[----:B------:R-:W-:Y:S02]  /*69c0*/  CS2R R10, SRZ ;  /* 0x00000000000a7805 */ /* 0x000fe4000001ff00 */
[----:B------:R-:W-:Y:S02]  /*69d0*/  ISETP.GE.AND P4, PT, R29, UR4, PT ;  /* 0x000000041d007c0c */ /* 0x000fe4000bf86270 */
[----:B------:R-:W-:Y:S02]  /*69e0*/  ISETP.GE.AND P5, PT, R31, UR4, PT ;  /* 0x000000041f007c0c */ /* 0x000fe4000bfa6270 */
[----:B------:R-:W-:Y:S02]  /*69f0*/  CS2R R24, SRZ ;  /* 0x0000000000187805 */ /* 0x000fe4000001ff00 */
[----:B------:R-:W-:-:S07]  /*6a00*/  CS2R R12, SRZ ;  /* 0x00000000000c7805 */ /* 0x000fce000001ff00 */
[-C--:B----4-:R-:W-:Y:S02]  /*6a10*/  @!P4 IADD3 R32, P1, R29, R14.reuse, RZ ;  /* 0x0000000e1d20c210 */ /* 0x090fe40007f3e0ff */
[CC--:B------:R-:W-:Y:S02]  /*6a20*/  @!P5 IADD3 R26, P2, R31.reuse, R3.reuse, RZ ;  /* 0x000000031f1ad210 */ /* 0x0c0fe40007f5e0ff */
[----:B------:R-:W-:Y:S02]  /*6a30*/  @!P5 IADD3 R14, P3, R31, R14, RZ ;  /* 0x0000000e1f0ed210 */ /* 0x000fe40007f7e0ff */
[----:B------:R-:W-:Y:S01]  /*6a40*/  @!P4 IADD3 R6, P0, R29, R3, RZ ;  /* 0x000000031d06c210 */ /* 0x000fe20007f1e0ff */
[----:B-1----:R-:W-:Y:S01]  /*6a50*/  @!P5 IMAD.X R27, R0, 0x1, R9, P2 ;  /* 0x00000001001bd824 */ /* 0x002fe200010e0609 */
[----:B------:R-:W-:Y:S01]  /*6a60*/  @!P4 SHF.R.S32.HI R3, RZ, 0x1f, R29 ;  /* 0x0000001fff03c819 */ /* 0x000fe2000001141d */
[----:B---3--:R-:W-:Y:S01]  /*6a70*/  @!P5 IMAD.X R15, R4, 0x1, R9, P3 ;  /* 0x00000001040fd824 */ /* 0x008fe200018e0609 */
[----:B------:R-:W-:-:S02]  /*6a80*/  CS2R R8, SRZ ;  /* 0x0000000000087805 */ /* 0x000fc4000001ff00 */
[----:B------:R0:W5:Y:S01]  /*6a90*/  @!P5 LD.E.64 R10, desc[UR40][R26.64] ;  /* 0x000000281a0ad980 */ /* 0x000162000c101b00 */
[--C-:B------:R-:W-:Y:S02]  /*6aa0*/  @!P4 IMAD.X R7, R0, 0x1, R3.reuse, P0 ;  /* 0x000000010007c824 */ /* 0x100fe400000e0603 */
[----:B------:R-:W-:Y:S01]  /*6ab0*/  @!P4 IMAD.X R33, R4, 0x1, R3, P1 ;  /* 0x000000010421c824 */ /* 0x000fe200008e0603 */
[----:B------:R0:W5:Y:S04]  /*6ac0*/  @!P5 LD.E.64 R8, desc[UR40][R14.64] ;  /* 0x000000280e08d980 */ /* 0x000168000c101b00 */
[----:B------:R0:W5:Y:S04]  /*6ad0*/  @!P4 LD.E.64 R24, desc[UR40][R6.64] ;  /* 0x000000280618c980 */ /* 0x000168000c101b00 */
[----:B------:R0:W5:Y:S02]  /*6ae0*/  @!P4 LD.E.64 R12, desc[UR40][R32.64] ;  /* 0x00000028200cc980 */ /* 0x000164000c101b00 */
.L_x_1442:
[----:B------:R-:W-:Y:S05]  /*6af0*/  BSYNC B1 ;  /* 0x0000000000017941 */ /* 0x000fea0003800000 */
.L_x_1441:
[----:B-1----:R-:W2:Y:S01]  /*6b00*/  LDL.LU R0, [R1+0x54] ;  /* 0x0000540001007983 */ /* 0x002ea20000300800 */
[----:B------:R-:W1:Y:S01]  /*6b10*/  SYNCS.PHASECHK.TRANS64.TRYWAIT P0, [R22+URZ+0x13200], R5 ;  /* 0x01320005160075a7 */ /* 0x000e62000800017f */
[----:B------:R-:W-:Y:S01]  /*6b20*/  BSSY B1, `(.L_x_1443) ;  /* 0x0000005000017945 */ /* 0x000fe20003800000 */
[----:B--2---:R-:W-:-:S05]  /*6b30*/  IMAD R0, R0, -0xc0, R21 ;  /* 0xffffff4000007824 */ /* 0x004fca00078e0215 */
[----:B------:R-:W-:-:S04]  /*6b40*/  VIMNMX R0, R0, 0xc0, PT ;  /* 0x000000c000007848 */ /* 0x000fc80003fe0100 */
[----:B------:R-:W-:Y:S01]  /*6b50*/  ISETP.GE.AND P1, PT, R34, R0, PT ;  /* 0x000000002200720c */ /* 0x000fe20003f26270 */
[----:B-1----:R-:W-:-:S12]  /*6b60*/  @!P0 BRA `(.L_x_1444) ;  /* 0x000001d800088947 */ /* 0x002fd80003800000 */
.L_x_1730:
[----:B------:R-:W-:Y:S05]  /*6b70*/  BSYNC B1 ;  /* 0x0000000000017941 */ /* 0x000fea0003800000 */
.L_x_1443:
[----:B------:R-:W-:Y:S05]  /*6b80*/  @P1 BRA `(.L_x_1445) ;  /* 0x0000002400101947 */ /* 0x000fea0003800000 */
[----:B------:R2:W5:Y:S01]  /*6b90*/  LDL R39, [R1+0x40] ;  /* 0x0000400001277983 */ /* 0x0005620000100800 */
[----:B------:R-:W0:Y:S01]  /*6ba0*/  LDC R0, c[0x0][0x3f4] ;  /* 0x0000fd00ff007b82 */ /* 0x000e220000000800 */
[----:B------:R-:W-:Y:S01]  /*6bb0*/  BSSY B1, `(.L_x_1446) ;  /* 0x000007b000017945 */ /* 0x000fe20003800000 */
[-C--:B0-----:R-:W-:Y:S02]  /*6bc0*/  ISETP.GE.AND P0, PT, R29, R0.reuse, PT ;  /* 0x000000001d00720c */ /* 0x081fe40003f06270 */
[----:B------:R-:W-:-:S11]  /*6bd0*/  ISETP.GE.AND P1, PT, R31, R0, PT ;  /* 0x000000001f00720c */ /* 0x000fd60003f26270 */
[----:B--2---:R-:W-:Y:S05]  /*6be0*/  @P0 BRA `(.L_x_1447) ;  /* 0x0000000400dc0947 */ /* 0x004fea0003800000 */
[----:B-----5:R-:W-:Y:S01]  /*6bf0*/  IMAD.IADD R0, R22, 0x1, R39 ;  /* 0x0000000116007824 */ /* 0x020fe200078e0227 */
[----:B----4-:R-:W-:Y:S02]  /*6c00*/  SHF.R.U32.HI R14, RZ, 0x8, R24 ;  /* 0x00000008ff0e7819 */ /* 0x010fe40000011618 */
[----:B------:R-:W-:Y:S02]  /*6c10*/  SHF.R.U32.HI R26, RZ, 0x8, R25 ;  /* 0x00000008ff1a7819 */ /* 0x000fe40000011619 */
[----:B-1-3--:R-:W0:Y:S01]  /*6c20*/  LDS.128 R4, [R0+0xb000] ;  /* 0x00b0000000047984 */ /* 0x00ae220000000c00 */
        /* <DEDUP_REMOVED lines=8> */
[----:B------:R-:W-:-:S02]  /*6cb0*/  SHF.R.U32.HI R29, RZ, 0x10, R13 ;  /* 0x00000010ff1d7819 */ /* 0x000fc4000001160d */
[----:B------:R-:W-:Y:S02]  /*6cc0*/  LOP3.LUT R27, R13, 0xff, RZ, 0xc0, !PT ;  /* 0x000000ff0d1b7812 */ /* 0x000fe400078ec0ff */
[----:B------:R-:W-:Y:S01]  /*6cd0*/  LOP3.LUT R30, R30, 0xff, RZ, 0xc0, !PT ;  /* 0x000000ff1e1e7812 */ /* 0x000fe200078ec0ff */
[----:B------:R-:W-:Y:S01]  /*6ce0*/  IMAD.U32 R29, R29, 0x10000, RZ ;  /* 0x000100001d1d7824 */ /* 0x000fe200078e00ff */
[----:B------:R-:W-:Y:S02]  /*6cf0*/  PRMT R15, R26, 0x7604, R15 ;  /* 0x000076041a0f7816 */ /* 0x000fe4000000000f */
[----:B------:R-:W-:Y:S01]  /*6d00*/  LOP3.LUT R26, R14, 0xff, RZ, 0xc0, !PT ;  /* 0x000000ff0e1a7812 */ /* 0x000fe200078ec0ff */
[----:B------:R-:W-:Y:S01]  /*6d10*/  IMAD.U32 R14, R31, 0x10000, RZ ;  /* 0x000100001f0e7824 */ /* 0x000fe200078e00ff */
[----:B------:R-:W-:Y:S02]  /*6d20*/  PRMT R30, R30, 0x7604, R27 ;  /* 0x000076041e1e7816 */ /* 0x000fe4000000001b */
[----:B------:R-:W-:-:S02]  /*6d30*/  LOP3.LUT R21, R12, 0xff, RZ, 0xc0, !PT ;  /* 0x000000ff0c157812 */ /* 0x000fc400078ec0ff */
[----:B------:R-:W-:Y:S02]  /*6d40*/  LOP3.LUT R27, R15, 0xff0000, R14, 0xf8, !PT ;  /* 0x00ff00000f1b7812 */ /* 0x000fe400078ef80e */
[----:B------:R-:W-:Y:S02]  /*6d50*/  LOP3.LUT R31, R30, 0xff0000, R29, 0xf8, !PT ;  /* 0x00ff00001e1f7812 */ /* 0x000fe400078ef81d */
[----:B------:R-:W-:Y:S02]  /*6d60*/  PRMT R21, R26, 0x7604, R21 ;  /* 0x000076041a157816 */ /* 0x000fe40000000015 */
[----:B------:R-:W-:Y:S02]  /*6d70*/  LOP3.LUT R15, R3, 0xff0000, R24, 0xf8, !PT ;  /* 0x00ff0000030f7812 */ /* 0x000fe400078ef818 */
[----:B------:R-:W-:Y:S02]  /*6d80*/  LOP3.LUT R31, R31, 0xff000000, R13, 0xf8, !PT ;  /* 0xff0000001f1f7812 */ /* 0x000fe400078ef80d */
[----:B------:R-:W-:-:S02]  /*6d90*/  LOP3.LUT R27, R27, 0xff000000, R25, 0xf8, !PT ;  /* 0xff0000001b1b7812 */ /* 0x000fc400078ef819 */
[----:B------:R-:W-:Y:S02]  /*6da0*/  LOP3.LUT R29, R21, 0xff0000, R12, 0xf8, !PT ;  /* 0x00ff0000151d7812 */ /* 0x000fe400078ef80c */
[----:B------:R-:W-:Y:S02]  /*6db0*/  LOP3.LUT R21, R15, 0xff000000, R24, 0xf8, !PT ;  /* 0xff0000000f157812 */ /* 0x000fe400078ef818 */
[-C--:B0-----:R-:W-:Y:S02]  /*6dc0*/  F2FP.F16.E4M3.UNPACK_B R3, R6.reuse.H1 ;  /* 0x00000006ff03723e */ /* 0x081fe400030006ff */
[----:B------:R-:W-:Y:S02]  /*6dd0*/  F2FP.F16.E4M3.UNPACK_B R26, R31 ;  /* 0x0000001fff1a723e */ /* 0x000fe400020006ff */
[----:B------:R-:W-:Y:S01]  /*6de0*/  F2FP.F16.E4M3.UNPACK_B R24, R27 ;  /* 0x0000001bff18723e */ /* 0x000fe200020006ff */
[--C-:B------:R-:W-:Y:S01]  /*6df0*/  HADD2.F32 R13, -RZ, R3.reuse.H0_H0 ;  /* 0x20000003ff0d7230 */ /* 0x100fe20000004100 */
[----:B------:R-:W-:Y:S01]  /*6e00*/  LOP3.LUT R29, R29, 0xff000000, R12, 0xf8, !PT ;  /* 0xff0000001d1d7812 */ /* 0x000fe200078ef80c */
[----:B------:R-:W-:Y:S01]  /*6e10*/  HADD2.F32 R12, -RZ, R3.H1_H1 ;  /* 0x30000003ff0c7230 */ /* 0x000fe20000004100 */
[----:B------:R-:W-:Y:S01]  /*6e20*/  F2FP.F16.E4M3.UNPACK_B R6, R6 ;  /* 0x00000006ff06723e */ /* 0x000fe200020006ff */
[----:B------:R-:W-:Y:S01]  /*6e30*/  HADD2.F32 R30, -RZ, R26.H1_H1 ;  /* 0x3000001aff1e7230 */ /* 0x000fe20000004100 */
[-C--:B------:R-:W-:Y:S01]  /*6e40*/  F2FP.F16.E4M3.UNPACK_B R14, R7.reuse ;  /* 0x00000007ff0e723e */ /* 0x080fe200020006ff */
[----:B------:R-:W-:Y:S01]  /*6e50*/  HADD2.F32 R25, -RZ, R24.H1_H1 ;  /* 0x30000018ff197230 */ /* 0x000fe20000004100 */
[----:B------:R-:W-:Y:S01]  /*6e60*/  F2FP.F16.E4M3.UNPACK_B R15, R7.H1 ;  /* 0x00000007ff0f723e */ /* 0x000fe200030006ff */
[----:B------:R-:W-:-:S02]  /*6e70*/  HADD2.F32 R26, -RZ, R26.H0_H0 ;  /* 0x2000001aff1a7230 */ /* 0x000fc40000004100 */
[CC--:B------:R-:W-:Y:S01]  /*6e80*/  FMUL.FTZ R32, R12.reuse, R30.reuse ;  /* 0x0000001e0c207220 */ /* 0x0c0fe20000410000 */
[----:B------:R-:W-:Y:S01]  /*6e90*/  F2FP.F16.E4M3.UNPACK_B R7, R5 ;  /* 0x00000005ff07723e */ /* 0x000fe200020006ff */
[----:B------:R-:W-:Y:S01]  /*6ea0*/  FMUL.FTZ R33, R12, R25 ;  /* 0x000000190c217220 */ /* 0x000fe20000410000 */
[----:B------:R-:W-:Y:S01]  /*6eb0*/  F2FP.F16.E4M3.UNPACK_B R12, R5.H1 ;  /* 0x00000005ff0c723e */ /* 0x000fe200030006ff */
[----:B------:R-:W-:Y:S02]  /*6ec0*/  HADD2.F32 R5, -RZ, R6.H1_H1 ;  /* 0x30000006ff057230 */ /* 0x000fe40000004100 */
[C---:B------:R-:W-:Y:S01]  /*6ed0*/  FFMA.FTZ R34, R13.reuse, R25, -R32 ;  /* 0x000000190d227223 */ /* 0x040fe20000010820 */
[----:B------:R-:W-:Y:S02]  /*6ee0*/  HADD2.F32 R24, -RZ, R24.H0_H0 ;  /* 0x20000018ff187230 */ /* 0x000fe40000004100 */
[----:B------:R-:W-:Y:S01]  /*6ef0*/  FFMA.FTZ R35, R13, R30, R33 ;  /* 0x0000001e0d237223 */ /* 0x000fe20000010021 */
[----:B------:R-:W-:Y:S01]  /*6f00*/  HADD2.F32 R6, -RZ, R6.H0_H0 ;  /* 0x20000006ff067230 */ /* 0x000fe20000004100 */
[----:B------:R-:W-:Y:S01]  /*6f10*/  F2FP.F16.E4M3.UNPACK_B R31, R31.H1 ;  /* 0x0000001fff1f723e */ /* 0x000fe200030006ff */
[C---:B------:R-:W-:Y:S01]  /*6f20*/  FMUL.FTZ R13, R5.reuse, R26 ;  /* 0x0000001a050d7220 */ /* 0x040fe20000410000 */
[----:B------:R-:W-:Y:S01]  /*6f30*/  F2FP.F16.E4M3.UNPACK_B R27, R27.H1 ;  /* 0x0000001bff1b723e */ /* 0x000fe200030006ff */
[----:B------:R-:W-:Y:S01]  /*6f40*/  FMUL.FTZ R33, R5, R24 ;  /* 0x0000001805217220 */ /* 0x000fe20000410000 */
[----:B------:R-:W-:-:S02]  /*6f50*/  HADD2.F32 R5, -RZ, R14.H1_H1 ;  /* 0x3000000eff057230 */ /* 0x000fc40000004100 */
[C---:B------:R-:W-:Y:S01]  /*6f60*/  FFMA.FTZ R32, R6.reuse, R24, -R13 ;  /* 0x0000001806207223 */ /* 0x040fe2000001080d */
[----:B------:R-:W-:Y:S02]  /*6f70*/  HADD2.F32 R25, -RZ, R31.H0_H0 ;  /* 0x2000001fff197230 */ /* 0x000fe40000004100 */
[----:B------:R-:W-:Y:S01]  /*6f80*/  FFMA.FTZ R33, R6, R26, R33 ;  /* 0x0000001a06217223 */ /* 0x000fe20000010021 */
[----:B------:R-:W-:Y:S01]  /*6f90*/  HADD2.F32 R13, -RZ, R27.H0_H0 ;  /* 0x2000001bff0d7230 */ /* 0x000fe20000004100 */
[----:B------:R-:W-:Y:S01]  /*6fa0*/  F2FP.F16.E4M3.UNPACK_B R3, R4 ;  /* 0x00000004ff03723e */ /* 0x000fe200020006ff */
[----:B------:R-:W-:Y:S02]  /*6fb0*/  HADD2.F32 R14, -RZ, R14.H0_H0 ;  /* 0x2000000eff0e7230 */ /* 0x000fe40000004100 */
[C---:B------:R-:W-:Y:S01]  /*6fc0*/  FMUL.FTZ R37, R5.reuse, R25 ;  /* 0x0000001905257220 */ /* 0x040fe20000410000 */
[----:B------:R-:W-:Y:S02]  /*6fd0*/  HADD2.F32 R31, -RZ, R31.H1_H1 ;  /* 0x3000001fff1f7230 */ /* 0x000fe40000004100 */
[----:B------:R-:W-:Y:S01]  /*6fe0*/  FMUL.FTZ R5, R5, R13 ;  /* 0x0000000d05057220 */ /* 0x000fe20000410000 */
[----:B------:R-:W-:-:S02]  /*6ff0*/  HADD2.F32 R6, -RZ, R15.H1_H1 ;  /* 0x3000000fff067230 */ /* 0x000fc40000004100 */
[C---:B------:R-:W-:Y:S01]  /*7000*/  FFMA.FTZ R37, R14.reuse, R13, -R37 ;  /* 0x0000000d0e257223 */ /* 0x040fe20000010825 */
[----:B------:R-:W-:Y:S02]  /*7010*/  HADD2.F32 R27, -RZ, R27.H1_H1 ;  /* 0x3000001bff1b7230 */ /* 0x000fe40000004100 */
[----:B------:R-:W-:Y:S01]  /*7020*/  FFMA.FTZ R36, R14, R25, R5 ;  /* 0x000000190e247223 */ /* 0x000fe20000010005 */
[----:B------:R-:W-:Y:S02]  /*7030*/  HADD2.F32 R15, -RZ, R15.H0_H0 ;  /* 0x2000000fff0f7230 */ /* 0x000fe40000004100 */
[C---:B------:R-:W-:Y:S01]  /*7040*/  FMUL.FTZ R24, R6.reuse, R31 ;  /* 0x0000001f06187220 */ /* 0x040fe20000410000 */
[----:B------:R-:W-:Y:S01]  /*7050*/  F2FP.F16.E4M3.UNPACK_B R5, R29 ;  /* 0x0000001dff05723e */ /* 0x000fe200020006ff */
[-C--:B------:R-:W-:Y:S01]  /*7060*/  FMUL.FTZ R14, R6, R27.reuse ;  /* 0x0000001b060e7220 */ /* 0x080fe20000410000 */
[----:B------:R-:W-:Y:S01]  /*7070*/  F2FP.F16.E4M3.UNPACK_B R4, R4.H1 ;  /* 0x00000004ff04723e */ /* 0x000fe200030006ff */
[C---:B------:R-:W-:Y:S01]  /*7080*/  FFMA.FTZ R27, R15.reuse, R27, -R24 ;  /* 0x0000001b0f1b7223 */ /* 0x040fe20000010818 */
[----:B------:R-:W-:Y:S01]  /*7090*/  F2FP.F16.E4M3.UNPACK_B R13, R21 ;  /* 0x00000015ff0d723e */ /* 0x000fe200020006ff */
[----:B------:R-:W-:Y:S01]  /*70a0*/  FFMA.FTZ R38, R15, R31, R14 ;  /* 0x0000001f0f267223 */ /* 0x000fe2000001000e */
[--C-:B------:R-:W-:Y:S01]  /*70b0*/  HADD2.F32 R24, -RZ, R5.reuse.H1_H1 ;  /* 0x30000005ff187230 */ /* 0x100fe20000004100 */
[----:B------:R-:W-:Y:S01]  /*70c0*/  F2FP.F16.E4M3.UNPACK_B R21, R21.H1 ;  /* 0x00000015ff15723e */ /* 0x000fe200030006ff */
[----:B------:R-:W-:Y:S01]  /*70d0*/  HADD2.F32 R15, -RZ, R5.H0_H0 ;  /* 0x20000005ff0f7230 */ /* 0x000fe20000004100 */
[----:B------:R-:W-:Y:S01]  /*70e0*/  F2FP.F16.E4M3.UNPACK_B R29, R29.H1 ;  /* 0x0000001dff1d723e */ /* 0x000fe200030006ff */
[----:B------:R-:W-:-:S02]  /*70f0*/  HADD2.F32 R6, -RZ, R4.H1_H1 ;  /* 0x30000004ff067230 */ /* 0x000fc40000004100 */
[----:B------:R-:W-:Y:S02]  /*7100*/  HADD2.F32 R14, -RZ, R13.H1_H1 ;  /* 0x3000000dff0e7230 */ /* 0x000fe40000004100 */
[----:B------:R-:W-:Y:S02]  /*7110*/  HADD2.F32 R5, -RZ, R4.H0_H0 ;  /* 0x20000004ff057230 */ /* 0x000fe40000004100 */
[C---:B------:R-:W-:Y:S01]  /*7120*/  FMUL.FTZ R26, R6.reuse, R24 ;  /* 0x00000018061a7220 */ /* 0x040fe20000410000 */
[----:B------:R-:W-:Y:S02]  /*7130*/  HADD2.F32 R4, -RZ, R3.H1_H1 ;  /* 0x30000003ff047230 */ /* 0x000fe40000004100 */
[-C--:B------:R-:W-:Y:S01]  /*7140*/  FMUL.FTZ R30, R6, R14.reuse ;  /* 0x0000000e061e7220 */ /* 0x080fe20000410000 */
[----:B------:R-:W-:Y:S02]  /*7150*/  HADD2.F32 R13, -RZ, R13.H0_H0 ;  /* 0x2000000dff0d7230 */ /* 0x000fe40000004100 */
[----:B------:R-:W-:Y:S01]  /*7160*/  FFMA.FTZ R26, R5, R14, -R26 ;  /* 0x0000000e051a7223 */ /* 0x000fe2000001081a */
[----:B------:R-:W-:-:S02]  /*7170*/  HADD2.F32 R3, -RZ, R3.H0_H0 ;  /* 0x20000003ff037230 */ /* 0x000fc40000004100 */
[C---:B------:R-:W-:Y:S01]  /*7180*/  FMUL.FTZ R6, R4.reuse, R15 ;  /* 0x0000000f04067220 */ /* 0x040fe20000410000 */
[----:B------:R-:W-:Y:S01]  /*7190*/  FFMA.FTZ R25, R5, R24, R30 ;  /* 0x0000001805197223 */ /* 0x000fe2000001001e */
[-C--:B------:R-:W-:Y:S01]  /*71a0*/  FMUL.FTZ R4, R4, R13.reuse ;  /* 0x0000000d04047220 */ /* 0x080fe20000410000 */
[----:B------:R-:W-:Y:S02]  /*71b0*/  HADD2.F32 R5, -RZ, R21.H1_H1 ;  /* 0x30000015ff057230 */ /* 0x000fe40000004100 */
[C---:B------:R-:W-:Y:S01]  /*71c0*/  FFMA.FTZ R24, R3.reuse, R13, -R6 ;  /* 0x0000000d03187223 */ /* 0x040fe20000010806 */
[--C-:B------:R-:W-:Y:S02]  /*71d0*/  HADD2.F32 R13, -RZ, R29.reuse.H1_H1 ;  /* 0x3000001dff0d7230 */ /* 0x100fe40000004100 */
[----:B------:R-:W-:Y:S01]  /*71e0*/  FFMA.FTZ R15, R3, R15, R4 ;  /* 0x0000000f030f7223 */ /* 0x000fe20000010004 */
[----:B------:R-:W-:Y:S02]  /*71f0*/  HADD2.F32 R4, -RZ, R12.H1_H1 ;  /* 0x3000000cff047230 */ /* 0x000fe40000004100 */
[----:B------:R-:W-:-:S02]  /*7200*/  HADD2.F32 R14, -RZ, R29.H0_H0 ;  /* 0x2000001dff0e7230 */ /* 0x000fc40000004100 */
[----:B------:R-:W-:Y:S02]  /*7210*/  HADD2.F32 R3, -RZ, R7.H1_H1 ;  /* 0x30000007ff037230 */ /* 0x000fe40000004100 */
[C---:B------:R-:W-:Y:S01]  /*7220*/  FMUL.FTZ R30, R4.reuse, R5 ;  /* 0x00000005041e7220 */ /* 0x040fe20000410000 */
[----:B------:R-:W-:Y:S02]  /*7230*/  HADD2.F32 R6, -RZ, R21.H0_H0 ;  /* 0x20000015ff067230 */ /* 0x000fe40000004100 */
        /* <DEDUP_REMOVED lines=17> */
[----:B------:R0:W-:Y:S02]  /*7350*/  STS.128 [R0+0xb000], R4 ;  /* 0x00b0000400007388 */ /* 0x0001e40000000c00 */
.L_x_1447:
[----:B------:R-:W-:Y:S05]  /*7360*/  BSYNC B1 ;  /* 0x0000000000017941 */ /* 0x000fea0003800000 */
.L_x_1446:
[----:B------:R-:W-:Y:S05]  /*7370*/  @P1 BRA `(.L_x_1445) ;  /* 0x0000001c00141947 */ /* 0x000fea0003800000 */
[----:B------:R-:W-:Y:S01]  /*7380*/  LOP3.LUT P0, RZ, R20, 0x2, RZ, 0xc0, !PT ;  /* 0x0000000214ff7812 */ /* 0x000fe2000780c0ff */
[----:B-----5:R-:W-:Y:S01]  /*7390*/  IMAD.IADD R3, R22, 0x1, R39 ;  /* 0x0000000116037824 */ /* 0x020fe200078e0227 */
[----:B------:R-:W-:Y:S02]  /*73a0*/  SHF.R.U32.HI R13, RZ, 0x8, R11 ;  /* 0x00000008ff0d7819 */ /* 0x000fe4000001160b */
[----:B------:R-:W-:Y:S01]  /*73b0*/  SHF.R.U32.HI R24, RZ, 0x8, R9 ;  /* 0x00000008ff187819 */ /* 0x000fe20000011609 */
[----:B0-----:R-:W-:Y:S01]  /*73c0*/  VIADD R0, R3, 0x20 ;  /* 0x0000002003007836 */ /* 0x001fe20000000000 */
[----:B------:R-:W-:Y:S02]  /*73d0*/  SHF.R.U32.HI R15, RZ, 0x8, R8 ;  /* 0x00000008ff0f7819 */ /* 0x000fe40000011608 */
[----:B----4-:R-:W-:Y:S02]  /*73e0*/  LOP3.LUT R14, R11, 0xff, RZ, 0xc0, !PT ;  /* 0x000000ff0b0e7812 */ /* 0x010fe400078ec0ff */
[----:B------:R-:W-:-:S02]  /*73f0*/  LOP3.LUT R25, R9, 0xff, RZ, 0xc0, !PT ;  /* 0x000000ff09197812 */ /* 0x000fc400078ec0ff */
[----:B------:R-:W-:Y:S01]  /*7400*/  LOP3.LUT R13, R13, 0xff, RZ, 0xc0, !PT ;  /* 0x000000ff0d0d7812 */ /* 0x000fe200078ec0ff */
[----:B------:R-:W-:Y:S01]  /*7410*/  @P0 VIADD R0, R3, 0xffffffe0 ;  /* 0xffffffe003000836 */ /* 0x000fe20000000000 */
[----:B------:R-:W-:Y:S02]  /*7420*/  LOP3.LUT R24, R24, 0xff, RZ, 0xc0, !PT ;  /* 0x000000ff18187812 */ /* 0x000fe400078ec0ff */
[----:B------:R-:W-:Y:S02]  /*7430*/  SHF.R.U32.HI R3, RZ, 0x8, R10 ;  /* 0x00000008ff037819 */ /* 0x000fe4000001160a */
[----:B-1-3--:R-:W0:Y:S01]  /*7440*/  LDS.128 R4, [R0+0xb000] ;  /* 0x00b0000000047984 */ /* 0x00ae220000000c00 */
[----:B------:R-:W-:Y:S02]  /*7450*/  LOP3.LUT R20, R15, 0xff, RZ, 0xc0, !PT ;  /* 0x000000ff0f147812 */ /* 0x000fe400078ec0ff */
[----:B------:R-:W-:Y:S02]  /*7460*/  PRMT R15, R13, 0x7604, R14 ;  /* 0x000076040d0f7816 */ /* 0x000fe4000000000e */
[----:B------:R-:W-:-:S02]  /*7470*/  PRMT R25, R24, 0x7604, R25 ;  /* 0x0000760418197816 */ /* 0x000fc40000000019 */
[----:B------:R-:W-:Y:S02]  /*7480*/  SHF.R.U32.HI R14, RZ, 0x10, R11 ;  /* 0x00000010ff0e7819 */ /* 0x000fe4000001160b */
[----:B------:R-:W-:Y:S02]  /*7490*/  SHF.R.U32.HI R24, RZ, 0x10, R9 ;  /* 0x00000010ff187819 */ /* 0x000fe40000011609 */
[----:B------:R-:W-:Y:S02]  /*74a0*/  LOP3.LUT R12, R10, 0xff, RZ, 0xc0, !PT ;  /* 0x000000ff0a0c7812 */ /* 0x000fe400078ec0ff */
[----:B------:R-:W-:Y:S02]  /*74b0*/  LOP3.LUT R3, R3, 0xff, RZ, 0xc0, !PT ;  /* 0x000000ff03037812 */ /* 0x000fe400078ec0ff */
[----:B------:R-:W-:Y:S02]  /*74c0*/  LOP3.LUT R14, R14, 0xff, RZ, 0xc0, !PT ;  /* 0x000000ff0e0e7812 */ /* 0x000fe400078ec0ff */
[----:B------:R-:W-:-:S02]  /*74d0*/  LOP3.LUT R24, R24, 0xff, RZ, 0xc0, !PT ;  /* 0x000000ff18187812 */ /* 0x000fc400078ec0ff */
[----:B------:R-:W-:Y:S02]  /*74e0*/  LOP3.LUT R21, R8, 0xff, RZ, 0xc0, !PT ;  /* 0x000000ff08157812 */ /* 0x000fe400078ec0ff */
[----:B------:R-:W-:Y:S02]  /*74f0*/  PRMT R12, R3, 0x7604, R12 ;  /* 0x00007604030c7816 */ /* 0x000fe4000000000c */
[----:B------:R-:W-:Y:S02]  /*7500*/  SHF.R.U32.HI R3, RZ, 0x10, R10 ;  /* 0x00000010ff037819 */ /* 0x000fe4000001160a */
[----:B------:R-:W-:Y:S02]  /*7510*/  SHF.R.U32.HI R13, RZ, 0x10, R8 ;  /* 0x00000010ff0d7819 */ /* 0x000fe40000011608 */
[----:B------:R-:W-:Y:S02]  /*7520*/  PRMT R15, R14, 0x7054, R15 ;  /* 0x000070540e0f7816 */ /* 0x000fe4000000000f */
[----:B------:R-:W-:-:S02]  /*7530*/  PRMT R25, R24, 0x7054, R25 ;  /* 0x0000705418197816 */ /* 0x000fc40000000019 */
[----:B------:R-:W-:Y:S02]  /*7540*/  PRMT R21, R20, 0x7604, R21 ;  /* 0x0000760414157816 */ /* 0x000fe40000000015 */
[----:B------:R-:W-:Y:S02]  /*7550*/  LOP3.LUT R3, R3, 0xff, RZ, 0xc0, !PT ;  /* 0x000000ff03037812 */ /* 0x000fe400078ec0ff */
[----:B------:R-:W-:Y:S02]  /*7560*/  LOP3.LUT R20, R13, 0xff, RZ, 0xc0, !PT ;  /* 0x000000ff0d147812 */ /* 0x000fe400078ec0ff */
[----:B------:R-:W-:Y:S02]  /*7570*/  LOP3.LUT R25, R25, 0xff000000, R9, 0xf8, !PT ;  /* 0xff00000019197812 */ /* 0x000fe400078ef809 */
[----:B------:R-:W-:Y:S02]  /*7580*/  LOP3.LUT R15, R15, 0xff000000, R11, 0xf8, !PT ;  /* 0xff0000000f0f7812 */ /* 0x000fe400078ef80b */
[----:B------:R-:W-:-:S02]  /*7590*/  PRMT R13, R3, 0x7054, R12 ;  /* 0x00007054030d7816 */ /* 0x000fc4000000000c */
[----:B------:R-:W-:Y:S02]  /*75a0*/  PRMT R21, R20, 0x7054, R21 ;  /* 0x0000705414157816 */ /* 0x000fe40000000015 */
        /* <DEDUP_REMOVED lines=8> */
[----:B------:R-:W-:Y:S01]  /*7630*/  LOP3.LUT R13, R13, 0xff000000, R10, 0xf8, !PT ;  /* 0xff0000000d0d7812 */ /* 0x000fe200078ef80a */
[----:B------:R-:W-:Y:S01]  /*7640*/  HADD2.F32 R14, -RZ, R12.H1_H1 ;  /* 0x3000000cff0e7230 */ /* 0x000fe20000004100 */
        /* <DEDUP_REMOVED lines=82> */
.L_x_1439:
[----:B------:R-:W0:Y:S01]  /*7b70*/  LDC R21, c[0x0][0x448] ;  /* 0x00011200ff157b82 */ /* 0x000e220000000800 */
[----:B------:R-:W-:Y:S01]  /*7b80*/  IMAD.MOV.U32 R6, RZ, RZ, R24 ;  /* 0x000000ffff067224 */ /* 0x000fe200078e0018 */
[----:B------:R-:W-:Y:S01]  /*7b90*/  ULDC.64 UR4, c[0x0][0x3f8] ;  /* 0x0000fe0000047ab9 */ /* 0x000fe20000000a00 */
[----:B------:R-:W-:Y:S01]  /*7ba0*/  IMAD.MOV.U32 R7, RZ, RZ, R29 ;  /* 0x000000ffff077224 */ /* 0x000fe200078e001d */
[----:B------:R-:W-:Y:S01]  /*7bb0*/  ULDC.64 UR6, c[0x0][0x408] ;  /* 0x0001020000067ab9 */ /* 0x000fe20000000a00 */
[----:B------:R-:W-:Y:S01]  /*7bc0*/  IMAD.MOV.U32 R8, RZ, RZ, R26 ;  /* 0x000000ffff087224 */ /* 0x000fe200078e001a */
[----:B------:R-:W-:Y:S01]  /*7bd0*/  ULDC.64 UR8, c[0x0][0x400] ;  /* 0x0001000000087ab9 */ /* 0x000fe20000000a00 */
        /* <DEDUP_REMOVED lines=9> */
[----:B------:R-:W-:Y:S02]  /*7c70*/  IMAD R4, R0, UR4, RZ ;  /* 0x0000000400047c24 */ /* 0x000fe4000f8e02ff */
[----:B------:R-:W-:-:S04]  /*7c80*/  IMAD.WIDE.U32 R8, R3, UR6, R8 ;  /* 0x0000000603087c25 */ /* 0x000fc8000f8e0008 */
[----:B------:R-:W-:Y:S02]  /*7c90*/  IMAD R0, R0, UR6, RZ ;  /* 0x0000000600007c24 */ /* 0x000fe4000f8e02ff */
[C---:B------:R-:W-:Y:S01]  /*7ca0*/  IMAD R13, R3.reuse, UR5, R4 ;  /* 0x00000005030d7c24 */ /* 0x040fe2000f8e0204 */
[----:B------:R-:W-:Y:S01]  /*7cb0*/  ULDC.64 UR4, c[0x0][0x3e8] ;  /* 0x0000fa0000047ab9 */ /* 0x000fe20000000a00 */
[----:B------:R-:W-:Y:S01]  /*7cc0*/  IMAD R3, R3, UR7, R0 ;  /* 0x0000000703037c24 */ /* 0x000fe2000f8e0200 */
[----:B------:R-:W-:Y:S01]  /*7cd0*/  IADD3 R5, P0, R6, UR4, RZ ;  /* 0x0000000406057c10 */ /* 0x000fe2000ff1e0ff */
[----:B------:R-:W-:Y:S01]  /*7ce0*/  UMOV UR4, 0xffffffff ;  /* 0xffffffff00047882 */ /* 0x000fe20000000000 */
[----:B------:R-:W-:Y:S02]  /*7cf0*/  IADD3 R0, P1, R8, UR8, RZ ;  /* 0x0000000808007c10 */ /* 0x000fe4000ff3e0ff */
[----:B------:R-:W-:Y:S02]  /*7d00*/  IADD3.X R13, R7, UR5, R13, P0, !PT ;  /* 0x00000005070d7c10 */ /* 0x000fe400087fe40d */
[----:B------:R-:W-:Y:S01]  /*7d10*/  IADD3.X R7, R9, UR9, R3, P1, !PT ;  /* 0x0000000909077c10 */ /* 0x000fe20008ffe403 */
[----:B------:R-:W-:Y:S08]  /*7d20*/  BRA.DIV UR4, `(.L_x_1448) ;  /* 0x000001c604ac7947 */ /* 0x000ff0000b800000 */
[----:B------:R0:W1:Y:S04]  /*7d30*/  SHFL.IDX PT, R3, R13, RZ, 0x1e1f ;  /* 0x001e1fff0d037589 */ /* 0x00006800000e0000 */
[----:B------:R-:W2:Y:S04]  /*7d40*/  SHFL.IDX PT, R5, R5, RZ, 0x1e1f ;  /* 0x001e1fff05057589 */ /* 0x000ea800000e0000 */
[----:B------:R-:W3:Y:S04]  /*7d50*/  SHFL.IDX PT, R7, R7, RZ, 0x1e1f ;  /* 0x001e1fff07077589 */ /* 0x000ee800000e0000 */
[----:B------:R0:W4:Y:S02]  /*7d60*/  SHFL.IDX PT, R14, R0, RZ, 0x1e1f ;  /* 0x001e1fff000e7589 */ /* 0x00012400000e0000 */
.L_x_1736:
[----:B0-----:R-:W5:Y:S01]  /*7d70*/  LDL R0, [R1+0x4] ;  /* 0x0000040001007983 */ /* 0x001f620000100800 */
[----:B------:R-:W0:Y:S03]  /*7d80*/  LDC R29, c[0x0][0x3f4] ;  /* 0x0000fd00ff1d7b82 */ /* 0x000e260000000800 */
        /* <DEDUP_REMOVED lines=12> */
[----:B0-----:R-:W-:Y:S06]  /*7e50*/  @P0 BRA `(.L_x_1450) ;  /* 0x0000000000280947 */ /* 0x001fec0003800000 */
[----:B------:R-:W-:Y:S01]  /*7e60*/  ULDC UR4, c[0x0][0x3f4] ;  /* 0x0000fd0000047ab9 */ /* 0x000fe20000000800 */
[C---:B------:R-:W-:Y:S02]  /*7e70*/  IADD3 R4, P0, R18.reuse, R5, RZ ;  /* 0x0000000512047210 */ /* 0x040fe40007f1e0ff */
[----:B------:R-:W-:Y:S02]  /*7e80*/  CS2R R24, SRZ ;  /* 0x0000000000187805 */ /* 0x000fe4000001ff00 */
[C---:B------:R-:W-:Y:S02]  /*7e90*/  ISETP.GE.AND P2, PT, R18.reuse, UR4, PT ;  /* 0x0000000412007c0c */ /* 0x040fe4000bf46270 */
[----:B----4-:R-:W-:Y:S01]  /*7ea0*/  IADD3 R14, P1, R18, R14, RZ ;  /* 0x0000000e120e7210 */ /* 0x010fe20007f3e0ff */
[----:B-1----:R-:W-:-:S04]  /*7eb0*/  IMAD.X R5, R3, 0x1, R19, P0 ;  /* 0x0000000103057824 */ /* 0x002fc800000e0613 */
[----:B---3--:R-:W-:-:S06]  /*7ec0*/  IMAD.X R15, R7, 0x1, R19, P1 ;  /* 0x00000001070f7824 */ /* 0x008fcc00008e0613 */
[----:B------:R-:W-:Y:S05]  /*7ed0*/  @P2 BRA `(.L_x_1450) ;  /* 0x0000000000082947 */ /* 0x000fea0003800000 */
[----:B------:R0:W5:Y:S04]  /*7ee0*/  LD.E.128 R24, desc[UR40][R4.64] ;  /* 0x0000002804187980 */ /* 0x000168000c101d00 */
[----:B------:R0:W5:Y:S02]  /*7ef0*/  LD.E.128 R8, desc[UR40][R14.64] ;  /* 0x000000280e087980 */ /* 0x000164000c101d00 */
.L_x_1450:
[----:B------:R-:W-:Y:S05]  /*7f00*/  BSYNC B1 ;  /* 0x0000000000017941 */ /* 0x000fea0003800000 */
.L_x_1449:
[----:B------:R-:W2:Y:S01]  /*7f10*/  LDL.LU R0, [R1+0x54] ;  /* 0x0000540001007983 */ /* 0x000ea20000300800 */
[----:B------:R-:W3:Y:S01]  /*7f20*/  SYNCS.PHASECHK.TRANS64.TRYWAIT P1, [R22+URZ+0x13200], R13 ;  /* 0x0132000d160075a7 */ /* 0x000ee2000802017f */
[----:B-1----:R-:W0:Y:S01]  /*7f30*/  S2R R3, SR_TID.X ;  /* 0x0000000000037919 */ /* 0x002e220000002100 */
[----:B------:R-:W-:Y:S01]  /*7f40*/  ISETP.GE.AND P0, PT, R18, R29, PT ;  /* 0x0000001d1200720c */ /* 0x000fe20003f06270 */
[----:B------:R-:W-:Y:S01]  /*7f50*/  BSSY B1, `(.L_x_1451) ;  /* 0x0000009000017945 */ /* 0x000fe20003800000 */
[C---:B0-----:R-:W-:Y:S02]  /*7f60*/  VIADD R4, R3.reuse, 0xffffff80 ;  /* 0xffffff8003047836 */ /* 0x041fe40000000000 */
[----:B------:R-:W-:-:S05]  /*7f70*/  VIADD R3, R3, 0xffffff80 ;  /* 0xffffff8003037836 */ /* 0x000fca0000000000 */
[----:B------:R-:W-:-:S04]  /*7f80*/  LEA.HI R3, R3, R4, RZ, 0x1 ;  /* 0x0000000403037211 */ /* 0x000fc800078f08ff */
[----:B------:R-:W-:Y:S01]  /*7f90*/  SHF.R.S32.HI R3, RZ, 0x1, R3 ;  /* 0x00000001ff037819 */ /* 0x000fe20000011403 */
[----:B--2---:R-:W-:-:S05]  /*7fa0*/  IMAD R0, R0, -0xc0, R21 ;  /* 0xffffff4000007824 */ /* 0x004fca00078e0215 */
[----:B------:R-:W-:-:S04]  /*7fb0*/  VIMNMX R0, R0, 0xc0, PT ;  /* 0x000000c000007848 */ /* 0x000fc80003fe0100 */
[----:B------:R-:W-:Y:S01]  /*7fc0*/  ISETP.GE.OR P0, PT, R3, R0, P0 ;  /* 0x000000000300720c */ /* 0x000fe20000706670 */
[----:B---3--:R-:W-:-:S12]  /*7fd0*/  @!P1 BRA `(.L_x_1452) ;  /* 0x000001c4006c9947 */ /* 0x008fd80003800000 */
.L_x_1737:
[----:B------:R-:W-:Y:S05]  /*7fe0*/  BSYNC B1 ;  /* 0x0000000000017941 */ /* 0x000fea0003800000 */
.L_x_1451:
[----:B------:R-:W-:Y:S05]  /*7ff0*/  @P0 BRA `(.L_x_1445) ;  /* 0x0000000c00f40947 */ /* 0x000fea0003800000 */
[----:B------:R-:W2:Y:S04]  /*8000*/  LDL R31, [R1+0x4c] ;  /* 0x00004c00011f7983 */ /* 0x000ea80000100800 */
[----:B------:R-:W3:Y:S01]  /*8010*/  LDL R51, [R1+0x70] ;  /* 0x0000700001337983 */ /* 0x000ee20000100800 */
[----:B-----5:R-:W-:Y:S01]  /*8020*/  SHF.R.U32.HI R0, RZ, 0x8, R24 ;  /* 0x00000008ff007819 */ /* 0x020fe20000011618 */
[----:B------:R-:W-:Y:S01]  /*8030*/  IMAD.SHL.U32 R20, R20, 0x80, RZ ;  /* 0x0000008014147824 */ /* 0x000fe200078e00ff */
[----:B------:R-:W-:Y:S02]  /*8040*/  LOP3.LUT R3, R24, 0xff, RZ, 0xc0, !PT ;  /* 0x000000ff18037812 */ /* 0x000fe400078ec0ff */
[----:B------:R-:W-:Y:S02]  /*8050*/  LOP3.LUT R0, R0, 0xff, RZ, 0xc0, !PT ;  /* 0x000000ff00007812 */ /* 0x000fe400078ec0ff */
[----:B------:R-:W-:-:S02]  /*8060*/  SHF.R.U32.HI R4, RZ, 0x8, R25 ;  /* 0x00000008ff047819 */ /* 0x000fc40000011619 */
[----:B------:R-:W-:Y:S01]  /*8070*/  PRMT R30, R0, 0x7604, R3 ;  /* 0x00007604001e7816 */ /* 0x000fe20000000003 */
[----:B------:R-:W-:Y:S01]  /*8080*/  IMAD.IADD R0, R18, 0x1, R29 ;  /* 0x0000000112007824 */ /* 0x000fe200078e021d */
[----:B------:R-:W-:Y:S02]  /*8090*/  LOP3.LUT R5, R25, 0xff, RZ, 0xc0, !PT ;  /* 0x000000ff19057812 */ /* 0x000fe400078ec0ff */
[----:B------:R-:W-:Y:S02]  /*80a0*/  LOP3.LUT R4, R4, 0xff, RZ, 0xc0, !PT ;  /* 0x000000ff04047812 */ /* 0x000fe400078ec0ff */
[----:B------:R-:W-:Y:S02]  /*80b0*/  SHF.R.U32.HI R3, RZ, 0x8, R26 ;  /* 0x00000008ff037819 */ /* 0x000fe4000001161a */
[----:B0-----:R-:W-:Y:S02]  /*80c0*/  LOP3.LUT R13, R20, 0x180, RZ, 0xc0, !PT ;  /* 0x00000180140d7812 */ /* 0x001fe400078ec0ff */
[----:B------:R-:W-:-:S02]  /*80d0*/  PRMT R21, R4, 0x7604, R5 ;  /* 0x0000760404157816 */ /* 0x000fc40000000005 */
[----:B------:R-:W-:Y:S02]  /*80e0*/  LOP3.LUT R4, R26, 0xff, RZ, 0xc0, !PT ;  /* 0x000000ff1a047812 */ /* 0x000fe400078ec0ff */
[----:B------:R-:W-:Y:S02]  /*80f0*/  LOP3.LUT R3, R3, 0xff, RZ, 0xc0, !PT ;  /* 0x000000ff03037812 */ /* 0x000fe400078ec0ff */
[----:B------:R-:W-:Y:S02]  /*8100*/  LOP3.LUT R0, R13, 0x30, R0, 0xf8, !PT ;  /* 0x000000300d007812 */ /* 0x000fe400078ef800 */
[----:B------:R-:W-:Y:S02]  /*8110*/  SHF.R.U32.HI R7, RZ, 0x8, R8 ;  /* 0x00000008ff077819 */ /* 0x000fe40000011608 */
[----:B------:R-:W-:Y:S02]  /*8120*/  SHF.R.U32.HI R13, RZ, 0x3, R13 ;  /* 0x00000003ff0d7819 */ /* 0x000fe4000001160d */
[----:B------:R-:W-:-:S02]  /*8130*/  PRMT R32, R3, 0x7604, R4 ;  /* 0x0000760403207816 */ /* 0x000fc40000000004 */
[----:B------:R-:W-:Y:S02]  /*8140*/  LOP3.LUT R12, R8, 0xff, RZ, 0xc0, !PT ;  /* 0x000000ff080c7812 */ /* 0x000fe400078ec0ff */
[----:B------:R-:W-:Y:S02]  /*8150*/  LOP3.LUT R7, R7, 0xff, RZ, 0xc0, !PT ;  /* 0x000000ff07077812 */ /* 0x000fe400078ec0ff */
[----:B------:R-:W-:Y:S02]  /*8160*/  LOP3.LUT R3, R0, R13, RZ, 0x3c, !PT ;  /* 0x0000000d00037212 */ /* 0x000fe400078e3cff */
[----:B------:R-:W-:Y:S02]  /*8170*/  SHF.R.U32.HI R0, RZ, 0x8, R9 ;  /* 0x00000008ff007819 */ /* 0x000fe40000011609 */
[----:B------:R-:W-:Y:S02]  /*8180*/  PRMT R35, R7, 0x7604, R12 ;  /* 0x0000760407237816 */ /* 0x000fe4000000000c */
[----:B------:R-:W-:-:S02]  /*8190*/  LOP3.LUT R13, R9, 0xff, RZ, 0xc0, !PT ;  /* 0x000000ff090d7812 */ /* 0x000fc400078ec0ff */
[----:B------:R-:W-:Y:S02]  /*81a0*/  SHF.R.U32.HI R12, RZ, 0x8, R10 ;  /* 0x00000008ff0c7819 */ /* 0x000fe4000001160a */
[----:B----4-:R-:W-:Y:S02]  /*81b0*/  SHF.R.U32.HI R14, RZ, 0x8, R11 ;  /* 0x00000008ff0e7819 */ /* 0x010fe4000001160b */
[----:B------:R-:W-:Y:S02]  /*81c0*/  LOP3.LUT R0, R0, 0xff, RZ, 0xc0, !PT ;  /* 0x000000ff00007812 */ /* 0x000fe400078ec0ff */
[----:B------:R-:W-:Y:S02]  /*81d0*/  SHF.R.U32.HI R5, RZ, 0x8, R27 ;  /* 0x00000008ff057819 */ /* 0x000fe4000001161b */
[----:B------:R-:W-:Y:S02]  /*81e0*/  LOP3.LUT R15, R10, 0xff, RZ, 0xc0, !PT ;  /* 0x000000ff0a0f7812 */ /* 0x000fe400078ec0ff */
[----:B------:R-:W-:-:S02]  /*81f0*/  LOP3.LUT R12, R12, 0xff, RZ, 0xc0, !PT ;  /* 0x000000ff0c0c7812 */ /* 0x000fc400078ec0ff */
[----:B------:R-:W-:Y:S02]  /*8200*/  LOP3.LUT R14, R14, 0xff, RZ, 0xc0, !PT ;  /* 0x000000ff0e0e7812 */ /* 0x000fe400078ec0ff */
[----:B------:R-:W-:Y:S02]  /*8210*/  PRMT R36, R0, 0x7604, R13 ;  /* 0x0000760400247816 */ /* 0x000fe4000000000d */
[----:B------:R-:W-:Y:S02]  /*8220*/  LOP3.LUT R29, R11, 0xff, RZ, 0xc0, !PT ;  /* 0x000000ff0b1d7812 */ /* 0x000fe400078ec0ff */
[----:B------:R-:W-:Y:S02]  /*8230*/  LOP3.LUT R6, R27, 0xff, RZ, 0xc0, !PT ;  /* 0x000000ff1b067812 */ /* 0x000fe400078ec0ff */
[----:B------:R-:W-:Y:S02]  /*8240*/  LOP3.LUT R5, R5, 0xff, RZ, 0xc0, !PT ;  /* 0x000000ff05057812 */ /* 0x000fe400078ec0ff */
[----:B------:R-:W-:-:S02]  /*8250*/  PRMT R37, R12, 0x7604, R15 ;  /* 0x000076040c257816 */ /* 0x000fc4000000000f */
[----:B------:R-:W-:Y:S02]  /*8260*/  PRMT R43, R14, 0x7604, R29 ;  /* 0x000076040e2b7816 */ /* 0x000fe4000000001d */
[----:B------:R-:W-:Y:S02]  /*8270*/  PRMT R34, R5, 0x7604, R6 ;  /* 0x0000760405227816 */ /* 0x000fe40000000006 */
[----:B------:R-:W-:Y:S02]  /*8280*/  SHF.R.U32.HI R20, RZ, 0x10, R25 ;  /* 0x00000010ff147819 */ /* 0x000fe40000011619 */
[----:B------:R-:W-:Y:S02]  /*8290*/  SHF.R.U32.HI R29, RZ, 0x10, R26 ;  /* 0x00000010ff1d7819 */ /* 0x000fe4000001161a */
[----:B------:R-:W-:Y:S02]  /*82a0*/  LOP3.LUT R20, R20, 0xff, RZ, 0xc0, !PT ;  /* 0x000000ff14147812 */ /* 0x000fe400078ec0ff */
[----:B------:R-:W-:-:S04]  /*82b0*/  SHF.R.U32.HI R33, RZ, 0x10, R27 ;  /* 0x00000010ff217819 */ /* 0x000fc8000001161b */
[----:B------:R-:W-:-:S04]  /*82c0*/  LOP3.LUT R33, R33, 0xff, RZ, 0xc0, !PT ;  /* 0x000000ff21217812 */ /* 0x000fc800078ec0ff */
[----:B------:R-:W-:Y:S02]  /*82d0*/  PRMT R33, R33, 0x7054, R34 ;  /* 0x0000705421217816 */ /* 0x000fe40000000022 */
[----:B--2---:R-:W-:Y:S02]  /*82e0*/  IADD3 R0, R22, R31, R3 ;  /* 0x0000001f16007210 */ /* 0x004fe40007ffe003 */
[----:B------:R-:W-:Y:S01]  /*82f0*/  SHF.R.U32.HI R3, RZ, 0x10, R24 ;  /* 0x00000010ff037819 */ /* 0x000fe20000011618 */
[----:B---3--:R-:W-:Y:S01]  /*8300*/  LDS.128 R4, [R51+0xb000] ;  /* 0x00b0000033047984 */ /* 0x008fe20000000c00 */
[----:B------:R-:W-:Y:S02]  /*8310*/  LOP3.LUT R31, R29, 0xff, RZ, 0xc0, !PT ;  /* 0x000000ff1d1f7812 */ /* 0x000fe400078ec0ff */
[----:B------:R-:W-:Y:S01]  /*8320*/  PRMT R29, R20, 0x7054, R21 ;  /* 0x00007054141d7816 */ /* 0x000fe20000000015 */
[----:B------:R-:W0:Y:S01]  /*8330*/  LDS.128 R12, [R0+0xb000] ;  /* 0x00b00000000c7984 */ /* 0x000e220000000c00 */
[----:B------:R-:W-:-:S02]  /*8340*/  SHF.R.U32.HI R21, RZ, 0x10, R9 ;  /* 0x00000010ff157819 */ /* 0x000fc40000011609 */
[----:B------:R-:W-:Y:S02]  /*8350*/  LOP3.LUT R3, R3, 0xff, RZ, 0xc0, !PT ;  /* 0x000000ff03037812 */ /* 0x000fe400078ec0ff */
[----:B------:R-:W-:Y:S02]  /*8360*/  PRMT R31, R31, 0x7054, R32 ;  /* 0x000070541f1f7816 */ /* 0x000fe40000000020 */
[----:B------:R-:W-:Y:S02]  /*8370*/  SHF.R.U32.HI R32, RZ, 0x10, R11 ;  /* 0x00000010ff207819 */ /* 0x000fe4000001160b */
[----:B------:R-:W-:Y:S02]  /*8380*/  LOP3.LUT R21, R21, 0xff, RZ, 0xc0, !PT ;  /* 0x000000ff15157812 */ /* 0x000fe400078ec0ff */
[----:B------:R-:W-:Y:S02]  /*8390*/  PRMT R3, R3, 0x7054, R30 ;  /* 0x0000705403037816 */ /* 0x000fe4000000001e */
[----:B------:R-:W-:-:S02]  /*83a0*/  SHF.R.U32.HI R20, RZ, 0x10, R8 ;  /* 0x00000010ff147819 */ /* 0x000fc40000011608 */
[----:B------:R-:W-:Y:S02]  /*83b0*/  SHF.R.U32.HI R30, RZ, 0x10, R10 ;  /* 0x00000010ff1e7819 */ /* 0x000fe4000001160a */
[----:B------:R-:W-:Y:S02]  /*83c0*/  LOP3.LUT R32, R32, 0xff, RZ, 0xc0, !PT ;  /* 0x000000ff20207812 */ /* 0x000fe400078ec0ff */
[----:B------:R-:W-:Y:S02]  /*83d0*/  PRMT R39, R21, 0x7054, R36 ;  /* 0x0000705415277816 */ /* 0x000fe40000000024 */
[----:B------:R-:W-:Y:S02]  /*83e0*/  LOP3.LUT R20, R20, 0xff, RZ, 0xc0, !PT ;  /* 0x000000ff14147812 */ /* 0x000fe400078ec0ff */
[----:B------:R-:W-:Y:S02]  /*83f0*/  LOP3.LUT R30, R30, 0xff, RZ, 0xc0, !PT ;  /* 0x000000ff1e1e7812 */ /* 0x000fe400078ec0ff */
[----:B------:R-:W-:-:S02]  /*8400*/  PRMT R43, R32, 0x7054, R43 ;  /* 0x00007054202b7816 */ /* 0x000fc4000000002b */
[----:B------:R-:W-:Y:S02]  /*8410*/  LOP3.LUT R39, R39, 0xff000000, R9, 0xf8, !PT ;  /* 0xff00000027277812 */ /* 0x000fe400078ef809 */
[----:B------:R-:W-:Y:S02]  /*8420*/  PRMT R35, R20, 0x7054, R35 ;  /* 0x0000705414237816 */ /* 0x000fe40000000023 */
[----:B------:R-:W-:Y:S02]  /*8430*/  LOP3.LUT R21, R3, 0xff000000, R24, 0xf8, !PT ;  /* 0xff00000003157812 */ /* 0x000fe400078ef818 */
[----:B------:R-:W-:Y:S02]  /*8440*/  PRMT R41, R30, 0x7054, R37 ;  /* 0x000070541e297816 */ /* 0x000fe40000000025 */
[----:B------:R-:W-:Y:S02]  /*8450*/  LOP3.LUT R24, R29, 0xff000000, R25, 0xf8, !PT ;  /* 0xff0000001d187812 */ /* 0x000fe400078ef819 */
[----:B------:R-:W-:-:S02]  /*8460*/  LOP3.LUT R43, R43, 0xff000000, R11, 0xf8, !PT ;  /* 0xff0000002b2b7812 */ /* 0x000fc400078ef80b */
[----:B------:R-:W-:Y:S02]  /*8470*/  F2FP.F16.E4M3.UNPACK_B R40, R39 ;  /* 0x00000027ff28723e */ /* 0x000fe400020006ff */
[----:B0-----:R-:W-:Y:S02]  /*8480*/  F2FP.F16.E4M3.UNPACK_B R11, R13 ;  /* 0x0000000dff0b723e */ /* 0x001fe400020006ff */
[----:B------:R-:W-:Y:S01]  /*8490*/  LOP3.LUT R3, R31, 0xff000000, R26, 0xf8, !PT ;  /* 0xff0000001f037812 */ /* 0x000fe200078ef81a */
[--C-:B------:R-:W-:Y:S01]  /*84a0*/  HADD2.F32 R42, -RZ, R40.reuse.H0_H0 ;  /* 0x20000028ff2a7230 */ /* 0x100fe20000004100 */
[----:B------:R-:W-:Y:S01]  /*84b0*/  LOP3.LUT R29, R35, 0xff000000, R8, 0xf8, !PT ;  /* 0xff000000231d7812 */ /* 0x000fe200078ef808 */
[----:B------:R-:W-:Y:S01]  /*84c0*/  HADD2.F32 R40, -RZ, R40.H1_H1 ;  /* 0x30000028ff287230 */ /* 0x000fe20000004100 */
[----:B------:R-:W-:Y:S02]  /*84d0*/  LOP3.LUT R8, R41, 0xff000000, R10, 0xf8, !PT ;  /* 0xff00000029087812 */ /* 0x000fe400078ef80a */
[----:B------:R-:W-:-:S02]  /*84e0*/  F2FP.F16.E4M3.UNPACK_B R31, R24 ;  /* 0x00000018ff1f723e */ /* 0x000fc400020006ff */
[-C--:B------:R-:W-:Y:S02]  /*84f0*/  F2FP.F16.E4M3.UNPACK_B R10, R5.reuse ;  /* 0x00000005ff0a723e */ /* 0x080fe400020006ff */
[----:B------:R-:W-:Y:S01]  /*8500*/  F2FP.F16.E4M3.UNPACK_B R20, R5.H1 ;  /* 0x00000005ff14723e */ /* 0x000fe200030006ff */
[----:B------:R-:W-:Y:S01]  /*8510*/  HADD2.F32 R5, -RZ, R11.H0_H0 ;  /* 0x2000000bff057230 */ /* 0x000fe20000004100 */
[----:B------:R-:W-:Y:S01]  /*8520*/  LOP3.LUT R37, R33, 0xff000000, R27, 0xf8, !PT ;  /* 0xff00000021257812 */ /* 0x000fe200078ef81b */
[----:B------:R-:W-:Y:S01]  /*8530*/  HADD2.F32 R38, -RZ, R31.H0_H0 ;  /* 0x2000001fff267230 */ /* 0x000fe20000004100 */
[-C--:B------:R-:W-:Y:S01]  /*8540*/  F2FP.F16.E4M3.UNPACK_B R27, R12.reuse ;  /* 0x0000000cff1b723e */ /* 0x080fe200020006ff */
[--C-:B------:R-:W-:Y:S01]  /*8550*/  HADD2.F32 R9, -RZ, R10.reuse.H0_H0 ;  /* 0x2000000aff097230 */ /* 0x100fe20000004100 */
[----:B------:R-:W-:Y:S01]  /*8560*/  F2FP.F16.E4M3.UNPACK_B R35, R12.H1 ;  /* 0x0000000cff23723e */ /* 0x000fe200030006ff */
[C---:B------:R-:W-:Y:S01]  /*8570*/  FMUL.FTZ R12, R5.reuse, R42 ;  /* 0x0000002a050c7220 */ /* 0x040fe20000410000 */
[----:B------:R-:W-:Y:S01]  /*8580*/  F2FP.F16.E4M3.UNPACK_B R26, R13.H1 ;  /* 0x0000000dff1a723e */ /* 0x000fe200030006ff */
[-C--:B------:R-:W-:Y:S01]  /*8590*/  FMUL.FTZ R13, R5, R38.reuse ;  /* 0x00000026050d7220 */ /* 0x080fe20000410000 */
[----:B------:R-:W-:Y:S01]  /*85a0*/  F2FP.F16.E4M3.UNPACK_B R39, R39.H1 ;  /* 0x00000027ff27723e */ /* 0x000fe200030006ff */
[----:B------:R-:W-:Y:S01]  /*85b0*/  FFMA.FTZ R5, R9, R38, -R12 ;  /* 0x0000002609057223 */ /* 0x000fe2000001080c */
[----:B------:R-:W-:Y:S01]  /*85c0*/  F2FP.F16.E4M3.UNPACK_B R24, R24.H1 ;  /* 0x00000018ff18723e */ /* 0x000fe200030006ff */
[----:B------:R-:W-:Y:S01]  /*85d0*/  HADD2.F32 R11, -RZ, R11.H1_H1 ;  /* 0x3000000bff0b7230 */ /* 0x000fe20000004100 */
[-C--:B------:R-:W-:Y:S01]  /*85e0*/  F2FP.F16.E4M3.UNPACK_B R34, R15.reuse ;  /* 0x0000000fff22723e */ /* 0x080fe200020006ff */
[----:B------:R-:W-:Y:S01]  /*85f0*/  HADD2.F32 R31, -RZ, R31.H1_H1 ;  /* 0x3000001fff1f7230 */ /* 0x000fe20000004100 */
[----:B------:R-:W-:Y:S01]  /*8600*/  F2FP.F16.E4M3.UNPACK_B R36, R15.H1 ;  /* 0x0000000fff24723e */ /* 0x000fe200030006ff */
[----:B------:R-:W-:-:S02]  /*8610*/  HADD2.F32 R12, -RZ, R10.H1_H1 ;  /* 0x3000000aff0c7230 */ /* 0x000fc40000004100 */
[----:B------:R-:W-:Y:S01]  /*8620*/  FFMA.FTZ R9, R9, R42, R13 ;  /* 0x0000002a09097223 */ /* 0x000fe2000001000d */
[--C-:B------:R-:W-:Y:S02]  /*8630*/  HADD2.F32 R38, -RZ, R39.reuse.H0_H0 ;  /* 0x20000027ff267230 */ /* 0x100fe40000004100 */
[C---:B------:R-:W-:Y:S01]  /*8640*/  FMUL.FTZ R41, R11.reuse, R40 ;  /* 0x000000280b297220 */ /* 0x040fe20000410000 */
[----:B------:R-:W-:Y:S02]  /*8650*/  HADD2.F32 R10, -RZ, R26.H0_H0 ;  /* 0x2000001aff0a7230 */ /* 0x000fe40000004100 */
[----:B------:R-:W-:Y:S01]  /*8660*/  FMUL.FTZ R11, R11, R31 ;  /* 0x0000001f0b0b7220 */ /* 0x000fe20000410000 */
[----:B------:R-:W-:Y:S01]  /*8670*/  HADD2.F32 R15, -RZ, R24.H0_H0 ;  /* 0x20000018ff0f7230 */ /* 0x000fe20000004100 */
[-C--:B------:R-:W-:Y:S01]  /*8680*/  F2FP.F16.E4M3.UNPACK_B R30, R7.reuse ;  /* 0x00000007ff1e723e */ /* 0x080fe200020006ff */
[----:B------:R-:W-:Y:S02]  /*8690*/  HADD2.F32 R13, -RZ, R20.H0_H0 ;  /* 0x20000014ff0d7230 */ /* 0x000fe40000004100 */
[C---:B------:R-:W-:Y:S01]  /*86a0*/  FMUL.FTZ R42, R10.reuse, R38 ;  /* 0x000000260a2a7220 */ /* 0x040fe20000410000 */
[----:B------:R-:W-:Y:S01]  /*86b0*/  F2FP.F16.E4M3.UNPACK_B R33, R7.H1 ;  /* 0x00000007ff21723e */ /* 0x000fe200030006ff */
[----:B------:R-:W-:Y:S01]  /*86c0*/  FMUL.FTZ R45, R10, R15 ;  /* 0x0000000f0a2d7220 */ /* 0x000fe20000410000 */
[C---:B------:R-:W-:Y:S01]  /*86d0*/  FFMA.FTZ R10, R12.reuse, R31, -R41 ;  /* 0x0000001f0c0a7223 */ /* 0x040fe20000010829 */
[----:B------:R-:W-:Y:S01]  /*86e0*/  FFMA.FTZ R12, R12, R40, R11 ;  /* 0x000000280c0c7223 */ /* 0x000fe2000001000b */
[C---:B------:R-:W-:Y:S01]  /*86f0*/  FFMA.FTZ R11, R13.reuse, R15, -R42 ;  /* 0x0000000f0d0b7223 */ /* 0x040fe2000001082a */
[----:B------:R-:W-:Y:S01]  /*8700*/  FFMA.FTZ R13, R13, R38, R45 ;  /* 0x000000260d0d7223 */ /* 0x000fe2000001002d */
[----:B------:R-:W-:Y:S01]  /*8710*/  F2FP.F16.E4M3.UNPACK_B R41, R43 ;  /* 0x0000002bff29723e */ /* 0x000fe200020006ff */
[----:B------:R-:W-:Y:S01]  /*8720*/  HADD2.F32 R31, -RZ, R24.H1_H1 ;  /* 0x30000018ff1f7230 */ /* 0x000fe20000004100 */
[----:B------:R-:W-:Y:S01]  /*8730*/  F2FP.F16.E4M3.UNPACK_B R38, R37 ;  /* 0x00000025ff26723e */ /* 0x000fe200020006ff */
[----:B------:R-:W-:Y:S01]  /*8740*/  HADD2.F32 R40, -RZ, R39.H1_H1 ;  /* 0x30000027ff287230 */ /* 0x000fe20000004100 */
[----:B------:R-:W-:Y:S01]  /*8750*/  F2FP.F16.E4M3.UNPACK_B R43, R43.H1 ;  /* 0x0000002bff2b723e */ /* 0x000fe200030006ff */
[----:B------:R-:W-:Y:S01]  /*8760*/  HADD2.F32 R15, -RZ, R26.H1_H1 ;  /* 0x3000001aff0f7230 */ /* 0x000fe20000004100 */
[-C--:B------:R-:W-:Y:S01]  /*8770*/  F2FP.F16.E4M3.UNPACK_B R32, R4.reuse.H1 ;  /* 0x00000004ff20723e */ /* 0x080fe200030006ff */
[----:B------:R-:W-:Y:S01]  /*8780*/  HADD2.F32 R24, -RZ, R20.H1_H1 ;  /* 0x30000014ff187230 */ /* 0x000fe20000004100 */
[----:B------:R-:W-:Y:S01]  /*8790*/  F2FP.F16.E4M3.UNPACK_B R25, R4 ;  /* 0x00000004ff19723e */ /* 0x000fe200020006ff */
[----:B------:R-:W-:-:S02]  /*87a0*/  HADD2.F32 R45, -RZ, R41.H0_H0 ;  /* 0x20000029ff2d7230 */ /* 0x000fc40000004100 */
[C---:B------:R-:W-:Y:S01]  /*87b0*/  FMUL.FTZ R47, R15.reuse, R40 ;  /* 0x000000280f2f7220 */ /* 0x040fe20000410000 */
[----:B------:R-:W-:Y:S02]  /*87c0*/  HADD2.F32 R20, -RZ, R34.H0_H0 ;  /* 0x20000022ff147230 */ /* 0x000fe40000004100 */
[----:B------:R-:W-:Y:S01]  /*87d0*/  FMUL.FTZ R15, R15, R31 ;  /* 0x0000001f0f0f7220 */ /* 0x000fe20000410000 */
[----:B------:R-:W-:Y:S01]  /*87e0*/  HADD2.F32 R39, -RZ, R38.H0_H0 ;  /* 0x20000026ff277230 */ /* 0x000fe20000004100 */
[----:B------:R-:W-:Y:S01]  /*87f0*/  F2FP.F16.E4M3.UNPACK_B R4, R6 ;  /* 0x00000006ff04723e */ /* 0x000fe200020006ff */
[----:B------:R-:W-:Y:S02]  /*8800*/  HADD2.F32 R26, -RZ, R30.H0_H0 ;  /* 0x2000001eff1a7230 */ /* 0x000fe40000004100 */
[C---:B------:R-:W-:Y:S01]  /*8810*/  FMUL.FTZ R49, R20.reuse, R45 ;  /* 0x0000002d14317220 */ /* 0x040fe20000410000 */
[----:B------:R-:W-:Y:S02]  /*8820*/  HADD2.F32 R41, -RZ, R41.H1_H1 ;  /* 0x30000029ff297230 */ /* 0x000fe40000004100 */
[----:B------:R-:W-:Y:S01]  /*8830*/  FMUL.FTZ R42, R20, R39 ;  /* 0x00000027142a7220 */ /* 0x000fe20000410000 */
[C---:B------:R-:W-:Y:S01]  /*8840*/  FFMA.FTZ R20, R24.reuse, R31, -R47 ;  /* 0x0000001f18147223 */ /* 0x040fe2000001082f */
[----:B------:R-:W-:Y:S01]  /*8850*/  FFMA.FTZ R24, R24, R40, R15 ;  /* 0x0000002818187223 */ /* 0x000fe2000001000f */
[C---:B------:R-:W-:Y:S01]  /*8860*/  FFMA.FTZ R15, R26.reuse, R39, -R49 ;  /* 0x000000271a0f7223 */ /* 0x040fe20000010831 */
[----:B------:R-:W-:Y:S01]  /*8870*/  HADD2.F32 R39, -RZ, R38.H1_H1 ;  /* 0x30000026ff277230 */ /* 0x000fe20000004100 */
        /* <DEDUP_REMOVED lines=10> */
[--C-:B------:R-:W-:Y:S02]  /*8920*/  HADD2.F32 R40, -RZ, R38.reuse.H0_H0 ;  /* 0x20000026ff287230 */ /* 0x100fe40000004100 */
[-C--:B------:R-:W-:Y:S01]  /*8930*/  FMUL.FTZ R46, R30, R39.reuse ;  /* 0x000000271e2e7220 */ /* 0x080fe20000410000 */
[----:B------:R-:W-:Y:S02]  /*8940*/  HADD2.F32 R34, -RZ, R33.H0_H0 ;  /* 0x20000021ff227230 */ /* 0x000fe40000004100 */
[----:B------:R-:W-:Y:S01]  /*8950*/  FMUL.FTZ R45, R37, R42 ;  /* 0x0000002a252d7220 */ /* 0x000fe20000410000 */
[----:B------:R-:W-:Y:S01]  /*8960*/  FFMA.FTZ R30, R31, R39, -R44 ;  /* 0x000000271f1e7223 */ /* 0x000fe2000001082c */
[-C--:B------:R-:W-:Y:S01]  /*8970*/  FMUL.FTZ R37, R37, R40.reuse ;  /* 0x0000002825257220 */ /* 0x080fe20000410000 */
[----:B------:R-:W-:Y:S01]  /*8980*/  FFMA.FTZ R31, R31, R41, R46 ;  /* 0x000000291f1f7223 */ /* 0x000fe2000001002e */
[C---:B------:R-:W-:Y:S01]  /*8990*/  FFMA.FTZ R45, R34.reuse, R40, -R45 ;  /* 0x00000028222d7223 */ /* 0x040fe2000001082d */
[----:B------:R-:W-:Y:S01]  /*89a0*/  HADD2.F32 R40, -RZ, R38.H1_H1 ;  /* 0x30000026ff287230 */ /* 0x000fe20000004100 */
[----:B------:R-:W-:Y:S01]  /*89b0*/  F2FP.F16.E4M3.UNPACK_B R41, R29.H1 ;  /* 0x0000001dff29723e */ /* 0x000fe200030006ff */
[----:B------:R-:W-:Y:S01]  /*89c0*/  FFMA.FTZ R47, R34, R42, R37 ;  /* 0x0000002a222f7223 */ /* 0x000fe20000010025 */
[----:B------:R-:W-:Y:S01]  /*89d0*/  F2FP.F16.E4M3.UNPACK_B R38, R21.H1 ;  /* 0x00000015ff26723e */ /* 0x000fe200030006ff */
[----:B------:R-:W-:Y:S01]  /*89e0*/  HADD2.F32 R43, -RZ, R43.H1_H1 ;  /* 0x3000002bff2b7230 */ /* 0x000fe20000004100 */
[----:B------:R-:W-:Y:S01]  /*89f0*/  F2FP.SATFINITE.E4M3.F32.PACK_AB_MERGE_C R11, R20, R11, RZ ;  /* 0x0000000b140b723e */ /* 0x000fe200048070ff */
[----:B------:R-:W-:Y:S01]  /*8a00*/  HADD2.F32 R37, -RZ, R36.H1_H1 ;  /* 0x30000024ff257230 */ /* 0x000fe20000004100 */
[----:B------:R-:W-:Y:S01]  /*8a10*/  F2FP.SATFINITE.E4M3.F32.PACK_AB_MERGE_C R13, R24, R13, RZ ;  /* 0x0000000d180d723e */ /* 0x000fe200048070ff */
[----:B------:R-:W-:Y:S01]  /*8a20*/  HADD2.F32 R42, -RZ, R41.H0_H0 ;  /* 0x20000029ff2a7230 */ /* 0x000fe20000004100 */
[----:B------:R-:W-:Y:S01]  /*8a30*/  F2FP.SATFINITE.E4M3.F32.PACK_AB_MERGE_C R5, R10, R5, R11 ;  /* 0x000000050a05723e */ /* 0x000fe2000480700b */
[----:B------:R-:W-:-:S02]  /*8a40*/  HADD2.F32 R36, -RZ, R35.H0_H0 ;  /* 0x20000023ff247230 */ /* 0x000fc40000004100 */
[C---:B------:R-:W-:Y:S01]  /*8a50*/  FMUL.FTZ R49, R37.reuse, R43 ;  /* 0x0000002b25317220 */ /* 0x040fe20000410000 */
[----:B------:R-:W-:Y:S02]  /*8a60*/  HADD2.F32 R39, -RZ, R38.H0_H0 ;  /* 0x20000026ff277230 */ /* 0x000fe40000004100 */
[----:B------:R-:W-:Y:S01]  /*8a70*/  FMUL.FTZ R46, R37, R40 ;  /* 0x00000028252e7220 */ /* 0x000fe20000410000 */
[----:B------:R-:W-:Y:S02]  /*8a80*/  HADD2.F32 R34, -RZ, R33.H1_H1 ;  /* 0x30000021ff227230 */ /* 0x000fe40000004100 */
[C---:B------:R-:W-:Y:S01]  /*8a90*/  FMUL.FTZ R44, R36.reuse, R42 ;  /* 0x0000002a242c7220 */ /* 0x040fe20000410000 */
[----:B------:R-:W-:Y:S02]  /*8aa0*/  HADD2.F32 R33, -RZ, R32.H0_H0 ;  /* 0x20000020ff217230 */ /* 0x000fe40000004100 */
[----:B------:R-:W-:Y:S01]  /*8ab0*/  FMUL.FTZ R37, R36, R39 ;  /* 0x0000002724257220 */ /* 0x000fe20000410000 */
[----:B------:R-:W-:-:S02]  /*8ac0*/  HADD2.F32 R41, -RZ, R41.H1_H1 ;  /* 0x30000029ff297230 */ /* 0x000fc40000004100 */
[C---:B------:R-:W-:Y:S01]  /*8ad0*/  FFMA.FTZ R48, R34.reuse, R40, -R49 ;  /* 0x0000002822307223 */ /* 0x040fe20000010831 */
[----:B------:R-:W-:Y:S01]  /*8ae0*/  FFMA.FTZ R50, R34, R43, R46 ;  /* 0x0000002b22327223 */ /* 0x000fe2000001002e */
[----:B------:R-:W-:Y:S01]  /*8af0*/  HADD2.F32 R35, -RZ, R35.H1_H1 ;  /* 0x30000023ff237230 */ /* 0x000fe20000004100 */
[----:B------:R-:W-:Y:S01]  /*8b00*/  F2FP.F16.E4M3.UNPACK_B R34, R29 ;  /* 0x0000001dff22723e */ /* 0x000fe200020006ff */
[----:B------:R-:W-:Y:S02]  /*8b10*/  HADD2.F32 R38, -RZ, R38.H1_H1 ;  /* 0x30000026ff267230 */ /* 0x000fe40000004100 */
[C---:B------:R-:W-:Y:S01]  /*8b20*/  FFMA.FTZ R44, R33.reuse, R39, -R44 ;  /* 0x00000027212c7223 */ /* 0x040fe2000001082c */
[----:B------:R-:W-:Y:S01]  /*8b30*/  FFMA.FTZ R37, R33, R42, R37 ;  /* 0x0000002a21257223 */ /* 0x000fe20000010025 */
[----:B------:R-:W-:Y:S01]  /*8b40*/  HADD2.F32 R32, -RZ, R32.H1_H1 ;  /* 0x30000020ff207230 */ /* 0x000fe20000004100 */
[----:B------:R-:W-:Y:S01]  /*8b50*/  F2FP.F16.E4M3.UNPACK_B R33, R21 ;  /* 0x00000015ff21723e */ /* 0x000fe200020006ff */
[C---:B------:R-:W-:Y:S01]  /*8b60*/  FMUL.FTZ R21, R35.reuse, R41 ;  /* 0x0000002923157220 */ /* 0x040fe20000410000 */
[----:B------:R-:W-:Y:S01]  /*8b70*/  FMUL.FTZ R40, R35, R38 ;  /* 0x0000002623287220 */ /* 0x000fe20000410000 */
[----:B------:R-:W-:Y:S01]  /*8b80*/  HADD2.F32 R36, -RZ, R34.H0_H0 ;  /* 0x20000022ff247230 */ /* 0x000fe20000004100 */
[----:B------:R-:W-:Y:S01]  /*8b90*/  F2FP.SATFINITE.E4M3.F32.PACK_AB_MERGE_C R47, R50, R47, RZ ;  /* 0x0000002f322f723e */ /* 0x000fe200048070ff */
[----:B------:R-:W-:-:S02]  /*8ba0*/  HADD2.F32 R29, -RZ, R27.H0_H0 ;  /* 0x2000001bff1d7230 */ /* 0x000fc40000004100 */
[C---:B------:R-:W-:Y:S01]  /*8bb0*/  FFMA.FTZ R39, R32.reuse, R38, -R21 ;  /* 0x0000002620277223 */ /* 0x040fe20000010815 */
[----:B------:R-:W-:Y:S01]  /*8bc0*/  FFMA.FTZ R46, R32, R41, R40 ;  /* 0x00000029202e7223 */ /* 0x000fe20000010028 */
[----:B------:R-:W-:Y:S01]  /*8bd0*/  HADD2.F32 R32, -RZ, R33.H0_H0 ;  /* 0x20000021ff207230 */ /* 0x000fe20000004100 */
[----:B------:R-:W-:Y:S01]  /*8be0*/  F2FP.SATFINITE.E4M3.F32.PACK_AB_MERGE_C R9, R12, R9, R13 ;  /* 0x000000090c09723e */ /* 0x000fe2000480700d */
[----:B------:R-:W-:Y:S02]  /*8bf0*/  HADD2.F32 R21, -RZ, R25.H0_H0 ;  /* 0x20000019ff157230 */ /* 0x000fe40000004100 */
[C---:B------:R-:W-:Y:S01]  /*8c00*/  FMUL.FTZ R38, R29.reuse, R36 ;  /* 0x000000241d267220 */ /* 0x040fe20000410000 */
[----:B------:R-:W-:Y:S02]  /*8c10*/  HADD2.F32 R34, -RZ, R34.H1_H1 ;  /* 0x30000022ff227230 */ /* 0x000fe40000004100 */
[----:B------:R-:W-:Y:S01]  /*8c20*/  FMUL.FTZ R40, R29, R32 ;  /* 0x000000201d287220 */ /* 0x000fe20000410000 */
[----:B------:R-:W-:-:S02]  /*8c30*/  HADD2.F32 R27, -RZ, R27.H1_H1 ;  /* 0x3000001bff1b7230 */ /* 0x000fc40000004100 */
[C---:B------:R-:W-:Y:S01]  /*8c40*/  FFMA.FTZ R38, R21.reuse, R32, -R38 ;  /* 0x0000002015267223 */ /* 0x040fe20000010826 */
[----:B------:R-:W-:Y:S01]  /*8c50*/  HADD2.F32 R32, -RZ, R33.H1_H1 ;  /* 0x30000021ff207230 */ /* 0x000fe20000004100 */
[----:B------:R-:W-:Y:S01]  /*8c60*/  F2FP.F16.E4M3.UNPACK_B R29, R8.H1 ;  /* 0x00000008ff1d723e */ /* 0x000fe200030006ff */
[----:B------:R-:W-:Y:S02]  /*8c70*/  HADD2.F32 R25, -RZ, R25.H1_H1 ;  /* 0x30000019ff197230 */ /* 0x000fe40000004100 */
[----:B------:R-:W-:Y:S01]  /*8c80*/  FFMA.FTZ R40, R21, R36, R40 ;  /* 0x0000002415287223 */ /* 0x000fe20000010028 */
[C---:B------:R-:W-:Y:S01]  /*8c90*/  FMUL.FTZ R42, R27.reuse, R34 ;  /* 0x000000221b2a7220 */ /* 0x040fe20000410000 */
[----:B------:R-:W-:Y:S01]  /*8ca0*/  F2FP.F16.E4M3.UNPACK_B R21, R3.H1 ;  /* 0x00000003ff15723e */ /* 0x000fe200030006ff */
[-C--:B------:R-:W-:Y:S01]  /*8cb0*/  FMUL.FTZ R35, R27, R32.reuse ;  /* 0x000000201b237220 */ /* 0x080fe20000410000 */
[----:B------:R-:W-:Y:S02]  /*8cc0*/  HADD2.F32 R36, -RZ, R29.H0_H0 ;  /* 0x2000001dff247230 */ /* 0x000fe40000004100 */
[----:B------:R-:W-:Y:S01]  /*8cd0*/  FFMA.FTZ R33, R25, R32, -R42 ;  /* 0x0000002019217223 */ /* 0x000fe2000001082a */
[----:B------:R-:W-:-:S02]  /*8ce0*/  HADD2.F32 R27, -RZ, R14.H0_H0 ;  /* 0x2000000eff1b7230 */ /* 0x000fc40000004100 */
[----:B------:R-:W-:Y:S01]  /*8cf0*/  FFMA.FTZ R35, R25, R34, R35 ;  /* 0x0000002219237223 */ /* 0x000fe20000010023 */
[--C-:B------:R-:W-:Y:S01]  /*8d00*/  HADD2.F32 R32, -RZ, R21.reuse.H0_H0 ;  /* 0x20000015ff207230 */ /* 0x100fe20000004100 */
[----:B------:R-:W-:Y:S01]  /*8d10*/  F2FP.F16.E4M3.UNPACK_B R3, R3 ;  /* 0x00000003ff03723e */ /* 0x000fe200020006ff */
[----:B------:R-:W-:Y:S02]  /*8d20*/  HADD2.F32 R25, -RZ, R21.H1_H1 ;  /* 0x30000015ff197230 */ /* 0x000fe40000004100 */
[C---:B------:R-:W-:Y:S01]  /*8d30*/  FMUL.FTZ R34, R27.reuse, R36 ;  /* 0x000000241b227220 */ /* 0x040fe20000410000 */
[----:B------:R-:W-:Y:S02]  /*8d40*/  HADD2.F32 R21, -RZ, R7.H0_H0 ;  /* 0x20000007ff157230 */ /* 0x000fe40000004100 */
[----:B------:R-:W-:Y:S01]  /*8d50*/  FMUL.FTZ R42, R27, R32 ;  /* 0x000000201b2a7220 */ /* 0x000fe20000410000 */
[----:B------:R-:W-:Y:S01]  /*8d60*/  HADD2.F32 R29, -RZ, R29.H1_H1 ;  /* 0x3000001dff1d7230 */ /* 0x000fe20000004100 */
[----:B------:R-:W-:Y:S01]  /*8d70*/  F2FP.SATFINITE.E4M3.F32.PACK_AB_MERGE_C R11, R31, R26, R47 ;  /* 0x0000001a1f0b723e */ /* 0x000fe2000480702f */
[----:B------:R-:W-:-:S02]  /*8d80*/  HADD2.F32 R14, -RZ, R14.H1_H1 ;  /* 0x3000000eff0e7230 */ /* 0x000fc40000004100 */
[C---:B------:R-:W-:Y:S01]  /*8d90*/  FFMA.FTZ R41, R21.reuse, R32, -R34 ;  /* 0x0000002015297223 */ /* 0x040fe20000010822 */
[----:B------:R-:W-:Y:S02]  /*8da0*/  HADD2.F32 R7, -RZ, R7.H1_H1 ;  /* 0x30000007ff077230 */ /* 0x000fe40000004100 */
[----:B------:R-:W-:Y:S01]  /*8db0*/  FFMA.FTZ R42, R21, R36, R42 ;  /* 0x00000024152a7223 */ /* 0x000fe2000001002a */
[--C-:B------:R-:W-:Y:S02]  /*8dc0*/  HADD2.F32 R21, -RZ, R3.reuse.H1_H1 ;  /* 0x30000003ff157230 */ /* 0x100fe40000004100 */
[C---:B------:R-:W-:Y:S01]  /*8dd0*/  FMUL.FTZ R32, R14.reuse, R29 ;  /* 0x0000001d0e207220 */ /* 0x040fe20000410000 */
[-C--:B------:R-:W-:Y:S01]  /*8de0*/  FMUL.FTZ R34, R14, R25.reuse ;  /* 0x000000190e227220 */ /* 0x080fe20000410000 */
[----:B------:R-:W-:Y:S01]  /*8df0*/  F2FP.F16.E4M3.UNPACK_B R14, R8 ;  /* 0x00000008ff0e723e */ /* 0x000fe200020006ff */
[----:B------:R-:W-:Y:S02]  /*8e00*/  HADD2.F32 R8, -RZ, R3.H0_H0 ;  /* 0x20000003ff087230 */ /* 0x000fe40000004100 */
[C---:B------:R-:W-:Y:S01]  /*8e10*/  FFMA.FTZ R36, R7.reuse, R25, -R32 ;  /* 0x0000001907247223 */ /* 0x040fe20000010820 */
[----:B------:R-:W-:Y:S01]  /*8e20*/  FFMA.FTZ R29, R7, R29, R34 ;  /* 0x0000001d071d7223 */ /* 0x000fe20000010022 */
[----:B------:R-:W-:-:S02]  /*8e30*/  HADD2.F32 R7, -RZ, R6.H0_H0 ;  /* 0x20000006ff077230 */ /* 0x000fc40000004100 */
[--C-:B------:R-:W-:Y:S01]  /*8e40*/  HADD2.F32 R32, -RZ, R14.reuse.H0_H0 ;  /* 0x2000000eff207230 */ /* 0x100fe20000004100 */
[----:B------:R-:W-:Y:S01]  /*8e50*/  F2FP.SATFINITE.E4M3.F32.PACK_AB_MERGE_C R36, R36, R41, RZ ;  /* 0x000000292424723e */ /* 0x000fe200048070ff */
[----:B------:R-:W-:Y:S01]  /*8e60*/  HADD2.F32 R25, -RZ, R14.H1_H1 ;  /* 0x3000000eff197230 */ /* 0x000fe20000004100 */
[----:B------:R-:W-:Y:S01]  /*8e70*/  F2FP.SATFINITE.E4M3.F32.PACK_AB_MERGE_C R29, R29, R42, RZ ;  /* 0x0000002a1d1d723e */ /* 0x000fe200048070ff */
[----:B------:R-:W-:Y:S02]  /*8e80*/  HADD2.F32 R6, -RZ, R6.H1_H1 ;  /* 0x30000006ff067230 */ /* 0x000fe40000004100 */
[C---:B------:R-:W-:Y:S01]  /*8e90*/  FMUL.FTZ R14, R7.reuse, R32 ;  /* 0x00000020070e7220 */ /* 0x040fe20000410000 */
[--C-:B------:R-:W-:Y:S02]  /*8ea0*/  HADD2.F32 R3, -RZ, R4.reuse.H0_H0 ;  /* 0x20000004ff037230 */ /* 0x100fe40000004100 */
[----:B------:R-:W-:Y:S01]  /*8eb0*/  FMUL.FTZ R7, R7, R8 ;  /* 0x0000000807077220 */ /* 0x000fe20000410000 */
[----:B------:R-:W-:-:S02]  /*8ec0*/  HADD2.F32 R4, -RZ, R4.H1_H1 ;  /* 0x30000004ff047230 */ /* 0x000fc40000004100 */
[C---:B------:R-:W-:Y:S01]  /*8ed0*/  FMUL.FTZ R27, R6.reuse, R25 ;  /* 0x00000019061b7220 */ /* 0x040fe20000410000 */
[-C--:B------:R-:W-:Y:S01]  /*8ee0*/  FMUL.FTZ R34, R6, R21.reuse ;  /* 0x0000001506227220 */ /* 0x080fe20000410000 */
[C---:B------:R-:W-:Y:S01]  /*8ef0*/  FFMA.FTZ R6, R3.reuse, R8, -R14 ;  /* 0x0000000803067223 */ /* 0x040fe2000001080e */
[----:B------:R-:W-:Y:S01]  /*8f00*/  FFMA.FTZ R3, R3, R32, R7 ;  /* 0x0000002003037223 */ /* 0x000fe20000010007 */
[C---:B------:R-:W-:Y:S01]  /*8f10*/  FFMA.FTZ R27, R4.reuse, R21, -R27 ;  /* 0x00000015041b7223 */ /* 0x040fe2000001081b */
[----:B------:R-:W-:Y:S01]  /*8f20*/  FFMA.FTZ R34, R4, R25, R34 ;  /* 0x0000001904227223 */ /* 0x000fe20000010022 */
[----:B------:R-:W-:Y:S02]  /*8f30*/  F2FP.SATFINITE.E4M3.F32.PACK_AB_MERGE_C R7, R48, R45, RZ ;  /* 0x0000002d3007723e */ /* 0x000fe400048070ff */
[----:B------:R-:W-:Y:S02]  /*8f40*/  F2FP.SATFINITE.E4M3.F32.PACK_AB_MERGE_C R4, R39, R44, RZ ;  /* 0x0000002c2704723e */ /* 0x000fe400048070ff */
[----:B------:R-:W-:-:S02]  /*8f50*/  F2FP.SATFINITE.E4M3.F32.PACK_AB_MERGE_C R8, R46, R37, RZ ;  /* 0x000000252e08723e */ /* 0x000fc400048070ff */
[----:B------:R-:W-:Y:S02]  /*8f60*/  F2FP.SATFINITE.E4M3.F32.PACK_AB_MERGE_C R7, R30, R15, R7 ;  /* 0x0000000f1e07723e */ /* 0x000fe40004807007 */
[----:B------:R-:W-:Y:S02]  /*8f70*/  F2FP.SATFINITE.E4M3.F32.PACK_AB_MERGE_C R4, R33, R38, R4 ;  /* 0x000000262104723e */ /* 0x000fe40004807004 */
[----:B------:R-:W-:Y:S02]  /*8f80*/  F2FP.SATFINITE.E4M3.F32.PACK_AB_MERGE_C R6, R27, R6, R36 ;  /* 0x000000061b06723e */ /* 0x000fe40004807024 */
[----:B------:R-:W-:Y:S02]  /*8f90*/  F2FP.SATFINITE.E4M3.F32.PACK_AB_MERGE_C R8, R35, R40, R8 ;  /* 0x000000282308723e */ /* 0x000fe40004807008 */
[----:B------:R-:W-:Y:S01]  /*8fa0*/  F2FP.SATFINITE.E4M3.F32.PACK_AB_MERGE_C R10, R34, R3, R29 ;  /* 0x00000003220a723e */ /* 0x000fe2000480701d */
[----:B------:R1:W-:Y:S04]  /*8fb0*/  STS.128 [R51+0xb000], R4 ;  /* 0x00b0000433007388 */ /* 0x0003e80000000c00 */
[----:B------:R1:W-:Y:S02]  /*8fc0*/  STS.128 [R0+0xb000], R8 ;  /* 0x00b0000800007388 */ /* 0x0003e40000000c00 */
.L_x_1445:
[----:B------:R-:W-:Y:S05]  /*8fd0*/  BSYNC B0 ;  /* 0x0000000000007941 */ /* 0x000fea0003800000 */
.L_x_1438:
[----:B------:R-:W-:Y:S01]  /*8fe0*/  @!PT LDS RZ, [RZ] ;  /* 0x00000000fffff984 */ /* 0x000fe20000000800 */
[----:B------:R-:W-:Y:S01]  /*8ff0*/  @!PT LDS RZ, [RZ] ;  /* 0x00000000fffff984 */ /* 0x000fe20000000800 */
[----:B------:R-:W-:Y:S01]  /*9000*/  @!PT LDS RZ, [RZ] ;  /* 0x00000000fffff984 */ /* 0x000fe20000000800 */
[----:B------:R-:W-:Y:S01]  /*9010*/  @!PT LDS RZ, [RZ] ;  /* 0x00000000fffff984 */ /* 0x000fe20000000800 */
[----:B------:R0:W-:Y:S06]  /*9020*/  MEMBAR.ALL.CTA ;  /* 0x0000000000007992 */ /* 0x0001ec0000008000 */
[----:B0-----:R-:W0:Y:S01]  /*9030*/  FENCE.VIEW.ASYNC.S ;  /* 0x00000000000073c6 */ /* 0x001e220000000000 */
[----:B------:R-:W-:Y:S05]  /*9040*/  WARPSYNC.ALL ;  /* 0x0000000000007948 */ /* 0x000fea0003800000 */
[----:B0-----:R-:W-:Y:S06]  /*9050*/  BAR.SYNC.DEFER_BLOCKING 0xd, 0x180 ;  /* 0x0346000000007b1d */ /* 0x001fec0000010000 */
.L_x_1435:
[----:B-12---:R-:W2:Y:S02]  /*9060*/  LDL R0, [R1+0x10] ;  /* 0x0000100001007983 */ /* 0x006ea40000100800 */
[----:B--2---:R-:W-:-:S13]  /*9070*/  ISETP.NE.AND P0, PT, R0, 0x3, PT ;  /* 0x000000030000780c */ /* 0x004fda0003f05270 */
[----:B------:R-:W-:Y:S05]  /*9080*/  @!P0 BRA `(.L_x_1453) ;  /* 0x0000000000048947 */ /* 0x000fea0003800000 */
[----:B------:R-:W-:Y:S01]  /*9090*/  BPT.TRAP 0x1 ;  /* 0x000000040000795c */ /* 0x000fe20000300000 */
.L_x_1453:
[----:B-----5:R-:W-:Y:S01]  /*90a0*/  IMAD R12, R23, 0x8, R22 ;  /* 0x00000008170c7824 */ /* 0x020fe200078e0216 */
[----:B0-----:R-:W-:-:S04]  /*90b0*/  SHF.L.U32 R3, R156, 0x1f, RZ ;  /* 0x0000001f9c037819 */ /* 0x001fc800000006ff */
[----:B------:R0:W1:Y:S01]  /*90c0*/  SYNCS.PHASECHK.TRANS64.TRYWAIT P1, [R12+URZ+0x13230], R3 ;  /* 0x013230030c0075a7 */ /* 0x000062000802017f */
[----:B------:R-:W-:Y:S05]  /*90d0*/  @!P0 BRA `(.L_x_1454) ;  /* 0x0000000000048947 */ /* 0x000fea0003800000 */
[----:B------:R-:W-:Y:S01]  /*90e0*/  BPT.TRAP 0x1 ;  /* 0x000000040000795c */ /* 0x000fe20000300000 */
.L_x_1454:
[----:B------:R-:W-:-:S05]  /*90f0*/  VIADD R0, R22, 0xe000 ;  /* 0x0000e00016007836 */ /* 0x000fca0000000000 */
[----:B------:R-:W-:-:S04]  /*9100*/  SHF.R.U32.HI R0, RZ, 0x4, R0 ;  /* 0x00000004ff007819 */ /* 0x000fc80000011600 */
[----:B------:R-:W-:-:S04]  /*9110*/  LOP3.LUT R0, R0, 0x3fff, RZ, 0xc0, !PT ;  /* 0x00003fff00007812 */ /* 0x000fc800078ec0ff */
[----:B---3--:R-:W-:-:S05]  /*9120*/  LOP3.LUT R4, R0, 0x10000, RZ, 0xfc, !PT ;  /* 0x0001000000047812 */ /* 0x008fca00078efcff */
[----:B------:R2:W-:Y:S01]  /*9130*/  STL [R1+0x38], R4 ;  /* 0x0000380401007387 */ /* 0x0005e20000100800 */
[----:B------:R-:W-:Y:S01]  /*9140*/  IMAD R8, R23, 0x280, R4 ;  /* 0x0000028017087824 */ /* 0x000fe200078e0204 */
[----:B-1----:R-:W-:Y:S06]  /*9150*/  @P1 BRA `(.L_x_1455) ;  /* 0x0000000000081947 */ /* 0x002fec0003800000 */
[----:B------:R-:W1:Y:S02]  /*9160*/  SYNCS.PHASECHK.TRANS64.TRYWAIT P1, [R12+URZ+0x13230], R3 ;  /* 0x013230030c0075a7 */ /* 0x000e64000802017f */
[----:B-1----:R-:W-:Y:S05]  /*9170*/  @!P1 BRA `(.L_x_1456) ;  /* 0x000001b400189947 */ /* 0x002fea0003800000 */
.L_x_1455:
[----:B--2---:R-:W-:Y:S01]  /*9180*/  IMAD.MOV.U32 R4, RZ, RZ, R8 ;  /* 0x000000ffff047224 */ /* 0x004fe200078e0008 */
[----:B------:R-:W-:Y:S05]  /*9190*/  WARPSYNC.ALL ;  /* 0x0000000000007948 */ /* 0x000fea0003800000 */
[----:B------:R-:W-:Y:S01]  /*91a0*/  IMAD.MOV.U32 R5, RZ, RZ, -0x7fffffe0 ;  /* 0x80000020ff057424 */ /* 0x000fe200078e00ff */
[----:B------:R-:W-:Y:S01]  /*91b0*/  R2UR UR6, R4 ;  /* 0x00000000040672ca */ /* 0x000fe200000e0000 */
[----:B------:R-:W-:Y:S01]  /*91c0*/  WARPGROUP.ARRIVE ;  /* 0x00000000000079c5 */ /* 0x000fe20000000000 */
[----:B------:R-:W-:Y:S01]  /*91d0*/  LOP3.LUT R4, R28, 0x10000, RZ, 0xfc, !PT ;  /* 0x000100001c047812 */ /* 0x000fe200078efcff */
[----:B------:R-:W-:Y:S01]  /*91e0*/  VIADD R6, R8, 0x80 ;  /* 0x0000008008067836 */ /* 0x000fe20000000000 */
[C---:B------:R-:W-:Y:S01]  /*91f0*/  R2UR UR7, R5.reuse ;  /* 0x00000000050772ca */ /* 0x040fe200000e0000 */
[----:B------:R-:W-:Y:S01]  /*9200*/  IMAD.MOV.U32 R7, RZ, RZ, -0x7fffffe0 ;  /* 0x80000020ff077424 */ /* 0x000fe200078e00ff */
[----:B------:R-:W-:Y:S01]  /*9210*/  R2UR UR4, R4 ;  /* 0x00000000040472ca */ /* 0x000fe200000e0000 */
[----:B------:R-:W-:Y:S01]  /*9220*/  VIADD R10, R8, 0x100 ;  /* 0x00000100080a7836 */ /* 0x000fe20000000000 */
[----:B------:R-:W-:Y:S01]  /*9230*/  R2UR UR5, R5 ;  /* 0x00000000050572ca */ /* 0x000fe200000e0000 */
[----:B------:R-:W-:Y:S01]  /*9240*/  IMAD.MOV.U32 R11, RZ, RZ, -0x7fffffe0 ;  /* 0x80000020ff0b7424 */ /* 0x000fe200078e00ff */
[----:B------:R-:W-:Y:S01]  /*9250*/  R2UR UR10, R6 ;  /* 0x00000000060a72ca */ /* 0x000fe200000e0000 */
[C---:B------:R-:W-:Y:S01]  /*9260*/  VIADD R6, R8.reuse, 0x180 ;  /* 0x0000018008067836 */ /* 0x040fe20000000000 */
[----:B------:R-:W-:Y:S01]  /*9270*/  R2UR UR11, R7 ;  /* 0x00000000070b72ca */ /* 0x000fe200000e0000 */
[----:B----4-:R-:W-:Y:S01]  /*9280*/  VIADD R14, R8, 0x200 ;  /* 0x00000200080e7836 */ /* 0x010fe20000000000 */
[----:B------:R-:W-:Y:S01]  /*9290*/  R2UR UR8, R4 ;  /* 0x00000000040872ca */ /* 0x000fe200000e0000 */
[----:B------:R-:W-:Y:S01]  /*92a0*/  IMAD.MOV.U32 R15, RZ, RZ, -0x7fffffe0 ;  /* 0x80000020ff0f7424 */ /* 0x000fe200078e00ff */
[----:B------:R-:W-:Y:S01]  /*92b0*/  R2UR UR9, R5 ;  /* 0x00000000050972ca */ /* 0x000fe200000e0000 */
[----:B------:R-:W-:Y:S01]  /*92c0*/  IMAD.MOV.U32 R9, RZ, RZ, -0x7fffffe0 ;  /* 0x80000020ff097424 */ /* 0x000fe200078e00ff */
[----:B------:R-:W-:Y:S01]  /*92d0*/  R2UR UR14, R10 ;  /* 0x000000000a0e72ca */ /* 0x000fe200000e0000 */
[----:B------:R-:W-:Y:S01]  /*92e0*/  VIADD R10, R8, 0x82 ;  /* 0x00000082080a7836 */ /* 0x000fe20000000000 */
[----:B------:R-:W-:Y:S01]  /*92f0*/  R2UR UR15, R11 ;  /* 0x000000000b0f72ca */ /* 0x000fe200000e0000 */
[----:B------:R-:W-:Y:S01]  /*9300*/  QGMMA.64x32x32.F32.E4M3.E4M3 R88, gdesc[UR4], RZ, !UPT, gsb0 ;  /* 0x00600000045879f3 */ /* 0x000fe2000c0008ff */
[----:B------:R-:W-:Y:S01]  /*9310*/  R2UR UR12, R4 ;  /* 0x00000000040c72ca */ /* 0x000fe200000e0000 */
[----:B------:R-:W-:Y:S01]  /*9320*/  IMAD.MOV.U32 R11, RZ, RZ, -0x7fffffe0 ;  /* 0x80000020ff0b7424 */ /* 0x000fe200078e00ff */
[----:B------:R-:W-:-:S02]  /*9330*/  R2UR UR13, R5 ;  /* 0x00000000050d72ca */ /* 0x000fc400000e0000 */
[----:B------:R-:W-:Y:S01]  /*9340*/  R2UR UR18, R6 ;  /* 0x00000000061272ca */ /* 0x000fe200000e0000 */
[----:B------:R-:W-:Y:S01]  /*9350*/  VIADD R6, R8, 0x2 ;  /* 0x0000000208067836 */ /* 0x000fe20000000000 */
[----:B------:R-:W-:Y:S01]  /*9360*/  R2UR UR19, R7 ;  /* 0x00000000071372ca */ /* 0x000fe200000e0000 */
[----:B------:R-:W-:Y:S01]  /*9370*/  IMAD.MOV.U32 R7, RZ, RZ, -0x7fffffe0 ;  /* 0x80000020ff077424 */ /* 0x000fe200078e00ff */
[----:B------:R-:W-:Y:S02]  /*9380*/  R2UR UR16, R4 ;  /* 0x00000000041072ca */ /* 0x000fe400000e0000 */
[----:B------:R-:W-:Y:S02]  /*9390*/  R2UR UR17, R5 ;  /* 0x00000000051172ca */ /* 0x000fe400000e0000 */
[----:B------:R-:W-:Y:S02]  /*93a0*/  R2UR UR22, R14 ;  /* 0x000000000e1672ca */ /* 0x000fe400000e0000 */
[----:B------:R-:W-:-:S02]  /*93b0*/  R2UR UR23, R15 ;  /* 0x000000000f1772ca */ /* 0x000fc400000e0000 */
[----:B------:R-:W-:Y:S02]  /*93c0*/  R2UR UR20, R4 ;  /* 0x00000000041472ca */ /* 0x000fe400000e0000 */
[----:B------:R-:W-:Y:S02]  /*93d0*/  R2UR UR21, R5 ;  /* 0x00000000051572ca */ /* 0x000fe400000e0000 */
[----:B------:R-:W-:Y:S01]  /*93e0*/  R2UR UR6, R6 ;  /* 0x00000000060672ca */ /* 0x000fe200000e0000 */
[----:B------:R-:W-:Y:S01]  /*93f0*/  VIADD R6, R8, 0x102 ;  /* 0x0000010208067836 */ /* 0x000fe20000000000 */
[----:B------:R-:W-:Y:S01]  /*9400*/  R2UR UR7, R7 ;  /* 0x00000000070772ca */ /* 0x000fe200000e0000 */
[----:B------:R-:W-:Y:S01]  /*9410*/  IMAD.MOV.U32 R7, RZ, RZ, -0x7fffffe0 ;  /* 0x80000020ff077424 */ /* 0x000fe200078e00ff */
[----:B------:R-:W-:Y:S02]  /*9420*/  WARPGROUP.DEPBAR.LE gsb0, 0x0 ;  /* 0x00008000000079c5 */ /* 0x000fe40000010000 */
[----:B------:R-:W-:-:S06]  /*9430*/  WARPGROUP.ARRIVE ;  /* 0x00000000000079c5 */ /* 0x000fcc0000000000 */
[----:B------:R-:W-:Y:S01]  /*9440*/  QGMMA.64x32x32.F32.E4M3.E4M3 R72, gdesc[UR8], RZ, !UPT, gsb0 ;  /* 0x00600000084879f3 */ /* 0x000fe2000c0008ff */
[----:B------:R-:W-:Y:S01]  /*9450*/  R2UR UR10, R10 ;  /* 0x000000000a0a72ca */ /* 0x000fe200000e0000 */
[C---:B------:R-:W-:Y:S01]  /*9460*/  VIADD R10, R8.reuse, 0x182 ;  /* 0x00000182080a7836 */ /* 0x040fe20000000000 */
[----:B------:R-:W-:Y:S01]  /*9470*/  R2UR UR11, R11 ;  /* 0x000000000b0b72ca */ /* 0x000fe200000e0000 */
[----:B------:R-:W-:Y:S02]  /*9480*/  IMAD.MOV.U32 R11, RZ, RZ, -0x7fffffe0 ;  /* 0x80000020ff0b7424 */ /* 0x000fe400078e00ff */
[----:B------:R-:W-:Y:S01]  /*9490*/  VIADD R8, R8, 0x202 ;  /* 0x0000020208087836 */ /* 0x000fe20000000000 */
[----:B------:R-:W-:Y:S02]  /*94a0*/  WARPGROUP.DEPBAR.LE gsb0, 0x0 ;  /* 0x00008000000079c5 */ /* 0x000fe40000010000 */
        /* <DEDUP_REMOVED lines=44> */
.L_x_1457:
[----:B------:R-:W2:Y:S01]  /*9770*/  LDL R0, [R1+0x44] ;  /* 0x0000440001007983 */ /* 0x000ea20000100800 */
[----:B------:R-:W3:Y:S03]  /*9780*/  LDC R110, c[0x0][0x448] ;  /* 0x00011200ff6e7b82 */ /* 0x000ee60000000800 */
[----:B------:R-:W2:Y:S04]  /*9790*/  LDL R108, [R1+0x34] ;  /* 0x00003400016c7983 */ /* 0x000ea80000100800 */
[----:B------:R-:W4:Y:S01]  /*97a0*/  LDL R8, [R1+0x14] ;  /* 0x0000140001087983 */ /* 0x000f220000100800 */
[----:B------:R-:W5:Y:S03]  /*97b0*/  LDC.64 R10, c[0x0][0x9e0] ;  /* 0x00027800ff0a7b82 */ /* 0x000f660000000a00 */
[----:B------:R-:W5:Y:S04]  /*97c0*/  LDL R13, [R1+0x28] ;  /* 0x00002800010d7983 */ /* 0x000f680000100800 */
[----:B------:R-:W5:Y:S04]  /*97d0*/  LDL R114, [R1+0xc] ;  /* 0x00000c0001727983 */ /* 0x000f680000100800 */
[----:B------:R-:W5:Y:S01]  /*97e0*/  LDL R112, [R1+0x4] ;  /* 0x0000040001707983 */ /* 0x000f620000100800 */
[----:B------:R-:W-:Y:S01]  /*97f0*/  IMAD.MOV.U32 R20, RZ, RZ, -0xa0 ;  /* 0xffffff60ff147424 */ /* 0x000fe200078e00ff */
[----:B------:R-:W-:Y:S01]  /*9800*/  LOP3.LUT R17, R17, 0xffffffef, RZ, 0xc0, !PT ;  /* 0xffffffef11117812 */ /* 0x000fe200078ec0ff */
[----:B------:R-:W-:Y:S01]  /*9810*/  ULDC UR4, c[0x0][0x9dc] ;  /* 0x0002770000047ab9 */ /* 0x000fe20000000800 */
[----:B---3--:R-:W-:-:S13]  /*9820*/  ISETP.NE.AND P1, PT, R110, 0x1, PT ;  /* 0x000000016e00780c */ /* 0x008fda0003f25270 */
[----:B01----:R-:W0:Y:S08]  /*9830*/  @P1 LDC R3, c[0x0][0x44c] ;  /* 0x00011300ff031b82 */ /* 0x003e300000000800 */
[----:B------:R-:W1:Y:S01]  /*9840*/  @P1 LDC R9, c[0x0][0x450] ;  /* 0x00011400ff091b82 */ /* 0x000e620000000800 */
[----:B------:R-:W-:Y:S01]  /*9850*/  IMAD R20, R105, R20, 0xa1 ;  /* 0x000000a169147424 */ /* 0x000fe200078e0214 */
[----:B------:R-:W-:-:S04]  /*9860*/  @P1 LOP3.LUT R17, R17, 0x10, RZ, 0xfc, !PT ;  /* 0x0000001011111812 */ /* 0x000fc800078efcff */
[----:B------:R-:W-:Y:S01]  /*9870*/  LOP3.LUT R17, R17, 0xfffffff7, RZ, 0xc0, !PT ;  /* 0xfffffff711117812 */ /* 0x000fe200078ec0ff */
[----:B--2---:R-:W-:-:S04]  /*9880*/  IMAD.IADD R106, R0, 0x1, R108 ;  /* 0x00000001006a7824 */ /* 0x004fc800078e026c */
[----:B0-----:R-:W-:-:S05]  /*9890*/  @P1 IMAD.HI.U32 R0, R106, R3, RZ ;  /* 0x000000036a001227 */ /* 0x001fca00078e00ff */
[----:B-1----:R-:W-:Y:S01]  /*98a0*/  @P1 SHF.R.U32.HI R106, RZ, R9, R0 ;  /* 0x00000009ff6a1219 */ /* 0x002fe20000011600 */
[----:B------:R-:W-:-:S04]  /*98b0*/  VIADD R0, R12, 0x13240 ;  /* 0x000132400c007836 */ /* 0x000fc80000000000 */
[----:B------:R-:W0:Y:S01]  /*98c0*/  SHFL.IDX PT, R12, R106, RZ, 0x1c1f ;  /* 0x001c1fff6a0c7589 */ /* 0x000e2200000e0000 */
[----:B----4-:R-:W-:Y:S01]  /*98d0*/  PRMT R0, R8, 0x654, R0 ;  /* 0x0000065408007816 */ /* 0x010fe20000000000 */
[----:B------:R-:W-:Y:S01]  /*98e0*/  IMAD.U32 R9, RZ, RZ, UR4 ;  /* 0x00000004ff097e24 */ /* 0x000fe2000f8e00ff */
[----:B-----5:R-:W-:Y:S02]  /*98f0*/  ISETP.GE.AND P1, PT, R11, 0x1, PT ;  /* 0x000000010b00780c */ /* 0x020fe40003f26270 */
[----:B------:R1:W-:Y:S01]  /*9900*/  SYNCS.ARRIVE.TRANS64.RED.A1T0 RZ, [R0+URZ], RZ ;  /* 0x000000ff00ff79a7 */ /* 0x0003e2000810043f */
[----:B------:R-:W-:Y:S01]  /*9910*/  IMAD R21, R105, -0xa0, R114 ;  /* 0xffffff6069157824 */ /* 0x000fe200078e0272 */
[----:B------:R-:W-:Y:S02]  /*9920*/  LOP3.LUT R8, RZ, R9, RZ, 0x33, !PT ;  /* 0x00000009ff087212 */ /* 0x000fe400078e33ff */
[----:B-1----:R-:W-:-:S05]  /*9930*/  IADD3 R0, R114, R20, -R13 ;  /* 0x0000001472007210 */ /* 0x002fca0007ffe80d */
[----:B------:R-:W-:Y:S01]  /*9940*/  IMAD.IADD R3, R0, 0x1, -R112 ;  /* 0x0000000100037824 */ /* 0x000fe200078e0a70 */
[----:B------:R-:W-:Y:S01]  /*9950*/  IADD3 R21, -R13, 0xa0, R21 ;  /* 0x000000a00d157810 */ /* 0x000fe20007ffe115 */
[----:B------:R-:W-:Y:S02]  /*9960*/  VIADD R20, R20, 0xffffffff ;  /* 0xffffffff14147836 */ /* 0x000fe40000000000 */
[C---:B------:R-:W-:Y:S02]  /*9970*/  IMAD.IADD R14, R3.reuse, 0x1, R10 ;  /* 0x00000001030e7824 */ /* 0x040fe400078e020a */
[----:B------:R-:W-:Y:S01]  /*9980*/  IMAD.IADD R15, R3, 0x1, R8 ;  /* 0x00000001030f7824 */ /* 0x000fe200078e0208 */
[----:B------:R-:W-:Y:S01]  /*9990*/  @P1 LOP3.LUT R17, R17, 0x8, RZ, 0xfc, !PT ;  /* 0x0000000811111812 */ /* 0x000fe200078efcff */
[----:B------:R-:W-:Y:S01]  /*99a0*/  IMAD.IADD R0, R20, 0x1, -R13 ;  /* 0x0000000114007824 */ /* 0x000fe200078e0a0d */
[----:B0-----:R-:W-:Y:S01]  /*99b0*/  VIADDMNMX R8, R12, R14, R21, PT ;  /* 0x0000000e0c087246 */ /* 0x001fe20003800115 */
[----:B------:R-:W-:Y:S01]  /*99c0*/  IMAD.IADD R3, R15, 0x1, R12 ;  /* 0x000000010f037824 */ /* 0x000fe200078e020c */
[----:B------:R-:W-:Y:S06]  /*99d0*/  @!P1 BRA `(.L_x_1458) ;  /* 0x00000000004c9947 */ /* 0x000fec0003800000 */
[----:B------:R-:W-:Y:S01]  /*99e0*/  IADD3 R107, -R112, R114, R12 ;  /* 0x00000072706b7210 */ /* 0x000fe20007ffe10c */
[----:B------:R-:W-:Y:S03]  /*99f0*/  BSSY B0, `(.L_x_1459) ;  /* 0x000000e000007945 */ /* 0x000fe60003800000 */
[----:B------:R-:W-:-:S13]  /*9a00*/  ISETP.GT.AND P1, PT, R107, -0x1, PT ;  /* 0xffffffff6b00780c */ /* 0x000fda0003f24270 */
        /* <DEDUP_REMOVED lines=8> */
.L_x_1460:
[----:B------:R-:W-:-:S13]  /*9a90*/  ISETP.NE.AND P1, PT, R11, 0x1, PT ;  /* 0x000000010b00780c */ /* 0x000fda0003f25270 */
[----:B------:R-:W0:Y:S02]  /*9aa0*/  @P1 LDC.64 R12, c[0x0][0x9e8] ;  /* 0x00027a00ff0c1b82 */ /* 0x000e240000000a00 */
[----:B0-----:R-:W-:-:S05]  /*9ab0*/  @P1 IMAD.HI.U32 R12, R107, R12, RZ ;  /* 0x0000000c6b0c1227 */ /* 0x001fca00078e00ff */
[----:B------:R-:W-:-:S07]  /*9ac0*/  @P1 SHF.R.U32.HI R107, RZ, R13, R12 ;  /* 0x0000000dff6b1219 */ /* 0x000fce000001160c */
.L_x_1461:
[----:B------:R-:W-:Y:S05]  /*9ad0*/  BSYNC B0 ;  /* 0x0000000000007941 */ /* 0x000fea0003800000 */
.L_x_1459:
[----:B------:R-:W-:-:S05]  /*9ae0*/  IMAD R12, R107, R11, R0 ;  /* 0x0000000b6b0c7224 */ /* 0x000fca00078e0200 */
[----:B------:R-:W-:Y:S02]  /*9af0*/  VIMNMX R3, R3, R12, !PT ;  /* 0x0000000c03037248 */ /* 0x000fe40007fe0100 */
[----:B------:R-:W-:-:S07]  /*9b00*/  VIADDMNMX R8, R12, R11, R8, PT ;  /* 0x0000000b0c087246 */ /* 0x000fce0003800108 */
.L_x_1458:
[C---:B------:R-:W-:Y:S01]  /*9b10*/  ISETP.GE.AND P2, PT, R20.reuse, 0x2, PT ;  /* 0x000000021400780c */ /* 0x040fe20003f46270 */
[----:B------:R-:W0:Y:S01]  /*9b20*/  SHFL.IDX PT, R106, R106, 0x1, 0x1c1f ;  /* 0x003c1f006a6a7f89 */ /* 0x000e2200000e0000 */
[----:B------:R-:W-:Y:S02]  /*9b30*/  ISETP.GE.AND P1, PT, R20, 0x9, PT ;  /* 0x000000091400780c */ /* 0x000fe40003f26270 */
[----:B------:R-:W-:Y:S02]  /*9b40*/  LOP3.LUT R16, R16, 0xefffffff, RZ, 0xc0, !PT ;  /* 0xefffffff10107812 */ /* 0x000fe400078ec0ff */
[C---:B------:R-:W-:Y:S02]  /*9b50*/  ISETP.GE.AND P3, PT, R20.reuse, 0xa, PT ;  /* 0x0000000a1400780c */ /* 0x040fe40003f66270 */
[----:B------:R-:W-:Y:S02]  /*9b60*/  LOP3.LUT R17, R17, 0xfffffffb, RZ, 0xc0, !PT ;  /* 0xfffffffb11117812 */ /* 0x000fe400078ec0ff */
[----:B------:R-:W-:-:S03]  /*9b70*/  ISETP.GE.AND P5, PT, R20, 0x2a, PT ;  /* 0x0000002a1400780c */ /* 0x000fc60003fa6270 */
[----:B------:R-:W-:Y:S02]  /*9b80*/  @P2 LOP3.LUT R16, R16, 0x10000000, RZ, 0xfc, !PT ;  /* 0x1000000010102812 */ /* 0x000fe400078efcff */
[C---:B------:R-:W-:Y:S02]  /*9b90*/  ISETP.GT.AND P2, PT, R3.reuse, 0x1, !P2 ;  /* 0x000000010300780c */ /* 0x040fe40005744270 */
[----:B------:R-:W-:Y:S02]  /*9ba0*/  LOP3.LUT R16, R16, 0xdfffffff, RZ, 0xc0, !PT ;  /* 0xdfffffff10107812 */ /* 0x000fe400078ec0ff */
[----:B------:R-:W-:Y:S02]  /*9bb0*/  ISETP.LT.OR P2, PT, R8, 0x2, P2 ;  /* 0x000000020800780c */ /* 0x000fe40001741670 */
[----:B------:R-:W-:Y:S02]  /*9bc0*/  @P1 LOP3.LUT R16, R16, 0x20000000, RZ, 0xfc, !PT ;  /* 0x2000000010101812 */ /* 0x000fe400078efcff */
[----:B------:R-:W-:-:S02]  /*9bd0*/  ISETP.GT.AND P1, PT, R3, 0x8, !P1 ;  /* 0x000000080300780c */ /* 0x000fc40004f24270 */
[----:B------:R-:W-:Y:S01]  /*9be0*/  FSEL R89, R89, -INF , !P2 ;  /* 0xff80000059597808 */ /* 0x000fe20005000000 */
[----:B0-----:R-:W-:Y:S01]  /*9bf0*/  IMAD.IADD R15, R15, 0x1, R106 ;  /* 0x000000010f0f7824 */ /* 0x001fe200078e026a */
[----:B------:R-:W-:Y:S02]  /*9c00*/  ISETP.LT.OR P1, PT, R8, 0x9, P1 ;  /* 0x000000090800780c */ /* 0x000fe40000f21670 */
[----:B------:R-:W-:Y:S02]  /*9c10*/  ISETP.GE.AND P2, PT, R20, 0x11, PT ;  /* 0x000000111400780c */ /* 0x000fe40003f46270 */
[----:B------:R-:W-:Y:S02]  /*9c20*/  FSEL R107, R92, -INF , !P1 ;  /* 0xff8000005c6b7808 */ /* 0x000fe40004800000 */
[----:B------:R-:W-:Y:S02]  /*9c30*/  ISETP.GT.AND P1, PT, R3, 0x9, !P3 ;  /* 0x000000090300780c */ /* 0x000fe40005f24270 */
[----:B------:R-:W-:-:S02]  /*9c40*/  LOP3.LUT R16, R16, 0xbfffffff, RZ, 0xc0, !PT ;  /* 0xbfffffff10107812 */ /* 0x000fc400078ec0ff */
[----:B------:R-:W-:Y:S02]  /*9c50*/  ISETP.LT.OR P1, PT, R8, 0xa, P1 ;  /* 0x0000000a0800780c */ /* 0x000fe40000f21670 */
[----:B------:R-:W-:Y:S02]  /*9c60*/  @P3 LOP3.LUT R16, R16, 0x40000000, RZ, 0xfc, !PT ;  /* 0x4000000010103812 */ /* 0x000fe400078efcff */
[----:B------:R-:W-:Y:S02]  /*9c70*/  FSEL R93, R93, -INF , !P1 ;  /* 0xff8000005d5d7808 */ /* 0x000fe40004800000 */
[----:B------:R-:W-:Y:S02]  /*9c80*/  @P2 LOP3.LUT R17, R17, 0x4, RZ, 0xfc, !PT ;  /* 0x0000000411112812 */ /* 0x000fe400078efcff */
[----:B------:R-:W-:Y:S02]  /*9c90*/  ISETP.GT.AND P1, PT, R3, 0x10, !P2 ;  /* 0x000000100300780c */ /* 0x000fe40005724270 */
[----:B------:R-:W-:-:S02]  /*9ca0*/  ISETP.GE.AND P2, PT, R20, 0x12, PT ;  /* 0x000000121400780c */ /* 0x000fc40003f46270 */
[----:B------:R-:W-:Y:S02]  /*9cb0*/  ISETP.LT.OR P1, PT, R8, 0x11, P1 ;  /* 0x000000110800780c */ /* 0x000fe40000f21670 */
[----:B------:R-:W-:Y:S02]  /*9cc0*/  LOP3.LUT R17, R17, 0xfffffffd, RZ, 0xc0, !PT ;  /* 0xfffffffd11117812 */ /* 0x000fe400078ec0ff */
[----:B------:R-:W-:Y:S02]  /*9cd0*/  FSEL R109, R96, -INF , !P1 ;  /* 0xff800000606d7808 */ /* 0x000fe40004800000 */
[----:B------:R-:W-:Y:S02]  /*9ce0*/  ISETP.GT.AND P1, PT, R3, 0x11, !P2 ;  /* 0x000000110300780c */ /* 0x000fe40005724270 */
[----:B------:R-:W-:Y:S02]  /*9cf0*/  LOP3.LUT R16, R16, 0x7fffffff, RZ, 0xc0, !PT ;  /* 0x7fffffff10107812 */ /* 0x000fe400078ec0ff */
[----:B------:R-:W-:-:S02]  /*9d00*/  ISETP.LT.OR P1, PT, R8, 0x12, P1 ;  /* 0x000000120800780c */ /* 0x000fc40000f21670 */
[----:B------:R-:W-:Y:S02]  /*9d10*/  @P2 LOP3.LUT R17, R17, 0x2, RZ, 0xfc, !PT ;  /* 0x0000000211112812 */ /* 0x000fe400078efcff */
[----:B------:R-:W-:Y:S02]  /*9d20*/  ISETP.GE.AND P2, PT, R20, 0x19, PT ;  /* 0x000000191400780c */ /* 0x000fe40003f46270 */
[----:B------:R-:W-:Y:S02]  /*9d30*/  FSEL R97, R97, -INF , !P1 ;  /* 0xff80000061617808 */ /* 0x000fe40004800000 */
[----:B------:R-:W-:Y:S02]  /*9d40*/  LOP3.LUT R17, R17, 0xfffffffe, RZ, 0xc0, !PT ;  /* 0xfffffffe11117812 */ /* 0x000fe400078ec0ff */
[----:B------:R-:W-:Y:S02]  /*9d50*/  ISETP.GT.AND P1, PT, R3, 0x18, !P2 ;  /* 0x000000180300780c */ /* 0x000fe40005724270 */
[----:B------:R-:W-:-:S02]  /*9d60*/  VIADDMNMX R14, R106, R14, R21, PT ;  /* 0x0000000e6a0e7246 */ /* 0x000fc40003800115 */
[----:B------:R-:W-:-:S03]  /*9d70*/  ISETP.LT.OR P1, PT, R8, 0x19, P1 ;  /* 0x000000190800780c */ /* 0x000fc60000f21670 */
[----:B------:R-:W-:Y:S02]  /*9d80*/  @P2 LOP3.LUT R17, R17, 0x1, RZ, 0xfc, !PT ;  /* 0x0000000111112812 */ /* 0x000fe400078efcff */
[----:B------:R-:W-:Y:S02]  /*9d90*/  ISETP.GE.AND P2, PT, R20, 0x1a, PT ;  /* 0x0000001a1400780c */ /* 0x000fe40003f46270 */
[----:B------:R-:W-:Y:S02]  /*9da0*/  FSEL R111, R100, -INF , !P1 ;  /* 0xff800000646f7808 */ /* 0x000fe40004800000 */
[----:B------:R-:W-:-:S04]  /*9db0*/  ISETP.GT.AND P1, PT, R3, 0x19, !P2 ;  /* 0x000000190300780c */ /* 0x000fc80005724270 */
[----:B------:R-:W-:-:S04]  /*9dc0*/  ISETP.LT.OR P1, PT, R8, 0x1a, P1 ;  /* 0x0000001a0800780c */ /* 0x000fc80000f21670 */
[----:B------:R-:W-:Y:S02]  /*9dd0*/  FSEL R101, R101, -INF , !P1 ;  /* 0xff80000065657808 */ /* 0x000fe40004800000 */
[----:B------:R-:W-:Y:S02]  /*9de0*/  ISETP.GE.AND P1, PT, R20, 0x21, PT ;  /* 0x000000211400780c */ /* 0x000fe40003f26270 */
[----:B------:R-:W-:Y:S02]  /*9df0*/  @P2 LOP3.LUT R16, R16, 0x80000000, RZ, 0xfc, !PT ;  /* 0x8000000010102812 */ /* 0x000fe400078efcff */
[----:B------:R-:W-:Y:S02]  /*9e00*/  ISETP.GT.AND P2, PT, R3, 0x20, !P1 ;  /* 0x000000200300780c */ /* 0x000fe40004f44270 */
[----:B------:R-:W-:Y:S02]  /*9e10*/  LOP3.LUT R16, R16, 0xffdfffff, RZ, 0xc0, !PT ;  /* 0xffdfffff10107812 */ /* 0x000fe400078ec0ff */
[----:B------:R-:W-:-:S02]  /*9e20*/  ISETP.LT.OR P2, PT, R8, 0x21, P2 ;  /* 0x000000210800780c */ /* 0x000fc40001741670 */
[----:B------:R-:W-:Y:S02]  /*9e30*/  @P5 LOP3.LUT R16, R16, 0x200000, RZ, 0xfc, !PT ;  /* 0x0020000010105812 */ /* 0x000fe400078efcff */
[----:B------:R-:W-:Y:S02]  /*9e40*/  FSEL R113, R72, -INF , !P2 ;  /* 0xff80000048717808 */ /* 0x000fe40005000000 */
[----:B------:R-:W-:Y:S02]  /*9e50*/  ISETP.GE.AND P2, PT, R20, 0x22, PT ;  /* 0x000000221400780c */ /* 0x000fe40003f46270 */
[----:B------:R-:W-:Y:S02]  /*9e60*/  LOP3.LUT R16, R16, 0xffefffff, RZ, 0xc0, !PT ;  /* 0xffefffff10107812 */ /* 0x000fe400078ec0ff */
[----:B------:R-:W-:-:S04]  /*9e70*/  ISETP.GT.AND P3, PT, R3, 0x21, !P2 ;  /* 0x000000210300780c */ /* 0x000fc80005764270 */
[----:B------:R-:W-:-:S04]  /*9e80*/  ISETP.LT.OR P3, PT, R8, 0x22, P3 ;  /* 0x000000220800780c */ /* 0x000fc80001f61670 */
[----:B------:R-:W-:Y:S02]  /*9e90*/  FSEL R73, R73, -INF , !P3 ;  /* 0xff80000049497808 */ /* 0x000fe40005800000 */
[----:B------:R-:W-:-:S04]  /*9ea0*/  ISETP.GE.AND P3, PT, R20, 0x29, PT ;  /* 0x000000291400780c */ /* 0x000fc80003f66270 */
[----:B------:R-:W-:-:S04]  /*9eb0*/  ISETP.GT.AND P4, PT, R3, 0x28, !P3 ;  /* 0x000000280300780c */ /* 0x000fc80005f84270 */
[----:B------:R-:W-:-:S04]  /*9ec0*/  ISETP.LT.OR P4, PT, R8, 0x29, P4 ;  /* 0x000000290800780c */ /* 0x000fc80002781670 */
        /* <DEDUP_REMOVED lines=171> */
[----:B------:R-:W-:-:S04]  /*a980*/  ISETP.LT.OR P6, PT, R8, 0x9a, P6 ;  /* 0x0000009a0800780c */ /* 0x000fc800037c1670 */
[----:B------:R-:W-:Y:S02]  /*a990*/  FSEL R37, R37, -INF , !P6 ;  /* 0xff80000025257808 */ /* 0x000fe40007000000 */
[----:B------:R-:W-:-:S13]  /*a9a0*/  ISETP.GE.AND P6, PT, R11, 0x1, PT ;  /* 0x000000010b00780c */ /* 0x000fda0003fc6270 */
[----:B------:R-:W-:Y:S05]  /*a9b0*/  @!P6 BRA `(.L_x_1462) ;  /* 0x00000000004ce947 */ /* 0x000fea0003800000 */
        /* <DEDUP_REMOVED lines=11> */
.L_x_1464:
[----:B------:R-:W-:-:S13]  /*aa70*/  ISETP.NE.AND P6, PT, R11, 0x1, PT ;  /* 0x000000010b00780c */ /* 0x000fda0003fc5270 */
[----:B------:R-:W0:Y:S02]  /*aa80*/  @P6 LDC.64 R12, c[0x0][0x9e8] ;  /* 0x00027a00ff0c6b82 */ /* 0x000e240000000a00 */
[----:B0-----:R-:W-:-:S05]  /*aa90*/  @P6 IMAD.HI.U32 R12, R3, R12, RZ ;  /* 0x0000000c030c6227 */ /* 0x001fca00078e00ff */
[----:B------:R-:W-:-:S07]  /*aaa0*/  @P6 SHF.R.U32.HI R3, RZ, R13, R12 ;  /* 0x0000000dff036219 */ /* 0x000fce000001160c */
.L_x_1465:
[----:B------:R-:W-:Y:S05]  /*aab0*/  BSYNC B0 ;  /* 0x0000000000007941 */ /* 0x000fea0003800000 */
.L_x_1463:
[----:B------:R-:W-:-:S05]  /*aac0*/  IMAD R0, R3, R11, R0 ;  /* 0x0000000b03007224 */ /* 0x000fca00078e0200 */
[----:B------:R-:W-:Y:S02]  /*aad0*/  VIMNMX R15, R15, R0, !PT ;  /* 0x000000000f0f7248 */ /* 0x000fe40007fe0100 */
[----:B------:R-:W-:-:S07]  /*aae0*/  VIADDMNMX R14, R0, R11, R14, PT ;  /* 0x0000000b000e7246 */ /* 0x000fce000380010e */
.L_x_1462:
[C---:B------:R-:W-:Y:S02]  /*aaf0*/  ISETP.GT.AND P1, PT, R15.reuse, 0x20, !P1 ;  /* 0x000000200f00780c */ /* 0x040fe40004f24270 */
[----:B------:R-:W-:Y:S02]  /*ab00*/  LOP3.LUT P6, RZ, R16, 0x200000, RZ, 0xc0, !PT ;  /* 0x0020000010ff7812 */ /* 0x000fe400078cc0ff */
[----:B------:R-:W-:Y:S02]  /*ab10*/  ISETP.LT.OR P1, PT, R14, 0x21, P1 ;  /* 0x000000210e00780c */ /* 0x000fe40000f21670 */
[C---:B------:R-:W-:Y:S02]  /*ab20*/  ISETP.GT.AND P3, PT, R15.reuse, 0x28, !P3 ;  /* 0x000000280f00780c */ /* 0x040fe40005f64270 */
[----:B------:R-:W-:Y:S02]  /*ab30*/  FSEL R13, R74, -INF , !P1 ;  /* 0xff8000004a0d7808 */ /* 0x000fe40004800000 */
[----:B------:R-:W-:-:S02]  /*ab40*/  ISETP.GT.AND P1, PT, R15, 0x29, !P6 ;  /* 0x000000290f00780c */ /* 0x000fc40007724270 */
[C---:B------:R-:W-:Y:S02]  /*ab50*/  ISETP.LT.OR P3, PT, R14.reuse, 0x29, P3 ;  /* 0x000000290e00780c */ /* 0x040fe40001f61670 */
[----:B------:R-:W-:Y:S02]  /*ab60*/  ISETP.LT.OR P1, PT, R14, 0x2a, P1 ;  /* 0x0000002a0e00780c */ /* 0x000fe40000f21670 */
[----:B------:R-:W-:Y:S02]  /*ab70*/  FSEL R21, R78, -INF , !P3 ;  /* 0xff8000004e157808 */ /* 0x000fe40005800000 */
[----:B------:R-:W-:Y:S02]  /*ab80*/  FSEL R79, R79, -INF , !P1 ;  /* 0xff8000004f4f7808 */ /* 0x000fe40004800000 */
[----:B------:R-:W-:Y:S02]  /*ab90*/  LOP3.LUT P1, RZ, R16, 0x100000, RZ, 0xc0, !PT ;  /* 0x0010000010ff7812 */ /* 0x000fe4000782c0ff */
[----:B------:R-:W-:-:S02]  /*aba0*/  ISETP.GT.AND P2, PT, R15, 0x21, !P2 ;  /* 0x000000210f00780c */ /* 0x000fc40005744270 */
[----:B------:R-:W-:Y:S02]  /*abb0*/  ISETP.GT.AND P1, PT, R15, 0x30, !P1 ;  /* 0x000000300f00780c */ /* 0x000fe40004f24270 */
[----:B------:R-:W-:Y:S02]  /*abc0*/  LOP3.LUT P3, RZ, R16, 0x2000, RZ, 0xc0, !PT ;  /* 0x0000200010ff7812 */ /* 0x000fe4000786c0ff */
[C---:B------:R-:W-:Y:S02]  /*abd0*/  ISETP.LT.OR P1, PT, R14.reuse, 0x31, P1 ;  /* 0x000000310e00780c */ /* 0x040fe40000f21670 */
[----:B------:R-:W-:Y:S02]  /*abe0*/  ISETP.LT.OR P2, PT, R14, 0x22, P2 ;  /* 0x000000220e00780c */ /* 0x000fe40001741670 */
[----:B------:R-:W-:Y:S02]  /*abf0*/  FSEL R145, R82, -INF , !P1 ;  /* 0xff80000052917808 */ /* 0x000fe40004800000 */
[----:B------:R-:W-:-:S02]  /*ac00*/  LOP3.LUT P1, RZ, R16, 0x80000, RZ, 0xc0, !PT ;  /* 0x0008000010ff7812 */ /* 0x000fc4000782c0ff */
[----:B------:R-:W-:Y:S02]  /*ac10*/  FSEL R75, R75, -INF , !P2 ;  /* 0xff8000004b4b7808 */ /* 0x000fe40005000000 */
[----:B------:R-:W-:Y:S02]  /*ac20*/  ISETP.GT.AND P1, PT, R15, 0x31, !P1 ;  /* 0x000000310f00780c */ /* 0x000fe40004f24270 */
[----:B------:R-:W-:Y:S02]  /*ac30*/  LOP3.LUT P2, RZ, R16, 0x1000, RZ, 0xc0, !PT ;  /* 0x0000100010ff7812 */ /* 0x000fe4000784c0ff */
[----:B------:R-:W-:Y:S02]  /*ac40*/  ISETP.LT.OR P1, PT, R14, 0x32, P1 ;  /* 0x000000320e00780c */ /* 0x000fe40000f21670 */
[----:B------:R-:W-:Y:S02]  /*ac50*/  LOP3.LUT P6, RZ, R16, 0x800, RZ, 0xc0, !PT ;  /* 0x0000080010ff7812 */ /* 0x000fe400078cc0ff */
        /* <DEDUP_REMOVED lines=36> */
[----:B------:R-:W-:-:S02]  /*aea0*/  ISETP.GT.AND P1, PT, R15, 0x49, !P3 ;  /* 0x000000490f00780c */ /* 0x000fc40005f24270 */
[----:B------:R-:W-:Y:S02]  /*aeb0*/  LOP3.LUT P3, RZ, R16, 0x8, RZ, 0xc0, !PT ;  /* 0x0000000810ff7812 */ /* 0x000fe4000786c0ff */
[----:B------:R-:W-:Y:S02]  /*aec0*/  ISETP.LT.OR P1, PT, R14, 0x4a, P1 ;  /* 0x0000004a0e00780c */ /* 0x000fe40000f21670 */
[----:B------:R-:W-:Y:S02]  /*aed0*/  FMNMX.FTZ R0, R121, R0, !PT ;  /* 0x0000000079007209 */ /* 0x000fe40007810000 */
[----:B------:R-:W-:Y:S02]  /*aee0*/  FSEL R63, R63, -INF , !P1 ;  /* 0xff8000003f3f7808 */ /* 0x000fe40004800000 */
[----:B------:R-:W-:Y:S02]  /*aef0*/  ISETP.GT.AND P1, PT, R15, 0x50, !P2 ;  /* 0x000000500f00780c */ /* 0x000fe40005724270 */
[----:B------:R-:W-:-:S02]  /*af00*/  LOP3.LUT P2, RZ, R16, 0x4, RZ, 0xc0, !PT ;  /* 0x0000000410ff7812 */ /* 0x000fc4000784c0ff */
        /* <DEDUP_REMOVED lines=57> */
[----:B------:R-:W-:Y:S01]  /*b2a0*/  ISETP.GT.AND P1, PT, R15, 0x71, !P3 ;  /* 0x000000710f00780c */ /* 0x000fe20005f24270 */
[----:B------:R-:W0:Y:S01]  /*b2b0*/  SHFL.BFLY PT, R0, R3, 0x2, 0x1f ;  /* 0x0c401f0003007f89 */ /* 0x000e2200000e0000 */
[----:B------:R-:W-:Y:S02]  /*b2c0*/  LOP3.LUT P3, RZ, R16, 0x2000000, RZ, 0xc0, !PT ;  /* 0x0200000010ff7812 */ /* 0x000fe4000786c0ff */
[----:B------:R-:W-:-:S02]  /*b2d0*/  ISETP.LT.OR P1, PT, R14, 0x72, P1 ;  /* 0x000000720e00780c */ /* 0x000fc40000f21670 */
[----:B------:R-:W-:Y:S02]  /*b2e0*/  ISETP.GT.AND P4, PT, R15, 0x91, !P4 ;  /* 0x000000910f00780c */ /* 0x000fe40006784270 */
[----:B------:R-:W-:Y:S02]  /*b2f0*/  FSEL R51, R51, -INF , !P1 ;  /* 0xff80000033337808 */ /* 0x000fe40004800000 */
[C---:B------:R-:W-:Y:S02]  /*b300*/  ISETP.GT.AND P1, PT, R15.reuse, 0x78, !P2 ;  /* 0x000000780f00780c */ /* 0x040fe40005724270 */
[----:B------:R-:W-:Y:S02]  /*b310*/  LOP3.LUT P2, RZ, R16, 0x1000000, RZ, 0xc0, !PT ;  /* 0x0100000010ff7812 */ /* 0x000fe4000784c0ff */
[----:B------:R-:W-:Y:S02]  /*b320*/  ISETP.LT.OR P1, PT, R14, 0x79, P1 ;  /* 0x000000790e00780c */ /* 0x000fe40000f21670 */
[----:B------:R-:W-:-:S02]  /*b330*/  ISETP.GT.AND P5, PT, R15, 0x98, !P5 ;  /* 0x000000980f00780c */ /* 0x000fc40006fa4270 */
[----:B------:R-:W-:Y:S02]  /*b340*/  FSEL R54, R54, -INF , !P1 ;  /* 0xff80000036367808 */ /* 0x000fe40004800000 */
[----:B------:R-:W-:Y:S02]  /*b350*/  ISETP.GT.AND P1, PT, R15, 0x79, !P6 ;  /* 0x000000790f00780c */ /* 0x000fe40007724270 */
[----:B------:R-:W-:Y:S02]  /*b360*/  LOP3.LUT P6, RZ, R16, 0x800000, RZ, 0xc0, !PT ;  /* 0x0080000010ff7812 */ /* 0x000fe400078cc0ff */
[----:B------:R-:W-:Y:S02]  /*b370*/  ISETP.LT.OR P1, PT, R14, 0x7a, P1 ;  /* 0x0000007a0e00780c */ /* 0x000fe40000f21670 */
[----:B0-----:R-:W-:Y:S02]  /*b380*/  FMNMX.FTZ R20, R3, R0, !PT ;  /* 0x0000000003147209 */ /* 0x001fe40007810000 */
[----:B------:R-:W-:-:S02]  /*b390*/  FSEL R55, R55, -INF , !P1 ;  /* 0xff80000037377808 */ /* 0x000fc40004800000 */
[----:B------:R-:W-:Y:S01]  /*b3a0*/  LOP3.LUT P1, RZ, R16, 0x10000000, RZ, 0xc0, !PT ;  /* 0x1000000010ff7812 */ /* 0x000fe2000782c0ff */
[----:B------:R-:W0:Y:S01]  /*b3b0*/  SHFL.BFLY PT, R8, R20, 0x1, 0x1f ;  /* 0x0c201f0014087f89 */ /* 0x000e2200000e0000 */
[C---:B------:R-:W-:Y:S02]  /*b3c0*/  ISETP.LT.OR P4, PT, R14.reuse, 0x92, P4 ;  /* 0x000000920e00780c */ /* 0x040fe40002781670 */
[----:B------:R-:W-:Y:S02]  /*b3d0*/  ISETP.GT.AND P1, PT, R15, 0x1, !P1 ;  /* 0x000000010f00780c */ /* 0x000fe40004f24270 */
[C---:B------:R-:W-:Y:S02]  /*b3e0*/  ISETP.LT.OR P5, PT, R14.reuse, 0x99, P5 ;  /* 0x000000990e00780c */ /* 0x040fe40002fa1670 */
[----:B------:R-:W-:Y:S02]  /*b3f0*/  ISETP.LT.OR P1, PT, R14, 0x2, P1 ;  /* 0x000000020e00780c */ /* 0x000fe40000f21670 */
[----:B------:R-:W-:-:S02]  /*b400*/  FSEL R35, R35, -INF , !P4 ;  /* 0xff80000023237808 */ /* 0x000fc40006000000 */
[----:B------:R-:W-:Y:S02]  /*b410*/  FSEL R91, R91, -INF , !P1 ;  /* 0xff8000005b5b7808 */ /* 0x000fe40004800000 */
[----:B------:R-:W-:-:S04]  /*b420*/  LOP3.LUT P1, RZ, R16, 0x20000000, RZ, 0xc0, !PT ;  /* 0x2000000010ff7812 */ /* 0x000fc8000782c0ff */
        /* <DEDUP_REMOVED lines=49> */
[----:B------:R-:W-:Y:S02]  /*b740*/  LOP3.LUT P6, RZ, R16, 0x4000000, RZ, 0xc0, !PT ;  /* 0x0400000010ff7812 */ /* 0x000fe400078cc0ff */
[----:B------:R-:W-:Y:S02]  /*b750*/  FMNMX.FTZ R44, R79, R44, !PT ;  /* 0x0000002c4f2c7209 */ /* 0x000fe40007810000 */
[----:B------:R-:W-:-:S02]  /*b760*/  FSEL R0, R0, RZ, P1 ;  /* 0x000000ff00007208 */ /* 0x000fc40000800000 */
[----:B------:R-:W-:Y:S02]  /*b770*/  FMNMX.FTZ R44, R145, R44, !PT ;  /* 0x0000002c912c7209 */ /* 0x000fe40007810000 */
[----:B------:R-:W-:Y:S01]  /*b780*/  ISETP.GT.AND P1, PT, R15, 0x89, !P6 ;  /* 0x000000890f00780c */ /* 0x000fe20007724270 */
[C-C-:B------:R-:W-:Y:S01]  /*b790*/  FFMA.FTZ R20, R2.reuse, R107, -R0.reuse ;  /* 0x0000006b02147223 */ /* 0x140fe20000010800 */
[----:B------:R-:W-:Y:S01]  /*b7a0*/  FMNMX.FTZ R44, R83, R44, !PT ;  /* 0x0000002c532c7209 */ /* 0x000fe20007810000 */
[--C-:B------:R-:W-:Y:S01]  /*b7b0*/  FFMA.FTZ R107, R2, R41, -R0.reuse ;  /* 0x00000029026b7223 */ /* 0x100fe20000010800 */
[----:B------:R-:W-:Y:S01]  /*b7c0*/  ISETP.LT.OR P1, PT, R14, 0x8a, P1 ;  /* 0x0000008a0e00780c */ /* 0x000fe20000f21670 */
[C-C-:B------:R-:W-:Y:S01]  /*b7d0*/  FFMA.FTZ R12, R2.reuse, R88, -R0.reuse ;  /* 0x00000058020c7223 */ /* 0x140fe20000010800 */
[----:B------:R-:W-:Y:S01]  /*b7e0*/  FMNMX.FTZ R48, R147, R44, !PT ;  /* 0x0000002c93307209 */ /* 0x000fe20007810000 */
[--C-:B------:R-:W-:Y:S01]  /*b7f0*/  FFMA.FTZ R89, R2, R89, -R0.reuse ;  /* 0x0000005902597223 */ /* 0x100fe20000010800 */
[----:B------:R-:W-:Y:S01]  /*b800*/  LOP3.LUT P2, RZ, R16, 0x400000, RZ, 0xc0, !PT ;  /* 0x0040000010ff7812 */ /* 0x000fe2000784c0ff */
[C-C-:B------:R-:W-:Y:S01]  /*b810*/  FFMA.FTZ R93, R2.reuse, R93, -R0.reuse ;  /* 0x0000005d025d7223 */ /* 0x140fe20000010800 */
[----:B------:R-:W-:Y:S01]  /*b820*/  FMNMX.FTZ R48, R87, R48, !PT ;  /* 0x0000003057307209 */ /* 0x000fe20007810000 */
[----:B------:R-:W-:Y:S01]  /*b830*/  MUFU.EX2 R12, R12 ;  /* 0x0000000c000c7308 */ /* 0x000fe20000000800 */
[----:B------:R-:W-:Y:S01]  /*b840*/  FSEL R31, R31, -INF , !P1 ;  /* 0xff8000001f1f7808 */ /* 0x000fe20004800000 */
[C-C-:B------:R-:W-:Y:S01]  /*b850*/  FFMA.FTZ R24, R2.reuse, R109, -R0.reuse ;  /* 0x0000006d02187223 */ /* 0x140fe20000010800 */
[----:B------:R-:W-:Y:S01]  /*b860*/  FMNMX.FTZ R48, R149, R48, !PT ;  /* 0x0000003095307209 */ /* 0x000fe20007810000 */
[C-C-:B------:R-:W-:Y:S01]  /*b870*/  FFMA.FTZ R97, R2.reuse, R97, -R0.reuse ;  /* 0x0000006102617223 */ /* 0x140fe20000010800 */
[----:B------:R-:W-:Y:S01]  /*b880*/  ISETP.GT.AND P1, PT, R15, 0x90, !P2 ;  /* 0x000000900f00780c */ /* 0x000fe20005724270 */
[--C-:B------:R-:W-:Y:S01]  /*b890*/  FFMA.FTZ R28, R2, R111, -R0.reuse ;  /* 0x0000006f021c7223 */ /* 0x100fe20000010800 */
[----:B------:R-:W-:Y:S01]  /*b8a0*/  FMNMX.FTZ R48, R59, R48, !PT ;  /* 0x000000303b307209 */ /* 0x000fe20007810000 */
[----:B------:R-:W-:Y:S01]  /*b8b0*/  MUFU.EX2 R89, R89 ;  /* 0x0000005900597308 */ /* 0x000fe20000000800 */
[----:B------:R-:W-:Y:S01]  /*b8c0*/  LOP3.LUT P6, RZ, R16, 0x8000000, RZ, 0xc0, !PT ;  /* 0x0800000010ff7812 */ /* 0x000fe200078cc0ff */
[C-C-:B------:R-:W-:Y:S01]  /*b8d0*/  FFMA.FTZ R101, R2.reuse, R101, -R0.reuse ;  /* 0x0000006502657223 */ /* 0x140fe20000010800 */
[----:B------:R-:W-:Y:S01]  /*b8e0*/  FMNMX.FTZ R52, R151, R48, !PT ;  /* 0x0000003097347209 */ /* 0x000fe20007810000 */
[--C-:B------:R-:W-:Y:S01]  /*b8f0*/  FFMA.FTZ R32, R2, R113, -R0.reuse ;  /* 0x0000007102207223 */ /* 0x100fe20000010800 */
[----:B------:R-:W-:Y:S01]  /*b900*/  ISETP.LT.OR P1, PT, R14, 0x91, P1 ;  /* 0x000000910e00780c */ /* 0x000fe20000f21670 */
[C-C-:B------:R-:W-:Y:S01]  /*b910*/  FFMA.FTZ R73, R2.reuse, R73, -R0.reuse ;  /* 0x0000004902497223 */ /* 0x140fe20000010800 */
[----:B------:R-:W-:Y:S01]  /*b920*/  FMNMX.FTZ R52, R63, R52, !PT ;  /* 0x000000343f347209 */ /* 0x000fe20007810000 */
[----:B------:R-:W-:Y:S01]  /*b930*/  MUFU.EX2 R20, R20 ;  /* 0x0000001400147308 */ /* 0x000fe20000000800 */
[----:B------:R-:W-:Y:S01]  /*b940*/  ISETP.GT.AND P2, PT, R15, 0x99, !P6 ;  /* 0x000000990f00780c */ /* 0x000fe20007744270 */
[C-C-:B------:R-:W-:Y:S01]  /*b950*/  FFMA.FTZ R36, R2.reuse, R115, -R0.reuse ;  /* 0x0000007302247223 */ /* 0x140fe20000010800 */
[----:B------:R-:W-:Y:S01]  /*b960*/  FMNMX.FTZ R52, R153, R52, !PT ;  /* 0x0000003499347209 */ /* 0x000fe20007810000 */
[--C-:B------:R-:W-:Y:S01]  /*b970*/  FFMA.FTZ R77, R2, R77, -R0.reuse ;  /* 0x0000004d024d7223 */ /* 0x100fe20000010800 */
[----:B------:R-:W-:Y:S01]  /*b980*/  FSEL R15, R34, -INF , !P1 ;  /* 0xff800000220f7808 */ /* 0x000fe20004800000 */
[C-C-:B------:R-:W-:Y:S01]  /*b990*/  FFMA.FTZ R117, R2.reuse, R117, -R0.reuse ;  /* 0x0000007502757223 */ /* 0x140fe20000010800 */
[----:B------:R-:W-:Y:S01]  /*b9a0*/  FMNMX.FTZ R52, R67, R52, !PT ;  /* 0x0000003443347209 */ /* 0x000fe20007810000 */
[--C-:B------:R-:W-:Y:S01]  /*b9b0*/  FFMA.FTZ R81, R2, R81, -R0.reuse ;  /* 0x0000005102517223 */ /* 0x100fe20000010800 */
[----:B------:R-:W-:Y:S01]  /*b9c0*/  ISETP.LT.OR P2, PT, R14, 0x9a, P2 ;  /* 0x0000009a0e00780c */ /* 0x000fe20001741670 */
[C-C-:B------:R-:W-:Y:S01]  /*b9d0*/  FFMA.FTZ R119, R2.reuse, R119, -R0.reuse ;  /* 0x0000007702777223 */ /* 0x140fe20000010800 */
[----:B------:R-:W-:Y:S01]  /*b9e0*/  FMNMX.FTZ R56, R155, R52, !PT ;  /* 0x000000349b387209 */ /* 0x000fe20007810000 */
[--C-:B------:R-:W-:Y:S01]  /*b9f0*/  FFMA.FTZ R85, R2, R85, -R0.reuse ;  /* 0x0000005502557223 */ /* 0x100fe20000010800 */
[----:B------:R-:W-:Y:S01]  /*ba00*/  FSEL R41, R38, -INF , !P5 ;  /* 0xff80000026297808 */ /* 0x000fe20006800000 */
[C-C-:B------:R-:W-:Y:S01]  /*ba10*/  FFMA.FTZ R121, R2.reuse, R121, -R0.reuse ;  /* 0x0000007902797223 */ /* 0x140fe20000010800 */
[----:B------:R-:W-:Y:S01]  /*ba20*/  FMNMX.FTZ R3, R71, R56, !PT ;  /* 0x0000003847037209 */ /* 0x000fe20007810000 */
[C-C-:B------:R-:W-:Y:S01]  /*ba30*/  FFMA.FTZ R57, R2.reuse, R57, -R0.reuse ;  /* 0x0000003902397223 */ /* 0x140fe20000010800 */
[----:B------:R-:W-:Y:S01]  /*ba40*/  FSEL R39, R39, -INF , !P2 ;  /* 0xff80000027277808 */ /* 0x000fe20005000000 */
[--C-:B------:R-:W-:Y:S01]  /*ba50*/  FFMA.FTZ R123, R2, R123, -R0.reuse ;  /* 0x0000007b027b7223 */ /* 0x100fe20000010800 */
[----:B------:R-:W-:Y:S01]  /*ba60*/  FMNMX.FTZ R56, R42, R3, !PT ;  /* 0x000000032a387209 */ /* 0x000fe20007810000 */
[C-C-:B------:R-:W-:Y:S01]  /*ba70*/  FFMA.FTZ R61, R2.reuse, R61, -R0.reuse ;  /* 0x0000003d023d7223 */ /* 0x140fe20000010800 */
[----:B------:R-:W-:-:S01]  /*ba80*/  FFMA.FTZ R65, R2, R65, -R0 ;  /* 0x0000004102417223 */ /* 0x000fc20000010800 */
[C-C-:B------:R-:W-:Y:S01]  /*ba90*/  FFMA.FTZ R69, R2.reuse, R69, -R0.reuse ;  /* 0x0000004502457223 */ /* 0x140fe20000010800 */
[----:B------:R-:W-:Y:S01]  /*baa0*/  FMNMX.FTZ R3, R43, R56, !PT ;  /* 0x000000382b037209 */ /* 0x000fe20007810000 */
[C-C-:B------:R-:W-:Y:S01]  /*bab0*/  FFMA.FTZ R56, R2.reuse, R125, -R0.reuse ;  /* 0x0000007d02387223 */ /* 0x140fe20000010800 */
[----:B------:R-:W-:-:S01]  /*bac0*/  FFMA.FTZ R129, R2, R129, -R0 ;  /* 0x0000008102817223 */ /* 0x000fc20000010800 */
        /* <DEDUP_REMOVED lines=16> */
[----:B------:R-:W-:Y:S01]  /*bbd0*/  FFMA.FTZ R33, R2, R33, -R0 ;  /* 0x0000002102217223 */ /* 0x000fe20000010800 */
[----:B------:R-:W-:Y:S01]  /*bbe0*/  FMNMX.FTZ R60, R54, R3, !PT ;  /* 0x00000003363c7209 */ /* 0x000fe20007810000 */
[----:B------:R-:W0:Y:S01]  /*bbf0*/  MUFU.EX2 R93, R93 ;  /* 0x0000005d005d7308 */ /* 0x000e220000000800 */
[----:B------:R-:W-:-:S02]  /*bc00*/  ISETP.NE.AND P6, PT, R110, 0x1, PT ;  /* 0x000000016e00780c */ /* 0x000fc40003fc5270 */
[----:B------:R-:W-:-:S04]  /*bc10*/  FMNMX.FTZ R3, R55, R60, !PT ;  /* 0x0000003c37037209 */ /* 0x000fc80007810000 */
[----:B------:R-:W-:Y:S01]  /*bc20*/  FMNMX.FTZ R60, R26, R3, !PT ;  /* 0x000000031a3c7209 */ /* 0x000fe20007810000 */
[----:B------:R-:W-:Y:S03]  /*bc30*/  MUFU.EX2 R24, R24 ;  /* 0x0000001800187308 */ /* 0x000fe60000000800 */
[----:B------:R-:W-:-:S04]  /*bc40*/  FMNMX.FTZ R3, R27, R60, !PT ;  /* 0x0000003c1b037209 */ /* 0x000fc80007810000 */
[----:B------:R-:W-:Y:S01]  /*bc50*/  FMNMX.FTZ R60, R30, R3, !PT ;  /* 0x000000031e3c7209 */ /* 0x000fe20007810000 */
[----:B------:R-:W-:Y:S01]  /*bc60*/  MUFU.EX2 R97, R97 ;  /* 0x0000006100617308 */ /* 0x000fe20000000800 */
[----:B0-----:R-:W-:Y:S02]  /*bc70*/  F2FP.SATFINITE.E4M3.F32.PACK_AB_MERGE_C R152, R93, R20, RZ ;  /* 0x000000145d98723e */ /* 0x001fe400048070ff */
[----:B------:R-:W-:Y:S02]  /*bc80*/  FMNMX.FTZ R60, R31, R60, !PT ;  /* 0x0000003c1f3c7209 */ /* 0x000fe40007810000 */
[----:B------:R-:W-:Y:S02]  /*bc90*/  F2FP.SATFINITE.E4M3.F32.PACK_AB_MERGE_C R152, R89, R12, R152 ;  /* 0x0000000c5998723e */ /* 0x000fe40004807098 */
[----:B------:R-:W-:Y:S01]  /*bca0*/  FMNMX.FTZ R60, R15, R60, !PT ;  /* 0x0000003c0f3c7209 */ /* 0x000fe20007810000 */
[----:B------:R-:W-:Y:S03]  /*bcb0*/  MUFU.EX2 R28, R28 ;  /* 0x0000001c001c7308 */ /* 0x000fe60000000800 */
[----:B------:R-:W-:-:S04]  /*bcc0*/  FMNMX.FTZ R60, R35, R60, !PT ;  /* 0x0000003c233c7209 */ /* 0x000fc80007810000 */
[----:B------:R-:W-:Y:S01]  /*bcd0*/  FMNMX.FTZ R60, R41, R60, !PT ;  /* 0x0000003c293c7209 */ /* 0x000fe20007810000 */
[----:B------:R-:W0:Y:S03]  /*bce0*/  MUFU.EX2 R101, R101 ;  /* 0x0000006500657308 */ /* 0x000e260000000800 */
[----:B------:R-:W-:Y:S01]  /*bcf0*/  FMNMX.FTZ R3, R39, R60, !PT ;  /* 0x0000003c27037209 */ /* 0x000fe20007810000 */
[C-C-:B------:R-:W-:Y:S01]  /*bd00*/  FFMA.FTZ R60, R2.reuse, R135, -R0.reuse ;  /* 0x00000087023c7223 */ /* 0x140fe20000010800 */
[----:B------:R-:W-:-:S03]  /*bd10*/  FFMA.FTZ R0, R2, R37, -R0 ;  /* 0x0000002502007223 */ /* 0x000fc60000010800 */
[----:B------:R-:W1:Y:S01]  /*bd20*/  SHFL.BFLY PT, R62, R3, 0x2, 0x1f ;  /* 0x0c401f00033e7f89 */ /* 0x000e6200000e0000 */
[----:B------:R-:W-:Y:S08]  /*bd30*/  MUFU.EX2 R32, R32 ;  /* 0x0000002000207308 */ /* 0x000ff00000000800 */
[----:B------:R-:W-:Y:S01]  /*bd40*/  MUFU.EX2 R73, R73 ;  /* 0x0000004900497308 */ /* 0x000fe20000000800 */
[----:B0-----:R-:W-:-:S04]  /*bd50*/  F2FP.SATFINITE.E4M3.F32.PACK_AB_MERGE_C R154, R101, R28, RZ ;  /* 0x0000001c659a723e */ /* 0x001fc800048070ff */
[----:B------:R-:W-:-:S03]  /*bd60*/  F2FP.SATFINITE.E4M3.F32.PACK_AB_MERGE_C R154, R97, R24, R154 ;  /* 0x00000018619a723e */ /* 0x000fc6000480709a */
[----:B------:R-:W-:Y:S01]  /*bd70*/  MUFU.EX2 R36, R36 ;  /* 0x0000002400247308 */ /* 0x000fe20000000800 */
[----:B-1----:R-:W-:-:S07]  /*bd80*/  FMNMX.FTZ R68, R3, R62, !PT ;  /* 0x0000003e03447209 */ /* 0x002fce0007810000 */
[----:B------:R-:W0:Y:S01]  /*bd90*/  MUFU.EX2 R77, R77 ;  /* 0x0000004d004d7308 */ /* 0x000e220000000800 */
[----:B------:R-:W1:Y:S07]  /*bda0*/  SHFL.BFLY PT, R3, R68, 0x1, 0x1f ;  /* 0x0c201f0044037f89 */ /* 0x000e6e00000e0000 */
[----:B------:R-:W-:Y:S08]  /*bdb0*/  MUFU.EX2 R40, R117 ;  /* 0x0000007500287308 */ /* 0x000ff00000000800 */
[----:B------:R-:W-:Y:S01]  /*bdc0*/  MUFU.EX2 R81, R81 ;  /* 0x0000005100517308 */ /* 0x000fe20000000800 */
[----:B0-----:R-:W-:-:S04]  /*bdd0*/  F2FP.SATFINITE.E4M3.F32.PACK_AB_MERGE_C R148, R77, R36, RZ ;  /* 0x000000244d94723e */ /* 0x001fc800048070ff */
[----:B------:R-:W-:-:S03]  /*bde0*/  F2FP.SATFINITE.E4M3.F32.PACK_AB_MERGE_C R148, R73, R32, R148 ;  /* 0x000000204994723e */ /* 0x000fc60004807094 */
[----:B------:R-:W-:Y:S01]  /*bdf0*/  MUFU.EX2 R44, R119 ;  /* 0x00000077002c7308 */ /* 0x000fe20000000800 */
[----:B-1----:R-:W-:-:S04]  /*be00*/  FMNMX.FTZ R3, R68, R3, !PT ;  /* 0x0000000344037209 */ /* 0x002fc80007810000 */
[----:B------:R-:W-:Y:S01]  /*be10*/  FSETP.NEU.FTZ.AND P1, PT, R3, -INF , PT ;  /* 0xff8000000300780b */ /* 0x000fe20003f3d000 */
[----:B------:R-:W-:-:S02]  /*be20*/  FFMA.FTZ R68, R2, R3, -8 ;  /* 0xc100000002447423 */ /* 0x000fc40000010003 */
[----:B------:R-:W0:Y:S03]  /*be30*/  MUFU.EX2 R85, R85 ;  /* 0x0000005500557308 */ /* 0x000e260000000800 */
[----:B------:R-:W-:-:S05]  /*be40*/  FSEL R37, R68, RZ, P1 ;  /* 0x000000ff44257208 */ /* 0x000fca0000800000 */
[----:B------:R-:W-:Y:S01]  /*be50*/  MUFU.EX2 R48, R121 ;  /* 0x0000007900307308 */ /* 0x000fe20000000800 */
[----:B------:R-:W-:-:S01]  /*be60*/  FFMA.FTZ R68, R2, R90, -R37 ;  /* 0x0000005a02447223 */ /* 0x000fc20000010825 */
[C-C-:B------:R-:W-:Y:S01]  /*be70*/  FFMA.FTZ R91, R2.reuse, R91, -R37.reuse ;  /* 0x0000005b025b7223 */ /* 0x140fe20000010825 */
[----:B------:R-:W-:-:S01]  /*be80*/  FFMA.FTZ R70, R2, R94, -R37 ;  /* 0x0000005e02467223 */ /* 0x000fc20000010825 */
[----:B------:R-:W-:Y:S01]  /*be90*/  FFMA.FTZ R88, R2, R67, -R37 ;  /* 0x0000004302587223 */ /* 0x000fe20000010825 */
[----:B------:R-:W-:-:S01]  /*bea0*/  FADD.FTZ R67, R12, R89 ;  /* 0x000000590c437221 */ /* 0x000fc20000010000 */
[C-C-:B------:R-:W-:Y:S01]  /*beb0*/  FFMA.FTZ R95, R2.reuse, R95, -R37.reuse ;  /* 0x0000005f025f7223 */ /* 0x140fe20000010825 */
[----:B------:R-:W-:-:S01]  /*bec0*/  FFMA.FTZ R72, R2, R98, -R37 ;  /* 0x0000006202487223 */ /* 0x000fc20000010825 */
[----:B------:R-:W-:Y:S01]  /*bed0*/  MUFU.EX2 R68, R68 ;  /* 0x0000004400447308 */ /* 0x000fe20000000800 */
[----:B------:R-:W-:-:S01]  /*bee0*/  FADD.FTZ R90, R20, R67 ;  /* 0x00000043145a7221 */ /* 0x000fc20000010000 */
[C-C-:B------:R-:W-:Y:S01]  /*bef0*/  FFMA.FTZ R82, R2.reuse, R87, -R37.reuse ;  /* 0x0000005702527223 */ /* 0x140fe20000010825 */
[----:B------:R-:W-:-:S01]  /*bf00*/  FFMA.FTZ R99, R2, R99, -R37 ;  /* 0x0000006302637223 */ /* 0x000fc20000010825 */
[----:B------:R-:W-:Y:S01]  /*bf10*/  FFMA.FTZ R74, R2, R102, -R37 ;  /* 0x00000066024a7223 */ /* 0x000fe20000010825 */
[----:B------:R-:W-:-:S01]  /*bf20*/  FADD.FTZ R87, R93, R90 ;  /* 0x0000005a5d577221 */ /* 0x000fc20000010000 */
[C-C-:B------:R-:W-:Y:S01]  /*bf30*/  FFMA.FTZ R90, R2.reuse, R71, -R37.reuse ;  /* 0x00000047025a7223 */ /* 0x140fe20000010825 */
[----:B------:R-:W-:-:S01]  /*bf40*/  FFMA.FTZ R103, R2, R103, -R37 ;  /* 0x0000006702677223 */ /* 0x000fc20000010825 */
[----:B------:R-:W1:Y:S01]  /*bf50*/  MUFU.EX2 R91, R91 ;  /* 0x0000005b005b7308 */ /* 0x000e620000000800 */
[----:B------:R-:W-:-:S01]  /*bf60*/  FADD.FTZ R92, R24, R87 ;  /* 0x00000057185c7221 */ /* 0x000fc20000010000 */
[C-C-:B------:R-:W-:Y:S01]  /*bf70*/  FFMA.FTZ R13, R2.reuse, R13, -R37.reuse ;  /* 0x0000000d020d7223 */ /* 0x140fe20000010825 */
[----:B------:R-:W-:-:S01]  /*bf80*/  FFMA.FTZ R76, R2, R75, -R37 ;  /* 0x0000004b024c7223 */ /* 0x000fc20000010825 */
[----:B------:R-:W-:Y:S01]  /*bf90*/  FFMA.FTZ R21, R2, R21, -R37 ;  /* 0x0000001502157223 */ /* 0x000fe20000010825 */
[----:B------:R-:W-:-:S01]  /*bfa0*/  FADD.FTZ R87, R97, R92 ;  /* 0x0000005c61577221 */ /* 0x000fc20000010000 */
[C-C-:B------:R-:W-:Y:S01]  /*bfb0*/  FFMA.FTZ R78, R2.reuse, R79, -R37.reuse ;  /* 0x0000004f024e7223 */ /* 0x140fe20000010825 */
[----:B------:R-:W-:-:S01]  /*bfc0*/  FFMA.FTZ R75, R2, R145, -R37 ;  /* 0x00000091024b7223 */ /* 0x000fc20000010825 */
[----:B------:R-:W2:Y:S01]  /*bfd0*/  MUFU.EX2 R70, R70 ;  /* 0x0000004600467308 */ /* 0x000ea20000000800 */
[----:B------:R-:W-:-:S01]  /*bfe0*/  FADD.FTZ R94, R28, R87 ;  /* 0x000000571c5e7221 */ /* 0x000fc20000010000 */
[C-C-:B------:R-:W-:Y:S01]  /*bff0*/  FFMA.FTZ R80, R2.reuse, R83, -R37.reuse ;  /* 0x0000005302507223 */ /* 0x140fe20000010825 */
[----:B------:R-:W-:-:S01]  /*c000*/  FFMA.FTZ R79, R2, R147, -R37 ;  /* 0x00000093024f7223 */ /* 0x000fc20000010825 */
[----:B------:R-:W-:Y:S01]  /*c010*/  FFMA.FTZ R83, R2, R149, -R37 ;  /* 0x0000009502537223 */ /* 0x000fe20000010825 */
[----:B------:R-:W-:-:S01]  /*c020*/  FADD.FTZ R87, R101, R94 ;  /* 0x0000005e65577221 */ /* 0x000fc20000010000 */
[----:B0-----:R-:W-:Y:S01]  /*c030*/  F2FP.SATFINITE.E4M3.F32.PACK_AB_MERGE_C R150, R85, R44, RZ ;  /* 0x0000002c5596723e */ /* 0x001fe200048070ff */
[----:B------:R-:W-:-:S01]  /*c040*/  FFMA.FTZ R84, R2, R59, -R37 ;  /* 0x0000003b02547223 */ /* 0x000fc20000010825 */
[----:B------:R-:W0:Y:S01]  /*c050*/  MUFU.EX2 R95, R95 ;  /* 0x0000005f005f7308 */ /* 0x000e220000000800 */
        /* <DEDUP_REMOVED lines=8> */
[----:B--2---:R-:W-:-:S01]  /*c0e0*/  FADD.FTZ R92, R70, R71 ;  /* 0x00000047465c7221 */ /* 0x004fc20000010000 */
[C-C-:B------:R-:W-:Y:S01]  /*c0f0*/  FFMA.FTZ R42, R2.reuse, R42, -R37.reuse ;  /* 0x0000002a022a7223 */ /* 0x140fe20000010825 */
[----:B------:R-:W-:-:S01]  /*c100*/  FFMA.FTZ R43, R2, R43, -R37 ;  /* 0x0000002b022b7223 */ /* 0x000fc20000010825 */
[C-C-:B------:R-:W-:Y:S01]  /*c110*/  FFMA.FTZ R20, R2.reuse, R46, -R37.reuse ;  /* 0x0000002e02147223 */ /* 0x140fe20000010825 */
[----:B------:R-:W-:-:S01]  /*c120*/  FFMA.FTZ R47, R2, R47, -R37 ;  /* 0x0000002f022f7223 */ /* 0x000fc20000010825 */
[C-C-:B------:R-:W-:Y:S01]  /*c130*/  FFMA.FTZ R51, R2.reuse, R51, -R37.reuse ;  /* 0x0000003302337223 */ /* 0x140fe20000010825 */
[----:B------:R-:W-:-:S01]  /*c140*/  FFMA.FTZ R55, R2, R55, -R37 ;  /* 0x0000003702377223 */ /* 0x000fc20000010825 */
[----:B------:R-:W2:Y:S01]  /*c150*/  MUFU.EX2 R99, R99 ;  /* 0x0000006300637308 */ /* 0x000ea20000000800 */
[----:B0-----:R-:W-:-:S01]  /*c160*/  FADD.FTZ R71, R95, R92 ;  /* 0x0000005c5f477221 */ /* 0x001fc20000010000 */
[C-C-:B------:R-:W-:Y:S01]  /*c170*/  FFMA.FTZ R30, R2.reuse, R30, -R37.reuse ;  /* 0x0000001e021e7223 */ /* 0x140fe20000010825 */
[----:B------:R-:W-:-:S01]  /*c180*/  FFMA.FTZ R31, R2, R31, -R37 ;  /* 0x0000001f021f7223 */ /* 0x000fc20000010825 */
[C-C-:B------:R-:W-:Y:S01]  /*c190*/  FFMA.FTZ R35, R2.reuse, R35, -R37.reuse ;  /* 0x0000002302237223 */ /* 0x140fe20000010825 */
[----:B------:R-:W-:-:S01]  /*c1a0*/  FFMA.FTZ R41, R2, R41, -R37 ;  /* 0x0000002902297223 */ /* 0x000fc20000010825 */
[----:B------:R-:W-:-:S02]  /*c1b0*/  F2FP.SATFINITE.E4M3.F32.PACK_AB_MERGE_C R70, R95, R70, RZ ;  /* 0x000000465f46723e */ /* 0x000fc400048070ff */
[----:B------:R-:W0:Y:S01]  /*c1c0*/  MUFU.EX2 R74, R74 ;  /* 0x0000004a004a7308 */ /* 0x000e220000000800 */
[----:B-1----:R-:W-:-:S01]  /*c1d0*/  FADD.FTZ R92, R72, R71 ;  /* 0x00000047485c7221 */ /* 0x002fc20000010000 */
[----:B------:R-:W-:Y:S02]  /*c1e0*/  F2FP.SATFINITE.E4M3.F32.PACK_AB_MERGE_C R150, R81, R40, R150 ;  /* 0x000000285196723e */ /* 0x000fe40004807096 */
[----:B------:R-:W-:-:S04]  /*c1f0*/  F2FP.SATFINITE.E4M3.F32.PACK_AB_MERGE_C R153, R91, R68, R70 ;  /* 0x000000445b99723e */ /* 0x000fc80004807046 */
[----:B------:R-:W1:Y:S01]  /*c200*/  MUFU.EX2 R103, R103 ;  /* 0x0000006700677308 */ /* 0x000e620000000800 */
[----:B--2---:R-:W-:-:S01]  /*c210*/  FADD.FTZ R71, R99, R92 ;  /* 0x0000005c63477221 */ /* 0x004fc20000010000 */
[----:B------:R-:W-:-:S06]  /*c220*/  FADD.FTZ R92, R36, R87 ;  /* 0x00000057245c7221 */ /* 0x000fcc0000010000 */
        /* <DEDUP_REMOVED lines=12> */
[----:B------:R-:W-:-:S04]  /*c2f0*/  FADD.FTZ R85, R85, R24 ;  /* 0x0000001855557221 */ /* 0x000fc80000010000 */
[----:B------:R-:W-:Y:S02]  /*c300*/  FADD.FTZ R28, R48, R85 ;  /* 0x00000055301c7221 */ /* 0x000fe40000010000 */
[----:B------:R-:W2:Y:S01]  /*c310*/  MUFU.EX2 R78, R78 ;  /* 0x0000004e004e7308 */ /* 0x000ea20000000800 */
[----:B0-----:R-:W-:-:S07]  /*c320*/  FADD.FTZ R12, R76, R71 ;  /* 0x000000474c0c7221 */ /* 0x001fce0000010000 */
[----:B------:R-:W0:Y:S01]  /*c330*/  MUFU.EX2 R75, R75 ;  /* 0x0000004b004b7308 */ /* 0x000e220000000800 */
[----:B-1----:R-:W-:-:S01]  /*c340*/  FADD.FTZ R71, R21, R12 ;  /* 0x0000000c15477221 */ /* 0x002fc20000010000 */
[----:B------:R-:W-:-:S06]  /*c350*/  FFMA.FTZ R12, R2, R50, -R37 ;  /* 0x00000032020c7223 */ /* 0x000fcc0000010825 */
        /* <DEDUP_REMOVED lines=8> */
[----:B------:R-:W1:Y:S08]  /*c3e0*/  MUFU.EX2 R80, R80 ;  /* 0x0000005000507308 */ /* 0x000e700000000800 */
[----:B------:R-:W2:Y:S01]  /*c3f0*/  MUFU.EX2 R79, R79 ;  /* 0x0000004f004f7308 */ /* 0x000ea20000000800 */
[----:B0-----:R-:W-:Y:S01]  /*c400*/  F2FP.SATFINITE.E4M3.F32.PACK_AB_MERGE_C R144, R61, R52, RZ ;  /* 0x000000343d90723e */ /* 0x001fe200048070ff */
[----:B------:R-:W-:-:S03]  /*c410*/  FADD.FTZ R52, R52, R73 ;  /* 0x0000004934347221 */ /* 0x000fc60000010000 */
[----:B------:R-:W-:Y:S01]  /*c420*/  F2FP.SATFINITE.E4M3.F32.PACK_AB_MERGE_C R144, R57, R48, R144 ;  /* 0x000000303990723e */ /* 0x000fe20004807090 */
[----:B------:R-:W-:-:S02]  /*c430*/  FADD.FTZ R61, R61, R52 ;  /* 0x000000343d3d7221 */ /* 0x000fc40000010000 */
[----:B------:R-:W0:Y:S01]  /*c440*/  MUFU.EX2 R82, R82 ;  /* 0x0000005200527308 */ /* 0x000e220000000800 */
[----:B-1----:R-:W-:-:S07]  /*c450*/  FADD.FTZ R24, R80, R71 ;  /* 0x0000004750187221 */ /* 0x002fce0000010000 */
[----:B------:R-:W-:Y:S01]  /*c460*/  MUFU.EX2 R58, R58 ;  /* 0x0000003a003a7308 */ /* 0x000fe20000000800 */
[----:B--2---:R-:W-:-:S01]  /*c470*/  FADD.FTZ R57, R79, R24 ;  /* 0x000000184f397221 */ /* 0x004fc20000010000 */
[----:B------:R-:W-:-:S06]  /*c480*/  FFMA.FTZ R24, R2, R54, -R37 ;  /* 0x0000003602187223 */ /* 0x000fcc0000010825 */
[----:B------:R-:W1:Y:S01]  /*c490*/  MUFU.EX2 R69, R69 ;  /* 0x0000004500457308 */ /* 0x000e620000000800 */
[----:B0-----:R-:W-:-:S01]  /*c4a0*/  FADD.FTZ R28, R82, R57 ;  /* 0x00000039521c7221 */ /* 0x001fc20000010000 */
[----:B------:R-:W-:-:S04]  /*c4b0*/  F2FP.SATFINITE.E4M3.F32.PACK_AB_MERGE_C R79, R82, R79, RZ ;  /* 0x0000004f524f723e */ /* 0x000fc800048070ff */
[----:B------:R-:W-:Y:S02]  /*c4c0*/  F2FP.SATFINITE.E4M3.F32.PACK_AB_MERGE_C R151, R80, R75, R79 ;  /* 0x0000004b5097723e */ /* 0x000fe4000480704f */
[----:B------:R-:W0:Y:S08]  /*c4d0*/  MUFU.EX2 R56, R56 ;  /* 0x0000003800387308 */ /* 0x000e300000000800 */
[----:B------:R-:W2:Y:S01]  /*c4e0*/  MUFU.EX2 R83, R83 ;  /* 0x0000005300537308 */ /* 0x000ea20000000800 */
[----:B-1----:R-:W-:-:S07]  /*c4f0*/  F2FP.SATFINITE.E4M3.F32.PACK_AB_MERGE_C R146, R69, R58, RZ ;  /* 0x0000003a4592723e */ /* 0x002fce00048070ff */
[----:B------:R-:W1:Y:S01]  /*c500*/  MUFU.EX2 R65, R65 ;  /* 0x0000004100417308 */ /* 0x000e620000000800 */
[----:B0-----:R-:W-:-:S07]  /*c510*/  FADD.FTZ R32, R56, R61 ;  /* 0x0000003d38207221 */ /* 0x001fce0000010000 */
[----:B------:R-:W0:Y:S01]  /*c520*/  MUFU.EX2 R84, R84 ;  /* 0x0000005400547308 */ /* 0x000e220000000800 */
[----:B--2---:R-:W-:-:S01]  /*c530*/  FADD.FTZ R57, R83, R28 ;  /* 0x0000001c53397221 */ /* 0x004fc20000010000 */
[C-C-:B------:R-:W-:Y:S01]  /*c540*/  FFMA.FTZ R28, R2.reuse, R26, -R37.reuse ;  /* 0x0000001a021c7223 */ /* 0x140fe20000010825 */
[----:B------:R-:W-:-:S01]  /*c550*/  FFMA.FTZ R26, R2, R27, -R37 ;  /* 0x0000001b021a7223 */ /* 0x000fc20000010825 */
[C-C-:B------:R-:W-:Y:S01]  /*c560*/  FFMA.FTZ R27, R2.reuse, R15, -R37.reuse ;  /* 0x0000000f021b7223 */ /* 0x140fe20000010825 */
[----:B------:R-:W-:-:S03]  /*c570*/  FFMA.FTZ R37, R2, R39, -R37 ;  /* 0x0000002702257223 */ /* 0x000fc60000010825 */
[----:B------:R-:W2:Y:S01]  /*c580*/  MUFU.EX2 R59, R59 ;  /* 0x0000003b003b7308 */ /* 0x000ea20000000800 */
[C---:B-1----:R-:W-:Y:S01]  /*c590*/  F2FP.SATFINITE.E4M3.F32.PACK_AB_MERGE_C R146, R65.reuse, R56, R146 ;  /* 0x000000384192723e */ /* 0x042fe20004807092 */
[----:B------:R-:W-:-:S04]  /*c5a0*/  FADD.FTZ R65, R65, R32 ;  /* 0x0000002041417221 */ /* 0x000fc80000010000 */
[----:B------:R-:W-:Y:S02]  /*c5b0*/  FADD.FTZ R58, R58, R65 ;  /* 0x000000413a3a7221 */ /* 0x000fe40000010000 */
[----:B------:R-:W1:Y:S01]  /*c5c0*/  MUFU.EX2 R86, R86 ;  /* 0x0000005600567308 */ /* 0x000e620000000800 */
[----:B0-----:R-:W-:-:S01]  /*c5d0*/  FADD.FTZ R32, R84, R57 ;  /* 0x0000003954207221 */ /* 0x001fc20000010000 */
[----:B------:R-:W-:-:S06]  /*c5e0*/  FADD.FTZ R69, R69, R58 ;  /* 0x0000003a45457221 */ /* 0x000fcc0000010000 */
[----:B------:R-:W0:Y:S01]  /*c5f0*/  MUFU.EX2 R63, R63 ;  /* 0x0000003f003f7308 */ /* 0x000e220000000800 */
[----:B--2---:R-:W-:-:S07]  /*c600*/  FADD.FTZ R57, R59, R32 ;  /* 0x000000203b397221 */ /* 0x004fce0000010000 */
[----:B------:R-:W2:Y:S01]  /*c610*/  MUFU.EX2 R88, R88 ;  /* 0x0000005800587308 */ /* 0x000ea20000000800 */
[----:B-1----:R-:W-:-:S01]  /*c620*/  FADD.FTZ R32, R86, R57 ;  /* 0x0000003956207221 */ /* 0x002fc20000010000 */
[----:B------:R-:W-:-:S04]  /*c630*/  F2FP.SATFINITE.E4M3.F32.PACK_AB_MERGE_C R59, R86, R59, RZ ;  /* 0x0000003b563b723e */ /* 0x000fc800048070ff */
[----:B------:R-:W-:Y:S02]  /*c640*/  F2FP.SATFINITE.E4M3.F32.PACK_AB_MERGE_C R145, R84, R83, R59 ;  /* 0x000000535491723e */ /* 0x000fe4000480703b */
        /* <DEDUP_REMOVED lines=8> */
[----:B-1----:R-:W-:-:S07]  /*c6d0*/  FADD.FTZ R39, R67, R32 ;  /* 0x0000002043277221 */ /* 0x002fce0000010000 */
[----:B------:R-:W1:Y:S08]  /*c6e0*/  MUFU.EX2 R90, R90 ;  /* 0x0000005a005a7308 */ /* 0x000e700000000800 */
[----:B------:R-:W-:Y:S01]  /*c6f0*/  MUFU.EX2 R42, R42 ;  /* 0x0000002a002a7308 */ /* 0x000fe20000000800 */
[----:B0-----:R-:W-:Y:S01]  /*c700*/  F2FP.SATFINITE.E4M3.F32.PACK_AB_MERGE_C R140, R107, R34, R140 ;  /* 0x000000226b8c723e */ /* 0x001fe2000480708c */
[----:B------:R-:W-:-:S04]  /*c710*/  FADD.FTZ R34, R34, R69 ;  /* 0x0000004522227221 */ /* 0x000fc80000010000 */
[----:B------:R-:W-:Y:S02]  /*c720*/  FADD.FTZ R107, R107, R34 ;  /* 0x000000226b6b7221 */ /* 0x000fe40000010000 */
[----:B------:R-:W-:Y:S01]  /*c730*/  MUFU.EX2 R43, R43 ;  /* 0x0000002b002b7308 */ /* 0x000fe20000000800 */
[----:B-1----:R-:W-:-:S01]  /*c740*/  FADD.FTZ R39, R90, R39 ;  /* 0x000000275a277221 */ /* 0x002fc20000010000 */
[----:B------:R-:W-:Y:S01]  /*c750*/  FADD.FTZ R14, R14, R107 ;  /* 0x0000006b0e0e7221 */ /* 0x000fe20000010000 */
[----:B------:R-:W-:-:S03]  /*c760*/  F2FP.SATFINITE.E4M3.F32.PACK_AB_MERGE_C R67, R90, R67, RZ ;  /* 0x000000435a43723e */ /* 0x000fc600048070ff */
[----:B------:R-:W-:Y:S01]  /*c770*/  FADD.FTZ R45, R45, R14 ;  /* 0x0000000e2d2d7221 */ /* 0x000fe20000010000 */
[----:B------:R-:W-:Y:S01]  /*c780*/  F2FP.SATFINITE.E4M3.F32.PACK_AB_MERGE_C R147, R88, R63, R67 ;  /* 0x0000003f5893723e */ /* 0x000fe20004807043 */
[----:B------:R-:W-:Y:S08]  /*c790*/  MUFU.EX2 R20, R20 ;  /* 0x0000001400147308 */ /* 0x000ff00000000800 */
[----:B------:R-:W-:Y:S08]  /*c7a0*/  MUFU.EX2 R60, R60 ;  /* 0x0000003c003c7308 */ /* 0x000ff00000000800 */
[----:B------:R-:W0:Y:S08]  /*c7b0*/  MUFU.EX2 R53, R53 ;  /* 0x0000003500357308 */ /* 0x000e300000000800 */
[----:B------:R-:W-:Y:S08]  /*c7c0*/  MUFU.EX2 R47, R47 ;  /* 0x0000002f002f7308 */ /* 0x000ff00000000800 */
[----:B------:R-:W-:Y:S01]  /*c7d0*/  MUFU.EX2 R38, R38 ;  /* 0x0000002600267308 */ /* 0x000fe20000000800 */
[----:B0-----:R-:W-:-:S07]  /*c7e0*/  F2FP.SATFINITE.E4M3.F32.PACK_AB_MERGE_C R142, R53, R60, RZ ;  /* 0x0000003c358e723e */ /* 0x001fce00048070ff */
[----:B------:R-:W0:Y:S08]  /*c7f0*/  MUFU.EX2 R49, R49 ;  /* 0x0000003100317308 */ /* 0x000e300000000800 */
[----:B------:R-:W1:Y:S08]  /*c800*/  MUFU.EX2 R12, R12 ;  /* 0x0000000c000c7308 */ /* 0x000e700000000800 */
[----:B------:R2:W-:Y:S01]  /*c810*/  MUFU.EX2 R15, R28 ;  /* 0x0000001c000f7308 */ /* 0x0005e20000000800 */
[----:B0-----:R-:W-:Y:S01]  /*c820*/  F2FP.SATFINITE.E4M3.F32.PACK_AB_MERGE_C R142, R49, R38, R142 ;  /* 0x00000026318e723e */ /* 0x001fe2000480708e */
[----:B------:R-:W-:-:S04]  /*c830*/  FADD.FTZ R38, R38, R45 ;  /* 0x0000002d26267221 */ /* 0x000fc80000010000 */
[----:B------:R-:W-:Y:S02]  /*c840*/  FADD.FTZ R49, R49, R38 ;  /* 0x0000002631317221 */ /* 0x000fe40000010000 */
[----:B------:R-:W0:Y:S01]  /*c850*/  MUFU.EX2 R51, R51 ;  /* 0x0000003300337308 */ /* 0x000e220000000800 */
[----:B--2---:R-:W-:-:S01]  /*c860*/  FADD.FTZ R28, R42, R39 ;  /* 0x000000272a1c7221 */ /* 0x004fc20000010000 */
[----:B------:R-:W-:-:S03]  /*c870*/  FADD.FTZ R60, R60, R49 ;  /* 0x000000313c3c7221 */ /* 0x000fc60000010000 */
[----:B------:R-:W-:Y:S01]  /*c880*/  FADD.FTZ R21, R43, R28 ;  /* 0x0000001c2b157221 */ /* 0x000fe20000010000 */
[----:B------:R-:W-:-:S01]  /*c890*/  FADD.FTZ R53, R53, R60 ;  /* 0x0000003c35357221 */ /* 0x000fc20000010000 */
[----:B------:R-:W2:Y:S01]  /*c8a0*/  @P6 LDC R28, c[0x0][0x44c] ;  /* 0x00011300ff1c6b82 */ /* 0x000ea20000000800 */
[----:B------:R-:W3:Y:S01]  /*c8b0*/  MUFU.EX2 R24, R24 ;  /* 0x0000001800187308 */ /* 0x000ee20000000800 */
[----:B------:R-:W-:-:S01]  /*c8c0*/  FADD.FTZ R14, R20, R21 ;  /* 0x00000015140e7221 */ /* 0x000fc20000010000 */
[----:B------:R-:W-:-:S03]  /*c8d0*/  F2FP.SATFINITE.E4M3.F32.PACK_AB_MERGE_C R21, R47, R20, RZ ;  /* 0x000000142f15723e */ /* 0x000fc600048070ff */
[----:B------:R-:W-:Y:S01]  /*c8e0*/  FADD.FTZ R47, R47, R14 ;  /* 0x0000000e2f2f7221 */ /* 0x000fe20000010000 */
[----:B------:R-:W-:Y:S02]  /*c8f0*/  F2FP.SATFINITE.E4M3.F32.PACK_AB_MERGE_C R141, R43, R42, R21 ;  /* 0x0000002a2b8d723e */ /* 0x000fe40004807015 */
[----:B------:R-:W-:Y:S01]  /*c900*/  MUFU.EX2 R64, R64 ;  /* 0x0000004000407308 */ /* 0x000fe20000000800 */
[----:B-1----:R-:W-:-:S04]  /*c910*/  FADD.FTZ R14, R12, R47 ;  /* 0x0000002f0c0e7221 */ /* 0x002fc80000010000 */
[----:B0-----:R-:W-:-:S03]  /*c920*/  FADD.FTZ R13, R51, R14 ;  /* 0x0000000e330d7221 */ /* 0x001fc60000010000 */
[----:B------:R-:W0:Y:S01]  /*c930*/  MUFU.EX2 R29, R29 ;  /* 0x0000001d001d7308 */ /* 0x000e220000000800 */
[----:B---3--:R-:W-:-:S01]  /*c940*/  FADD.FTZ R20, R24, R13 ;  /* 0x0000000d18147221 */ /* 0x008fc20000010000 */
[----:B--2---:R-:W-:-:S06]  /*c950*/  @P6 IMAD.HI.U32 R28, R108, R28, RZ ;  /* 0x0000001c6c1c6227 */ /* 0x004fcc00078e00ff */
        /* <DEDUP_REMOVED lines=10> */
[----:B------:R-:W-:Y:S01]  /*ca00*/  FADD.FTZ R62, R62, R53 ;  /* 0x000000353e3e7221 */ /* 0x000fe20000010000 */
[----:B------:R-:W-:-:S03]  /*ca10*/  FADD.FTZ R13, R15, R20 ;  /* 0x000000140f0d7221 */ /* 0x000fc60000010000 */
[----:B------:R-:W-:Y:S02]  /*ca20*/  FADD.FTZ R25, R25, R62 ;  /* 0x0000003e19197221 */ /* 0x000fe40000010000 */
[----:B------:R-:W-:Y:S01]  /*ca30*/  MUFU.EX2 R33, R33 ;  /* 0x0000002100217308 */ /* 0x000fe20000000800 */
[----:B-1----:R-:W-:-:S01]  /*ca40*/  FADD.FTZ R13, R26, R13 ;  /* 0x0000000d1a0d7221 */ /* 0x002fc20000010000 */
[----:B------:R-:W-:-:S04]  /*ca50*/  FADD.FTZ R64, R64, R25 ;  /* 0x0000001940407221 */ /* 0x000fc80000010000 */
[----:B------:R-:W-:Y:S02]  /*ca60*/  FADD.FTZ R29, R29, R64 ;  /* 0x000000401d1d7221 */ /* 0x000fe40000010000 */
[----:B------:R-:W0:Y:S01]  /*ca70*/  MUFU.EX2 R0, R0 ;  /* 0x0000000000007308 */ /* 0x000e220000000800 */
[----:B--2---:R-:W-:-:S07]  /*ca80*/  FADD.FTZ R12, R30, R13 ;  /* 0x0000000d1e0c7221 */ /* 0x004fce0000010000 */
[----:B------:R-:W-:Y:S08]  /*ca90*/  MUFU.EX2 R66, R66 ;  /* 0x0000004200427308 */ /* 0x000ff00000000800 */
[----:B------:R-:W1:Y:S01]  /*caa0*/  MUFU.EX2 R109, R109 ;  /* 0x0000006d006d7308 */ /* 0x000e620000000800 */
[----:B0-----:R-:W-:-:S07]  /*cab0*/  F2FP.SATFINITE.E4M3.F32.PACK_AB_MERGE_C R13, R0, R33, RZ ;  /* 0x00000021000d723e */ /* 0x001fce00048070ff */
[----:B------:R-:W0:Y:S08]  /*cac0*/  MUFU.EX2 R31, R31 ;  /* 0x0000001f001f7308 */ /* 0x000e300000000800 */
[----:B------:R-:W2:Y:S01]  /*cad0*/  MUFU.EX2 R27, R27 ;  /* 0x0000001b001b7308 */ /* 0x000ea20000000800 */
[----:B-1----:R-:W-:Y:S01]  /*cae0*/  F2FP.SATFINITE.E4M3.F32.PACK_AB_MERGE_C R138, R109, R66, R13 ;  /* 0x000000426d8a723e */ /* 0x002fe2000480700d */
[----:B------:R-:W-:-:S04]  /*caf0*/  FADD.FTZ R66, R66, R29 ;  /* 0x0000001d42427221 */ /* 0x000fc80000010000 */
[----:B------:R-:W-:Y:S02]  /*cb00*/  FADD.FTZ R66, R109, R66 ;  /* 0x000000426d427221 */ /* 0x000fe40000010000 */
[----:B------:R1:W3:Y:S01]  /*cb10*/  MUFU.EX2 R14, R35 ;  /* 0x00000023000e7308 */ /* 0x0002e20000000800 */
[----:B0-----:R-:W-:-:S01]  /*cb20*/  FADD.FTZ R12, R31, R12 ;  /* 0x0000000c1f0c7221 */ /* 0x001fc20000010000 */
[----:B------:R-:W-:Y:S01]  /*cb30*/  FADD.FTZ R33, R33, R66 ;  /* 0x0000004221217221 */ /* 0x000fe20000010000 */
[----:B------:R-:W-:-:S04]  /*cb40*/  F2FP.SATFINITE.E4M3.F32.PACK_AB_MERGE_C R30, R31, R30, RZ ;  /* 0x0000001e1f1e723e */ /* 0x000fc800048070ff */
[----:B------:R-:W-:Y:S01]  /*cb50*/  F2FP.SATFINITE.E4M3.F32.PACK_AB_MERGE_C R137, R26, R15, R30 ;  /* 0x0000000f1a89723e */ /* 0x000fe2000480701e */
[----:B------:R-:W0:Y:S01]  /*cb60*/  MUFU.EX2 R41, R41 ;  /* 0x0000002900297308 */ /* 0x000e220000000800 */
[----:B-1----:R-:W1:Y:S01]  /*cb70*/  @P6 LDC R35, c[0x0][0x450] ;  /* 0x00011400ff236b82 */ /* 0x002e620000000800 */
[----:B--2---:R-:W-:-:S01]  /*cb80*/  FADD.FTZ R13, R27, R12 ;  /* 0x0000000c1b0d7221 */ /* 0x004fc20000010000 */
[----:B------:R-:W-:-:S05]  /*cb90*/  IMAD.MOV.U32 R15, RZ, RZ, R108 ;  /* 0x000000ffff0f7224 */ /* 0x000fca00078e006c */
[----:B------:R-:W2:Y:S01]  /*cba0*/  MUFU.EX2 R20, R37 ;  /* 0x0000002500147308 */ /* 0x000ea20000000800 */
[----:B---3--:R-:W-:-:S04]  /*cbb0*/  FADD.FTZ R12, R14, R13 ;  /* 0x0000000d0e0c7221 */ /* 0x008fc80000010000 */
[----:B0-----:R-:W-:Y:S01]  /*cbc0*/  FADD.FTZ R21, R41, R12 ;  /* 0x0000000c29157221 */ /* 0x001fe20000010000 */
[----:B------:R-:W-:-:S01]  /*cbd0*/  FADD.FTZ R12, R0, R33 ;  /* 0x00000021000c7221 */ /* 0x000fc20000010000 */
[----:B------:R-:W-:-:S04]  /*cbe0*/  VIADD R0, R105, 0xfffffffe ;  /* 0xfffffffe69007836 */ /* 0x000fc80000000000 */
[----:B------:R0:W-:Y:S01]  /*cbf0*/  STL [R1], R12 ;  /* 0x0000000c01007387 */ /* 0x0001e20000100800 */
[----:B-1----:R-:W-:Y:S01]  /*cc00*/  @P6 SHF.R.U32.HI R15, RZ, R35, R28 ;  /* 0x00000023ff0f6219 */ /* 0x002fe2000001161c */
[C---:B--2---:R-:W-:Y:S01]  /*cc10*/  FADD.FTZ R21, R20.reuse, R21 ;  /* 0x0000001514157221 */ /* 0x044fe20000010000 */
[----:B------:R-:W-:Y:S02]  /*cc20*/  ISETP.GE.AND P6, PT, R11, 0x1, PT ;  /* 0x000000010b00780c */ /* 0x000fe40003fc6270 */
[----:B------:R-:W-:-:S04]  /*cc30*/  F2FP.SATFINITE.E4M3.F32.PACK_AB_MERGE_C R13, R20, R41, RZ ;  /* 0x00000029140d723e */ /* 0x000fc800048070ff */
[----:B------:R-:W-:Y:S01]  /*cc40*/  F2FP.SATFINITE.E4M3.F32.PACK_AB_MERGE_C R139, R14, R27, R13 ;  /* 0x0000001b0e8b723e */ /* 0x000fe2000480700d */
[----:B------:R-:W-:-:S04]  /*cc50*/  IMAD.IADD R13, R104, 0x1, R15 ;  /* 0x00000001680d7824 */ /* 0x000fc800078e020f */
[----:B------:R-:W-:Y:S02]  /*cc60*/  IMAD.IADD R10, R13, 0x1, R10 ;  /* 0x000000010d0a7824 */ /* 0x000fe400078e020a */
[----:B0-----:R-:W-:Y:S05]  /*cc70*/  @!P6 BRA `(.L_x_1466) ;  /* 0x000000000048e947 */ /* 0x001fea0003800000 */
        /* <DEDUP_REMOVED lines=11> */
.L_x_1468:
[----:B------:R-:W-:-:S13]  /*cd30*/  ISETP.NE.AND P1, PT, R11, 0x1, PT ;  /* 0x000000010b00780c */ /* 0x000fda0003f25270 */
[----:B------:R-:W0:Y:S02]  /*cd40*/  @P1 LDC.64 R14, c[0x0][0x9e8] ;  /* 0x00027a00ff0e1b82 */ /* 0x000e240000000a00 */
[----:B0-----:R-:W-:-:S05]  /*cd50*/  @P1 IMAD.HI.U32 R14, R12, R14, RZ ;  /* 0x0000000e0c0e1227 */ /* 0x001fca00078e00ff */
[----:B------:R-:W-:-:S07]  /*cd60*/  @P1 SHF.R.U32.HI R12, RZ, R15, R14 ;  /* 0x0000000fff0c1219 */ /* 0x000fce000001160e */
.L_x_1469:
[----:B------:R-:W-:Y:S05]  /*cd70*/  BSYNC B0 ;  /* 0x0000000000007941 */ /* 0x000fea0003800000 */
.L_x_1467:
[----:B------:R-:W-:-:S05]  /*cd80*/  IMAD R11, R12, R11, R11 ;  /* 0x0000000b0c0b7224 */ /* 0x000fca00078e020b */
[----:B------:R-:W-:-:S07]  /*cd90*/  VIMNMX R10, R10, R11, PT ;  /* 0x0000000b0a0a7248 */ /* 0x000fce0003fe0100 */
.L_x_1466:
[----:B------:R-:W2:Y:S01]  /*cda0*/  LDL R12, [R1+0x48] ;  /* 0x00004800010c7983 */ /* 0x000ea20000100800 */
[----:B------:R-:W-:Y:S01]  /*cdb0*/  IMAD.HI R10, R10, 0x66666667, RZ ;  /* 0x666666670a0a7827 */ /* 0x000fe200078e02ff */
[----:B------:R-:W-:Y:S01]  /*cdc0*/  ULDC UR37, c[0x0][0x9e4] ;  /* 0x0002790000257ab9 */ /* 0x000fe20000000800 */
[----:B------:R-:W-:Y:S01]  /*cdd0*/  ULDC UR36, c[0x0][0x9e4] ;  /* 0x0002790000247ab9 */ /* 0x000fe20000000800 */
[----:B------:R0:W-:Y:S01]  /*cde0*/  STL [R1+0x1c], RZ ;  /* 0x00001cff01007387 */ /* 0x0001e20000100800 */
[----:B------:R-:W-:Y:S01]  /*cdf0*/  ULDC UR38, c[0x0][0x9dc] ;  /* 0x0002770000267ab9 */ /* 0x000fe20000000800 */
[----:B------:R-:W-:Y:S01]  /*ce00*/  SHF.R.U32.HI R11, RZ, 0x1f, R10 ;  /* 0x0000001fff0b7819 */ /* 0x000fe2000001160a */
[----:B------:R-:W-:Y:S01]  /*ce10*/  ULDC UR42, c[0x0][0x9dc] ;  /* 0x00027700002a7ab9 */ /* 0x000fe20000000800 */
[----:B------:R0:W-:Y:S01]  /*ce20*/  STL [R1+0x18], RZ ;  /* 0x000018ff01007387 */ /* 0x0001e20000100800 */
[----:B------:R-:W-:Y:S01]  /*ce30*/  ULDC UR43, c[0x0][0x9e0] ;  /* 0x00027800002b7ab9 */ /* 0x000fe20000000800 */
[----:B------:R-:W-:Y:S01]  /*ce40*/  LEA.HI.SX32 R11, R10, R11, 0x1a ;  /* 0x0000000b0a0b7211 */ /* 0x000fe200078fd2ff */
[----:B------:R-:W-:Y:S01]  /*ce50*/  ULDC UR39, c[0x0][0x9e0] ;  /* 0x0002780000277ab9 */ /* 0x000fe20000000800 */
[----:B------:R-:W-:Y:S01]  /*ce60*/  BSSY B1, `(.L_x_1470) ;  /* 0x0000457000017945 */ /* 0x000fe20003800000 */
        /* <DEDUP_REMOVED lines=15> */
[----:B--2---:R-:W-:-:S04]  /*cf60*/  VIMNMX R10, R12, R11, !PT ;  /* 0x0000000b0c0a7248 */ /* 0x004fc80007fe0100 */
[----:B------:R-:W-:Y:S01]  /*cf70*/  ISETP.GE.AND P1, PT, R0, R10, PT ;  /* 0x0000000a0000720c */ /* 0x000fe20003f26270 */
[----:B------:R0:W-:-:S12]  /*cf80*/  STL [R1+0x30], R10 ;  /* 0x0000300a01007387 */ /* 0x0001d80000100800 */
[----:B0-----:R-:W-:Y:S05]  /*cf90*/  @!P1 BRA `(.L_x_1471) ;  /* 0x00000044000c9947 */ /* 0x001fea0003800000 */
[----:B------:R-:W-:Y:S01]  /*cfa0*/  BSSY B0, `(.L_x_1472) ;  /* 0x000043c000007945 */ /* 0x000fe20003800000 */
        /* <DEDUP_REMOVED lines=15> */
[----:B------:R-:W-:-:S07]  /*d0a0*/  CS2R R24, SRZ ;  /* 0x0000000000187805 */ /* 0x000fce000001ff00 */
.L_x_1493:
[----:B------:R-:W-:-:S05]  /*d0b0*/  VIADD R15, R23, 0x1 ;  /* 0x00000001170f7836 */ /* 0x000fca0000000000 */
[----:B------:R-:W-:-:S04]  /*d0c0*/  ISETP.NE.AND P1, PT, R15, 0x2, PT ;  /* 0x000000020f00780c */ /* 0x000fc80003f25270 */
[----:B------:R-:W-:Y:S02]  /*d0d0*/  SEL R9, RZ, 0x1, P1 ;  /* 0x00000001ff097807 */ /* 0x000fe40000800000 */
[----:B------:R-:W-:Y:S02]  /*d0e0*/  SEL R15, R15, RZ, P1 ;  /* 0x000000ff0f0f7207 */ /* 0x000fe40000800000 */
[----:B------:R-:W-:Y:S01]  /*d0f0*/  LOP3.LUT R14, R156, R9, RZ, 0x3c, !PT ;  /* 0x000000099c0e7212 */ /* 0x000fe200078e3cff */
[----:B------:R-:W-:Y:S06]  /*d100*/  @!P0 BRA `(.L_x_1473) ;  /* 0x0000000000048947 */ /* 0x000fec0003800000 */
[----:B------:R-:W-:Y:S01]  /*d110*/  BPT.TRAP 0x1 ;  /* 0x000000040000795c */ /* 0x000fe20000300000 */
.L_x_1473:
[----:B------:R-:W-:Y:S01]  /*d120*/  IMAD R9, R15, 0x8, R22 ;  /* 0x000000080f097824 */ /* 0x000fe200078e0216 */
[----:B------:R-:W-:-:S04]  /*d130*/  SHF.L.U32 R10, R14, 0x1f, RZ ;  /* 0x0000001f0e0a7819 */ /* 0x000fc800000006ff */
[----:B------:R0:W1:Y:S01]  /*d140*/  SYNCS.PHASECHK.TRANS64.TRYWAIT P1, [R9+URZ+0x13230], R10 ;  /* 0x0132300a090075a7 */ /* 0x000062000802017f */
[----:B------:R-:W-:Y:S05]  /*d150*/  @!P0 BRA `(.L_x_1474) ;  /* 0x0000000000048947 */ /* 0x000fea0003800000 */
[----:B------:R-:W-:Y:S01]  /*d160*/  BPT.TRAP 0x1 ;  /* 0x000000040000795c */ /* 0x000fe20000300000 */
.L_x_1474:
[----:B------:R-:W2:Y:S01]  /*d170*/  LDL R11, [R1+0x38] ;  /* 0x00003800010b7983 */ /* 0x000ea20000100800 */
[----:B------:R-:W-:Y:S01]  /*d180*/  BSSY B2, `(.L_x_1475) ;  /* 0x0000007000027945 */ /* 0x000fe20003800000 */
[----:B--2---:R-:W-:-:S04]  /*d190*/  IMAD R20, R15, 0x280, R11 ;  /* 0x000002800f147824 */ /* 0x004fc800078e020b */
[C---:B------:R-:W-:Y:S02]  /*d1a0*/  VIADD R12, R20.reuse, 0x80 ;  /* 0x00000080140c7836 */ /* 0x040fe40000000000 */
[----:B------:R-:W-:Y:S01]  /*d1b0*/  VIADD R56, R20, 0x100 ;  /* 0x0000010014387836 */ /* 0x000fe20000000000 */
[----:B-1----:R-:W-:Y:S06]  /*d1c0*/  @P1 BRA `(.L_x_1476) ;  /* 0x0000000000081947 */ /* 0x002fec0003800000 */
[----:B------:R-:W1:Y:S02]  /*d1d0*/  SYNCS.PHASECHK.TRANS64.TRYWAIT P1, [R9+URZ+0x13230], R10 ;  /* 0x0132300a090075a7 */ /* 0x000e64000802017f */
[----:B-1----:R-:W-:Y:S05]  /*d1e0*/  @!P1 BRA `(.L_x_1477) ;  /* 0x0000017400109947 */ /* 0x002fea0003800000 */
.L_x_1476:
[----:B------:R-:W-:Y:S05]  /*d1f0*/  BSYNC B2 ;  /* 0x0000000000027941 */ /* 0x000fea0003800000 */
.L_x_1475:
[----:B01----:R-:W-:Y:S01]  /*d200*/  IMAD.MOV.U32 R10, RZ, RZ, R20 ;  /* 0x000000ffff0a7224 */ /* 0x003fe200078e0014 */
[----:B------:R-:W-:Y:S01]  /*d210*/  R2UR UR16, R4 ;  /* 0x00000000041072ca */ /* 0x000fe200000e0000 */
[----:B------:R-:W-:Y:S01]  /*d220*/  IMAD.MOV.U32 R11, RZ, RZ, -0x7fffffe0 ;  /* 0x80000020ff0b7424 */ /* 0x000fe200078e00ff */
[----:B------:R-:W-:Y:S01]  /*d230*/  R2UR UR17, R5 ;  /* 0x00000000051172ca */ /* 0x000fe200000e0000 */
[----:B------:R-:W-:Y:S01]  /*d240*/  WARPGROUP.ARRIVE ;  /* 0x00000000000079c5 */ /* 0x000fe20000000000 */
[----:B------:R-:W-:Y:S01]  /*d250*/  R2UR UR18, R10 ;  /* 0x000000000a1272ca */ /* 0x000fe200000e0000 */
[----:B------:R-:W-:Y:S01]  /*d260*/  IMAD.MOV.U32 R13, RZ, RZ, -0x7fffffe0 ;  /* 0x80000020ff0d7424 */ /* 0x000fe200078e00ff */
[----:B------:R-:W-:Y:S01]  /*d270*/  R2UR UR19, R11 ;  /* 0x000000000b1372ca */ /* 0x000fe200000e0000 */
[----:B------:R-:W-:Y:S01]  /*d280*/  IMAD.MOV.U32 R10, RZ, RZ, R56 ;  /* 0x000000ffff0a7224 */ /* 0x000fe200078e0038 */
[----:B------:R-:W-:Y:S01]  /*d290*/  R2UR UR22, R12 ;  /* 0x000000000c1672ca */ /* 0x000fe200000e0000 */
[C---:B------:R-:W-:Y:S01]  /*d2a0*/  VIADD R12, R20.reuse, 0x180 ;  /* 0x00000180140c7836 */ /* 0x040fe20000000000 */
[----:B------:R-:W-:Y:S01]  /*d2b0*/  R2UR UR23, R13 ;  /* 0x000000000d1772ca */ /* 0x000fe200000e0000 */
[----:B------:R-:W-:Y:S01]  /*d2c0*/  VIADD R56, R20, 0x182 ;  /* 0x0000018214387836 */ /* 0x000fe20000000000 */
        /* <DEDUP_REMOVED lines=9> */
[----:B------:R-:W-:Y:S01]  /*d360*/  R2UR UR10, R12 ;  /* 0x000000000c0a72ca */ /* 0x000fe200000e0000 */
[----:B------:R-:W-:Y:S01]  /*d370*/  VIADD R12, R20, 0x2 ;  /* 0x00000002140c7836 */ /* 0x000fe20000000000 */
[----:B------:R-:W-:-:S02]  /*d380*/  R2UR UR11, R13 ;  /* 0x000000000d0b72ca */ /* 0x000fc400000e0000 */
[----:B------:R-:W-:Y:S02]  /*d390*/  R2UR UR8, R4 ;  /* 0x00000000040872ca */ /* 0x000fe400000e0000 */
[----:B------:R-:W-:Y:S02]  /*d3a0*/  R2UR UR9, R5 ;  /* 0x00000000050972ca */ /* 0x000fe400000e0000 */
[----:B------:R-:W-:Y:S01]  /*d3b0*/  R2UR UR6, R10 ;  /* 0x000000000a0672ca */ /* 0x000fe200000e0000 */
[----:B------:R-:W-:Y:S01]  /*d3c0*/  VIADD R10, R20, 0x82 ;  /* 0x00000082140a7836 */ /* 0x000fe20000000000 */
[----:B------:R-:W-:Y:S01]  /*d3d0*/  R2UR UR7, R11 ;  /* 0x000000000b0772ca */ /* 0x000fe200000e0000 */
[----:B------:R-:W-:Y:S01]  /*d3e0*/  IMAD.MOV.U32 R11, RZ, RZ, -0x7fffffe0 ;  /* 0x80000020ff0b7424 */ /* 0x000fe200078e00ff */
[----:B------:R-:W-:Y:S02]  /*d3f0*/  R2UR UR4, R4 ;  /* 0x00000000040472ca */ /* 0x000fe400000e0000 */
[----:B------:R-:W-:-:S02]  /*d400*/  R2UR UR5, R5 ;  /* 0x00000000050572ca */ /* 0x000fc400000e0000 */
[----:B------:R-:W-:Y:S01]  /*d410*/  R2UR UR14, R12 ;  /* 0x000000000c0e72ca */ /* 0x000fe200000e0000 */
[----:B------:R-:W-:Y:S01]  /*d420*/  VIADD R12, R20, 0x102 ;  /* 0x00000102140c7836 */ /* 0x000fe20000000000 */
[----:B------:R-:W-:Y:S01]  /*d430*/  R2UR UR15, R13 ;  /* 0x000000000d0f72ca */ /* 0x000fe200000e0000 */
[----:B------:R-:W-:Y:S01]  /*d440*/  IMAD.MOV.U32 R13, RZ, RZ, -0x7fffffe0 ;  /* 0x80000020ff0d7424 */ /* 0x000fe200078e00ff */
[----:B------:R-:W-:Y:S02]  /*d450*/  R2UR UR12, R6 ;  /* 0x00000000060c72ca */ /* 0x000fe400000e0000 */
[----:B------:R-:W-:Y:S02]  /*d460*/  R2UR UR13, R7 ;  /* 0x00000000070d72ca */ /* 0x000fe400000e0000 */
[----:B------:R-:W-:Y:S01]  /*d470*/  R2UR UR18, R10 ;  /* 0x000000000a1272ca */ /* 0x000fe200000e0000 */
[----:B------:R-:W-:Y:S01]  /*d480*/  VIADD R10, R20, 0x202 ;  /* 0x00000202140a7836 */ /* 0x000fe20000000000 */
[----:B------:R-:W-:Y:S01]  /*d490*/  R2UR UR19, R11 ;  /* 0x000000000b1372ca */ /* 0x000fe200000e0000 */
[----:B------:R-:W-:Y:S01]  /*d4a0*/  IMAD.MOV.U32 R11, RZ, RZ, -0x7fffffe0 ;  /* 0x80000020ff0b7424 */ /* 0x000fe200078e00ff */
[----:B------:R-:W-:-:S02]  /*d4b0*/  R2UR UR16, R6 ;  /* 0x00000000061072ca */ /* 0x000fc400000e0000 */
        /* <DEDUP_REMOVED lines=43> */
.L_x_1478:
[----:B------:R-:W-:Y:S01]  /*d770*/  SHF.L.U32 R10, R156, 0x1f, RZ ;  /* 0x0000001f9c0a7819 */ /* 0x000fe200000006ff */
[----:B------:R-:W-:-:S04]  /*d780*/  IMAD R20, R23, 0x8, R22 ;  /* 0x0000000817147824 */ /* 0x000fc800078e0216 */
[----:B------:R0:W1:Y:S01]  /*d790*/  SYNCS.PHASECHK.TRANS64.TRYWAIT P1, [R20+URZ+0x13250], R10 ;  /* 0x0132500a140075a7 */ /* 0x000062000802017f */
[----:B------:R-:W-:Y:S05]  /*d7a0*/  @!P0 BRA `(.L_x_1479) ;  /* 0x0000000000048947 */ /* 0x000fea0003800000 */
[----:B------:R-:W-:Y:S01]  /*d7b0*/  BPT.TRAP 0x1 ;  /* 0x000000040000795c */ /* 0x000fe20000300000 */
.L_x_1479:
[----:B------:R-:W-:Y:S04]  /*d7c0*/  BSSY B2, `(.L_x_1480) ;  /* 0x0000004000027945 */ /* 0x000fe80003800000 */
[----:B-1----:R-:W-:Y:S05]  /*d7d0*/  @P1 BRA `(.L_x_1481) ;  /* 0x0000000000081947 */ /* 0x002fea0003800000 */
[----:B------:R-:W1:Y:S02]  /*d7e0*/  SYNCS.PHASECHK.TRANS64.TRYWAIT P1, [R20+URZ+0x13250], R10 ;  /* 0x0132500a140075a7 */ /* 0x000e64000802017f */
[----:B-1----:R-:W-:Y:S05]  /*d7f0*/  @!P1 BRA `(.L_x_1482) ;  /* 0x0000016c00a09947 */ /* 0x002fea0003800000 */
.L_x_1481:
[----:B------:R-:W-:Y:S05]  /*d800*/  BSYNC B2 ;  /* 0x0000000000027941 */ /* 0x000fea0003800000 */
.L_x_1480:
[----:B01----:R-:W-:Y:S01]  /*d810*/  VIADD R10, R22, 0x1000 ;  /* 0x00001000160a7836 */ /* 0x003fe20000000000 */
[----:B------:R-:W-:Y:S01]  /*d820*/  WARPGROUP.ARRIVE ;  /* 0x00000000000079c5 */ /* 0x000fe20000000000 */
[----:B------:R-:W-:Y:S02]  /*d830*/  IMAD.MOV.U32 R11, RZ, RZ, -0x3ffffff0 ;  /* 0xc0000010ff0b7424 */ /* 0x000fe400078e00ff */
[----:B------:R-:W-:Y:S01]  /*d840*/  IMAD.MOV.U32 R13, RZ, RZ, -0x3ffffff0 ;  /* 0xc0000010ff0d7424 */ /* 0x000fe200078e00ff */
[----:B------:R-:W-:Y:S02]  /*d850*/  SHF.R.U32.HI R10, RZ, 0x4, R10 ;  /* 0x00000004ff0a7819 */ /* 0x000fe4000001160a */
[----:B------:R-:W-:Y:S01]  /*d860*/  R2UR UR7, R11 ;  /* 0x000000000b0772ca */ /* 0x000fe200000e0000 */
[----:B------:R-:W-:Y:S01]  /*d870*/  IMAD.MOV.U32 R11, RZ, RZ, -0x3ffffff0 ;  /* 0xc0000010ff0b7424 */ /* 0x000fe200078e00ff */
[----:B------:R-:W-:-:S04]  /*d880*/  LOP3.LUT R10, R10, 0x3fff, RZ, 0xc0, !PT ;  /* 0x00003fff0a0a7812 */ /* 0x000fc800078ec0ff */
[----:B------:R-:W-:-:S05]  /*d890*/  LOP3.LUT R10, R10, 0x10000, RZ, 0xfc, !PT ;  /* 0x000100000a0a7812 */ /* 0x000fca00078efcff */
[----:B------:R-:W-:-:S04]  /*d8a0*/  IMAD R10, R23, 0x280, R10 ;  /* 0x00000280170a7824 */ /* 0x000fc800078e020a */
[C---:B------:R-:W-:Y:S01]  /*d8b0*/  VIADD R12, R10.reuse, 0x80 ;  /* 0x000000800a0c7836 */ /* 0x040fe20000000000 */
[----:B------:R-:W-:-:S13]  /*d8c0*/  R2UR UR6, R10 ;  /* 0x000000000a0672ca */ /* 0x000fda00000e0000 */
        /* <DEDUP_REMOVED lines=11> */
[----:B------:R-:W-:Y:S02]  /*d980*/  IMAD.MOV.U32 R13, RZ, RZ, -0x3ffffff0 ;  /* 0xc0000010ff0d7424 */ /* 0x000fe400078e00ff */
[----:B------:R-:W-:Y:S01]  /*d990*/  VIADD R10, R10, 0x200 ;  /* 0x000002000a0a7836 */ /* 0x000fe20000000000 */
[----:B------:R-:W-:Y:S02]  /*d9a0*/  WARPGROUP.DEPBAR.LE gsb0, 0x0 ;  /* 0x00008000000079c5 */ /* 0x000fe40000010000 */
[----:B------:R-:W-:-:S07]  /*d9b0*/  WARPGROUP.ARRIVE ;  /* 0x00000000000079c5 */ /* 0x000fce0000000000 */
        /* <DEDUP_REMOVED lines=14> */
.L_x_1483:
[----:B------:R-:W2:Y:S01]  /*daa0*/  LDL R13, [R1+0x34] ;  /* 0x00003400010d7983 */ /* 0x000ea20000100800 */
[----:B------:R-:W0:Y:S03]  /*dab0*/  LDC R10, c[0x0][0x448] ;  /* 0x00011200ff0a7b82 */ /* 0x000e260000000800 */
[----:B------:R-:W2:Y:S04]  /*dac0*/  LDL R12, [R1+0x44] ;  /* 0x00004400010c7983 */ /* 0x000ea80000100800 */
[----:B------:R-:W3:Y:S04]  /*dad0*/  LDL R142, [R1+0x14] ;  /* 0x00001400018e7983 */ /* 0x000ee80000100800 */
[----:B------:R-:W4:Y:S04]  /*dae0*/  LDL R137, [R1+0x28] ;  /* 0x0000280001897983 */ /* 0x000f280000100800 */
[----:B------:R-:W5:Y:S04]  /*daf0*/  LDL R144, [R1+0xc] ;  /* 0x00000c0001907983 */ /* 0x000f680000100800 */
[----:B------:R-:W5:Y:S01]  /*db00*/  LDL R143, [R1+0x4] ;  /* 0x00000400018f7983 */ /* 0x000f620000100800 */
[----:B0-----:R-:W-:-:S13]  /*db10*/  ISETP.NE.AND P2, PT, R10, 0x1, PT ;  /* 0x000000010a00780c */ /* 0x001fda0003f45270 */
[----:B------:R-:W0:Y:S08]  /*db20*/  @P2 LDC R11, c[0x0][0x44c] ;  /* 0x00011300ff0b2b82 */ /* 0x000e300000000800 */
[----:B------:R-:W1:Y:S01]  /*db30*/  @P2 LDC R10, c[0x0][0x450] ;  /* 0x00011400ff0a2b82 */ /* 0x000e620000000800 */
[----:B------:R-:W-:Y:S01]  /*db40*/  VIADD R9, R9, 0x13240 ;  /* 0x0001324009097836 */ /* 0x000fe20000000000 */
[----:B------:R-:W-:Y:S01]  /*db50*/  LOP3.LUT P1, RZ, R17, 0x8, RZ, 0xc0, !PT ;  /* 0x0000000811ff7812 */ /* 0x000fe2000782c0ff */
[----:B--2---:R-:W-:-:S04]  /*db60*/  IMAD.IADD R12, R12, 0x1, R13 ;  /* 0x000000010c0c7824 */ /* 0x004fc800078e020d */
[----:B0-----:R-:W-:-:S05]  /*db70*/  @P2 IMAD.HI.U32 R11, R12, R11, RZ ;  /* 0x0000000b0c0b2227 */ /* 0x001fca00078e00ff */
[----:B-1----:R-:W-:-:S05]  /*db80*/  @P2 SHF.R.U32.HI R12, RZ, R10, R11 ;  /* 0x0000000aff0c2219 */ /* 0x002fca000001160b */
[----:B------:R-:W0:Y:S01]  /*db90*/  SHFL.IDX PT, R140, R12, RZ, 0x1c1f ;  /* 0x001c1fff0c8c7589 */ /* 0x000e2200000e0000 */
[----:B---3--:R-:W-:Y:S01]  /*dba0*/  PRMT R9, R142, 0x654, R9 ;  /* 0x000006548e097816 */ /* 0x008fe20000000009 */
[----:B------:R-:W-:-:S03]  /*dbb0*/  IMAD R13, R0, -0xa0, RZ ;  /* 0xffffff60000d7824 */ /* 0x000fc600078e02ff */
[----:B------:R1:W-:Y:S02]  /*dbc0*/  SYNCS.ARRIVE.TRANS64.RED.A1T0 RZ, [R9+URZ], RZ ;  /* 0x000000ff09ff79a7 */ /* 0x0003e4000810043f */
[----:B----4-:R-:W-:Y:S01]  /*dbd0*/  IADD3 R136, -R137, 0x1, R13 ;  /* 0x0000000189887810 */ /* 0x010fe20007ffe10d */
[----:B-1----:R-:W-:-:S03]  /*dbe0*/  IMAD.U32 R9, RZ, RZ, UR38 ;  /* 0x00000026ff097e24 */ /* 0x002fc6000f8e00ff */
[----:B-----5:R-:W-:Y:S02]  /*dbf0*/  IADD3 R136, -R143, R136, R144 ;  /* 0x000000888f887210 */ /* 0x020fe40007ffe190 */
[----:B------:R-:W-:-:S05]  /*dc00*/  LOP3.LUT R23, RZ, R9, RZ, 0x33, !PT ;  /* 0x00000009ff177212 */ /* 0x000fca00078e33ff */
[----:B------:R-:W-:Y:S02]  /*dc10*/  IMAD.IADD R23, R23, 0x1, R136 ;  /* 0x0000000117177824 */ /* 0x000fe400078e0288 */
[----:B------:R-:W-:Y:S02]  /*dc20*/  VIADD R136, R136, UR43 ;  /* 0x0000002b88887c36 */ /* 0x000fe40008000000 */
[----:B------:R-:W-:Y:S02]  /*dc30*/  IMAD.IADD R137, R13, 0x1, -R137 ;  /* 0x000000010d897824 */ /* 0x000fe400078e0a89 */
[--C-:B0-----:R-:W-:Y:S02]  /*dc40*/  IMAD.IADD R138, R136, 0x1, R140.reuse ;  /* 0x00000001888a7824 */ /* 0x101fe400078e028c */
[----:B------:R-:W-:Y:S01]  /*dc50*/  IMAD.IADD R139, R23, 0x1, R140 ;  /* 0x00000001178b7824 */ /* 0x000fe200078e028c */
[----:B------:R-:W-:Y:S06]  /*dc60*/  @!P1 BRA `(.L_x_1484) ;  /* 0x0000000000549947 */ /* 0x000fec0003800000 */
        /* <DEDUP_REMOVED lines=12> */
.L_x_1486:
[----:B------:R-:W-:-:S05]  /*dd30*/  IMAD.U32 R141, RZ, RZ, UR37 ;  /* 0x00000025ff8d7e24 */ /* 0x000fca000f8e00ff */
[----:B------:R-:W-:-:S13]  /*dd40*/  ISETP.NE.AND P1, PT, R141, 0x1, PT ;  /* 0x000000018d00780c */ /* 0x000fda0003f25270 */
[----:B------:R-:W0:Y:S02]  /*dd50*/  @P1 LDC.64 R10, c[0x0][0x9e8] ;  /* 0x00027a00ff0a1b82 */ /* 0x000e240000000a00 */
[----:B0-----:R-:W-:-:S05]  /*dd60*/  @P1 IMAD.HI.U32 R10, R140, R10, RZ ;  /* 0x0000000a8c0a1227 */ /* 0x001fca00078e00ff */
[----:B------:R-:W-:-:S07]  /*dd70*/  @P1 SHF.R.U32.HI R140, RZ, R11, R10 ;  /* 0x0000000bff8c1219 */ /* 0x000fce000001160a */
.L_x_1487:
[----:B------:R-:W-:Y:S05]  /*dd80*/  BSYNC B2 ;  /* 0x0000000000027941 */ /* 0x000fea0003800000 */
.L_x_1485:
[----:B------:R-:W-:-:S05]  /*dd90*/  IMAD R140, R140, R141, R137 ;  /* 0x0000008d8c8c7224 */ /* 0x000fca00078e0289 */
[----:B------:R-:W-:Y:S02]  /*dda0*/  VIMNMX R139, R139, R140, !PT ;  /* 0x0000008c8b8b7248 */ /* 0x000fe40007fe0100 */
[----:B------:R-:W-:-:S07]  /*ddb0*/  VIADDMNMX R138, R140, R141, R138, PT ;  /* 0x0000008d8c8a7246 */ /* 0x000fce000380018a */
.L_x_1484:
[C---:B------:R-:W-:Y:S01]  /*ddc0*/  ISETP.GE.AND P2, PT, R13.reuse, 0x2, PT ;  /* 0x000000020d00780c */ /* 0x040fe20003f46270 */
[----:B------:R-:W0:Y:S01]  /*ddd0*/  SHFL.IDX PT, R12, R12, 0x1, 0x1c1f ;  /* 0x003c1f000c0c7f89 */ /* 0x000e2200000e0000 */
[C---:B------:R-:W-:Y:S02]  /*dde0*/  ISETP.GE.AND P1, PT, R13.reuse, 0x9, PT ;  /* 0x000000090d00780c */ /* 0x040fe40003f26270 */
[----:B------:R-:W-:Y:S02]  /*ddf0*/  LOP3.LUT R16, R16, 0xefffffff, RZ, 0xc0, !PT ;  /* 0xefffffff10107812 */ /* 0x000fe400078ec0ff */
[----:B------:R-:W-:Y:S02]  /*de00*/  ISETP.GE.AND P3, PT, R13, 0xa, PT ;  /* 0x0000000a0d00780c */ /* 0x000fe40003f66270 */
[----:B------:R-:W-:-:S05]  /*de10*/  LOP3.LUT R17, R17, 0xfffffffe, RZ, 0xc0, !PT ;  /* 0xfffffffe11117812 */ /* 0x000fca00078ec0ff */
[----:B------:R-:W-:Y:S02]  /*de20*/  @P2 LOP3.LUT R16, R16, 0x10000000, RZ, 0xfc, !PT ;  /* 0x1000000010102812 */ /* 0x000fe400078efcff */
[C---:B------:R-:W-:Y:S02]  /*de30*/  ISETP.GT.AND P2, PT, R139.reuse, 0x1, !P2 ;  /* 0x000000018b00780c */ /* 0x040fe40005744270 */
[----:B------:R-:W-:Y:S02]  /*de40*/  LOP3.LUT R16, R16, 0xdfffffff, RZ, 0xc0, !PT ;  /* 0xdfffffff10107812 */ /* 0x000fe400078ec0ff */
[----:B------:R-:W-:Y:S02]  /*de50*/  ISETP.LT.OR P2, PT, R138, 0x2, P2 ;  /* 0x000000028a00780c */ /* 0x000fe40001741670 */
[----:B------:R-:W-:Y:S02]  /*de60*/  @P1 LOP3.LUT R16, R16, 0x20000000, RZ, 0xfc, !PT ;  /* 0x2000000010101812 */ /* 0x000fe400078efcff */
[----:B------:R-:W-:-:S02]  /*de70*/  ISETP.GT.AND P1, PT, R139, 0x8, !P1 ;  /* 0x000000088b00780c */ /* 0x000fc40004f24270 */
[----:B------:R-:W-:Y:S01]  /*de80*/  FSEL R121, R121, -INF , !P2 ;  /* 0xff80000079797808 */ /* 0x000fe20005000000 */
[--C-:B0-----:R-:W-:Y:S01]  /*de90*/  IMAD.IADD R136, R136, 0x1, R12.reuse ;  /* 0x0000000188887824 */ /* 0x101fe200078e020c */
[----:B------:R-:W-:Y:S01]  /*dea0*/  ISETP.LT.OR P1, PT, R138, 0x9, P1 ;  /* 0x000000098a00780c */ /* 0x000fe20000f21670 */
[----:B------:R-:W-:Y:S01]  /*deb0*/  IMAD.IADD R23, R23, 0x1, R12 ;  /* 0x0000000117177824 */ /* 0x000fe200078e020c */
[----:B------:R-:W-:Y:S02]  /*dec0*/  ISETP.GE.AND P2, PT, R13, 0x11, PT ;  /* 0x000000110d00780c */ /* 0x000fe40003f46270 */
[----:B------:R-:W-:Y:S02]  /*ded0*/  LOP3.LUT R16, R16, 0xbfffffff, RZ, 0xc0, !PT ;  /* 0xbfffffff10107812 */ /* 0x000fe400078ec0ff */
[----:B------:R-:W-:Y:S02]  /*dee0*/  FSEL R124, R124, -INF , !P1 ;  /* 0xff8000007c7c7808 */ /* 0x000fe40004800000 */
[----:B------:R-:W-:-:S02]  /*def0*/  ISETP.GT.AND P1, PT, R139, 0x9, !P3 ;  /* 0x000000098b00780c */ /* 0x000fc40005f24270 */
[----:B------:R-:W-:Y:S02]  /*df00*/  @P3 LOP3.LUT R16, R16, 0x40000000, RZ, 0xfc, !PT ;  /* 0x4000000010103812 */ /* 0x000fe400078efcff */
[----:B------:R-:W-:Y:S02]  /*df10*/  ISETP.LT.OR P1, PT, R138, 0xa, P1 ;  /* 0x0000000a8a00780c */ /* 0x000fe40000f21670 */
[----:B------:R-:W-:Y:S02]  /*df20*/  LOP3.LUT R16, R16, 0x7fffffff, RZ, 0xc0, !PT ;  /* 0x7fffffff10107812 */ /* 0x000fe400078ec0ff */
[----:B------:R-:W-:Y:S02]  /*df30*/  FSEL R125, R125, -INF , !P1 ;  /* 0xff8000007d7d7808 */ /* 0x000fe40004800000 */
[----:B------:R-:W-:Y:S02]  /*df40*/  @P2 LOP3.LUT R16, R16, 0x80000000, RZ, 0xfc, !PT ;  /* 0x8000000010102812 */ /* 0x000fe400078efcff */
[----:B------:R-:W-:-:S02]  /*df50*/  ISETP.GT.AND P1, PT, R139, 0x10, !P2 ;  /* 0x000000108b00780c */ /* 0x000fc40005724270 */
[----:B------:R-:W-:Y:S02]  /*df60*/  ISETP.GE.AND P2, PT, R13, 0x12, PT ;  /* 0x000000120d00780c */ /* 0x000fe40003f46270 */
[----:B------:R-:W-:Y:S02]  /*df70*/  ISETP.LT.OR P1, PT, R138, 0x11, P1 ;  /* 0x000000118a00780c */ /* 0x000fe40000f21670 */
[----:B------:R-:W-:Y:S02]  /*df80*/  LOP3.LUT R16, R16, 0xff7fffff, RZ, 0xc0, !PT ;  /* 0xff7fffff10107812 */ /* 0x000fe400078ec0ff */
[----:B------:R-:W-:Y:S02]  /*df90*/  FSEL R128, R128, -INF , !P1 ;  /* 0xff80000080807808 */ /* 0x000fe40004800000 */
[----:B------:R-:W-:-:S04]  /*dfa0*/  ISETP.GT.AND P1, PT, R139, 0x11, !P2 ;  /* 0x000000118b00780c */ /* 0x000fc80005724270 */
[----:B------:R-:W-:Y:S02]  /*dfb0*/  ISETP.LT.OR P1, PT, R138, 0x12, P1 ;  /* 0x000000128a00780c */ /* 0x000fe40000f21670 */
        /* <DEDUP_REMOVED lines=36> */
[----:B------:R-:W-:Y:S02]  /*e200*/  ISETP.GT.AND P6, PT, R139, 0x31, !P6 ;  /* 0x000000318b00780c */ /* 0x000fe400077c4270 */
[----:B------:R-:W-:Y:S02]  /*e210*/  LOP3.LUT R16, R16, 0xffbfffff, RZ, 0xc0, !PT ;  /* 0xffbfffff10107812 */ /* 0x000fe400078ec0ff */
        /* <DEDUP_REMOVED lines=163> */
[----:B------:R-:W-:-:S13]  /*ec50*/  LOP3.LUT P6, RZ, R17, 0x8, RZ, 0xc0, !PT ;  /* 0x0000000811ff7812 */ /* 0x000fda00078cc0ff */
[----:B------:R-:W-:Y:S05]  /*ec60*/  @!P6 BRA `(.L_x_1488) ;  /* 0x000000000054e947 */ /* 0x000fea0003800000 */
        /* <DEDUP_REMOVED lines=12> */
.L_x_1490:
[----:B------:R-:W-:-:S05]  /*ed30*/  IMAD.U32 R13, RZ, RZ, UR37 ;  /* 0x00000025ff0d7e24 */ /* 0x000fca000f8e00ff */
[----:B------:R-:W-:-:S13]  /*ed40*/  ISETP.NE.AND P6, PT, R13, 0x1, PT ;  /* 0x000000010d00780c */ /* 0x000fda0003fc5270 */
[----:B------:R-:W0:Y:S02]  /*ed50*/  @P6 LDC.64 R10, c[0x0][0x9e8] ;  /* 0x00027a00ff0a6b82 */ /* 0x000e240000000a00 */
[----:B0-----:R-:W-:-:S05]  /*ed60*/  @P6 IMAD.HI.U32 R10, R12, R10, RZ ;  /* 0x0000000a0c0a6227 */ /* 0x001fca00078e00ff */
[----:B------:R-:W-:-:S07]  /*ed70*/  @P6 SHF.R.U32.HI R12, RZ, R11, R10 ;  /* 0x0000000bff0c6219 */ /* 0x000fce000001160a */
.L_x_1491:
[----:B------:R-:W-:Y:S05]  /*ed80*/  BSYNC B2 ;  /* 0x0000000000027941 */ /* 0x000fea0003800000 */
.L_x_1489:
[----:B------:R-:W-:-:S05]  /*ed90*/  IMAD R12, R12, R13, R137 ;  /* 0x0000000d0c0c7224 */ /* 0x000fca00078e0289 */
[----:B------:R-:W-:Y:S02]  /*eda0*/  VIMNMX R23, R23, R12, !PT ;  /* 0x0000000c17177248 */ /* 0x000fe40007fe0100 */
[----:B------:R-:W-:-:S07]  /*edb0*/  VIADDMNMX R136, R12, R13, R136, PT ;  /* 0x0000000d0c887246 */ /* 0x000fce0003800188 */
.L_x_1488:
[C---:B------:R-:W-:Y:S01]  /*edc0*/  ISETP.GT.AND P1, PT, R23.reuse, 0x20, !P1 ;  /* 0x000000201700780c */ /* 0x040fe20004f24270 */
[----:B------:R-:W2:Y:S01]  /*edd0*/  LDL.LU R137, [R1] ;  /* 0x0000000001897983 */ /* 0x000ea20000300800 */
        /* <DEDUP_REMOVED lines=18> */
[C---:B------:R-:W-:Y:S02]  /*ef00*/  ISETP.GT.AND P1, PT, R23.reuse, 0x39, !P1 ;  /* 0x000000391700780c */ /* 0x040fe40004f24270 */
[----:B------:R-:W-:Y:S02]  /*ef10*/  ISETP.GT.AND P3, PT, R23, 0x28, !P3 ;  /* 0x000000281700780c */ /* 0x000fe40005f64270 */
[----:B------:R-:W-:Y:S02]  /*ef20*/  ISETP.LT.OR P1, PT, R136, 0x3a, P1 ;  /* 0x0000003a8800780c */ /* 0x000fe40000f21670 */
[----:B------:R-:W-:Y:S02]  /*ef30*/  LOP3.LUT P4, RZ, R16, 0x40000, RZ, 0xc0, !PT ;  /* 0x0004000010ff7812 */ /* 0x000fe4000788c0ff */
[----:B------:R-:W-:-:S02]  /*ef40*/  FSEL R119, R119, -INF , !P1 ;  /* 0xff80000077777808 */ /* 0x000fc40004800000 */
[----:B------:R-:W-:Y:S02]  /*ef50*/  LOP3.LUT P1, RZ, R16, 0x100000, RZ, 0xc0, !PT ;  /* 0x0010000010ff7812 */ /* 0x000fe4000782c0ff */
[----:B------:R-:W-:Y:S02]  /*ef60*/  ISETP.LT.OR P3, PT, R136, 0x29, P3 ;  /* 0x000000298800780c */ /* 0x000fe40001f61670 */
[C---:B------:R-:W-:Y:S02]  /*ef70*/  ISETP.GT.AND P1, PT, R23.reuse, 0x40, !P1 ;  /* 0x000000401700780c */ /* 0x040fe40004f24270 */
[----:B------:R-:W-:Y:S02]  /*ef80*/  FSEL R110, R110, -INF , !P3 ;  /* 0xff8000006e6e7808 */ /* 0x000fe40005800000 */
[----:B------:R-:W-:Y:S02]  /*ef90*/  ISETP.LT.OR P1, PT, R136, 0x41, P1 ;  /* 0x000000418800780c */ /* 0x000fe40000f21670 */
[----:B------:R-:W-:-:S02]  /*efa0*/  ISETP.GT.AND P2, PT, R23, 0x21, !P2 ;  /* 0x000000211700780c */ /* 0x000fc40005744270 */
[----:B------:R-:W-:Y:S02]  /*efb0*/  FSEL R90, R90, -INF , !P1 ;  /* 0xff8000005a5a7808 */ /* 0x000fe40004800000 */
[----:B------:R-:W-:Y:S02]  /*efc0*/  ISETP.GT.AND P1, PT, R23, 0x41, !P5 ;  /* 0x000000411700780c */ /* 0x000fe40006f24270 */
[----:B------:R-:W-:Y:S02]  /*efd0*/  LOP3.LUT P3, RZ, R16, 0x20000, RZ, 0xc0, !PT ;  /* 0x0002000010ff7812 */ /* 0x000fe4000786c0ff */
[C---:B------:R-:W-:Y:S02]  /*efe0*/  ISETP.LT.OR P1, PT, R136.reuse, 0x42, P1 ;  /* 0x000000428800780c */ /* 0x040fe40000f21670 */
[----:B------:R-:W-:Y:S02]  /*eff0*/  ISETP.LT.OR P2, PT, R136, 0x22, P2 ;  /* 0x000000228800780c */ /* 0x000fe40001741670 */
[----:B------:R-:W-:-:S02]  /*f000*/  FSEL R91, R91, -INF , !P1 ;  /* 0xff8000005b5b7808 */ /* 0x000fc40004800000 */
[----:B------:R-:W-:Y:S02]  /*f010*/  ISETP.GT.AND P1, PT, R23, 0x48, !P4 ;  /* 0x000000481700780c */ /* 0x000fe40006724270 */
[----:B------:R-:W-:Y:S02]  /*f020*/  FSEL R107, R107, -INF , !P2 ;  /* 0xff8000006b6b7808 */ /* 0x000fe40005000000 */
[----:B------:R-:W-:Y:S02]  /*f030*/  ISETP.LT.OR P1, PT, R136, 0x49, P1 ;  /* 0x000000498800780c */ /* 0x000fe40000f21670 */
[----:B------:R-:W-:Y:S02]  /*f040*/  LOP3.LUT P2, RZ, R16, 0x10000, RZ, 0xc0, !PT ;  /* 0x0001000010ff7812 */ /* 0x000fe4000784c0ff */
[----:B------:R-:W-:Y:S02]  /*f050*/  FSEL R94, R94, -INF , !P1 ;  /* 0xff8000005e5e7808 */ /* 0x000fe40004800000 */
[----:B------:R-:W-:-:S02]  /*f060*/  ISETP.GT.AND P1, PT, R23, 0x49, !P3 ;  /* 0x000000491700780c */ /* 0x000fc40005f24270 */
[----:B------:R-:W-:Y:S02]  /*f070*/  LOP3.LUT R17, R17, 0xffffffdf, RZ, 0xc0, !PT ;  /* 0xffffffdf11117812 */ /* 0x000fe400078ec0ff */
[----:B------:R-:W-:Y:S02]  /*f080*/  ISETP.LT.OR P1, PT, R136, 0x4a, P1 ;  /* 0x0000004a8800780c */ /* 0x000fe40000f21670 */
[----:B------:R-:W-:Y:S02]  /*f090*/  @P0 LOP3.LUT R17, R17, 0x20, RZ, 0xfc, !PT ;  /* 0x0000002011110812 */ /* 0x000fe400078efcff */
[----:B------:R-:W-:Y:S02]  /*f0a0*/  FSEL R95, R95, -INF , !P1 ;  /* 0xff8000005f5f7808 */ /* 0x000fe40004800000 */
[----:B------:R-:W-:Y:S02]  /*f0b0*/  ISETP.GT.AND P1, PT, R23, 0x50, !P2 ;  /* 0x000000501700780c */ /* 0x000fe40005724270 */
[----:B------:R-:W-:-:S02]  /*f0c0*/  LOP3.LUT P0, RZ, R16, 0x8000, RZ, 0xc0, !PT ;  /* 0x0000800010ff7812 */ /* 0x000fc4000780c0ff */
[----:B------:R-:W-:Y:S02]  /*f0d0*/  ISETP.LT.OR P1, PT, R136, 0x51, P1 ;  /* 0x000000518800780c */ /* 0x000fe40000f21670 */
[----:B------:R-:W-:Y:S02]  /*f0e0*/  LOP3.LUT P6, RZ, R16, 0x4000, RZ, 0xc0, !PT ;  /* 0x0000400010ff7812 */ /* 0x000fe400078cc0ff */
[----:B------:R-:W-:Y:S02]  /*f0f0*/  FSEL R98, R98, -INF , !P1 ;  /* 0xff80000062627808 */ /* 0x000fe40004800000 */
[----:B------:R-:W-:Y:S02]  /*f100*/  ISETP.GT.AND P1, PT, R23, 0x51, !P0 ;  /* 0x000000511700780c */ /* 0x000fe40004724270 */
[----:B------:R-:W-:Y:S02]  /*f110*/  FMNMX.FTZ R10, R120, R8, !PT ;  /* 0x00000008780a7209 */ /* 0x000fe40007810000 */
[----:B------:R-:W-:-:S02]  /*f120*/  ISETP.LT.OR P1, PT, R136, 0x52, P1 ;  /* 0x000000528800780c */ /* 0x000fc40000f21670 */
[----:B------:R-:W-:Y:S02]  /*f130*/  FMNMX.FTZ R10, R121, R10, !PT ;  /* 0x0000000a790a7209 */ /* 0x000fe40007810000 */
[----:B------:R-:W-:Y:S02]  /*f140*/  FSEL R99, R99, -INF , !P1 ;  /* 0xff80000063637808 */ /* 0x000fe40004800000 */
        /* <DEDUP_REMOVED lines=12> */
[C---:B------:R-:W-:Y:S02]  /*f210*/  LOP3.LUT P1, RZ, R16.reuse, 0x1000, RZ, 0xc0, !PT ;  /* 0x0000100010ff7812 */ /* 0x040fe4000782c0ff */
[----:B------:R-:W-:Y:S02]  /*f220*/  FMNMX.FTZ R10, R133, R10, !PT ;  /* 0x0000000a850a7209 */ /* 0x000fe40007810000 */
[----:B------:R-:W-:Y:S02]  /*f230*/  ISETP.GT.AND P1, PT, R23, 0x60, !P1 ;  /* 0x000000601700780c */ /* 0x000fe40004f24270 */
[----:B------:R-:W-:-:S02]  /*f240*/  LOP3.LUT P5, RZ, R16, 0x200, RZ, 0xc0, !PT ;  /* 0x0000020010ff7812 */ /* 0x000fc400078ac0ff */
[----:B------:R-:W-:Y:S02]  /*f250*/  ISETP.LT.OR P1, PT, R136, 0x61, P1 ;  /* 0x000000618800780c */ /* 0x000fe40000f21670 */
[----:B------:R-:W-:Y:S02]  /*f260*/  FMNMX.FTZ R10, R104, R10, !PT ;  /* 0x0000000a680a7209 */ /* 0x000fe40007810000 */
[----:B------:R-:W-:Y:S02]  /*f270*/  FSEL R74, R74, -INF , !P1 ;  /* 0xff8000004a4a7808 */ /* 0x000fe40004800000 */
[----:B------:R-:W-:Y:S02]  /*f280*/  LOP3.LUT P1, RZ, R16, 0x800, RZ, 0xc0, !PT ;  /* 0x0000080010ff7812 */ /* 0x000fe4000782c0ff */
[----:B------:R-:W-:Y:S02]  /*f290*/  FMNMX.FTZ R10, R105, R10, !PT ;  /* 0x0000000a690a7209 */ /* 0x000fe40007810000 */
[----:B------:R-:W-:-:S02]  /*f2a0*/  ISETP.GT.AND P1, PT, R23, 0x61, !P1 ;  /* 0x000000611700780c */ /* 0x000fc40004f24270 */
[----:B------:R-:W-:Y:S02]  /*f2b0*/  LOP3.LUT P4, RZ, R16, 0x100, RZ, 0xc0, !PT ;  /* 0x0000010010ff7812 */ /* 0x000fe4000788c0ff */
[----:B------:R-:W-:Y:S02]  /*f2c0*/  ISETP.LT.OR P1, PT, R136, 0x62, P1 ;  /* 0x000000628800780c */ /* 0x000fe40000f21670 */
[----:B------:R-:W-:Y:S02]  /*f2d0*/  FMNMX.FTZ R10, R108, R10, !PT ;  /* 0x0000000a6c0a7209 */ /* 0x000fe40007810000 */
[----:B------:R-:W-:Y:S02]  /*f2e0*/  FSEL R75, R75, -INF , !P1 ;  /* 0xff8000004b4b7808 */ /* 0x000fe40004800000 */
[----:B------:R-:W-:Y:S02]  /*f2f0*/  LOP3.LUT P1, RZ, R16, 0x400, RZ, 0xc0, !PT ;  /* 0x0000040010ff7812 */ /* 0x000fe4000782c0ff */
[----:B------:R-:W-:-:S02]  /*f300*/  FMNMX.FTZ R10, R109, R10, !PT ;  /* 0x0000000a6d0a7209 */ /* 0x000fc40007810000 */
[C---:B------:R-:W-:Y:S02]  /*f310*/  ISETP.GT.AND P1, PT, R23.reuse, 0x68, !P1 ;  /* 0x000000681700780c */ /* 0x040fe40004f24270 */
[----:B------:R-:W-:Y:S02]  /*f320*/  LOP3.LUT P3, RZ, R16, 0x80, RZ, 0xc0, !PT ;  /* 0x0000008010ff7812 */ /* 0x000fe4000786c0ff */
[----:B------:R-:W-:Y:S02]  /*f330*/  ISETP.LT.OR P1, PT, R136, 0x69, P1 ;  /* 0x000000698800780c */ /* 0x000fe40000f21670 */
[----:B------:R-:W-:Y:S02]  /*f340*/  FMNMX.FTZ R10, R112, R10, !PT ;  /* 0x0000000a700a7209 */ /* 0x000fe40007810000 */
[----:B------:R-:W-:Y:S02]  /*f350*/  FSEL R78, R78, -INF , !P1 ;  /* 0xff8000004e4e7808 */ /* 0x000fe40004800000 */
[----:B------:R-:W-:-:S02]  /*f360*/  ISETP.GT.AND P1, PT, R23, 0x69, !P5 ;  /* 0x000000691700780c */ /* 0x000fc40006f24270 */
[----:B------:R-:W-:Y:S02]  /*f370*/  FMNMX.FTZ R10, R113, R10, !PT ;  /* 0x0000000a710a7209 */ /* 0x000fe40007810000 */
        /* <DEDUP_REMOVED lines=9> */
[----:B------:R-:W-:Y:S02]  /*f410*/  FMNMX.FTZ R10, R88, R10, !PT ;  /* 0x0000000a580a7209 */ /* 0x000fe40007810000 */
[----:B------:R-:W-:-:S02]  /*f420*/  ISETP.LT.OR P1, PT, R136, 0x72, P1 ;  /* 0x000000728800780c */ /* 0x000fc40000f21670 */
[----:B------:R-:W-:Y:S02]  /*f430*/  LOP3.LUT P0, RZ, R16, 0x20, RZ, 0xc0, !PT ;  /* 0x0000002010ff7812 */ /* 0x000fe4000780c0ff */
[----:B------:R-:W-:Y:S02]  /*f440*/  FSEL R83, R83, -INF , !P1 ;  /* 0xff80000053537808 */ /* 0x000fe40004800000 */
[----:B------:R-:W-:Y:S02]  /*f450*/  ISETP.GT.AND P1, PT, R23, 0x78, !P2 ;  /* 0x000000781700780c */ /* 0x000fe40005724270 */
[----:B------:R-:W-:Y:S02]  /*f460*/  FMNMX.FTZ R10, R89, R10, !PT ;  /* 0x0000000a590a7209 */ /* 0x000fe40007810000 */
[----:B------:R-:W-:Y:S02]  /*f470*/  ISETP.LT.OR P1, PT, R136, 0x79, P1 ;  /* 0x000000798800780c */ /* 0x000fe40000f21670 */
[----:B------:R-:W-:-:S02]  /*f480*/  FMNMX.FTZ R10, R92, R10, !PT ;  /* 0x0000000a5c0a7209 */ /* 0x000fc40007810000 */
[----:B------:R-:W-:Y:S02]  /*f490*/  FSEL R86, R86, -INF , !P1 ;  /* 0xff80000056567808 */ /* 0x000fe40004800000 */
[----:B------:R-:W-:Y:S02]  /*f4a0*/  ISETP.GT.AND P1, PT, R23, 0x79, !P0 ;  /* 0x000000791700780c */ /* 0x000fe40004724270 */
[----:B------:R-:W-:Y:S02]  /*f4b0*/  LOP3.LUT P6, RZ, R16, 0x10000000, RZ, 0xc0, !PT ;  /* 0x1000000010ff7812 */ /* 0x000fe400078cc0ff */
[----:B------:R-:W-:Y:S02]  /*f4c0*/  ISETP.LT.OR P1, PT, R136, 0x7a, P1 ;  /* 0x0000007a8800780c */ /* 0x000fe40000f21670 */
[----:B------:R-:W-:Y:S02]  /*f4d0*/  FMNMX.FTZ R10, R93, R10, !PT ;  /* 0x0000000a5d0a7209 */ /* 0x000fe40007810000 */
[----:B------:R-:W-:-:S02]  /*f4e0*/  FSEL R87, R87, -INF , !P1 ;  /* 0xff80000057577808 */ /* 0x000fc40004800000 */
        /* <DEDUP_REMOVED lines=12> */
[----:B------:R-:W-:Y:S02]  /*f5b0*/  FMNMX.FTZ R10, R73, R10, !PT ;  /* 0x0000000a490a7209 */ /* 0x000fe40007810000 */
        /* <DEDUP_REMOVED lines=27> */
[----:B------:R-:W-:Y:S02]  /*f770*/  LOP3.LUT P0, RZ, R16, 0x4000000, RZ, 0xc0, !PT ;  /* 0x0400000010ff7812 */ /* 0x000fe4000780c0ff */
[----:B------:R-:W-:-:S02]  /*f780*/  FSEL R134, R134, -INF , !P1 ;  /* 0xff80000086867808 */ /* 0x000fc40004800000 */
[----:B------:R-:W-:Y:S02]  /*f790*/  FMNMX.FTZ R10, R68, R10, !PT ;  /* 0x0000000a440a7209 */ /* 0x000fe40007810000 */
[----:B------:R-:W-:Y:S02]  /*f7a0*/  LOP3.LUT P1, RZ, R17, 0x2, RZ, 0xc0, !PT ;  /* 0x0000000211ff7812 */ /* 0x000fe4000782c0ff */
[----:B------:R-:W-:Y:S02]  /*f7b0*/  ISETP.GT.AND P0, PT, R23, 0x80, !P0 ;  /* 0x000000801700780c */ /* 0x000fe40004704270 */
[----:B------:R-:W-:Y:S02]  /*f7c0*/  FMNMX.FTZ R10, R69, R10, !PT ;  /* 0x0000000a450a7209 */ /* 0x000fe40007810000 */
[----:B------:R-:W-:Y:S02]  /*f7d0*/  ISETP.GT.AND P1, PT, R23, 0x19, !P1 ;  /* 0x000000191700780c */ /* 0x000fe40004f24270 */
[----:B------:R-:W-:Y:S01]  /*f7e0*/  LOP3.LUT R17, R17, 0xffffff7f, RZ, 0xc0, !PT ;  /* 0xffffff7f11117812 */ /* 0x000fe200078ec0ff */
[----:B------:R-:W0:Y:S01]  /*f7f0*/  SHFL.BFLY PT, R11, R10, 0x2, 0x1f ;  /* 0x0c401f000a0b7f89 */ /* 0x000e2200000e0000 */
[----:B------:R-:W-:-:S02]  /*f800*/  ISETP.LT.OR P1, PT, R136, 0x1a, P1 ;  /* 0x0000001a8800780c */ /* 0x000fc40000f21670 */
[C---:B------:R-:W-:Y:S02]  /*f810*/  LOP3.LUT P2, RZ, R16.reuse, 0x1000000, RZ, 0xc0, !PT ;  /* 0x0100000010ff7812 */ /* 0x040fe4000784c0ff */
[----:B------:R-:W-:Y:S02]  /*f820*/  FSEL R135, R135, -INF , !P1 ;  /* 0xff80000087877808 */ /* 0x000fe40004800000 */
[C---:B------:R-:W-:Y:S02]  /*f830*/  LOP3.LUT P1, RZ, R16.reuse, 0x1, RZ, 0xc0, !PT ;  /* 0x0000000110ff7812 */ /* 0x040fe4000782c0ff */
[----:B------:R-:W-:Y:S02]  /*f840*/  @P0 LOP3.LUT R17, R17, 0x80, RZ, 0xfc, !PT ;  /* 0x0000008011110812 */ /* 0x000fe400078efcff */
[----:B------:R-:W-:Y:S02]  /*f850*/  LOP3.LUT P0, RZ, R16, 0x8000000, RZ, 0xc0, !PT ;  /* 0x0800000010ff7812 */ /* 0x000fe4000780c0ff */
[----:B------:R-:W-:-:S02]  /*f860*/  ISETP.GT.AND P1, PT, R23, RZ, !P1 ;  /* 0x000000ff1700720c */ /* 0x000fc40004f24270 */
[----:B------:R-:W-:Y:S02]  /*f870*/  ISETP.GT.AND P0, PT, R23, 0x99, !P0 ;  /* 0x000000991700780c */ /* 0x000fe40004704270 */
[----:B------:R-:W-:Y:S02]  /*f880*/  ISETP.LT.OR P1, PT, R136, 0x1, P1 ;  /* 0x000000018800780c */ /* 0x000fe40000f21670 */
[----:B------:R-:W-:Y:S02]  /*f890*/  LOP3.LUT P3, RZ, R16, 0x10, RZ, 0xc0, !PT ;  /* 0x0000001010ff7812 */ /* 0x000fe4000786c0ff */
[----:B------:R-:W-:Y:S02]  /*f8a0*/  FSEL R122, R122, -INF , !P1 ;  /* 0xff8000007a7a7808 */ /* 0x000fe40004800000 */
[C---:B------:R-:W-:Y:S02]  /*f8b0*/  LOP3.LUT P4, RZ, R16.reuse, 0x8, RZ, 0xc0, !PT ;  /* 0x0000000810ff7812 */ /* 0x040fe4000788c0ff */
[----:B------:R-:W-:-:S02]  /*f8c0*/  LOP3.LUT P5, RZ, R16, 0x4, RZ, 0xc0, !PT ;  /* 0x0000000410ff7812 */ /* 0x000fc400078ac0ff */
[C---:B------:R-:W-:Y:S02]  /*f8d0*/  LOP3.LUT P6, RZ, R16.reuse, 0x2, RZ, 0xc0, !PT ;  /* 0x0000000210ff7812 */ /* 0x040fe400078cc0ff */
[C---:B------:R-:W-:Y:S02]  /*f8e0*/  LOP3.LUT P1, RZ, R16.reuse, 0x2000000, RZ, 0xc0, !PT ;  /* 0x0200000010ff7812 */ /* 0x040fe4000782c0ff */
[----:B------:R-:W-:Y:S02]  /*f8f0*/  LOP3.LUT R16, R16, 0xfffffffd, RZ, 0xc0, !PT ;  /* 0xfffffffd10107812 */ /* 0x000fe400078ec0ff */
[----:B0-----:R-:W-:Y:S02]  /*f900*/  FMNMX.FTZ R10, R10, R11, !PT ;  /* 0x0000000b0a0a7209 */ /* 0x001fe40007810000 */
[----:B------:R-:W-:Y:S02]  /*f910*/  @P0 LOP3.LUT R16, R16, 0x2, RZ, 0xfc, !PT ;  /* 0x0000000210100812 */ /* 0x000fe400078efcff */
[----:B------:R-:W-:Y:S01]  /*f920*/  LOP3.LUT P0, RZ, R17, 0x80, RZ, 0xc0, !PT ;  /* 0x0000008011ff7812 */ /* 0x000fe2000780c0ff */
[----:B------:R-:W0:Y:S01]  /*f930*/  SHFL.BFLY PT, R11, R10, 0x1, 0x1f ;  /* 0x0c201f000a0b7f89 */ /* 0x000e2200000e0000 */
[----:B------:R-:W-:-:S02]  /*f940*/  LOP3.LUT R16, R16, 0xfffffff7, RZ, 0xc0, !PT ;  /* 0xfffffff710107812 */ /* 0x000fc400078ec0ff */
[----:B------:R-:W-:Y:S02]  /*f950*/  ISETP.LT.OR P0, PT, R136, 0x81, P0 ;  /* 0x000000818800780c */ /* 0x000fe40000701670 */
[C---:B------:R-:W-:Y:S02]  /*f960*/  ISETP.GT.AND P1, PT, R23.reuse, 0x81, !P1 ;  /* 0x000000811700780c */ /* 0x040fe40004f24270 */
[----:B------:R-:W-:Y:S02]  /*f970*/  ISETP.GT.AND P2, PT, R23, 0x88, !P2 ;  /* 0x000000881700780c */ /* 0x000fe40005744270 */
[----:B------:R-:W-:Y:S02]  /*f980*/  LOP3.LUT R17, R17, 0xffffffbf, RZ, 0xc0, !PT ;  /* 0xffffffbf11117812 */ /* 0x000fe400078ec0ff */
[C---:B------:R-:W-:Y:S02]  /*f990*/  ISETP.GT.AND P3, PT, R23.reuse, 0x89, !P3 ;  /* 0x000000891700780c */ /* 0x040fe40005f64270 */
[----:B------:R-:W-:-:S02]  /*f9a0*/  ISETP.GT.AND P4, PT, R23, 0x90, !P4 ;  /* 0x000000901700780c */ /* 0x000fc40006784270 */
[----:B------:R-:W-:Y:S02]  /*f9b0*/  ISETP.LT.OR P3, PT, R136, 0x8a, P3 ;  /* 0x0000008a8800780c */ /* 0x000fe40001f61670 */
[----:B------:R-:W-:Y:S02]  /*f9c0*/  @P0 LOP3.LUT R16, R16, 0x8, RZ, 0xfc, !PT ;  /* 0x0000000810100812 */ /* 0x000fe400078efcff */
[----:B------:R-:W-:Y:S02]  /*f9d0*/  ISETP.LT.OR P0, PT, R136, 0x82, P1 ;  /* 0x000000828800780c */ /* 0x000fe40000f01670 */
[C---:B------:R-:W-:Y:S02]  /*f9e0*/  LOP3.LUT P1, RZ, R16.reuse, 0x2, RZ, 0xc0, !PT ;  /* 0x0000000210ff7812 */ /* 0x040fe4000782c0ff */
[----:B------:R-:W-:Y:S02]  /*f9f0*/  LOP3.LUT R16, R16, 0xfffffffb, RZ, 0xc0, !PT ;  /* 0xfffffffb10107812 */ /* 0x000fe400078ec0ff */
[----:B0-----:R-:W-:-:S02]  /*fa00*/  FMNMX.FTZ R10, R10, R11, !PT ;  /* 0x0000000b0a0a7209 */ /* 0x001fc40007810000 */
[----:B------:R-:W-:Y:S02]  /*fa10*/  ISETP.GT.AND P5, PT, R23, 0x91, !P5 ;  /* 0x000000911700780c */ /* 0x000fe40006fa4270 */
[----:B------:R-:W-:Y:S02]  /*fa20*/  ISETP.LT.OR P4, PT, R136, 0x91, P4 ;  /* 0x000000918800780c */ /* 0x000fe40002781670 */
[----:B------:R-:W-:Y:S02]  /*fa30*/  FSEL R63, R63, -INF , !P3 ;  /* 0xff8000003f3f7808 */ /* 0x000fe40005800000 */
[----:B------:R-:W-:Y:S02]  /*fa40*/  @P0 LOP3.LUT R16, R16, 0x4, RZ, 0xfc, !PT ;  /* 0x0000000410100812 */ /* 0x000fe400078efcff */
[----:B------:R-:W-:Y:S02]  /*fa50*/  ISETP.LT.OR P0, PT, R136, 0x89, P2 ;  /* 0x000000898800780c */ /* 0x000fe40001701670 */
[----:B------:R-:W-:-:S02]  /*fa60*/  FSETP.NEU.FTZ.AND P2, PT, R10, -INF , PT ;  /* 0xff8000000a00780b */ /* 0x000fc40003f5d000 */
[----:B------:R-:W-:Y:S02]  /*fa70*/  ISETP.GT.AND P6, PT, R23, 0x98, !P6 ;  /* 0x000000981700780c */ /* 0x000fe400077c4270 */
[----:B------:R-:W-:Y:S02]  /*fa80*/  FSEL R11, R10, RZ, P2 ;  /* 0x000000ff0a0b7208 */ /* 0x000fe40001000000 */
[----:B------:R-:W-:Y:S02]  /*fa90*/  ISETP.LT.OR P5, PT, R136, 0x92, P5 ;  /* 0x000000928800780c */ /* 0x000fe40002fa1670 */
[----:B------:R-:W-:Y:S01]  /*faa0*/  FSEL R66, R66, -INF , !P4 ;  /* 0xff80000042427808 */ /* 0x000fe20006000000 */
[----:B------:R-:W-:-:S01]  /*fab0*/  FADD.FTZ R8, -R11, R8 ;  /* 0x000000080b087221 */ /* 0x000fc20000010100 */
[----:B------:R-:W-:Y:S01]  /*fac0*/  FFMA.FTZ R11, R2, R10, -8 ;  /* 0xc1000000020b7423 */ /* 0x000fe2000001000a */
[----:B------:R-:W-:Y:S02]  /*fad0*/  @P0 LOP3.LUT R17, R17, 0x40, RZ, 0xfc, !PT ;  /* 0x0000004011110812 */ /* 0x000fe400078efcff */
[----:B------:R-:W-:Y:S01]  /*fae0*/  LOP3.LUT P0, RZ, R16, 0x8, RZ, 0xc0, !PT ;  /* 0x0000000810ff7812 */ /* 0x000fe2000780c0ff */
[----:B------:R-:W-:Y:S01]  /*faf0*/  FMUL.FTZ R8, R2, R8 ;  /* 0x0000000802087220 */ /* 0x000fe20000410000 */
[----:B------:R-:W-:-:S02]  /*fb00*/  FSEL R11, R11, RZ, P2 ;  /* 0x000000ff0b0b7208 */ /* 0x000fc40001000000 */
[----:B------:R-:W-:Y:S02]  /*fb10*/  LOP3.LUT P2, RZ, R16, 0x4, RZ, 0xc0, !PT ;  /* 0x0000000410ff7812 */ /* 0x000fe4000784c0ff */
[----:B------:R-:W-:Y:S01]  /*fb20*/  FSEL R58, R58, -INF , !P0 ;  /* 0xff8000003a3a7808 */ /* 0x000fe20004000000 */
        /* <DEDUP_REMOVED lines=39> */
[----:B------:R-:W-:Y:S01]  /*fda0*/  FFMA.FTZ R69, R2, R69, -R11 ;  /* 0x0000004502457223 */ /* 0x000fe2000001080b */
[----:B------:R-:W-:Y:S01]  /*fdb0*/  FMNMX.FTZ R11, R122, R3, !PT ;  /* 0x000000037a0b7209 */ /* 0x000fe20007810000 */
[----:B------:R-:W-:Y:S01]  /*fdc0*/  MUFU.EX2 R120, R120 ;  /* 0x0000007800787308 */ /* 0x000fe20000000800 */
[----:B------:R-:W-:-:S02]  /*fdd0*/  LOP3.LUT P0, RZ, R17, 0x40, RZ, 0xc0, !PT ;  /* 0x0000004011ff7812 */ /* 0x000fc4000780c0ff */
[----:B------:R-:W-:Y:S02]  /*fde0*/  FMNMX.FTZ R11, R123, R11, !PT ;  /* 0x0000000b7b0b7209 */ /* 0x000fe40007810000 */
[----:B------:R-:W-:Y:S02]  /*fdf0*/  FSEL R59, R59, -INF , !P2 ;  /* 0xff8000003b3b7808 */ /* 0x000fe40005000000 */
[----:B------:R-:W-:Y:S01]  /*fe00*/  FMNMX.FTZ R11, R126, R11, !PT ;  /* 0x0000000b7e0b7209 */ /* 0x000fe20007810000 */
[----:B------:R-:W2:Y:S01]  /*fe10*/  MUFU.EX2 R8, R8 ;  /* 0x0000000800087308 */ /* 0x000ea20000000800 */
[----:B------:R-:W-:Y:S02]  /*fe20*/  FSEL R62, R62, -INF , !P0 ;  /* 0xff8000003e3e7808 */ /* 0x000fe40004000000 */
[----:B------:R-:W-:Y:S02]  /*fe30*/  FMNMX.FTZ R11, R127, R11, !PT ;  /* 0x0000000b7f0b7209 */ /* 0x000fe40007810000 */
[----:B------:R-:W-:-:S02]  /*fe40*/  ISETP.LT.OR P6, PT, R136, 0x99, P6 ;  /* 0x000000998800780c */ /* 0x000fc400037c1670 */
[----:B------:R-:W-:Y:S01]  /*fe50*/  FMNMX.FTZ R11, R130, R11, !PT ;  /* 0x0000000b820b7209 */ /* 0x000fe20007810000 */
[----:B------:R-:W0:Y:S01]  /*fe60*/  MUFU.EX2 R121, R121 ;  /* 0x0000007900797308 */ /* 0x000e220000000800 */
[----:B------:R-:W-:Y:S02]  /*fe70*/  FSEL R67, R67, -INF , !P5 ;  /* 0xff80000043437808 */ /* 0x000fe40006800000 */
[----:B------:R-:W-:Y:S02]  /*fe80*/  FMNMX.FTZ R11, R131, R11, !PT ;  /* 0x0000000b830b7209 */ /* 0x000fe40007810000 */
[----:B------:R-:W-:Y:S02]  /*fe90*/  ISETP.LT.OR P1, PT, R136, 0x9a, P1 ;  /* 0x0000009a8800780c */ /* 0x000fe40000f21670 */
[----:B------:R-:W-:Y:S01]  /*fea0*/  FMNMX.FTZ R11, R134, R11, !PT ;  /* 0x0000000b860b7209 */ /* 0x000fe20007810000 */
[----:B------:R-:W1:Y:S01]  /*feb0*/  MUFU.EX2 R124, R124 ;  /* 0x0000007c007c7308 */ /* 0x000e620000000800 */
[----:B------:R-:W-:-:S02]  /*fec0*/  FSEL R70, R70, -INF , !P6 ;  /* 0xff80000046467808 */ /* 0x000fc40007000000 */
[----:B------:R-:W-:Y:S02]  /*fed0*/  FMNMX.FTZ R11, R135, R11, !PT ;  /* 0x0000000b870b7209 */ /* 0x000fe40007810000 */
[----:B------:R-:W-:Y:S02]  /*fee0*/  FSEL R71, R71, -INF , !P1 ;  /* 0xff80000047477808 */ /* 0x000fe40004800000 */
[----:B------:R-:W-:Y:S01]  /*fef0*/  FMNMX.FTZ R11, R106, R11, !PT ;  /* 0x0000000b6a0b7209 */ /* 0x000fe20007810000 */
[----:B------:R-:W3:Y:S01]  /*ff00*/  MUFU.EX2 R125, R125 ;  /* 0x0000007d007d7308 */ /* 0x000ee20000000800 */
[----:B------:R-:W-:Y:S02]  /*ff10*/  LOP3.LUT P0, RZ, R17, 0x20, RZ, 0xc0, !PT ;  /* 0x0000002011ff7812 */ /* 0x000fe4000780c0ff */
[----:B------:R-:W-:-:S04]  /*ff20*/  FMNMX.FTZ R11, R107, R11, !PT ;  /* 0x0000000b6b0b7209 */ /* 0x000fc80007810000 */
[----:B------:R-:W-:Y:S01]  /*ff30*/  FMNMX.FTZ R11, R110, R11, !PT ;  /* 0x0000000b6e0b7209 */ /* 0x000fe20007810000 */
[----:B------:R-:W4:Y:S03]  /*ff40*/  MUFU.EX2 R128, R128 ;  /* 0x0000008000807308 */ /* 0x000f260000000800 */
[----:B------:R-:W-:-:S04]  /*ff50*/  FMNMX.FTZ R11, R111, R11, !PT ;  /* 0x0000000b6f0b7209 */ /* 0x000fc80007810000 */
[----:B------:R-:W-:Y:S01]  /*ff60*/  FMNMX.FTZ R11, R114, R11, !PT ;  /* 0x0000000b720b7209 */ /* 0x000fe20007810000 */
[----:B------:R-:W5:Y:S03]  /*ff70*/  MUFU.EX2 R129, R129 ;  /* 0x0000008100817308 */ /* 0x000f660000000800 */
[----:B------:R-:W-:-:S04]  /*ff80*/  FMNMX.FTZ R11, R115, R11, !PT ;  /* 0x0000000b730b7209 */ /* 0x000fc80007810000 */
[----:B------:R-:W-:Y:S01]  /*ff90*/  FMNMX.FTZ R11, R118, R11, !PT ;  /* 0x0000000b760b7209 */ /* 0x000fe20007810000 */
[----:B------:R-:W5:Y:S03]  /*ffa0*/  MUFU.EX2 R132, R132 ;  /* 0x0000008400847308 */ /* 0x000f660000000800 */
        /* <DEDUP_REMOVED lines=36> */
[----:B------:R-:W-:-:S05]  /*101f0*/  FMNMX.FTZ R11, R71, R11, !PT ;  /* 0x0000000b470b7209 */ /* 0x000fca0007810000 */
[----:B------:R-:W2:Y:S01]  /*10200*/  SHFL.BFLY PT, R12, R11, 0x2, 0x1f ;  /* 0x0c401f000b0c7f89 */ /* 0x000ea200000e0000 */
        /* <DEDUP_REMOVED lines=9> */
[----:B--2---:R-:W-:-:S04]  /*102a0*/  FMNMX.FTZ R11, R11, R12, !PT ;  /* 0x0000000c0b0b7209 */ /* 0x004fc80007810000 */
[----:B------:R-:W-:-:S03]  /*102b0*/  FSETP.NEU.FTZ.AND P1, PT, R11, -INF , PT ;  /* 0xff8000000b00780b */ /* 0x000fc60003f3d000 */
[----:B------:R-:W-:Y:S01]  /*102c0*/  MUFU.EX2 R76, R76 ;  /* 0x0000004c004c7308 */ /* 0x000fe20000000800 */
[----:B------:R-:W-:-:S05]  /*102d0*/  FSEL R12, R11, RZ, P1 ;  /* 0x000000ff0b0c7208 */ /* 0x000fca0000800000 */
[----:B------:R-:W-:Y:S01]  /*102e0*/  FADD.FTZ R3, -R12, R3 ;  /* 0x000000030c037221 */ /* 0x000fe20000010100 */
[----:B------:R-:W-:-:S01]  /*102f0*/  FFMA.FTZ R12, R2, R11, -8 ;  /* 0xc1000000020c7423 */ /* 0x000fc2000001000b */
[----:B------:R-:W-:Y:S02]  /*10300*/  MUFU.EX2 R77, R77 ;  /* 0x0000004d004d7308 */ /* 0x000fe40000000800 */
[----:B------:R-:W-:Y:S02]  /*10310*/  FMUL.FTZ R3, R2, R3 ;  /* 0x0000000302037220 */ /* 0x000fe40000410000 */
[----:B------:R-:W-:Y:S01]  /*10320*/  FSEL R13, R12, RZ, P1 ;  /* 0x000000ff0c0d7208 */ /* 0x000fe20000800000 */
[----:B------:R-:W-:-:S03]  /*10330*/  FFMA.FTZ R12, R8, R137, R120 ;  /* 0x00000089080c7223 */ /* 0x000fc60000010078 */
[----:B------:R-:W-:Y:S01]  /*10340*/  MUFU.EX2 R3, R3 ;  /* 0x0000000300037308 */ /* 0x000fe20000000800 */
[----:B------:R-:W-:-:S01]  /*10350*/  FFMA.FTZ R122, R2, R122, -R13 ;  /* 0x0000007a027a7223 */ /* 0x000fc2000001080d */
[----:B0-----:R-:W-:Y:S01]  /*10360*/  FADD.FTZ R12, R121, R12 ;  /* 0x0000000c790c7221 */ /* 0x001fe20000010000 */
[----:B------:R-:W-:-:S01]  /*10370*/  FFMA.FTZ R123, R2, R123, -R13 ;  /* 0x0000007b027b7223 */ /* 0x000fc2000001080d */
[C-C-:B------:R-:W-:Y:S01]  /*10380*/  FFMA.FTZ R126, R2.reuse, R126, -R13.reuse ;  /* 0x0000007e027e7223 */ /* 0x140fe2000001080d */
[----:B------:R-:W-:-:S01]  /*10390*/  FFMA.FTZ R127, R2, R127, -R13 ;  /* 0x0000007f027f7223 */ /* 0x000fc2000001080d */
[----:B-1----:R-:W-:Y:S01]  /*103a0*/  FADD.FTZ R12, R124, R12 ;  /* 0x0000000c7c0c7221 */ /* 0x002fe20000010000 */
[----:B------:R-:W-:-:S01]  /*103b0*/  FFMA.FTZ R130, R2, R130, -R13 ;  /* 0x0000008202827223 */ /* 0x000fc2000001080d */
[----:B------:R-:W0:Y:S01]  /*103c0*/  MUFU.EX2 R122, R122 ;  /* 0x0000007a007a7308 */ /* 0x000e220000000800 */
[----:B------:R-:W-:-:S01]  /*103d0*/  FFMA.FTZ R131, R2, R131, -R13 ;  /* 0x0000008302837223 */ /* 0x000fc2000001080d */
[----:B---3--:R-:W-:Y:S01]  /*103e0*/  FADD.FTZ R12, R125, R12 ;  /* 0x0000000c7d0c7221 */ /* 0x008fe20000010000 */
[----:B------:R-:W-:-:S01]  /*103f0*/  FFMA.FTZ R134, R2, R134, -R13 ;  /* 0x0000008602867223 */ /* 0x000fc2000001080d */
[C-C-:B------:R-:W-:Y:S01]  /*10400*/  FFMA.FTZ R135, R2.reuse, R135, -R13.reuse ;  /* 0x0000008702877223 */ /* 0x140fe2000001080d */
[----:B------:R-:W-:-:S01]  /*10410*/  FFMA.FTZ R106, R2, R106, -R13 ;  /* 0x0000006a026a7223 */ /* 0x000fc2000001080d */
[----:B----4-:R-:W-:Y:S01]  /*10420*/  FADD.FTZ R12, R128, R12 ;  /* 0x0000000c800c7221 */ /* 0x010fe20000010000 */
[----:B------:R-:W-:-:S01]  /*10430*/  FFMA.FTZ R107, R2, R107, -R13 ;  /* 0x0000006b026b7223 */ /* 0x000fc2000001080d */
[----:B------:R-:W1:Y:S01]  /*10440*/  MUFU.EX2 R123, R123 ;  /* 0x0000007b007b7308 */ /* 0x000e620000000800 */
[----:B------:R-:W-:-:S01]  /*10450*/  FFMA.FTZ R110, R2, R110, -R13 ;  /* 0x0000006e026e7223 */ /* 0x000fc2000001080d */
[----:B-----5:R-:W-:Y:S01]  /*10460*/  FADD.FTZ R12, R129, R12 ;  /* 0x0000000c810c7221 */ /* 0x020fe20000010000 */
[----:B------:R-:W-:-:S01]  /*10470*/  FFMA.FTZ R111, R2, R111, -R13 ;  /* 0x0000006f026f7223 */ /* 0x000fc2000001080d */
[C-C-:B------:R-:W-:Y:S01]  /*10480*/  FFMA.FTZ R114, R2.reuse, R114, -R13.reuse ;  /* 0x0000007202727223 */ /* 0x140fe2000001080d */
[----:B------:R-:W-:-:S01]  /*10490*/  FFMA.FTZ R115, R2, R115, -R13 ;  /* 0x0000007302737223 */ /* 0x000fc2000001080d */
[----:B------:R-:W-:Y:S01]  /*104a0*/  FADD.FTZ R12, R132, R12 ;  /* 0x0000000c840c7221 */ /* 0x000fe20000010000 */
[----:B------:R-:W-:-:S01]  /*104b0*/  FFMA.FTZ R118, R2, R118, -R13 ;  /* 0x0000007602767223 */ /* 0x000fc2000001080d */
[----:B------:R-:W2:Y:S01]  /*104c0*/  MUFU.EX2 R126, R126 ;  /* 0x0000007e007e7308 */ /* 0x000ea20000000800 */
[----:B0-----:R-:W-:-:S01]  /*104d0*/  FFMA.FTZ R21, R3, R21, R122 ;  /* 0x0000001503157223 */ /* 0x001fc2000001007a */
[----:B------:R-:W-:Y:S01]  /*104e0*/  FADD.FTZ R12, R133, R12 ;  /* 0x0000000c850c7221 */ /* 0x000fe20000010000 */
[----:B------:R-:W-:-:S01]  /*104f0*/  FFMA.FTZ R119, R2, R119, -R13 ;  /* 0x0000007702777223 */ /* 0x000fc2000001080d */
[C-C-:B------:R-:W-:Y:S01]  /*10500*/  FFMA.FTZ R90, R2.reuse, R90, -R13.reuse ;  /* 0x0000005a025a7223 */ /* 0x140fe2000001080d */
[----:B------:R-:W-:-:S01]  /*10510*/  FFMA.FTZ R91, R2, R91, -R13 ;  /* 0x0000005b025b7223 */ /* 0x000fc2000001080d */
[----:B------:R-:W-:Y:S01]  /*10520*/  FADD.FTZ R12, R104, R12 ;  /* 0x0000000c680c7221 */ /* 0x000fe20000010000 */
        /* <DEDUP_REMOVED lines=44> */
[----:B------:R-:W-:-:S03]  /*107f0*/  FFMA.FTZ R13, R2, R71, -R13 ;  /* 0x00000047020d7223 */ /* 0x000fc6000001080d */
        /* <DEDUP_REMOVED lines=15> */
[----:B------:R-:W-:-:S06]  /*108f0*/  FADD.FTZ R12, R77, R12 ;  /* 0x0000000c4d0c7221 */ /* 0x000fcc0000010000 */
        /* <DEDUP_REMOVED lines=67> */
[----:B--2---:R-:W-:-:S05]  /*10d30*/  FADD.FTZ R12, R69, R12 ;  /* 0x0000000c450c7221 */ /* 0x004fca0000010000 */
[----:B------:R2:W-:Y:S02]  /*10d40*/  STL [R1], R12 ;  /* 0x0000000c01007387 */ /* 0x0005e40000100800 */
[----:B------:R-:W3:Y:S01]  /*10d50*/  MUFU.EX2 R63, R63 ;  /* 0x0000003f003f7308 */ /* 0x000ee20000000800 */
[----:B0-----:R-:W-:-:S07]  /*10d60*/  FADD.FTZ R21, R59, R21 ;  /* 0x000000153b157221 */ /* 0x001fce0000010000 */
[----:B------:R-:W0:Y:S01]  /*10d70*/  MUFU.EX2 R66, R66 ;  /* 0x0000004200427308 */ /* 0x000e220000000800 */
[----:B-1----:R-:W-:-:S07]  /*10d80*/  FADD.FTZ R21, R62, R21 ;  /* 0x000000153e157221 */ /* 0x002fce0000010000 */
[----:B------:R-:W1:Y:S01]  /*10d90*/  MUFU.EX2 R67, R67 ;  /* 0x0000004300437308 */ /* 0x000e620000000800 */
[----:B---3--:R-:W-:-:S07]  /*10da0*/  FADD.FTZ R21, R63, R21 ;  /* 0x000000153f157221 */ /* 0x008fce0000010000 */
[----:B------:R-:W3:Y:S01]  /*10db0*/  MUFU.EX2 R70, R70 ;  /* 0x0000004600467308 */ /* 0x000ee20000000800 */
[----:B0-----:R-:W-:-:S07]  /*10dc0*/  FADD.FTZ R21, R66, R21 ;  /* 0x0000001542157221 */ /* 0x001fce0000010000 */
[----:B------:R-:W0:Y:S01]  /*10dd0*/  MUFU.EX2 R13, R13 ;  /* 0x0000000d000d7308 */ /* 0x000e220000000800 */
[----:B-1----:R-:W-:-:S04]  /*10de0*/  FADD.FTZ R21, R67, R21 ;  /* 0x0000001543157221 */ /* 0x002fc80000010000 */
[----:B---3--:R-:W-:-:S04]  /*10df0*/  FADD.FTZ R21, R70, R21 ;  /* 0x0000001546157221 */ /* 0x008fc80000010000 */
[----:B0-----:R-:W-:Y:S01]  /*10e00*/  FADD.FTZ R21, R13, R21 ;  /* 0x000000150d157221 */ /* 0x001fe20000010000 */
[----:B--2---:R-:W-:Y:S06]  /*10e10*/  @!P0 BRA `(.L_x_1492) ;  /* 0x0000000000048947 */ /* 0x004fec0003800000 */
[----:B------:R-:W-:Y:S01]  /*10e20*/  BPT.TRAP 0x1 ;  /* 0x000000040000795c */ /* 0x000fe20000300000 */
.L_x_1492:
[----:B------:R-:W2:Y:S01]  /*10e30*/  LDL R12, [R1+0x30] ;  /* 0x00003000010c7983 */ /* 0x000ea20000100800 */
[----:B------:R-:W-:Y:S01]  /*10e40*/  VIADD R20, R20, 0x13260 ;  /* 0x0001326014147836 */ /* 0x000fe20000000000 */
[----:B------:R-:W-:-:S04]  /*10e50*/  F2FP.SATFINITE.E4M3.F32.PACK_AB_MERGE_C R124, R125, R124, RZ ;  /* 0x0000007c7d7c723e */ /* 0x000fc800048070ff */
[----:B------:R-:W-:Y:S02]  /*10e60*/  PRMT R20, R142, 0x654, R20 ;  /* 0x000006548e147816 */ /* 0x000fe40000000014 */
[----:B------:R-:W-:Y:S02]  /*10e70*/  F2FP.SATFINITE.E4M3.F32.PACK_AB_MERGE_C R126, R127, R126, RZ ;  /* 0x0000007e7f7e723e */ /* 0x000fe400048070ff */
[----:B------:R-:W-:Y:S01]  /*10e80*/  F2FP.SATFINITE.E4M3.F32.PACK_AB_MERGE_C R132, R133, R132, RZ ;  /* 0x000000848584723e */ /* 0x000fe200048070ff */
[----:B------:R0:W-:Y:S01]  /*10e90*/  SYNCS.ARRIVE.TRANS64.RED.A1T0 RZ, [R20+URZ], RZ ;  /* 0x000000ff14ff79a7 */ /* 0x0001e2000810043f */
        /* <DEDUP_REMOVED lines=73> */
[C---:B--2---:R-:W-:Y:S01]  /*11330*/  ISETP.GT.AND P1, PT, R0.reuse, R12, PT ;  /* 0x0000000c0000720c */ /* 0x044fe20003f24270 */
[----:B------:R-:W-:-:S12]  /*11340*/  VIADD R0, R0, 0xffffffff ;  /* 0xffffffff00007836 */ /* 0x000fd80000000000 */
[----:B0-----:R-:W-:Y:S05]  /*11350*/  @P1 BRA `(.L_x_1493) ;  /* 0xffffffbc00541947 */ /* 0x001fea000383ffff */
[----:B------:R-:W-:Y:S05]  /*11360*/  BSYNC B0 ;  /* 0x0000000000007941 */ /* 0x000fea0003800000 */
.L_x_1472:
[----:B------:R0:W-:Y:S01]  /*11370*/  STL [R1+0x18], R24 ;  /* 0x0000181801007387 */ /* 0x0001e20000100800 */
[----:B------:R-:W-:Y:S02]  /*11380*/  IMAD.MOV.U32 R3, RZ, RZ, R11 ;  /* 0x000000ffff037224 */ /* 0x000fe400078e000b */
[----:B------:R-:W-:Y:S01]  /*11390*/  IMAD.MOV.U32 R8, RZ, RZ, R10 ;  /* 0x000000ffff087224 */ /* 0x000fe200078e000a */
[----:B------:R0:W-:Y:S01]  /*113a0*/  STL [R1+0x1c], R25 ;  /* 0x00001c1901007387 */ /* 0x0001e20000100800 */
[----:B------:R-:W-:Y:S02]  /*113b0*/  IMAD.MOV.U32 R23, RZ, RZ, R15 ;  /* 0x000000ffff177224 */ /* 0x000fe400078e000f */
[----:B------:R-:W-:-:S07]  /*113c0*/  IMAD.MOV.U32 R156, RZ, RZ, R14 ;  /* 0x000000ffff9c7224 */ /* 0x000fce00078e000e */
.L_x_1471:
[----:B------:R-:W-:Y:S05]  /*113d0*/  BSYNC B1 ;  /* 0x0000000000017941 */ /* 0x000fea0003800000 */
.L_x_1470:
[----:B------:R-:W2:Y:S01]  /*113e0*/  LDL R10, [R1+0x34] ;  /* 0x00003400010a7983 */ /* 0x000ea20000100800 */
[----:B------:R-:W1:Y:S03]  /*113f0*/  LDC R11, c[0x0][0x448] ;  /* 0x00011200ff0b7b82 */ /* 0x000e660000000800 */
[----:B------:R-:W3:Y:S04]  /*11400*/  LDL R15, [R1+0x4] ;  /* 0x00000400010f7983 */ /* 0x000ee80000100800 */
[----:B------:R-:W3:Y:S01]  /*11410*/  LDL R13, [R1+0xc] ;  /* 0x00000c00010d7983 */ /* 0x000ee20000100800 */
[----:B------:R-:W4:Y:S01]  /*11420*/  LDC R14, c[0x0][0x9e4] ;  /* 0x00027900ff0e7b82 */ /* 0x000f220000000800 */
[----:B------:R-:W-:-:S02]  /*11430*/  LOP3.LUT R17, R17, 0xfffffff7, RZ, 0xc0, !PT ;  /* 0xfffffff711117812 */ /* 0x000fc400078ec0ff */
[----:B-1----:R-:W-:-:S13]  /*11440*/  ISETP.NE.AND P1, PT, R11, 0x1, PT ;  /* 0x000000010b00780c */ /* 0x002fda0003f25270 */
[----:B------:R-:W1:Y:S01]  /*11450*/  @P1 LDC R11, c[0x0][0x44c] ;  /* 0x00011300ff0b1b82 */ /* 0x000e620000000800 */
[----:B------:R-:W-:-:S04]  /*11460*/  @P1 LOP3.LUT R17, R17, 0x8, RZ, 0xfc, !PT ;  /* 0x0000000811111812 */ /* 0x000fc800078efcff */
[----:B------:R-:W-:-:S03]  /*11470*/  LOP3.LUT R17, R17, 0xffffffef, RZ, 0xc0, !PT ;  /* 0xffffffef11117812 */ /* 0x000fc600078ec0ff */
[----:B------:R-:W5:Y:S01]  /*11480*/  @P1 LDC R12, c[0x0][0x450] ;  /* 0x00011400ff0c1b82 */ /* 0x000f620000000800 */
[----:B--2---:R-:W-:-:S04]  /*11490*/  VIADD R10, R10, 0xbf ;  /* 0x000000bf0a0a7836 */ /* 0x004fc80000000000 */
[----:B-1----:R-:W-:Y:S01]  /*114a0*/  @P1 IMAD.HI.U32 R11, R10, R11, RZ ;  /* 0x0000000b0a0b1227 */ /* 0x002fe200078e00ff */
[----:B---3--:R-:W-:-:S04]  /*114b0*/  IADD3 R13, R13, 0x1, -R15 ;  /* 0x000000010d0d7810 */ /* 0x008fc80007ffe80f */
[----:B-----5:R-:W-:Y:S02]  /*114c0*/  @P1 SHF.R.U32.HI R10, RZ, R12, R11 ;  /* 0x0000000cff0a1219 */ /* 0x020fe4000001160b */
[----:B----4-:R-:W-:-:S03]  /*114d0*/  ISETP.GE.AND P1, PT, R14, 0x1, PT ;  /* 0x000000010e00780c */ /* 0x010fc60003f26270 */
[----:B------:R-:W-:-:S04]  /*114e0*/  IMAD.IADD R10, R13, 0x1, R10 ;  /* 0x000000010d0a7824 */ /* 0x000fc800078e020a */
[----:B------:R-:W-:-:S06]  /*114f0*/  IMAD.IADD R12, R10, 0x1, -R9 ;  /* 0x000000010a0c7824 */ /* 0x000fcc00078e0a09 */
[----:B------:R-:W-:Y:S01]  /*11500*/  @P1 LOP3.LUT R17, R17, 0x10, RZ, 0xfc, !PT ;  /* 0x0000001011111812 */ /* 0x000fe200078efcff */
[----:B------:R-:W-:Y:S06]  /*11510*/  @!P1 BRA `(.L_x_1494) ;  /* 0x0000000000489947 */ /* 0x000fec0003800000 */
[----:B------:R-:W-:Y:S01]  /*11520*/  IMAD.MOV.U32 R9, RZ, RZ, R10 ;  /* 0x000000ffff097224 */ /* 0x000fe200078e000a */
[----:B------:R-:W-:Y:S04]  /*11530*/  BSSY B0, `(.L_x_1495) ;  /* 0x000000e000007945 */ /* 0x000fe80003800000 */
[----:B------:R-:W-:-:S13]  /*11540*/  ISETP.GT.AND P1, PT, R9, -0x1, PT ;  /* 0xffffffff0900780c */ /* 0x000fda0003f24270 */
[----:B------:R-:W-:Y:S05]  /*11550*/  @P1 BRA `(.L_x_1496) ;  /* 0x00000000001c1947 */ /* 0x000fea0003800000 */
[----:B------:R-:W-:Y:S02]  /*11560*/  ISETP.NE.AND P1, PT, R14, 0x1, PT ;  /* 0x000000010e00780c */ /* 0x000fe40003f25270 */
[----:B------:R-:W-:-:S11]  /*11570*/  LOP3.LUT R9, RZ, R9, RZ, 0x33, !PT ;  /* 0x00000009ff097212 */ /* 0x000fd600078e33ff */
[----:B------:R-:W1:Y:S02]  /*11580*/  @P1 LDC.64 R10, c[0x0][0x9e8] ;  /* 0x00027a00ff0a1b82 */ /* 0x000e640000000a00 */
[----:B-1----:R-:W-:-:S05]  /*11590*/  @P1 IMAD.HI.U32 R10, R9, R10, RZ ;  /* 0x0000000a090a1227 */ /* 0x002fca00078e00ff */
[----:B------:R-:W-:-:S04]  /*115a0*/  @P1 SHF.R.U32.HI R9, RZ, R11, R10 ;  /* 0x0000000bff091219 */ /* 0x000fc8000001160a */
[----:B------:R-:W-:Y:S01]  /*115b0*/  LOP3.LUT R9, RZ, R9, RZ, 0x33, !PT ;  /* 0x00000009ff097212 */ /* 0x000fe200078e33ff */
[----:B------:R-:W-:Y:S06]  /*115c0*/  BRA `(.L_x_1497) ;  /* 0x0000000000107947 */ /* 0x000fec0003800000 */
.L_x_1496:
[----:B------:R-:W-:-:S13]  /*115d0*/  ISETP.NE.AND P1, PT, R14, 0x1, PT ;  /* 0x000000010e00780c */ /* 0x000fda0003f25270 */
[----:B------:R-:W1:Y:S02]  /*115e0*/  @P1 LDC.64 R10, c[0x0][0x9e8] ;  /* 0x00027a00ff0a1b82 */ /* 0x000e640000000a00 */
[----:B-1----:R-:W-:-:S05]  /*115f0*/  @P1 IMAD.HI.U32 R10, R9, R10, RZ ;  /* 0x0000000a090a1227 */ /* 0x002fca00078e00ff */
[----:B------:R-:W-:-:S07]  /*11600*/  @P1 SHF.R.U32.HI R9, RZ, R11, R10 ;  /* 0x0000000bff091219 */ /* 0x000fce000001160a */
.L_x_1497:
[----:B------:R-:W-:Y:S05]  /*11610*/  BSYNC B0 ;  /* 0x0000000000007941 */ /* 0x000fea0003800000 */
.L_x_1495:
[----:B------:R-:W-:-:S05]  /*11620*/  IMAD R9, R9, R14, RZ ;  /* 0x0000000e09097224 */ /* 0x000fca00078e02ff */
[----:B------:R-:W-:-:S07]  /*11630*/  VIMNMX R12, R12, R9, !PT ;  /* 0x000000090c0c7248 */ /* 0x000fce0007fe0100 */
.L_x_1494:
[----:B------:R-:W2:Y:S01]  /*11640*/  LDL R10, [R1+0x48] ;  /* 0x00004800010a7983 */ /* 0x000ea20000100800 */
[----:B------:R-:W-:Y:S01]  /*11650*/  VIADD R12, R12, 0x9f ;  /* 0x0000009f0c0c7836 */ /* 0x000fe20000000000 */
[----:B------:R-:W-:Y:S03]  /*11660*/  BSSY B0, `(.L_x_1498) ;  /* 0x000025e000007945 */ /* 0x000fe60003800000 */
[----:B------:R-:W-:-:S05]  /*11670*/  IMAD.HI R12, R12, 0x66666667, RZ ;  /* 0x666666670c0c7827 */ /* 0x000fca00078e02ff */
[----:B------:R-:W-:-:S04]  /*11680*/  SHF.R.U32.HI R9, RZ, 0x1f, R12 ;  /* 0x0000001fff097819 */ /* 0x000fc8000001160c */
[----:B------:R-:W-:-:S04]  /*11690*/  LEA.HI.SX32 R9, R12, R9, 0x1a ;  /* 0x000000090c097211 */ /* 0x000fc800078fd2ff */
[----:B--2---:R-:W-:-:S04]  /*116a0*/  VIMNMX R10, R10, R9, !PT ;  /* 0x000000090a0a7248 */ /* 0x004fc80007fe0100 */
[----:B------:R-:W-:Y:S01]  /*116b0*/  ISETP.GE.AND P1, PT, R0, R10, PT ;  /* 0x0000000a0000720c */ /* 0x000fe20003f26270 */
[----:B------:R1:W-:-:S12]  /*116c0*/  STL [R1+0x30], R10 ;  /* 0x0000300a01007387 */ /* 0x0003d80000100800 */
[----:B-1----:R-:W-:Y:S05]  /*116d0*/  @!P1 BRA `(.L_x_1499) ;  /* 0x0000002400589947 */ /* 0x002fea0003800000 */
[----:B------:R-:W-:Y:S01]  /*116e0*/  BSSY B1, `(.L_x_1499) ;  /* 0x0000255000017945 */ /* 0x000fe20003800000 */
[----:B------:R-:W-:Y:S02]  /*116f0*/  IMAD.MOV.U32 R9, RZ, RZ, R3 ;  /* 0x000000ffff097224 */ /* 0x000fe400078e0003 */
[----:B------:R-:W-:Y:S02]  /*11700*/  IMAD.MOV.U32 R12, RZ, RZ, R8 ;  /* 0x000000ffff0c7224 */ /* 0x000fe400078e0008 */
[----:B------:R-:W-:Y:S02]  /*11710*/  IMAD.MOV.U32 R13, RZ, RZ, R156 ;  /* 0x000000ffff0d7224 */ /* 0x000fe400078e009c */
[----:B------:R-:W-:-:S07]  /*11720*/  IMAD.MOV.U32 R20, RZ, RZ, R23 ;  /* 0x000000ffff147224 */ /* 0x000fce00078e0017 */
.L_x_1512:
[----:B------:R-:W-:-:S05]  /*11730*/  VIADD R3, R20, 0x1 ;  /* 0x0000000114037836 */ /* 0x000fca0000000000 */
[----:B------:R-:W-:-:S04]  /*11740*/  ISETP.NE.AND P1, PT, R3, 0x2, PT ;  /* 0x000000020300780c */ /* 0x000fc80003f25270 */
[----:B------:R-:W-:Y:S02]  /*11750*/  SEL R3, R3, RZ, P1 ;  /* 0x000000ff03037207 */ /* 0x000fe40000800000 */
[----:B------:R-:W-:-:S03]  /*11760*/  SEL R156, RZ, 0x1, P1 ;  /* 0x00000001ff9c7807 */ /* 0x000fc60000800000 */
[----:B------:R-:W-:Y:S01]  /*11770*/  IMAD.MOV.U32 R23, RZ, RZ, R3 ;  /* 0x000000ffff177224 */ /* 0x000fe200078e0003 */
[----:B------:R-:W-:Y:S01]  /*11780*/  LOP3.LUT R156, R13, R156, RZ, 0x3c, !PT ;  /* 0x0000009c0d9c7212 */ /* 0x000fe200078e3cff */
[----:B------:R-:W-:Y:S06]  /*11790*/  @!P0 BRA `(.L_x_1500) ;  /* 0x0000000000048947 */ /* 0x000fec0003800000 */
[----:B------:R-:W-:Y:S01]  /*117a0*/  BPT.TRAP 0x1 ;  /* 0x000000040000795c */ /* 0x000fe20000300000 */
.L_x_1500:
[----:B------:R-:W-:Y:S01]  /*117b0*/  IMAD R8, R23, 0x8, R22 ;  /* 0x0000000817087824 */ /* 0x000fe200078e0216 */
[----:B------:R-:W-:-:S04]  /*117c0*/  SHF.L.U32 R11, R156, 0x1f, RZ ;  /* 0x0000001f9c0b7819 */ /* 0x000fc800000006ff */
[----:B------:R1:W2:Y:S01]  /*117d0*/  SYNCS.PHASECHK.TRANS64.TRYWAIT P1, [R8+URZ+0x13230], R11 ;  /* 0x0132300b080075a7 */ /* 0x0002a2000802017f */
[----:B------:R-:W-:Y:S05]  /*117e0*/  @!P0 BRA `(.L_x_1501) ;  /* 0x0000000000048947 */ /* 0x000fea0003800000 */
[----:B------:R-:W-:Y:S01]  /*117f0*/  BPT.TRAP 0x1 ;  /* 0x000000040000795c */ /* 0x000fe20000300000 */
.L_x_1501:
[----:B------:R-:W0:Y:S01]  /*11800*/  LDL R10, [R1+0x38] ;  /* 0x00003800010a7983 */ /* 0x000e220000100800 */
[----:B------:R-:W-:Y:S01]  /*11810*/  BSSY B2, `(.L_x_1502) ;  /* 0x0000007000027945 */ /* 0x000fe20003800000 */
[----:B0-----:R-:W-:-:S04]  /*11820*/  IMAD R25, R23, 0x280, R10 ;  /* 0x0000028017197824 */ /* 0x001fc800078e020a */
[C---:B------:R-:W-:Y:S02]  /*11830*/  VIADD R14, R25.reuse, 0x80 ;  /* 0x00000080190e7836 */ /* 0x040fe40000000000 */
[----:B------:R-:W-:Y:S01]  /*11840*/  VIADD R24, R25, 0x100 ;  /* 0x0000010019187836 */ /* 0x000fe20000000000 */
[----:B--2---:R-:W-:Y:S06]  /*11850*/  @P1 BRA `(.L_x_1503) ;  /* 0x0000000000081947 */ /* 0x004fec0003800000 */
[----:B------:R-:W0:Y:S02]  /*11860*/  SYNCS.PHASECHK.TRANS64.TRYWAIT P1, [R8+URZ+0x13230], R11 ;  /* 0x0132300b080075a7 */ /* 0x000e24000802017f */
[----:B0-----:R-:W-:Y:S05]  /*11870*/  @!P1 BRA `(.L_x_1504) ;  /* 0x0000012c00949947 */ /* 0x001fea0003800000 */
.L_x_1503:
[----:B------:R-:W-:Y:S05]  /*11880*/  BSYNC B2 ;  /* 0x0000000000027941 */ /* 0x000fea0003800000 */
.L_x_1502:
[----:B------:R-:W-:Y:S01]  /*11890*/  IMAD.MOV.U32 R10, RZ, RZ, R25 ;  /* 0x000000ffff0a7224 */ /* 0x000fe200078e0019 */
[----:B------:R-:W-:Y:S01]  /*118a0*/  R2UR UR16, R4 ;  /* 0x00000000041072ca */ /* 0x000fe200000e0000 */
[----:B01----:R-:W-:Y:S01]  /*118b0*/  IMAD.MOV.U32 R11, RZ, RZ, -0x7fffffe0 ;  /* 0x80000020ff0b7424 */ /* 0x003fe200078e00ff */
[----:B------:R-:W-:Y:S01]  /*118c0*/  R2UR UR17, R5 ;  /* 0x00000000051172ca */ /* 0x000fe200000e0000 */
[----:B------:R-:W-:Y:S01]  /*118d0*/  WARPGROUP.ARRIVE ;  /* 0x00000000000079c5 */ /* 0x000fe20000000000 */
[----:B------:R-:W-:Y:S01]  /*118e0*/  R2UR UR18, R10 ;  /* 0x000000000a1272ca */ /* 0x000fe200000e0000 */
[----:B------:R-:W-:Y:S01]  /*118f0*/  IMAD.MOV.U32 R15, RZ, RZ, -0x7fffffe0 ;  /* 0x80000020ff0f7424 */ /* 0x000fe200078e00ff */
[----:B------:R-:W-:Y:S01]  /*11900*/  R2UR UR19, R11 ;  /* 0x000000000b1372ca */ /* 0x000fe200000e0000 */
[----:B------:R-:W-:Y:S01]  /*11910*/  IMAD.MOV.U32 R10, RZ, RZ, R24 ;  /* 0x000000ffff0a7224 */ /* 0x000fe200078e0018 */
[----:B------:R-:W-:Y:S01]  /*11920*/  R2UR UR22, R14 ;  /* 0x000000000e1672ca */ /* 0x000fe200000e0000 */
[----:B------:R-:W-:Y:S01]  /*11930*/  VIADD R14, R25, 0x180 ;  /* 0x00000180190e7836 */ /* 0x000fe20000000000 */
[----:B------:R-:W-:Y:S01]  /*11940*/  R2UR UR23, R15 ;  /* 0x000000000f1772ca */ /* 0x000fe200000e0000 */
[----:B------:R-:W-:Y:S01]  /*11950*/  VIADD R24, R25, 0x182 ;  /* 0x0000018219187836 */ /* 0x000fe20000000000 */
[----:B------:R-:W-:-:S02]  /*11960*/  R2UR UR20, R4 ;  /* 0x00000000041472ca */ /* 0x000fc400000e0000 */
[----:B------:R-:W-:Y:S02]  /*11970*/  R2UR UR21, R5 ;  /* 0x00000000051572ca */ /* 0x000fe400000e0000 */
        /* <DEDUP_REMOVED lines=27> */
[----:B------:R-:W-:Y:S01]  /*11b30*/  R2UR UR16, R6 ;  /* 0x00000000061072ca */ /* 0x000fe200000e0000 */
[----:B------:R-:W-:Y:S01]  /*11b40*/  IMAD.MOV.U32 R11, RZ, RZ, -0x7fffffe0 ;  /* 0x80000020ff0b7424 */ /* 0x000fe200078e00ff */
        /* <DEDUP_REMOVED lines=43> */
.L_x_1505:
[----:B------:R-:W-:Y:S01]  /*11e00*/  SHF.L.U32 R8, R13, 0x1f, RZ ;  /* 0x0000001f0d087819 */ /* 0x000fe200000006ff */
[----:B------:R-:W-:-:S04]  /*11e10*/  IMAD R13, R20, 0x8, R22 ;  /* 0x00000008140d7824 */ /* 0x000fc800078e0216 */
[----:B------:R0:W1:Y:S01]  /*11e20*/  SYNCS.PHASECHK.TRANS64.TRYWAIT P1, [R13+URZ+0x13250], R8 ;  /* 0x013250080d0075a7 */ /* 0x000062000802017f */
[----:B------:R-:W-:Y:S05]  /*11e30*/  @!P0 BRA `(.L_x_1506) ;  /* 0x0000000000048947 */ /* 0x000fea0003800000 */
[----:B------:R-:W-:Y:S01]  /*11e40*/  BPT.TRAP 0x1 ;  /* 0x000000040000795c */ /* 0x000fe20000300000 */
.L_x_1506:
[----:B------:R-:W-:Y:S04]  /*11e50*/  BSSY B2, `(.L_x_1507) ;  /* 0x0000004000027945 */ /* 0x000fe80003800000 */
[----:B-1----:R-:W-:Y:S05]  /*11e60*/  @P1 BRA `(.L_x_1508) ;  /* 0x0000000000081947 */ /* 0x002fea0003800000 */
[----:B------:R-:W1:Y:S02]  /*11e70*/  SYNCS.PHASECHK.TRANS64.TRYWAIT P1, [R13+URZ+0x13250], R8 ;  /* 0x013250080d0075a7 */ /* 0x000e64000802017f */
[----:B-1----:R-:W-:Y:S05]  /*11e80*/  @!P1 BRA `(.L_x_1509) ;  /* 0x0000012800249947 */ /* 0x002fea0003800000 */
.L_x_1508:
[----:B------:R-:W-:Y:S05]  /*11e90*/  BSYNC B2 ;  /* 0x0000000000027941 */ /* 0x000fea0003800000 */
.L_x_1507:
[----:B------:R-:W2:Y:S01]  /*11ea0*/  LDL.LU R24, [R1+0x18] ;  /* 0x0000180001187983 */ /* 0x000ea20000300800 */
[----:B01----:R-:W-:Y:S02]  /*11eb0*/  VIADD R8, R22, 0x1000 ;  /* 0x0000100016087836 */ /* 0x003fe40000000000 */
[----:B------:R-:W-:Y:S01]  /*11ec0*/  IMAD.MOV.U32 R11, RZ, RZ, -0x3ffffff0 ;  /* 0xc0000010ff0b7424 */ /* 0x000fe200078e00ff */
[----:B------:R-:W2:Y:S02]  /*11ed0*/  LDL.LU R25, [R1+0x1c] ;  /* 0x00001c0001197983 */ /* 0x000ea40000300800 */
[----:B------:R-:W-:Y:S02]  /*11ee0*/  SHF.R.U32.HI R8, RZ, 0x4, R8 ;  /* 0x00000004ff087819 */ /* 0x000fe40000011608 */
[----:B------:R-:W-:Y:S02]  /*11ef0*/  R2UR UR7, R11 ;  /* 0x000000000b0772ca */ /* 0x000fe400000e0000 */
[----:B------:R-:W-:-:S04]  /*11f00*/  LOP3.LUT R8, R8, 0x3fff, RZ, 0xc0, !PT ;  /* 0x00003fff08087812 */ /* 0x000fc800078ec0ff */
[----:B------:R-:W-:-:S05]  /*11f10*/  LOP3.LUT R8, R8, 0x10000, RZ, 0xfc, !PT ;  /* 0x0001000008087812 */ /* 0x000fca00078efcff */
[----:B------:R-:W-:-:S05]  /*11f20*/  IMAD R10, R20, 0x280, R8 ;  /* 0x00000280140a7824 */ /* 0x000fca00078e0208 */
[C---:B------:R-:W-:Y:S01]  /*11f30*/  R2UR UR6, R10.reuse ;  /* 0x000000000a0672ca */ /* 0x040fe200000e0000 */
[----:B------:R-:W-:Y:S02]  /*11f40*/  VIADD R14, R10, 0x80 ;  /* 0x000000800a0e7836 */ /* 0x000fe40000000000 */
[----:B------:R-:W-:Y:S01]  /*11f50*/  IMAD.MOV.U32 R15, RZ, RZ, -0x3ffffff0 ;  /* 0xc0000010ff0f7424 */ /* 0x000fe200078e00ff */
[----:B--2---:R-:W-:-:S09]  /*11f60*/  WARPGROUP.ARRIVE ;  /* 0x00000000000079c5 */ /* 0x004fd20000000000 */
[----:B------:R-:W-:Y:S01]  /*11f70*/  QGMMA.64x64x32.F32.E4M3.E4M3 R24, R152, gdesc[UR4], R24, gsb0 ;  /* 0x00e0000498187df3 */ /* 0x000fe20008000818 */
[----:B------:R-:W-:Y:S02]  /*11f80*/  R2UR UR6, R14 ;  /* 0x000000000e0672ca */ /* 0x000fe400000e0000 */
[----:B------:R-:W-:Y:S01]  /*11f90*/  R2UR UR7, R15 ;  /* 0x000000000f0772ca */ /* 0x000fe200000e0000 */
[----:B------:R-:W-:Y:S02]  /*11fa0*/  VIADD R14, R10, 0x100 ;  /* 0x000001000a0e7836 */ /* 0x000fe40000000000 */
[----:B------:R-:W-:Y:S01]  /*11fb0*/  IMAD.MOV.U32 R15, RZ, RZ, -0x3ffffff0 ;  /* 0xc0000010ff0f7424 */ /* 0x000fe200078e00ff */
[----:B------:R-:W-:Y:S02]  /*11fc0*/  WARPGROUP.DEPBAR.LE gsb0, 0x0 ;  /* 0x00008000000079c5 */ /* 0x000fe40000010000 */
[----:B------:R-:W-:-:S07]  /*11fd0*/  WARPGROUP.ARRIVE ;  /* 0x00000000000079c5 */ /* 0x000fce0000000000 */
        /* <DEDUP_REMOVED lines=23> */
.L_x_1510:
[----:B------:R-:W2:Y:S04]  /*12150*/  LDL.LU R14, [R1] ;  /* 0x00000000010e7983 */ /* 0x000ea80000300800 */
[----:B------:R-:W3:Y:S01]  /*12160*/  LDL R20, [R1+0x14] ;  /* 0x0000140001147983 */ /* 0x000ee20000100800 */
[----:B------:R-:W-:-:S04]  /*12170*/  IMAD R3, R3, 0x8, R22 ;  /* 0x0000000803037824 */ /* 0x000fc800078e0216 */
[----:B------:R-:W-:-:S05]  /*12180*/  VIADD R3, R3, 0x13240 ;  /* 0x0001324003037836 */ /* 0x000fca0000000000 */
[----:B---3--:R-:W-:-:S04]  /*12190*/  PRMT R3, R20, 0x654, R3 ;  /* 0x0000065414037816 */ /* 0x008fc80000000003 */
        /* <DEDUP_REMOVED lines=47> */
[----:B------:R-:W-:-:S03]  /*12490*/  FMNMX.FTZ R3, R123, R3, !PT ;  /* 0x000000037b037209 */ /* 0x000fc60007810000 */
[--C-:B------:R-:W-:Y:S01]  /*124a0*/  FFMA.FTZ R120, R2, R120, -R11.reuse ;  /* 0x0000007802787223 */ /* 0x100fe2000001080b */
[----:B------:R-:W-:Y:S01]  /*124b0*/  FMNMX.FTZ R3, R126, R3, !PT ;  /* 0x000000037e037209 */ /* 0x000fe20007810000 */
[C-C-:B------:R-:W-:Y:S01]  /*124c0*/  FFMA.FTZ R121, R2.reuse, R121, -R11.reuse ;  /* 0x0000007902797223 */ /* 0x140fe2000001080b */
[----:B------:R-:W-:-:S01]  /*124d0*/  FFMA.FTZ R124, R2, R124, -R11 ;  /* 0x0000007c027c7223 */ /* 0x000fc2000001080b */
[C-C-:B------:R-:W-:Y:S01]  /*124e0*/  FFMA.FTZ R125, R2.reuse, R125, -R11.reuse ;  /* 0x0000007d027d7223 */ /* 0x140fe2000001080b */
[----:B------:R-:W-:Y:S01]  /*124f0*/  FMNMX.FTZ R3, R127, R3, !PT ;  /* 0x000000037f037209 */ /* 0x000fe20007810000 */
[----:B------:R-:W-:Y:S01]  /*12500*/  MUFU.EX2 R120, R120 ;  /* 0x0000007800787308 */ /* 0x000fe20000000800 */
[----:B------:R-:W-:-:S01]  /*12510*/  FFMA.FTZ R128, R2, R128, -R11 ;  /* 0x0000008002807223 */ /* 0x000fc2000001080b */
        /* <DEDUP_REMOVED lines=55> */
[----:B------:R-:W-:-:S02]  /*12890*/  FFMA.FTZ R11, R2, R69, -R11 ;  /* 0x00000045020b7223 */ /* 0x000fc4000001080b */
        /* <DEDUP_REMOVED lines=33> */
[----:B------:R-:W0:Y:S04]  /*12ab0*/  SHFL.BFLY PT, R10, R3, 0x2, 0x1f ;  /* 0x0c401f00030a7f89 */ /* 0x000e2800000e0000 */
[----:B------:R-:W-:Y:S08]  /*12ac0*/  MUFU.EX2 R93, R93 ;  /* 0x0000005d005d7308 */ /* 0x000ff00000000800 */
[----:B------:R-:W-:Y:S08]  /*12ad0*/  MUFU.EX2 R96, R96 ;  /* 0x0000006000607308 */ /* 0x000ff00000000800 */
[----:B------:R-:W-:Y:S01]  /*12ae0*/  MUFU.EX2 R97, R97 ;  /* 0x0000006100617308 */ /* 0x000fe20000000800 */
[----:B0-----:R-:W-:-:S07]  /*12af0*/  FMNMX.FTZ R3, R3, R10, !PT ;  /* 0x0000000a03037209 */ /* 0x001fce0007810000 */
[----:B------:R-:W-:Y:S01]  /*12b00*/  MUFU.EX2 R100, R100 ;  /* 0x0000006400647308 */ /* 0x000fe20000000800 */
[----:B------:R-:W0:Y:S07]  /*12b10*/  SHFL.BFLY PT, R10, R3, 0x1, 0x1f ;  /* 0x0c201f00030a7f89 */ /* 0x000e2e00000e0000 */
[----:B------:R-:W-:Y:S08]  /*12b20*/  MUFU.EX2 R101, R101 ;  /* 0x0000006500657308 */ /* 0x000ff00000000800 */
[----:B------:R-:W-:Y:S08]  /*12b30*/  MUFU.EX2 R72, R72 ;  /* 0x0000004800487308 */ /* 0x000ff00000000800 */
[----:B------:R-:W-:Y:S01]  /*12b40*/  MUFU.EX2 R73, R73 ;  /* 0x0000004900497308 */ /* 0x000fe20000000800 */
[----:B0-----:R-:W-:Y:S01]  /*12b50*/  FMNMX.FTZ R3, R3, R10, !PT ;  /* 0x0000000a03037209 */ /* 0x001fe20007810000 */
[----:B------:R-:W-:-:S04]  /*12b60*/  FADD.FTZ R10, -R8, R12 ;  /* 0x0000000c080a7221 */ /* 0x000fc80000010100 */
[----:B------:R-:W-:Y:S01]  /*12b70*/  FMUL.FTZ R10, R2, R10 ;  /* 0x0000000a020a7220 */ /* 0x000fe20000410000 */
[----:B------:R-:W-:-:S01]  /*12b80*/  FADD.FTZ R9, -R3, R9 ;  /* 0x0000000903097221 */ /* 0x000fc20000010100 */
[C---:B------:R-:W-:Y:S01]  /*12b90*/  FFMA.FTZ R15, R2.reuse, R3, -8 ;  /* 0xc1000000020f7423 */ /* 0x040fe20000010003 */
[----:B------:R-:W-:Y:S02]  /*12ba0*/  MUFU.EX2 R76, R76 ;  /* 0x0000004c004c7308 */ /* 0x000fe40000000800 */
[C---:B------:R-:W-:Y:S01]  /*12bb0*/  FMUL.FTZ R9, R2.reuse, R9 ;  /* 0x0000000902097220 */ /* 0x040fe20000410000 */
[C-C-:B------:R-:W-:Y:S01]  /*12bc0*/  FFMA.FTZ R122, R2.reuse, R122, -R15.reuse ;  /* 0x0000007a027a7223 */ /* 0x140fe2000001080f */
[----:B------:R-:W-:-:S01]  /*12bd0*/  FFMA.FTZ R123, R2, R123, -R15 ;  /* 0x0000007b027b7223 */ /* 0x000fc2000001080f */
[C-C-:B------:R-:W-:Y:S01]  /*12be0*/  FFMA.FTZ R126, R2.reuse, R126, -R15.reuse ;  /* 0x0000007e027e7223 */ /* 0x140fe2000001080f */
[----:B------:R-:W-:-:S01]  /*12bf0*/  FFMA.FTZ R127, R2, R127, -R15 ;  /* 0x0000007f027f7223 */ /* 0x000fc2000001080f */
[C-C-:B------:R-:W-:Y:S01]  /*12c00*/  FFMA.FTZ R130, R2.reuse, R130, -R15.reuse ;  /* 0x0000008202827223 */ /* 0x140fe2000001080f */
[----:B------:R-:W2:Y:S01]  /*12c10*/  MUFU.EX2 R10, R10 ;  /* 0x0000000a000a7308 */ /* 0x000ea20000000800 */
[----:B------:R-:W-:-:S01]  /*12c20*/  FFMA.FTZ R131, R2, R131, -R15 ;  /* 0x0000008302837223 */ /* 0x000fc2000001080f */
[C-C-:B------:R-:W-:Y:S01]  /*12c30*/  FFMA.FTZ R134, R2.reuse, R134, -R15.reuse ;  /* 0x0000008602867223 */ /* 0x140fe2000001080f */
        /* <DEDUP_REMOVED lines=9> */
[C-C-:B------:R-:W-:Y:S01]  /*12cd0*/  FFMA.FTZ R119, R2.reuse, R119, -R15.reuse ;  /* 0x0000007702777223 */ /* 0x140fe2000001080f */
[----:B------:R-:W-:-:S01]  /*12ce0*/  FFMA.FTZ R90, R2, R90, -R15 ;  /* 0x0000005a025a7223 */ /* 0x000fc2000001080f */
[C-C-:B------:R-:W-:Y:S01]  /*12cf0*/  FFMA.FTZ R91, R2.reuse, R91, -R15.reuse ;  /* 0x0000005b025b7223 */ /* 0x140fe2000001080f */
[----:B------:R-:W-:-:S01]  /*12d00*/  FFMA.FTZ R94, R2, R94, -R15 ;  /* 0x0000005e025e7223 */ /* 0x000fc2000001080f */
[----:B------:R-:W0:Y:S01]  /*12d10*/  MUFU.EX2 R122, R122 ;  /* 0x0000007a007a7308 */ /* 0x000e220000000800 */
[----:B--2---:R-:W-:-:S01]  /*12d20*/  FFMA.FTZ R12, R10, R14, R120 ;  /* 0x0000000e0a0c7223 */ /* 0x004fc20000010078 */
        /* <DEDUP_REMOVED lines=16> */
[----:B0-----:R-:W-:Y:S01]  /*12e30*/  FFMA.FTZ R21, R9, R21, R122 ;  /* 0x0000001509157223 */ /* 0x001fe2000001007a */
[----:B------:R-:W-:-:S01]  /*12e40*/  FFMA.FTZ R83, R2, R83, -R15 ;  /* 0x0000005302537223 */ /* 0x000fc2000001080f */
[----:B------:R-:W-:Y:S01]  /*12e50*/  FFMA.FTZ R86, R2, R86, -R15 ;  /* 0x0000005602567223 */ /* 0x000fe2000001080f */
[----:B------:R-:W-:-:S01]  /*12e60*/  FADD.FTZ R12, R129, R12 ;  /* 0x0000000c810c7221 */ /* 0x000fc20000010000 */
[C-C-:B------:R-:W-:Y:S01]  /*12e70*/  FFMA.FTZ R87, R2.reuse, R87, -R15.reuse ;  /* 0x0000005702577223 */ /* 0x140fe2000001080f */
[----:B------:R-:W-:-:S01]  /*12e80*/  FFMA.FTZ R58, R2, R58, -R15 ;  /* 0x0000003a023a7223 */ /* 0x000fc2000001080f */
[----:B------:R-:W0:Y:S01]  /*12e90*/  MUFU.EX2 R127, R127 ;  /* 0x0000007f007f7308 */ /* 0x000e220000000800 */
[----:B------:R-:W-:-:S01]  /*12ea0*/  FADD.FTZ R12, R132, R12 ;  /* 0x0000000c840c7221 */ /* 0x000fc20000010000 */
[----:B-1----:R-:W-:Y:S01]  /*12eb0*/  FADD.FTZ R14, R123, R21 ;  /* 0x000000157b0e7221 */ /* 0x002fe20000010000 */
[----:B------:R-:W-:-:S01]  /*12ec0*/  FFMA.FTZ R59, R2, R59, -R15 ;  /* 0x0000003b023b7223 */ /* 0x000fc2000001080f */
[----:B------:R-:W-:Y:S01]  /*12ed0*/  FFMA.FTZ R62, R2, R62, -R15 ;  /* 0x0000003e023e7223 */ /* 0x000fe2000001080f */
[----:B------:R-:W-:-:S01]  /*12ee0*/  FADD.FTZ R12, R133, R12 ;  /* 0x0000000c850c7221 */ /* 0x000fc20000010000 */
[C-C-:B------:R-:W-:Y:S01]  /*12ef0*/  FFMA.FTZ R63, R2.reuse, R63, -R15.reuse ;  /* 0x0000003f023f7223 */ /* 0x140fe2000001080f */
[----:B------:R-:W-:-:S01]  /*12f00*/  FFMA.FTZ R66, R2, R66, -R15 ;  /* 0x0000004202427223 */ /* 0x000fc2000001080f */
[----:B------:R-:W1:Y:S01]  /*12f10*/  MUFU.EX2 R130, R130 ;  /* 0x0000008200827308 */ /* 0x000e620000000800 */
[----:B------:R-:W-:-:S01]  /*12f20*/  FADD.FTZ R12, R104, R12 ;  /* 0x0000000c680c7221 */ /* 0x000fc20000010000 */
[----:B--2---:R-:W-:Y:S01]  /*12f30*/  FADD.FTZ R14, R126, R14 ;  /* 0x0000000e7e0e7221 */ /* 0x004fe20000010000 */
[----:B------:R-:W-:-:S01]  /*12f40*/  FFMA.FTZ R67, R2, R67, -R15 ;  /* 0x0000004302437223 */ /* 0x000fc2000001080f */
[----:B------:R-:W-:Y:S01]  /*12f50*/  FFMA.FTZ R70, R2, R70, -R15 ;  /* 0x0000004602467223 */ /* 0x000fe2000001080f */
[----:B------:R-:W-:-:S01]  /*12f60*/  FADD.FTZ R12, R105, R12 ;  /* 0x0000000c690c7221 */ /* 0x000fc20000010000 */
[----:B------:R-:W-:-:S02]  /*12f70*/  FFMA.FTZ R15, R2, R71, -R15 ;  /* 0x00000047020f7223 */ /* 0x000fc4000001080f */
        /* <DEDUP_REMOVED lines=102> */
[----:B0-----:R-:W-:-:S05]  /*135e0*/  FADD.FTZ R12, R11, R12 ;  /* 0x0000000c0b0c7221 */ /* 0x001fca0000010000 */
[----:B------:R0:W-:Y:S02]  /*135f0*/  STL [R1], R12 ;  /* 0x0000000c01007387 */ /* 0x0001e40000100800 */
[----:B------:R-:W3:Y:S01]  /*13600*/  MUFU.EX2 R63, R63 ;  /* 0x0000003f003f7308 */ /* 0x000ee20000000800 */
[----:B-1----:R-:W-:-:S07]  /*13610*/  FADD.FTZ R14, R59, R14 ;  /* 0x0000000e3b0e7221 */ /* 0x002fce0000010000 */
[----:B------:R-:W1:Y:S01]  /*13620*/  MUFU.EX2 R66, R66 ;  /* 0x0000004200427308 */ /* 0x000e620000000800 */
[----:B--2---:R-:W-:-:S07]  /*13630*/  FADD.FTZ R14, R62, R14 ;  /* 0x0000000e3e0e7221 */ /* 0x004fce0000010000 */
[----:B------:R-:W2:Y:S01]  /*13640*/  MUFU.EX2 R67, R67 ;  /* 0x0000004300437308 */ /* 0x000ea20000000800 */
[----:B---3--:R-:W-:-:S07]  /*13650*/  FADD.FTZ R14, R63, R14 ;  /* 0x0000000e3f0e7221 */ /* 0x008fce0000010000 */
[----:B------:R-:W3:Y:S01]  /*13660*/  MUFU.EX2 R70, R70 ;  /* 0x0000004600467308 */ /* 0x000ee20000000800 */
[----:B-1----:R-:W-:-:S07]  /*13670*/  FADD.FTZ R14, R66, R14 ;  /* 0x0000000e420e7221 */ /* 0x002fce0000010000 */
[----:B------:R-:W1:Y:S01]  /*13680*/  MUFU.EX2 R15, R15 ;  /* 0x0000000f000f7308 */ /* 0x000e620000000800 */
[----:B--2---:R-:W-:-:S04]  /*13690*/  FADD.FTZ R14, R67, R14 ;  /* 0x0000000e430e7221 */ /* 0x004fc80000010000 */
[----:B---3--:R-:W-:-:S04]  /*136a0*/  FADD.FTZ R14, R70, R14 ;  /* 0x0000000e460e7221 */ /* 0x008fc80000010000 */
[----:B-1----:R-:W-:Y:S01]  /*136b0*/  FADD.FTZ R21, R15, R14 ;  /* 0x0000000e0f157221 */ /* 0x002fe20000010000 */
[----:B0-----:R-:W-:Y:S06]  /*136c0*/  @!P0 BRA `(.L_x_1511) ;  /* 0x0000000000048947 */ /* 0x001fec0003800000 */
[----:B------:R-:W-:Y:S01]  /*136d0*/  BPT.TRAP 0x1 ;  /* 0x000000040000795c */ /* 0x000fe20000300000 */
.L_x_1511:
[----:B------:R-:W2:Y:S01]  /*136e0*/  LDL R12, [R1+0x30] ;  /* 0x00003000010c7983 */ /* 0x000ea20000100800 */
[-C--:B------:R-:W-:Y:S01]  /*136f0*/  FMUL.FTZ R24, R24, R10.reuse ;  /* 0x0000000a18187220 */ /* 0x080fe20000410000 */
[----:B------:R-:W-:Y:S01]  /*13700*/  FMUL.FTZ R14, R25, R10 ;  /* 0x0000000a190e7220 */ /* 0x000fe20000410000 */
[----:B------:R-:W-:Y:S02]  /*13710*/  F2FP.SATFINITE.E4M3.F32.PACK_AB_MERGE_C R124, R125, R124, RZ ;  /* 0x0000007c7d7c723e */ /* 0x000fe400048070ff */
[----:B------:R-:W-:Y:S01]  /*13720*/  F2FP.SATFINITE.E4M3.F32.PACK_AB_MERGE_C R126, R127, R126, RZ ;  /* 0x0000007e7f7e723e */ /* 0x000fe200048070ff */
[----:B------:R1:W-:Y:S01]  /*13730*/  STL [R1+0x18], R24 ;  /* 0x0000181801007387 */ /* 0x0003e20000100800 */
[----:B------:R-:W-:Y:S02]  /*13740*/  F2FP.SATFINITE.E4M3.F32.PACK_AB_MERGE_C R132, R133, R132, RZ ;  /* 0x000000848584723e */ /* 0x000fe400048070ff */
[----:B------:R-:W-:Y:S01]  /*13750*/  F2FP.SATFINITE.E4M3.F32.PACK_AB_MERGE_C R134, R135, R134, RZ ;  /* 0x000000868786723e */ /* 0x000fe200048070ff */
[----:B------:R1:W-:Y:S01]  /*13760*/  STL [R1+0x1c], R14 ;  /* 0x00001c0e01007387 */ /* 0x0003e20000100800 */
[----:B------:R-:W-:Y:S01]  /*13770*/  VIADD R13, R13, 0x13260 ;  /* 0x000132600d0d7836 */ /* 0x000fe20000000000 */
[----:B------:R-:W-:-:S02]  /*13780*/  F2FP.SATFINITE.E4M3.F32.PACK_AB_MERGE_C R108, R109, R108, RZ ;  /* 0x0000006c6d6c723e */ /* 0x000fc400048070ff */
[----:B------:R-:W-:Y:S02]  /*13790*/  F2FP.SATFINITE.E4M3.F32.PACK_AB_MERGE_C R110, R111, R110, RZ ;  /* 0x0000006e6f6e723e */ /* 0x000fe400048070ff */
[----:B------:R-:W-:Y:S02]  /*137a0*/  PRMT R13, R20, 0x654, R13 ;  /* 0x00000654140d7816 */ /* 0x000fe4000000000d */
[----:B------:R-:W-:Y:S02]  /*137b0*/  F2FP.SATFINITE.E4M3.F32.PACK_AB_MERGE_C R116, R117, R116, RZ ;  /* 0x000000747574723e */ /* 0x000fe400048070ff */
[----:B------:R-:W-:Y:S01]  /*137c0*/  F2FP.SATFINITE.E4M3.F32.PACK_AB_MERGE_C R118, R119, R118, RZ ;  /* 0x000000767776723e */ /* 0x000fe200048070ff */
[----:B------:R0:W-:Y:S01]  /*137d0*/  SYNCS.ARRIVE.TRANS64.RED.A1T0 RZ, [R13+URZ], RZ ;  /* 0x000000ff0dff79a7 */ /* 0x0001e2000810043f */
        /* <DEDUP_REMOVED lines=45> */
[----:B0-----:R-:W-:Y:S01]  /*13ab0*/  IMAD.MOV.U32 R13, RZ, RZ, R156 ;  /* 0x000000ffff0d7224 */ /* 0x001fe200078e009c */
        /* <DEDUP_REMOVED lines=19> */
[C---:B--2---:R-:W-:Y:S01]  /*13bf0*/  ISETP.GT.AND P1, PT, R0.reuse, R12, PT ;  /* 0x0000000c0000720c */ /* 0x044fe20003f24270 */
[----:B------:R-:W-:Y:S02]  /*13c00*/  VIADD R0, R0, 0xffffffff ;  /* 0xffffffff00007836 */ /* 0x000fe40000000000 */
[----:B------:R-:W-:-:S10]  /*13c10*/  IMAD.MOV.U32 R12, RZ, RZ, R8 ;  /* 0x000000ffff0c7224 */ /* 0x000fd400078e0008 */
[----:B-1----:R-:W-:Y:S05]  /*13c20*/  @P1 BRA `(.L_x_1512) ;  /* 0xffffffd800c01947 */ /* 0x002fea000383ffff */
[----:B------:R-:W-:Y:S05]  /*13c30*/  BSYNC B1 ;  /* 0x0000000000017941 */ /* 0x000fea0003800000 */
.L_x_1499:
[----:B------:R-:W-:Y:S05]  /*13c40*/  BSYNC B0 ;  /* 0x0000000000007941 */ /* 0x000fea0003800000 */
.L_x_1498:
[----:B------:R-:W2:Y:S01]  /*13c50*/  LDL R9, [R1+0x48] ;  /* 0x0000480001097983 */ /* 0x000ea20000100800 */
[----:B------:R-:W-:Y:S01]  /*13c60*/  BSSY B1, `(.L_x_1513) ;  /* 0x0000439000017945 */ /* 0x000fe20003800000 */
[----:B--2---:R-:W-:-:S13]  /*13c70*/  ISETP.GE.AND P1, PT, R0, R9, PT ;  /* 0x000000090000720c */ /* 0x004fda0003f26270 */
[----:B------:R-:W-:Y:S05]  /*13c80*/  @!P1 BRA `(.L_x_1514) ;  /* 0x0000004000d89947 */ /* 0x000fea0003800000 */
[----:B0-----:R0:W5:Y:S04]  /*13c90*/  LDL.LU R24, [R1+0x18] ;  /* 0x0000180001187983 */ /* 0x0011680000300800 */
[----:B------:R0:W5:Y:S01]  /*13ca0*/  LDL.LU R25, [R1+0x1c] ;  /* 0x00001c0001197983 */ /* 0x0001620000300800 */
[----:B------:R-:W-:Y:S01]  /*13cb0*/  BSSY B0, `(.L_x_1515) ;  /* 0x000042d000007945 */ /* 0x000fe20003800000 */
.L_x_1536:
[----:B------:R-:W-:-:S05]  /*13cc0*/  VIADD R15, R23, 0x1 ;  /* 0x00000001170f7836 */ /* 0x000fca0000000000 */
[----:B------:R-:W-:-:S04]  /*13cd0*/  ISETP.NE.AND P1, PT, R15, 0x2, PT ;  /* 0x000000020f00780c */ /* 0x000fc80003f25270 */
[----:B------:R-:W-:Y:S02]  /*13ce0*/  SEL R9, RZ, 0x1, P1 ;  /* 0x00000001ff097807 */ /* 0x000fe40000800000 */
[----:B------:R-:W-:Y:S02]  /*13cf0*/  SEL R15, R15, RZ, P1 ;  /* 0x000000ff0f0f7207 */ /* 0x000fe40000800000 */
[----:B------:R-:W-:Y:S01]  /*13d00*/  LOP3.LUT R14, R156, R9, RZ, 0x3c, !PT ;  /* 0x000000099c0e7212 */ /* 0x000fe200078e3cff */
[----:B------:R-:W-:Y:S06]  /*13d10*/  @!P0 BRA `(.L_x_1516) ;  /* 0x0000000000048947 */ /* 0x000fec0003800000 */
[----:B------:R-:W-:Y:S01]  /*13d20*/  BPT.TRAP 0x1 ;  /* 0x000000040000795c */ /* 0x000fe20000300000 */
.L_x_1516:
[----:B------:R-:W-:Y:S01]  /*13d30*/  IMAD R9, R15, 0x8, R22 ;  /* 0x000000080f097824 */ /* 0x000fe200078e0216 */
[----:B------:R-:W-:-:S04]  /*13d40*/  SHF.L.U32 R10, R14, 0x1f, RZ ;  /* 0x0000001f0e0a7819 */ /* 0x000fc800000006ff */
[----:B------:R1:W2:Y:S01]  /*13d50*/  SYNCS.PHASECHK.TRANS64.TRYWAIT P1, [R9+URZ+0x13230], R10 ;  /* 0x0132300a090075a7 */ /* 0x0002a2000802017f */
[----:B------:R-:W-:Y:S05]  /*13d60*/  @!P0 BRA `(.L_x_1517) ;  /* 0x0000000000048947 */ /* 0x000fea0003800000 */
[----:B------:R-:W-:Y:S01]  /*13d70*/  BPT.TRAP 0x1 ;  /* 0x000000040000795c */ /* 0x000fe20000300000 */
.L_x_1517:
[----:B------:R-:W3:Y:S01]  /*13d80*/  LDL R11, [R1+0x38] ;  /* 0x00003800010b7983 */ /* 0x000ee20000100800 */
[----:B------:R-:W-:Y:S01]  /*13d90*/  BSSY B2, `(.L_x_1518) ;  /* 0x0000007000027945 */ /* 0x000fe20003800000 */
[----:B---3--:R-:W-:-:S04]  /*13da0*/  IMAD R20, R15, 0x280, R11 ;  /* 0x000002800f147824 */ /* 0x008fc800078e020b */
[C---:B------:R-:W-:Y:S02]  /*13db0*/  VIADD R12, R20.reuse, 0x80 ;  /* 0x00000080140c7836 */ /* 0x040fe40000000000 */
[----:B------:R-:W-:Y:S01]  /*13dc0*/  VIADD R56, R20, 0x100 ;  /* 0x0000010014387836 */ /* 0x000fe20000000000 */
[----:B--2---:R-:W-:Y:S06]  /*13dd0*/  @P1 BRA `(.L_x_1519) ;  /* 0x0000000000081947 */ /* 0x004fec0003800000 */
[----:B------:R-:W2:Y:S02]  /*13de0*/  SYNCS.PHASECHK.TRANS64.TRYWAIT P1, [R9+URZ+0x13230], R10 ;  /* 0x0132300a090075a7 */ /* 0x000ea4000802017f */
[----:B--2---:R-:W-:Y:S05]  /*13df0*/  @!P1 BRA `(.L_x_1520) ;  /* 0x00000108005c9947 */ /* 0x004fea0003800000 */
.L_x_1519:
[----:B------:R-:W-:Y:S05]  /*13e00*/  BSYNC B2 ;  /* 0x0000000000027941 */ /* 0x000fea0003800000 */
.L_x_1518:
[----:B-12---:R-:W-:Y:S01]  /*13e10*/  IMAD.MOV.U32 R10, RZ, RZ, R20 ;  /* 0x000000ffff0a7224 */ /* 0x006fe200078e0014 */
        /* <DEDUP_REMOVED lines=86> */
.L_x_1521:
[----:B------:R-:W-:Y:S01]  /*14380*/  SHF.L.U32 R10, R156, 0x1f, RZ ;  /* 0x0000001f9c0a7819 */ /* 0x000fe200000006ff */
[----:B------:R-:W-:-:S04]  /*14390*/  IMAD R20, R23, 0x8, R22 ;  /* 0x0000000817147824 */ /* 0x000fc800078e0216 */
[----:B------:R1:W2:Y:S01]  /*143a0*/  SYNCS.PHASECHK.TRANS64.TRYWAIT P1, [R20+URZ+0x13250], R10 ;  /* 0x0132500a140075a7 */ /* 0x0002a2000802017f */
[----:B------:R-:W-:Y:S05]  /*143b0*/  @!P0 BRA `(.L_x_1522) ;  /* 0x0000000000048947 */ /* 0x000fea0003800000 */
[----:B------:R-:W-:Y:S01]  /*143c0*/  BPT.TRAP 0x1 ;  /* 0x000000040000795c */ /* 0x000fe20000300000 */
.L_x_1522:
[----:B------:R-:W-:Y:S04]  /*143d0*/  BSSY B2, `(.L_x_1523) ;  /* 0x0000004000027945 */ /* 0x000fe80003800000 */
[----:B--2---:R-:W-:Y:S05]  /*143e0*/  @P1 BRA `(.L_x_1524) ;  /* 0x0000000000081947 */ /* 0x004fea0003800000 */
[----:B------:R-:W2:Y:S02]  /*143f0*/  SYNCS.PHASECHK.TRANS64.TRYWAIT P1, [R20+URZ+0x13250], R10 ;  /* 0x0132500a140075a7 */ /* 0x000ea4000802017f */
[----:B--2---:R-:W-:Y:S05]  /*14400*/  @!P1 BRA `(.L_x_1525) ;  /* 0x0000010000ec9947 */ /* 0x004fea0003800000 */
.L_x_1524:
[----:B------:R-:W-:Y:S05]  /*14410*/  BSYNC B2 ;  /* 0x0000000000027941 */ /* 0x000fea0003800000 */
.L_x_1523:
[----:B-12---:R-:W-:Y:S01]  /*14420*/  VIADD R10, R22, 0x1000 ;  /* 0x00001000160a7836 */ /* 0x006fe20000000000 */
[----:B-----5:R-:W-:Y:S01]  /*14430*/  WARPGROUP.ARRIVE ;  /* 0x00000000000079c5 */ /* 0x020fe20000000000 */
        /* <DEDUP_REMOVED lines=39> */
.L_x_1526:
[----:B------:R-:W2:Y:S01]  /*146b0*/  LDL R13, [R1+0x34] ;  /* 0x00003400010d7983 */ /* 0x000ea20000100800 */
[----:B------:R-:W1:Y:S03]  /*146c0*/  LDC R10, c[0x0][0x448] ;  /* 0x00011200ff0a7b82 */ /* 0x000e660000000800 */
[----:B------:R-:W2:Y:S04]  /*146d0*/  LDL R12, [R1+0x44] ;  /* 0x00004400010c7983 */ /* 0x000ea80000100800 */
[----:B------:R-:W3:Y:S01]  /*146e0*/  LDL R141, [R1+0x14] ;  /* 0x00001400018d7983 */ /* 0x000ee20000100800 */
[----:B------:R-:W4:Y:S03]  /*146f0*/  LDC R144, c[0x0][0x9e4] ;  /* 0x00027900ff907b82 */ /* 0x000f260000000800 */
[----:B------:R-:W5:Y:S04]  /*14700*/  LDL R136, [R1+0x28] ;  /* 0x0000280001887983 */ /* 0x000f680000100800 */
[----:B------:R-:W5:Y:S04]  /*14710*/  LDL R143, [R1+0xc] ;  /* 0x00000c00018f7983 */ /* 0x000f680000100800 */
[----:B------:R-:W5:Y:S01]  /*14720*/  LDL R142, [R1+0x4] ;  /* 0x00000400018e7983 */ /* 0x000f620000100800 */
[----:B-1----:R-:W-:-:S13]  /*14730*/  ISETP.NE.AND P1, PT, R10, 0x1, PT ;  /* 0x000000010a00780c */ /* 0x002fda0003f25270 */
[----:B------:R-:W1:Y:S08]  /*14740*/  @P1 LDC R11, c[0x0][0x44c] ;  /* 0x00011300ff0b1b82 */ /* 0x000e700000000800 */
[----:B------:R-:W0:Y:S01]  /*14750*/  @P1 LDC R10, c[0x0][0x450] ;  /* 0x00011400ff0a1b82 */ /* 0x000e220000000800 */
[----:B------:R-:W-:Y:S01]  /*14760*/  VIADD R9, R9, 0x13240 ;  /* 0x0001324009097836 */ /* 0x000fe20000000000 */
[----:B------:R-:W-:Y:S01]  /*14770*/  ULOP3.LUT UR4, URZ, UR42, URZ, 0x33, !UPT ;  /* 0x0000002a3f047292 */ /* 0x000fe2000f8e333f */
[----:B--2---:R-:W-:-:S04]  /*14780*/  IMAD.IADD R12, R12, 0x1, R13 ;  /* 0x000000010c0c7824 */ /* 0x004fc800078e020d */
[----:B-1----:R-:W-:-:S05]  /*14790*/  @P1 IMAD.HI.U32 R11, R12, R11, RZ ;  /* 0x0000000b0c0b1227 */ /* 0x002fca00078e00ff */
[----:B0-----:R-:W-:Y:S02]  /*147a0*/  @P1 SHF.R.U32.HI R12, RZ, R10, R11 ;  /* 0x0000000aff0c1219 */ /* 0x001fe4000001160b */
[----:B---3--:R-:W-:-:S03]  /*147b0*/  PRMT R9, R141, 0x654, R9 ;  /* 0x000006548d097816 */ /* 0x008fc60000000009 */
[----:B------:R-:W0:Y:S01]  /*147c0*/  SHFL.IDX PT, R139, R12, RZ, 0x1c1f ;  /* 0x001c1fff0c8b7589 */ /* 0x000e2200000e0000 */
[----:B------:R1:W-:Y:S01]  /*147d0*/  SYNCS.ARRIVE.TRANS64.RED.A1T0 RZ, [R9+URZ], RZ ;  /* 0x000000ff09ff79a7 */ /* 0x0003e2000810043f */
[----:B----4-:R-:W-:Y:S01]  /*147e0*/  ISETP.GE.AND P1, PT, R144, 0x1, PT ;  /* 0x000000019000780c */ /* 0x010fe20003f26270 */
[----:B-1----:R-:W-:-:S05]  /*147f0*/  IMAD R9, R0, -0xa0, RZ ;  /* 0xffffff6000097824 */ /* 0x002fca00078e02ff */
[----:B-----5:R-:W-:-:S04]  /*14800*/  IADD3 R23, -R136, 0x1, R9 ;  /* 0x0000000188177810 */ /* 0x020fc80007ffe109 */
[----:B------:R-:W-:-:S05]  /*14810*/  IADD3 R23, -R142, R23, R143 ;  /* 0x000000178e177210 */ /* 0x000fca0007ffe18f */
[C---:B------:R-:W-:Y:S02]  /*14820*/  VIADD R13, R23.reuse, UR39 ;  /* 0x00000027170d7c36 */ /* 0x040fe40008000000 */
        /* <DEDUP_REMOVED lines=17> */
.L_x_1529:
[----:B------:R-:W-:-:S05]  /*14940*/  IMAD.U32 R140, RZ, RZ, UR36 ;  /* 0x00000024ff8c7e24 */ /* 0x000fca000f8e00ff */
[----:B------:R-:W-:-:S13]  /*14950*/  ISETP.NE.AND P1, PT, R140, 0x1, PT ;  /* 0x000000018c00780c */ /* 0x000fda0003f25270 */
[----:B------:R-:W0:Y:S02]  /*14960*/  @P1 LDC.64 R10, c[0x0][0x9e8] ;  /* 0x00027a00ff0a1b82 */ /* 0x000e240000000a00 */
[----:B0-----:R-:W-:-:S05]  /*14970*/  @P1 IMAD.HI.U32 R10, R139, R10, RZ ;  /* 0x0000000a8b0a1227 */ /* 0x001fca00078e00ff */
[----:B------:R-:W-:-:S07]  /*14980*/  @P1 SHF.R.U32.HI R139, RZ, R11, R10 ;  /* 0x0000000bff8b1219 */ /* 0x000fce000001160a */
.L_x_1530:
[----:B------:R-:W-:Y:S05]  /*14990*/  BSYNC B2 ;  /* 0x0000000000027941 */ /* 0x000fea0003800000 */
.L_x_1528:
[----:B------:R-:W-:-:S05]  /*149a0*/  IMAD R139, R139, R140, R136 ;  /* 0x0000008c8b8b7224 */ /* 0x000fca00078e0288 */
[----:B------:R-:W-:Y:S02]  /*149b0*/  VIMNMX R138, R138, R139, !PT ;  /* 0x0000008b8a8a7248 */ /* 0x000fe40007fe0100 */
[----:B------:R-:W-:-:S07]  /*149c0*/  VIADDMNMX R137, R139, R140, R137, PT ;  /* 0x0000008c8b897246 */ /* 0x000fce0003800189 */
.L_x_1527:
[C---:B------:R-:W-:Y:S02]  /*149d0*/  ISETP.GE.AND P2, PT, R9.reuse, 0x2, PT ;  /* 0x000000020900780c */ /* 0x040fe40003f46270 */
[C---:B------:R-:W-:Y:S02]  /*149e0*/  ISETP.GE.AND P1, PT, R9.reuse, 0x9, PT ;  /* 0x000000090900780c */ /* 0x040fe40003f26270 */
[----:B------:R-:W-:Y:S02]  /*149f0*/  LOP3.LUT R16, R16, 0xefffffff, RZ, 0xc0, !PT ;  /* 0xefffffff10107812 */ /* 0x000fe400078ec0ff */
[----:B------:R-:W-:Y:S02]  /*14a00*/  ISETP.GE.AND P3, PT, R9, 0xa, PT ;  /* 0x0000000a0900780c */ /* 0x000fe40003f66270 */
[----:B------:R-:W-:-:S05]  /*14a10*/  LOP3.LUT R17, R17, 0xfffffffe, RZ, 0xc0, !PT ;  /* 0xfffffffe11117812 */ /* 0x000fca00078ec0ff */
[----:B------:R-:W-:Y:S02]  /*14a20*/  @P2 LOP3.LUT R16, R16, 0x10000000, RZ, 0xfc, !PT ;  /* 0x1000000010102812 */ /* 0x000fe400078efcff */
[----:B------:R-:W-:Y:S02]  /*14a30*/  ISETP.GT.AND P2, PT, R138, 0x1, !P2 ;  /* 0x000000018a00780c */ /* 0x000fe40005744270 */
[----:B------:R-:W-:Y:S02]  /*14a40*/  LOP3.LUT R16, R16, 0xdfffffff, RZ, 0xc0, !PT ;  /* 0xdfffffff10107812 */ /* 0x000fe400078ec0ff */
[----:B------:R-:W-:Y:S02]  /*14a50*/  ISETP.LT.OR P2, PT, R137, 0x2, P2 ;  /* 0x000000028900780c */ /* 0x000fe40001741670 */
[----:B------:R-:W-:Y:S02]  /*14a60*/  @P1 LOP3.LUT R16, R16, 0x20000000, RZ, 0xfc, !PT ;  /* 0x2000000010101812 */ /* 0x000fe400078efcff */
[----:B------:R-:W-:-:S02]  /*14a70*/  ISETP.GT.AND P1, PT, R138, 0x8, !P1 ;  /* 0x000000088a00780c */ /* 0x000fc40004f24270 */
[----:B------:R-:W-:Y:S02]  /*14a80*/  FSEL R121, R121, -INF , !P2 ;  /* 0xff80000079797808 */ /* 0x000fe40005000000 */
[----:B------:R-:W-:Y:S02]  /*14a90*/  ISETP.LT.OR P1, PT, R137, 0x9, P1 ;  /* 0x000000098900780c */ /* 0x000fe40000f21670 */
        /* <DEDUP_REMOVED lines=218> */
[----:B------:R-:W-:Y:S01]  /*15840*/  ISETP.GE.AND P6, PT, R144, 0x1, PT ;  /* 0x000000019000780c */ /* 0x000fe20003fc6270 */
[--C-:B0-----:R-:W-:Y:S02]  /*15850*/  IMAD.IADD R13, R13, 0x1, R9.reuse ;  /* 0x000000010d0d7824 */ /* 0x101fe400078e0209 */
[----:B------:R-:W-:-:S10]  /*15860*/  IMAD.IADD R23, R23, 0x1, R9 ;  /* 0x0000000117177824 */ /* 0x000fd400078e0209 */
        /* <DEDUP_REMOVED lines=13> */
.L_x_1533:
[----:B------:R-:W-:-:S05]  /*15940*/  IMAD.U32 R12, RZ, RZ, UR36 ;  /* 0x00000024ff0c7e24 */ /* 0x000fca000f8e00ff */
[----:B------:R-:W-:-:S13]  /*15950*/  ISETP.NE.AND P6, PT, R12, 0x1, PT ;  /* 0x000000010c00780c */ /* 0x000fda0003fc5270 */
[----:B------:R-:W0:Y:S02]  /*15960*/  @P6 LDC.64 R10, c[0x0][0x9e8] ;  /* 0x00027a00ff0a6b82 */ /* 0x000e240000000a00 */
[----:B0-----:R-:W-:-:S05]  /*15970*/  @P6 IMAD.HI.U32 R10, R9, R10, RZ ;  /* 0x0000000a090a6227 */ /* 0x001fca00078e00ff */
[----:B------:R-:W-:-:S07]  /*15980*/  @P6 SHF.R.U32.HI R9, RZ, R11, R10 ;  /* 0x0000000bff096219 */ /* 0x000fce000001160a */
.L_x_1534:
[----:B------:R-:W-:Y:S05]  /*15990*/  BSYNC B2 ;  /* 0x0000000000027941 */ /* 0x000fea0003800000 */
.L_x_1532:
[----:B------:R-:W-:-:S05]  /*159a0*/  IMAD R9, R9, R12, R136 ;  /* 0x0000000c09097224 */ /* 0x000fca00078e0288 */
[----:B------:R-:W-:Y:S02]  /*159b0*/  VIMNMX R23, R23, R9, !PT ;  /* 0x0000000917177248 */ /* 0x000fe40007fe0100 */
[----:B------:R-:W-:-:S07]  /*159c0*/  VIADDMNMX R13, R9, R12, R13, PT ;  /* 0x0000000c090d7246 */ /* 0x000fce000380010d */
.L_x_1531:
[----:B------:R-:W-:Y:S01]  /*159d0*/  ISETP.GT.AND P1, PT, R23, 0x20, !P1 ;  /* 0x000000201700780c */ /* 0x000fe20004f24270 */
        /* <DEDUP_REMOVED lines=26> */
[----:B------:R-:W-:Y:S02]  /*15b80*/  ISETP.GT.AND P1, PT, R23, 0x40, !P1 ;  /* 0x000000401700780c */ /* 0x000fe40004f24270 */
        /* <DEDUP_REMOVED lines=57> */
[----:B------:R-:W-:Y:S02]  /*15f20*/  ISETP.GT.AND P1, PT, R23, 0x68, !P1 ;  /* 0x000000681700780c */ /* 0x000fe40004f24270 */
        /* <DEDUP_REMOVED lines=105> */
[C---:B------:R-:W-:Y:S02]  /*165c0*/  ISETP.LT.OR P3, PT, R13.reuse, 0x8a, P3 ;  /* 0x0000008a0d00780c */ /* 0x040fe40001f61670 */
[----:B------:R-:W-:Y:S02]  /*165d0*/  @P0 LOP3.LUT R16, R16, 0x8, RZ, 0xfc, !PT ;  /* 0x0000000810100812 */ /* 0x000fe400078efcff */
[----:B------:R-:W-:Y:S02]  /*165e0*/  ISETP.LT.OR P0, PT, R13, 0x82, P1 ;  /* 0x000000820d00780c */ /* 0x000fe40000f01670 */
[C---:B------:R-:W-:Y:S02]  /*165f0*/  LOP3.LUT P1, RZ, R16.reuse, 0x2, RZ, 0xc0, !PT ;  /* 0x0000000210ff7812 */ /* 0x040fe4000782c0ff */
[----:B------:R-:W-:Y:S02]  /*16600*/  LOP3.LUT R16, R16, 0xfffffffb, RZ, 0xc0, !PT ;  /* 0xfffffffb10107812 */ /* 0x000fe400078ec0ff */
[----:B0-----:R-:W-:-:S02]  /*16610*/  FMNMX.FTZ R9, R9, R10, !PT ;  /* 0x0000000a09097209 */ /* 0x001fc40007810000 */
[----:B------:R-:W-:Y:S02]  /*16620*/  ISETP.GT.AND P5, PT, R23, 0x91, !P5 ;  /* 0x000000911700780c */ /* 0x000fe40006fa4270 */
[----:B------:R-:W-:Y:S01]  /*16630*/  ISETP.LT.OR P4, PT, R13, 0x91, P4 ;  /* 0x000000910d00780c */ /* 0x000fe20002781670 */
[----:B------:R-:W-:-:S01]  /*16640*/  FFMA.FTZ R11, R2, R9, -8 ;  /* 0xc1000000020b7423 */ /* 0x000fc20000010009 */
[----:B------:R-:W-:Y:S02]  /*16650*/  FSEL R63, R63, -INF , !P3 ;  /* 0xff8000003f3f7808 */ /* 0x000fe40005800000 */
[----:B------:R-:W-:Y:S02]  /*16660*/  @P0 LOP3.LUT R16, R16, 0x4, RZ, 0xfc, !PT ;  /* 0x0000000410100812 */ /* 0x000fe400078efcff */
[----:B------:R-:W-:Y:S02]  /*16670*/  ISETP.LT.OR P0, PT, R13, 0x89, P2 ;  /* 0x000000890d00780c */ /* 0x000fe40001701670 */
[----:B------:R-:W-:-:S02]  /*16680*/  FSETP.NEU.FTZ.AND P2, PT, R9, -INF , PT ;  /* 0xff8000000900780b */ /* 0x000fc40003f5d000 */
[----:B------:R-:W-:Y:S02]  /*16690*/  ISETP.GT.AND P6, PT, R23, 0x98, !P6 ;  /* 0x000000981700780c */ /* 0x000fe400077c4270 */
[----:B------:R-:W-:Y:S02]  /*166a0*/  FSEL R10, R9, RZ, P2 ;  /* 0x000000ff090a7208 */ /* 0x000fe40001000000 */
[----:B------:R-:W-:Y:S02]  /*166b0*/  FSEL R11, R11, RZ, P2 ;  /* 0x000000ff0b0b7208 */ /* 0x000fe40001000000 */
[----:B------:R-:W-:Y:S01]  /*166c0*/  LOP3.LUT P2, RZ, R16, 0x4, RZ, 0xc0, !PT ;  /* 0x0000000410ff7812 */ /* 0x000fe2000784c0ff */
[----:B------:R-:W-:Y:S01]  /*166d0*/  FADD.FTZ R8, -R10, R8 ;  /* 0x000000080a087221 */ /* 0x000fe20000010100 */
[----:B------:R-:W-:Y:S01]  /*166e0*/  FMNMX.FTZ R10, R122, R3, !PT ;  /* 0x000000037a0a7209 */ /* 0x000fe20007810000 */
[C-C-:B------:R-:W-:Y:S01]  /*166f0*/  FFMA.FTZ R120, R2.reuse, R120, -R11.reuse ;  /* 0x0000007802787223 */ /* 0x140fe2000001080b */
[----:B------:R-:W-:Y:S01]  /*16700*/  @P0 LOP3.LUT R17, R17, 0x40, RZ, 0xfc, !PT ;  /* 0x0000004011110812 */ /* 0x000fe200078efcff */
[C---:B------:R-:W-:Y:S01]  /*16710*/  FMUL.FTZ R8, R2.reuse, R8 ;  /* 0x0000000802087220 */ /* 0x040fe20000410000 */
[----:B------:R-:W-:Y:S01]  /*16720*/  FMNMX.FTZ R10, R123, R10, !PT ;  /* 0x0000000a7b0a7209 */ /* 0x000fe20007810000 */
[--C-:B------:R-:W-:Y:S01]  /*16730*/  FFMA.FTZ R121, R2, R121, -R11.reuse ;  /* 0x0000007902797223 */ /* 0x100fe2000001080b */
[----:B------:R-:W-:Y:S01]  /*16740*/  LOP3.LUT P0, RZ, R16, 0x8, RZ, 0xc0, !PT ;  /* 0x0000000810ff7812 */ /* 0x000fe2000780c0ff */
[----:B------:R-:W-:Y:S01]  /*16750*/  MUFU.EX2 R120, R120 ;  /* 0x0000007800787308 */ /* 0x000fe20000000800 */
[----:B------:R-:W-:Y:S01]  /*16760*/  FMNMX.FTZ R10, R126, R10, !PT ;  /* 0x0000000a7e0a7209 */ /* 0x000fe20007810000 */
[--C-:B------:R-:W-:Y:S01]  /*16770*/  FFMA.FTZ R124, R2, R124, -R11.reuse ;  /* 0x0000007c027c7223 */ /* 0x100fe2000001080b */
[----:B------:R-:W-:Y:S01]  /*16780*/  FSEL R58, R58, -INF , !P0 ;  /* 0xff8000003a3a7808 */ /* 0x000fe20004000000 */
[C-C-:B------:R-:W-:Y:S01]  /*16790*/  FFMA.FTZ R125, R2.reuse, R125, -R11.reuse ;  /* 0x0000007d027d7223 */ /* 0x140fe2000001080b */
[----:B------:R-:W-:Y:S01]  /*167a0*/  FMNMX.FTZ R10, R127, R10, !PT ;  /* 0x0000000a7f0a7209 */ /* 0x000fe20007810000 */
[--C-:B------:R-:W-:Y:S01]  /*167b0*/  FFMA.FTZ R128, R2, R128, -R11.reuse ;  /* 0x0000008002807223 */ /* 0x100fe2000001080b */
[----:B------:R-:W-:Y:S01]  /*167c0*/  LOP3.LUT P0, RZ, R17, 0x40, RZ, 0xc0, !PT ;  /* 0x0000004011ff7812 */ /* 0x000fe2000780c0ff */
[----:B------:R-:W2:Y:S01]  /*167d0*/  MUFU.EX2 R8, R8 ;  /* 0x0000000800087308 */ /* 0x000ea20000000800 */
[----:B------:R-:W-:Y:S01]  /*167e0*/  FMNMX.FTZ R10, R130, R10, !PT ;  /* 0x0000000a820a7209 */ /* 0x000fe20007810000 */
[C-C-:B------:R-:W-:Y:S01]  /*167f0*/  FFMA.FTZ R129, R2.reuse, R129, -R11.reuse ;  /* 0x0000008102817223 */ /* 0x140fe2000001080b */
[----:B------:R-:W-:Y:S01]  /*16800*/  FSEL R59, R59, -INF , !P2 ;  /* 0xff8000003b3b7808 */ /* 0x000fe20005000000 */
[C-C-:B------:R-:W-:Y:S01]  /*16810*/  FFMA.FTZ R132, R2.reuse, R132, -R11.reuse ;  /* 0x0000008402847223 */ /* 0x140fe2000001080b */
[----:B------:R-:W-:Y:S01]  /*16820*/  FMNMX.FTZ R10, R131, R10, !PT ;  /* 0x0000000a830a7209 */ /* 0x000fe20007810000 */
[--C-:B------:R-:W-:Y:S01]  /*16830*/  FFMA.FTZ R133, R2, R133, -R11.reuse ;  /* 0x0000008502857223 */ /* 0x100fe2000001080b */
[----:B------:R-:W-:Y:S01]  /*16840*/  FSEL R62, R62, -INF , !P0 ;  /* 0xff8000003e3e7808 */ /* 0x000fe20004000000 */
[----:B------:R-:W0:Y:S01]  /*16850*/  MUFU.EX2 R121, R121 ;  /* 0x0000007900797308 */ /* 0x000e220000000800 */
[----:B------:R-:W-:Y:S01]  /*16860*/  FMNMX.FTZ R10, R134, R10, !PT ;  /* 0x0000000a860a7209 */ /* 0x000fe20007810000 */
[C-C-:B------:R-:W-:Y:S01]  /*16870*/  FFMA.FTZ R104, R2.reuse, R104, -R11.reuse ;  /* 0x0000006802687223 */ /* 0x140fe2000001080b */
[----:B------:R-:W-:Y:S01]  /*16880*/  ISETP.LT.OR P5, PT, R13, 0x92, P5 ;  /* 0x000000920d00780c */ /* 0x000fe20002fa1670 */
[C-C-:B------:R-:W-:Y:S01]  /*16890*/  FFMA.FTZ R105, R2.reuse, R105, -R11.reuse ;  /* 0x0000006902697223 */ /* 0x140fe2000001080b */
[----:B------:R-:W-:Y:S01]  /*168a0*/  FMNMX.FTZ R10, R135, R10, !PT ;  /* 0x0000000a870a7209 */ /* 0x000fe20007810000 */
[--C-:B------:R-:W-:Y:S01]  /*168b0*/  FFMA.FTZ R108, R2, R108, -R11.reuse ;  /* 0x0000006c026c7223 */ /* 0x100fe2000001080b */
[----:B------:R-:W-:Y:S01]  /*168c0*/  FSEL R66, R66, -INF , !P4 ;  /* 0xff80000042427808 */ /* 0x000fe20006000000 */
[----:B------:R-:W1:Y:S01]  /*168d0*/  MUFU.EX2 R124, R124 ;  /* 0x0000007c007c7308 */ /* 0x000e620000000800 */
[----:B------:R-:W-:Y:S01]  /*168e0*/  FMNMX.FTZ R10, R106, R10, !PT ;  /* 0x0000000a6a0a7209 */ /* 0x000fe20007810000 */
[C-C-:B------:R-:W-:Y:S01]  /*168f0*/  FFMA.FTZ R109, R2.reuse, R109, -R11.reuse ;  /* 0x0000006d026d7223 */ /* 0x140fe2000001080b */
[----:B------:R-:W-:Y:S01]  /*16900*/  ISETP.LT.OR P6, PT, R13, 0x99, P6 ;  /* 0x000000990d00780c */ /* 0x000fe200037c1670 */
[C-C-:B------:R-:W-:Y:S01]  /*16910*/  FFMA.FTZ R112, R2.reuse, R112, -R11.reuse ;  /* 0x0000007002707223 */ /* 0x140fe2000001080b */
[----:B------:R-:W-:Y:S01]  /*16920*/  FMNMX.FTZ R10, R107, R10, !PT ;  /* 0x0000000a6b0a7209 */ /* 0x000fe20007810000 */
[--C-:B------:R-:W-:Y:S01]  /*16930*/  FFMA.FTZ R113, R2, R113, -R11.reuse ;  /* 0x0000007102717223 */ /* 0x100fe2000001080b */
[----:B------:R-:W-:Y:S01]  /*16940*/  FSEL R67, R67, -INF , !P5 ;  /* 0xff80000043437808 */ /* 0x000fe20006800000 */
[----:B------:R-:W3:Y:S01]  /*16950*/  MUFU.EX2 R125, R125 ;  /* 0x0000007d007d7308 */ /* 0x000ee20000000800 */
[----:B------:R-:W-:Y:S01]  /*16960*/  FMNMX.FTZ R10, R110, R10, !PT ;  /* 0x0000000a6e0a7209 */ /* 0x000fe20007810000 */
[C-C-:B------:R-:W-:Y:S01]  /*16970*/  FFMA.FTZ R116, R2.reuse, R116, -R11.reuse ;  /* 0x0000007402747223 */ /* 0x140fe2000001080b */
[----:B------:R-:W-:Y:S01]  /*16980*/  ISETP.LT.OR P1, PT, R13, 0x9a, P1 ;  /* 0x0000009a0d00780c */ /* 0x000fe20000f21670 */
[C-C-:B------:R-:W-:Y:S01]  /*16990*/  FFMA.FTZ R117, R2.reuse, R117, -R11.reuse ;  /* 0x0000007502757223 */ /* 0x140fe2000001080b */
[----:B------:R-:W-:Y:S01]  /*169a0*/  FMNMX.FTZ R10, R111, R10, !PT ;  /* 0x0000000a6f0a7209 */ /* 0x000fe20007810000 */
[--C-:B------:R-:W-:Y:S01]  /*169b0*/  FFMA.FTZ R88, R2, R88, -R11.reuse ;  /* 0x0000005802587223 */ /* 0x100fe2000001080b */
[----:B------:R-:W-:Y:S01]  /*169c0*/  FSEL R70, R70, -INF , !P6 ;  /* 0xff80000046467808 */ /* 0x000fe20007000000 */
[----:B------:R-:W4:Y:S01]  /*169d0*/  MUFU.EX2 R128, R128 ;  /* 0x0000008000807308 */ /* 0x000f220000000800 */
[----:B------:R-:W-:Y:S01]  /*169e0*/  FMNMX.FTZ R10, R114, R10, !PT ;  /* 0x0000000a720a7209 */ /* 0x000fe20007810000 */
[C-C-:B------:R-:W-:Y:S01]  /*169f0*/  FFMA.FTZ R89, R2.reuse, R89, -R11.reuse ;  /* 0x0000005902597223 */ /* 0x140fe2000001080b */
[----:B------:R-:W-:Y:S01]  /*16a00*/  FSEL R71, R71, -INF , !P1 ;  /* 0xff80000047477808 */ /* 0x000fe20004800000 */
[C-C-:B------:R-:W-:Y:S01]  /*16a10*/  FFMA.FTZ R92, R2.reuse, R92, -R11.reuse ;  /* 0x0000005c025c7223 */ /* 0x140fe2000001080b */
[----:B------:R-:W-:Y:S01]  /*16a20*/  FMNMX.FTZ R10, R115, R10, !PT ;  /* 0x0000000a730a7209 */ /* 0x000fe20007810000 */
[C-C-:B------:R-:W-:Y:S01]  /*16a30*/  FFMA.FTZ R93, R2.reuse, R93, -R11.reuse ;  /* 0x0000005d025d7223 */ /* 0x140fe2000001080b */
[----:B------:R-:W-:-:S01]  /*16a40*/  FFMA.FTZ R96, R2, R96, -R11 ;  /* 0x0000006002607223 */ /* 0x000fc2000001080b */
[----:B------:R-:W5:Y:S01]  /*16a50*/  MUFU.EX2 R129, R129 ;  /* 0x0000008100817308 */ /* 0x000f620000000800 */
[----:B------:R-:W-:Y:S01]  /*16a60*/  FMNMX.FTZ R10, R118, R10, !PT ;  /* 0x0000000a760a7209 */ /* 0x000fe20007810000 */
[C-C-:B------:R-:W-:Y:S01]  /*16a70*/  FFMA.FTZ R97, R2.reuse, R97, -R11.reuse ;  /* 0x0000006102617223 */ /* 0x140fe2000001080b */
[----:B------:R-:W-:-:S01]  /*16a80*/  FFMA.FTZ R100, R2, R100, -R11 ;  /* 0x0000006402647223 */ /* 0x000fc2000001080b */
        /* <DEDUP_REMOVED lines=20> */
[----:B------:R-:W-:Y:S01]  /*16bd0*/  MUFU.EX2 R104, R104 ;  /* 0x0000006800687308 */ /* 0x000fe20000000800 */
[----:B------:R-:W-:Y:S01]  /*16be0*/  FMNMX.FTZ R10, R98, R10, !PT ;  /* 0x0000000a620a7209 */ /* 0x000fe20007810000 */
[C-C-:B------:R-:W-:Y:S01]  /*16bf0*/  FFMA.FTZ R64, R2.reuse, R64, -R11.reuse ;  /* 0x0000004002407223 */ /* 0x140fe2000001080b */
[----:B------:R-:W-:-:S01]  /*16c00*/  FFMA.FTZ R65, R2, R65, -R11 ;  /* 0x0000004102417223 */ /* 0x000fc2000001080b */
[C-C-:B------:R-:W-:Y:S01]  /*16c10*/  FFMA.FTZ R68, R2.reuse, R68, -R11.reuse ;  /* 0x0000004402447223 */ /* 0x140fe2000001080b */
[----:B------:R-:W-:Y:S01]  /*16c20*/  FMNMX.FTZ R10, R99, R10, !PT ;  /* 0x0000000a630a7209 */ /* 0x000fe20007810000 */
[----:B------:R-:W-:Y:S01]  /*16c30*/  FFMA.FTZ R11, R2, R69, -R11 ;  /* 0x00000045020b7223 */ /* 0x000fe2000001080b */
[----:B------:R-:W-:Y:S01]  /*16c40*/  LOP3.LUT P0, RZ, R17, 0x20, RZ, 0xc0, !PT ;  /* 0x0000002011ff7812 */ /* 0x000fe2000780c0ff */
[----:B------:R-:W-:Y:S01]  /*16c50*/  MUFU.EX2 R105, R105 ;  /* 0x0000006900697308 */ /* 0x000fe20000000800 */
[----:B------:R-:W-:-:S04]  /*16c60*/  FMNMX.FTZ R10, R102, R10, !PT ;  /* 0x0000000a660a7209 */ /* 0x000fc80007810000 */
[----:B------:R-:W-:-:S03]  /*16c70*/  FMNMX.FTZ R10, R103, R10, !PT ;  /* 0x0000000a670a7209 */ /* 0x000fc60007810000 */
        /* <DEDUP_REMOVED lines=24> */
[----:B------:R-:W-:Y:S02]  /*16e00*/  MUFU.EX2 R92, R92 ;  /* 0x0000005c005c7308 */ /* 0x000fe40000000800 */
[----:B------:R-:W2:Y:S06]  /*16e10*/  SHFL.BFLY PT, R12, R10, 0x2, 0x1f ;  /* 0x0c401f000a0c7f89 */ /* 0x000eac00000e0000 */
[----:B------:R-:W-:Y:S08]  /*16e20*/  MUFU.EX2 R93, R93 ;  /* 0x0000005d005d7308 */ /* 0x000ff00000000800 */
[----:B------:R-:W-:Y:S08]  /*16e30*/  MUFU.EX2 R96, R96 ;  /* 0x0000006000607308 */ /* 0x000ff00000000800 */
[----:B------:R-:W-:Y:S01]  /*16e40*/  MUFU.EX2 R97, R97 ;  /* 0x0000006100617308 */ /* 0x000fe20000000800 */
[----:B--2---:R-:W-:-:S05]  /*16e50*/  FMNMX.FTZ R10, R10, R12, !PT ;  /* 0x0000000c0a0a7209 */ /* 0x004fca0007810000 */
[----:B------:R-:W2:Y:S02]  /*16e60*/  SHFL.BFLY PT, R12, R10, 0x1, 0x1f ;  /* 0x0c201f000a0c7f89 */ /* 0x000ea400000e0000 */
[----:B------:R-:W-:Y:S08]  /*16e70*/  MUFU.EX2 R100, R100 ;  /* 0x0000006400647308 */ /* 0x000ff00000000800 */
[----:B------:R-:W-:Y:S08]  /*16e80*/  MUFU.EX2 R101, R101 ;  /* 0x0000006500657308 */ /* 0x000ff00000000800 */
[----:B------:R-:W-:Y:S01]  /*16e90*/  MUFU.EX2 R72, R72 ;  /* 0x0000004800487308 */ /* 0x000fe20000000800 */
[----:B--2---:R-:W-:-:S07]  /*16ea0*/  FMNMX.FTZ R10, R10, R12, !PT ;  /* 0x0000000c0a0a7209 */ /* 0x004fce0007810000 */
[----:B------:R-:W-:Y:S01]  /*16eb0*/  MUFU.EX2 R73, R73 ;  /* 0x0000004900497308 */ /* 0x000fe20000000800 */
[----:B------:R-:W-:-:S04]  /*16ec0*/  FSETP.NEU.FTZ.AND P1, PT, R10, -INF , PT ;  /* 0xff8000000a00780b */ /* 0x000fc80003f3d000 */
[----:B------:R-:W-:-:S03]  /*16ed0*/  FSEL R12, R10, RZ, P1 ;  /* 0x000000ff0a0c7208 */ /* 0x000fc60000800000 */
[----:B------:R-:W-:Y:S02]  /*16ee0*/  MUFU.EX2 R76, R76 ;  /* 0x0000004c004c7308 */ /* 0x000fe40000000800 */
[----:B------:R-:W-:-:S01]  /*16ef0*/  FADD.FTZ R3, -R12, R3 ;  /* 0x000000030c037221 */ /* 0x000fc20000010100 */
[----:B------:R-:W-:-:S03]  /*16f00*/  FFMA.FTZ R12, R2, R10, -8 ;  /* 0xc1000000020c7423 */ /* 0x000fc6000001000a */
[----:B------:R-:W-:Y:S02]  /*16f10*/  FMUL.FTZ R3, R2, R3 ;  /* 0x0000000302037220 */ /* 0x000fe40000410000 */
[----:B------:R-:W-:Y:S01]  /*16f20*/  MUFU.EX2 R77, R77 ;  /* 0x0000004d004d7308 */ /* 0x000fe20000000800 */
[----:B------:R-:W-:Y:S01]  /*16f30*/  FSEL R13, R12, RZ, P1 ;  /* 0x000000ff0c0d7208 */ /* 0x000fe20000800000 */
[----:B------:R-:W-:-:S04]  /*16f40*/  FFMA.FTZ R12, R8, R136, R120 ;  /* 0x00000088080c7223 */ /* 0x000fc80000010078 */
[----:B------:R-:W-:Y:S01]  /*16f50*/  FFMA.FTZ R122, R2, R122, -R13 ;  /* 0x0000007a027a7223 */ /* 0x000fe2000001080d */
[----:B0-----:R-:W-:-:S01]  /*16f60*/  FADD.FTZ R12, R121, R12 ;  /* 0x0000000c790c7221 */ /* 0x001fc20000010000 */
[C-C-:B------:R-:W-:Y:S01]  /*16f70*/  FFMA.FTZ R123, R2.reuse, R123, -R13.reuse ;  /* 0x0000007b027b7223 */ /* 0x140fe2000001080d */
[----:B------:R-:W-:Y:S01]  /*16f80*/  MUFU.EX2 R3, R3 ;  /* 0x0000000300037308 */ /* 0x000fe20000000800 */
[----:B------:R-:W-:-:S01]  /*16f90*/  FFMA.FTZ R126, R2, R126, -R13 ;  /* 0x0000007e027e7223 */ /* 0x000fc2000001080d */
[----:B-1----:R-:W-:Y:S01]  /*16fa0*/  FADD.FTZ R12, R124, R12 ;  /* 0x0000000c7c0c7221 */ /* 0x002fe20000010000 */
[----:B------:R-:W-:-:S01]  /*16fb0*/  FFMA.FTZ R127, R2, R127, -R13 ;  /* 0x0000007f027f7223 */ /* 0x000fc2000001080d */
[C-C-:B------:R-:W-:Y:S01]  /*16fc0*/  FFMA.FTZ R130, R2.reuse, R130, -R13.reuse ;  /* 0x0000008202827223 */ /* 0x140fe2000001080d */
[----:B------:R-:W-:-:S01]  /*16fd0*/  FFMA.FTZ R131, R2, R131, -R13 ;  /* 0x0000008302837223 */ /* 0x000fc2000001080d */
[----:B---3--:R-:W-:Y:S01]  /*16fe0*/  FADD.FTZ R12, R125, R12 ;  /* 0x0000000c7d0c7221 */ /* 0x008fe20000010000 */
[----:B------:R-:W-:-:S01]  /*16ff0*/  FFMA.FTZ R134, R2, R134, -R13 ;  /* 0x0000008602867223 */ /* 0x000fc2000001080d */
[----:B------:R-:W0:Y:S01]  /*17000*/  MUFU.EX2 R122, R122 ;  /* 0x0000007a007a7308 */ /* 0x000e220000000800 */
[----:B------:R-:W-:-:S01]  /*17010*/  FFMA.FTZ R135, R2, R135, -R13 ;  /* 0x0000008702877223 */ /* 0x000fc2000001080d */
[----:B----4-:R-:W-:Y:S01]  /*17020*/  FADD.FTZ R12, R128, R12 ;  /* 0x0000000c800c7221 */ /* 0x010fe20000010000 */
[----:B------:R-:W-:-:S01]  /*17030*/  FFMA.FTZ R106, R2, R106, -R13 ;  /* 0x0000006a026a7223 */ /* 0x000fc2000001080d */
[C-C-:B------:R-:W-:Y:S01]  /*17040*/  FFMA.FTZ R107, R2.reuse, R107, -R13.reuse ;  /* 0x0000006b026b7223 */ /* 0x140fe2000001080d */
[----:B------:R-:W-:-:S01]  /*17050*/  FFMA.FTZ R110, R2, R110, -R13 ;  /* 0x0000006e026e7223 */ /* 0x000fc2000001080d */
[----:B-----5:R-:W-:Y:S01]  /*17060*/  FADD.FTZ R12, R129, R12 ;  /* 0x0000000c810c7221 */ /* 0x020fe20000010000 */
[----:B------:R-:W-:-:S01]  /*17070*/  FFMA.FTZ R111, R2, R111, -R13 ;  /* 0x0000006f026f7223 */ /* 0x000fc2000001080d */
[----:B------:R-:W1:Y:S01]  /*17080*/  MUFU.EX2 R123, R123 ;  /* 0x0000007b007b7308 */ /* 0x000e620000000800 */
[----:B------:R-:W-:-:S01]  /*17090*/  FFMA.FTZ R114, R2, R114, -R13 ;  /* 0x0000007202727223 */ /* 0x000fc2000001080d */
[----:B------:R-:W-:Y:S01]  /*170a0*/  FADD.FTZ R12, R132, R12 ;  /* 0x0000000c840c7221 */ /* 0x000fe20000010000 */
        /* <DEDUP_REMOVED lines=51> */
[----:B------:R-:W-:-:S02]  /*173e0*/  FADD.FTZ R12, R93, R12 ;  /* 0x0000000c5d0c7221 */ /* 0x000fc40000010000 */
        /* <DEDUP_REMOVED lines=101> */
.L_x_1535:
[----:B------:R-:W-:Y:S01]  /*17a40*/  IMAD.MOV.U32 R12, RZ, RZ, R141 ;  /* 0x000000ffff0c7224 */ /* 0x000fe200078e008d */
[----:B------:R-:W-:Y:S01]  /*17a50*/  F2FP.SATFINITE.E4M3.F32.PACK_AB_MERGE_C R124, R125, R124, RZ ;  /* 0x0000007c7d7c723e */ /* 0x000fe200048070ff */
[----:B------:R-:W-:Y:S01]  /*17a60*/  VIADD R20, R20, 0x13260 ;  /* 0x0001326014147836 */ /* 0x000fe20000000000 */
[----:B------:R-:W-:Y:S02]  /*17a70*/  F2FP.SATFINITE.E4M3.F32.PACK_AB_MERGE_C R126, R127, R126, RZ ;  /* 0x0000007e7f7e723e */ /* 0x000fe400048070ff */
[----:B------:R-:W-:Y:S02]  /*17a80*/  F2FP.SATFINITE.E4M3.F32.PACK_AB_MERGE_C R132, R133, R132, RZ ;  /* 0x000000848584723e */ /* 0x000fe400048070ff */
[----:B------:R-:W-:Y:S02]  /*17a90*/  PRMT R20, R12, 0x654, R20 ;  /* 0x000006540c147816 */ /* 0x000fe40000000014 */
[----:B------:R-:W2:Y:S01]  /*17aa0*/  LDL R12, [R1+0x48] ;  /* 0x00004800010c7983 */ /* 0x000ea20000100800 */
[----:B------:R-:W-:Y:S01]  /*17ab0*/  F2FP.SATFINITE.E4M3.F32.PACK_AB_MERGE_C R134, R135, R134, RZ ;  /* 0x000000868786723e */ /* 0x000fe200048070ff */
[----:B------:R1:W-:Y:S01]  /*17ac0*/  SYNCS.ARRIVE.TRANS64.RED.A1T0 RZ, [R20+URZ], RZ ;  /* 0x000000ff14ff79a7 */ /* 0x0003e2000810043f */
        /* <DEDUP_REMOVED lines=74> */
[----:B-1----:R-:W-:Y:S05]  /*17f70*/  @P1 BRA `(.L_x_1536) ;  /* 0xffffffbc00501947 */ /* 0x002fea000383ffff */
[----:B------:R-:W-:Y:S05]  /*17f80*/  BSYNC B0 ;  /* 0x0000000000007941 */ /* 0x000fea0003800000 */
.L_x_1515:
[----:B------:R1:W-:Y:S01]  /*17f90*/  STL [R1+0x18], R24 ;  /* 0x0000181801007387 */ /* 0x0003e20000100800 */
[----:B------:R-:W-:Y:S02]  /*17fa0*/  IMAD.MOV.U32 R3, RZ, RZ, R10 ;  /* 0x000000ffff037224 */ /* 0x000fe400078e000a */
[----:B------:R-:W-:Y:S01]  /*17fb0*/  IMAD.MOV.U32 R8, RZ, RZ, R9 ;  /* 0x000000ffff087224 */ /* 0x000fe200078e0009 */
[----:B------:R1:W-:Y:S01]  /*17fc0*/  STL [R1+0x1c], R25 ;  /* 0x00001c1901007387 */ /* 0x0003e20000100800 */
[----:B------:R-:W-:Y:S02]  /*17fd0*/  IMAD.MOV.U32 R23, RZ, RZ, R15 ;  /* 0x000000ffff177224 */ /* 0x000fe400078e000f */
[----:B------:R-:W-:-:S07]  /*17fe0*/  IMAD.MOV.U32 R156, RZ, RZ, R14 ;  /* 0x000000ffff9c7224 */ /* 0x000fce00078e000e */
.L_x_1514:
[----:B------:R-:W-:Y:S05]  /*17ff0*/  BSYNC B1 ;  /* 0x0000000000017941 */ /* 0x000fea0003800000 */
.L_x_1513:
[----:B------:R-:W-:Y:S06]  /*18000*/  BAR.ARV 0x8, 0x200 ;  /* 0x0208000000007b1d */ /* 0x000fec0000002000 */
[----:B------:R-:W-:Y:S05]  /*18010*/  @!P0 BRA `(.L_x_1537) ;  /* 0x0000000000048947 */ /* 0x000fea0003800000 */
[----:B------:R-:W-:Y:S01]  /*18020*/  BPT.TRAP 0x1 ;  /* 0x000000040000795c */ /* 0x000fe20000300000 */
.L_x_1537:
[----:B------:R-:W-:Y:S01]  /*18030*/  IMAD R9, R23, 0x8, R22 ;  /* 0x0000000817097824 */ /* 0x000fe200078e0216 */
[----:B------:R-:W-:-:S04]  /*18040*/  SHF.L.U32 R0, R156, 0x1f, RZ ;  /* 0x0000001f9c007819 */ /* 0x000fc800000006ff */
[----:B------:R2:W3:Y:S01]  /*18050*/  SYNCS.PHASECHK.TRANS64.TRYWAIT P1, [R9+URZ+0x13250], R0 ;  /* 0x01325000090075a7 */ /* 0x0004e2000802017f */
[----:B------:R-:W-:Y:S05]  /*18060*/  @!P0 BRA `(.L_x_1538) ;  /* 0x0000000000048947 */ /* 0x000fea0003800000 */
[----:B------:R-:W-:Y:S01]  /*18070*/  BPT.TRAP 0x1 ;  /* 0x000000040000795c */ /* 0x000fe20000300000 */
.L_x_1538:
[----:B------:R-:W-:Y:S04]  /*18080*/  BSSY B0, `(.L_x_1539) ;  /* 0x0000004000007945 */ /* 0x000fe80003800000 */
[----:B---3--:R-:W-:Y:S05]  /*18090*/  @P1 BRA `(.L_x_1540) ;  /* 0x0000000000081947 */ /* 0x008fea0003800000 */
[----:B------:R-:W3:Y:S02]  /*180a0*/  SYNCS.PHASECHK.TRANS64.TRYWAIT P1, [R9+URZ+0x13250], R0 ;  /* 0x01325000090075a7 */ /* 0x000ee4000802017f */
[----:B---3--:R-:W-:Y:S05]  /*180b0*/  @!P1 BRA `(.L_x_1541) ;  /* 0x000000c400d49947 */ /* 0x008fea0003800000 */
.L_x_1540:
[----:B------:R-:W-:Y:S05]  /*180c0*/  BSYNC B0 ;  /* 0x0000000000007941 */ /* 0x000fea0003800000 */
.L_x_1539:
[----:B------:R-:W4:Y:S01]  /*180d0*/  LDL.LU R12, [R1+0x5c] ;  /* 0x00005c00010c7983 */ /* 0x000f220000300800 */
[----:B------:R-:W-:Y:S01]  /*180e0*/  ULDC.64 UR4, c[0x0][0x9a0] ;  /* 0x0002680000047ab9 */ /* 0x000fe20000000a00 */
[----:B------:R-:W-:Y:S01]  /*180f0*/  VIADD R22, R22, 0x1000 ;  /* 0x0000100016167836 */ /* 0x000fe20000000000 */
[----:B------:R-:W-:Y:S01]  /*18100*/  ISETP.NE.U32.AND P1, PT, RZ, UR4, PT ;  /* 0x00000004ff007c0c */ /* 0x000fe2000bf25070 */
[----:B01----:R-:W5:Y:S03]  /*18110*/  LDL.LU R24, [R1+0x18] ;  /* 0x0000180001187983 */ /* 0x003f660000300800 */
[----:B------:R-:W-:Y:S01]  /*18120*/  ISETP.NE.AND.EX P1, PT, RZ, UR5, PT, P1 ;  /* 0x00000005ff007c0c */ /* 0x000fe2000bf25310 */
[----:B------:R-:W5:Y:S01]  /*18130*/  LDL.LU R25, [R1+0x1c] ;  /* 0x00001c0001197983 */ /* 0x000f620000300800 */
[----:B------:R-:W-:-:S04]  /*18140*/  SHF.R.U32.HI R22, RZ, 0x4, R22 ;  /* 0x00000004ff167819 */ /* 0x000fc80000011616 */
[----:B------:R-:W-:-:S04]  /*18150*/  LOP3.LUT R22, R22, 0x3fff, RZ, 0xc0, !PT ;  /* 0x00003fff16167812 */ /* 0x000fc800078ec0ff */
[----:B------:R-:W-:-:S03]  /*18160*/  LOP3.LUT R22, R22, 0x10000, RZ, 0xfc, !PT ;  /* 0x0001000016167812 */ /* 0x000fc600078efcff */
[----:B------:R-:W0:Y:S02]  /*18170*/  @P1 LDC.64 R10, c[0x0][0x9c8] ;  /* 0x00027200ff0a1b82 */ /* 0x000e240000000a00 */
[----:B------:R-:W-:-:S05]  /*18180*/  IMAD R4, R23, 0x280, R22 ;  /* 0x0000028017047824 */ /* 0x000fca00078e0216 */
[----:B------:R-:W-:Y:S02]  /*18190*/  R2UR UR6, R4 ;  /* 0x00000000040672ca */ /* 0x000fe400000e0000 */
[----:B----4-:R-:W-:Y:S01]  /*181a0*/  @P1 SHF.R.S32.HI R5, RZ, 0x1f, R12 ;  /* 0x0000001fff051819 */ /* 0x010fe2000001140c */
[----:B0-----:R-:W-:-:S04]  /*181b0*/  @P1 IMAD.WIDE.U32 R6, R12, R10, RZ ;  /* 0x0000000a0c061225 */ /* 0x001fc800078e00ff */
[----:B--23--:R-:W-:Y:S02]  /*181c0*/  @P1 IMAD R0, R5, R10, RZ ;  /* 0x0000000a05001224 */ /* 0x00cfe400078e02ff */
[----:B------:R-:W-:Y:S02]  /*181d0*/  IMAD.MOV.U32 R5, RZ, RZ, -0x3ffffff0 ;  /* 0xc0000010ff057424 */ /* 0x000fe400078e00ff */
[----:B------:R-:W-:Y:S02]  /*181e0*/  @P1 IMAD R11, R12, R11, R0 ;  /* 0x0000000b0c0b1224 */ /* 0x000fe400078e0200 */
[----:B------:R-:W2:Y:S01]  /*181f0*/  LDL R0, [R1+0x8] ;  /* 0x0000080001007983 */ /* 0x000ea20000100800 */
[----:B------:R-:W-:Y:S01]  /*18200*/  R2UR UR7, R5 ;  /* 0x00000000050772ca */ /* 0x000fe200000e0000 */
[----:B-----5:R-:W-:Y:S01]  /*18210*/  WARPGROUP.ARRIVE ;  /* 0x00000000000079c5 */ /* 0x020fe20000000000 */
[----:B------:R-:W2:Y:S01]  /*18220*/  @P1 LDC.64 R12, c[0x0][0x9d0] ;  /* 0x00027400ff0c1b82 */ /* 0x000ea20000000a00 */
[----:B------:R-:W3:Y:S10]  /*18230*/  LDL.LU R14, [R1] ;  /* 0x00000000010e7983 */ /* 0x000ef40000300800 */
[----:B------:R-:W-:Y:S01]  /*18240*/  QGMMA.64x64x32.F32.E4M3.E4M3 R24, R152, gdesc[UR4], R24, gsb0 ;  /* 0x00e0000498187df3 */ /* 0x000fe20008000818 */
[----:B------:R-:W-:-:S02]  /*18250*/  @P1 IMAD.IADD R7, R7, 0x1, R11 ;  /* 0x0000000107071824 */ /* 0x000fc400078e020b */
[----:B------:R-:W-:Y:S02]  /*18260*/  WARPGROUP.DEPBAR.LE gsb0, 0x0 ;  /* 0x00008000000079c5 */ /* 0x000fe40000010000 */
[----:B------:R-:W-:Y:S01]  /*18270*/  WARPGROUP.ARRIVE ;  /* 0x00000000000079c5 */ /* 0x000fe20000000000 */
[----:B--2---:R-:W-:-:S04]  /*18280*/  @P1 IMAD.WIDE.U32 R6, R0, R12, R6 ;  /* 0x0000000c00061225 */ /* 0x004fc800078e0006 */
[----:B------:R-:W-:Y:S01]  /*18290*/  @P1 IMAD R5, R0, R13, R7 ;  /* 0x0000000d00051224 */ /* 0x000fe200078e0207 */
[C---:B------:R-:W-:Y:S01]  /*182a0*/  @P1 LEA R10, P2, R6.reuse, UR4, 0x2 ;  /* 0x00000004060a1c11 */ /* 0x040fe2000f8410ff */
[----:B------:R-:W-:Y:S02]  /*182b0*/  IMAD.MOV.U32 R12, RZ, RZ, 0x3f800000 ;  /* 0x3f800000ff0c7424 */ /* 0x000fe400078e00ff */
[----:B------:R-:W-:Y:S01]  /*182c0*/  IMAD.MOV.U32 R7, RZ, RZ, -0x3ffffff0 ;  /* 0xc0000010ff077424 */ /* 0x000fe200078e00ff */
[----:B------:R-:W-:Y:S01]  /*182d0*/  @P1 LEA.HI.X R11, R6, UR5, R5, 0x2, P2 ;  /* 0x00000005060b1c11 */ /* 0x000fe200090f1405 */
[----:B------:R-:W-:-:S03]  /*182e0*/  VIADD R6, R4, 0x80 ;  /* 0x0000008004067836 */ /* 0x000fc60000000000 */
[----:B------:R-:W-:Y:S01]  /*182f0*/  R2UR UR7, R7 ;  /* 0x00000000070772ca */ /* 0x000fe200000e0000 */
[----:B------:R0:W2:Y:S01]  /*18300*/  @P1 LDG.E R12, desc[UR40][R10.64] ;  /* 0x000000280a0c1981 */ /* 0x0000a2000c1e1900 */
[----:B------:R-:W-:-:S13]  /*18310*/  R2UR UR6, R6 ;  /* 0x00000000060672ca */ /* 0x000fda00000e0000 */
[----:B------:R-:W-:Y:S01]  /*18320*/  QGMMA.64x64x32.F32.E4M3.E4M3 R24, R148, gdesc[UR4], R24, gsb0 ;  /* 0x00e0000494187df3 */ /* 0x000fe20008000818 */
[----:B------:R-:W-:Y:S02]  /*18330*/  VIADD R6, R4, 0x100 ;  /* 0x0000010004067836 */ /* 0x000fe40000000000 */
[----:B------:R-:W-:-:S03]  /*18340*/  IMAD.MOV.U32 R7, RZ, RZ, -0x3ffffff0 ;  /* 0xc0000010ff077424 */ /* 0x000fc600078e00ff */
        /* <DEDUP_REMOVED lines=9> */
[----:B---3--:R-:W1:Y:S04]  /*183e0*/  SHFL.BFLY PT, R0, R14, 0x2, 0x1f ;  /* 0x0c401f000e007f89 */ /* 0x008e6800000e0000 */
[----:B------:R-:W3:Y:S01]  /*183f0*/  SHFL.BFLY PT, R6, R21, 0x2, 0x1f ;  /* 0x0c401f0015067f89 */ /* 0x000ee200000e0000 */
[----:B------:R-:W-:Y:S02]  /*18400*/  VIADD R4, R4, 0x200 ;  /* 0x0000020004047836 */ /* 0x000fe40000000000 */
[----:B------:R-:W-:Y:S01]  /*18410*/  IMAD.MOV.U32 R5, RZ, RZ, -0x3ffffff0 ;  /* 0xc0000010ff057424 */ /* 0x000fe200078e00ff */
[----:B------:R-:W-:-:S02]  /*18420*/  WARPGROUP.DEPBAR.LE gsb0, 0x0 ;  /* 0x00008000000079c5 */ /* 0x000fc40000010000 */
[----:B------:R-:W-:-:S06]  /*18430*/  WARPGROUP.ARRIVE ;  /* 0x00000000000079c5 */ /* 0x000fcc0000000000 */
[----:B------:R-:W-:Y:S01]  /*18440*/  QGMMA.64x64x32.F32.E4M3.E4M3 R24, R140, gdesc[UR4], R24, gsb0 ;  /* 0x00e000048c187df3 */ /* 0x000fe20008000818 */
[----:B------:R-:W-:Y:S02]  /*18450*/  R2UR UR6, R4 ;  /* 0x00000000040672ca */ /* 0x000fe400000e0000 */
[----:B------:R-:W-:Y:S01]  /*18460*/  R2UR UR7, R5 ;  /* 0x00000000050772ca */ /* 0x000fe200000e0000 */
[----:B-1----:R-:W-:-:S01]  /*18470*/  FADD.FTZ R0, R0, R14 ;  /* 0x0000000e00007221 */ /* 0x002fc20000010000 */
[----:B---3--:R-:W-:-:S04]  /*18480*/  FADD.FTZ R6, R6, R21 ;  /* 0x0000001506067221 */ /* 0x008fc80000010000 */
[----:B------:R-:W0:Y:S04]  /*18490*/  SHFL.BFLY PT, R7, R0, 0x1, 0x1f ;  /* 0x0c201f0000077f89 */ /* 0x000e2800000e0000 */
[----:B------:R-:W1:Y:S01]  /*184a0*/  SHFL.BFLY PT, R5, R6, 0x1, 0x1f ;  /* 0x0c201f0006057f89 */ /* 0x000e6200000e0000 */
[----:B0-----:R-:W-:-:S01]  /*184b0*/  FADD.FTZ R10, R0, R7 ;  /* 0x00000007000a7221 */ /* 0x001fc20000010000 */
[----:B-1----:R-:W-:-:S04]  /*184c0*/  FADD.FTZ R13, R6, R5 ;  /* 0x00000005060d7221 */ /* 0x002fc80000010000 */
[C---:B------:R-:W-:Y:S01]  /*184d0*/  FSETP.NE.FTZ.AND P1, PT, R10.reuse, RZ, PT ;  /* 0x000000ff0a00720b */ /* 0x040fe20003f35000 */
[----:B------:R-:W-:Y:S01]  /*184e0*/  FMUL.FTZ R14, R10, 0.00390625 ;  /* 0x3b8000000a0e7820 */ /* 0x000fe20000410000 */
[----:B------:R-:W-:Y:S01]  /*184f0*/  FMUL.FTZ R15, R13, 0.00390625 ;  /* 0x3b8000000d0f7820 */ /* 0x000fe20000410000 */
[----:B------:R-:W-:Y:S02]  /*18500*/  WARPGROUP.DEPBAR.LE gsb0, 0x0 ;  /* 0x00008000000079c5 */ /* 0x000fe40000010000 */
[----:B------:R-:W-:-:S06]  /*18510*/  WARPGROUP.ARRIVE ;  /* 0x00000000000079c5 */ /* 0x000fcc0000000000 */
[----:B------:R-:W-:Y:S01]  /*18520*/  QGMMA.64x64x32.F32.E4M3.E4M3 R24, R136, gdesc[UR4], R24, gsb0 ;  /* 0x00e0000488187df3 */ /* 0x000fe20008000818 */
[----:B------:R-:W-:Y:S01]  /*18530*/  IMAD.MOV.U32 R5, RZ, RZ, RZ ;  /* 0x000000ffff057224 */ /* 0x000fe200078e00ff */
[----:B------:R-:W-:Y:S02]  /*18540*/  FSETP.NE.FTZ.AND P2, PT, R14, RZ, PT ;  /* 0x000000ff0e00720b */ /* 0x000fe40003f55000 */
[----:B------:R-:W-:-:S03]  /*18550*/  FSETP.NE.FTZ.AND P3, PT, R15, RZ, PT ;  /* 0x000000ff0f00720b */ /* 0x000fc60003f75000 */
        /* <DEDUP_REMOVED lines=19> */
.L_x_1542:
[----:B------:R-:W2:Y:S01]  /*18690*/  LDL.LU R2, [R1+0x14] ;  /* 0x0000140001027983 */ /* 0x000ea20000300800 */
[----:B------:R-:W-:Y:S02]  /*186a0*/  VIADD R9, R9, 0x13260 ;  /* 0x0001326009097836 */ /* 0x000fe40000000000 */
[-C--:B------:R-:W-:Y:S01]  /*186b0*/  FMUL.FTZ R24, R24, R5.reuse ;  /* 0x0000000518187220 */ /* 0x080fe20000410000 */
[-C--:B------:R-:W-:Y:S02]  /*186c0*/  FMUL.FTZ R29, R29, R5.reuse ;  /* 0x000000051d1d7220 */ /* 0x080fe40000410000 */
[----:B--2---:R-:W-:Y:S02]  /*186d0*/  PRMT R9, R2, 0x654, R9 ;  /* 0x0000065402097816 */ /* 0x004fe40000000009 */
[----:B------:R-:W2:Y:S01]  /*186e0*/  LDL.LU R2, [R1+0x68] ;  /* 0x0000680001027983 */ /* 0x000ea20000300800 */
[----:B------:R-:W-:Y:S01]  /*186f0*/  VIADD R23, R23, 0x1 ;  /* 0x0000000117177836 */ /* 0x000fe20000000000 */
[----:B------:R0:W-:Y:S01]  /*18700*/  SYNCS.ARRIVE.TRANS64.RED.A1T0 RZ, [R9+URZ], RZ ;  /* 0x000000ff09ff79a7 */ /* 0x0001e2000810043f */
[-C--:B------:R-:W-:Y:S01]  /*18710*/  FMUL.FTZ R32, R32, R5.reuse ;  /* 0x0000000520207220 */ /* 0x080fe20000410000 */
[-C--:B------:R-:W-:Y:S01]  /*18720*/  FMUL.FTZ R37, R37, R5.reuse ;  /* 0x0000000525257220 */ /* 0x080fe20000410000 */
[-C--:B------:R-:W-:Y:S01]  /*18730*/  FMUL.FTZ R40, R40, R5.reuse ;  /* 0x0000000528287220 */ /* 0x080fe20000410000 */
[----:B------:R-:W-:Y:S01]  /*18740*/  ISETP.NE.AND P1, PT, R23, 0x2, PT ;  /* 0x000000021700780c */ /* 0x000fe20003f25270 */
        /* <DEDUP_REMOVED lines=11> */
[----:B------:R-:W-:Y:S01]  /*18800*/  SEL R5, RZ, 0x1, P1 ;  /* 0x00000001ff057807 */ /* 0x000fe20000800000 */
        /* <DEDUP_REMOVED lines=17> */
[----:B------:R-:W-:-:S02]  /*18920*/  LOP3.LUT R156, R156, R5, RZ, 0x3c, !PT ;  /* 0x000000059c9c7212 */ /* 0x000fc400078e3cff */
[----:B------:R-:W-:Y:S01]  /*18930*/  SEL R23, R23, RZ, P1 ;  /* 0x000000ff17177207 */ /* 0x000fe20000800000 */
[----:B--2---:R-:W-:-:S05]  /*18940*/  VIADD R2, R2, 0x1 ;  /* 0x0000000102027836 */ /* 0x004fca0000000000 */
[----:B------:R0:W-:Y:S02]  /*18950*/  STL [R1+0x68], R2 ;  /* 0x0000680201007387 */ /* 0x0001e40000100800 */
.L_x_1428:
[----:B------:R-:W2:Y:S01]  /*18960*/  LDL R77, [R1+0x60] ;  /* 0x00006000014d7983 */ /* 0x000ea20000100800 */
[----:B------:R-:W0:Y:S01]  /*18970*/  S2UR UR4, SR_CgaCtaId ;  /* 0x00000000000479c3 */ /* 0x000e220000008800 */
[----:B------:R-:W-:Y:S01]  /*18980*/  MOV R22, 0x400 ;  /* 0x0000040000167802 */ /* 0x000fe20000000f00 */
[----:B------:R-:W-:Y:S01]  /*18990*/  BSSY B0, `(.L_x_1543) ;  /* 0x00002ab000007945 */ /* 0x000fe20003800000 */
[----:B------:R-:W1:Y:S01]  /*189a0*/  S2R R79, SR_TID.X ;  /* 0x00000000004f7919 */ /* 0x000e620000002100 */
[----:B0-----:R-:W-:-:S05]  /*189b0*/  IMAD.U32 R2, RZ, RZ, UR4 ;  /* 0x00000004ff027e24 */ /* 0x001fca000f8e00ff */
[----:B------:R-:W-:Y:S01]  /*189c0*/  LEA R22, R2, R22, 0x18 ;  /* 0x0000001602167211 */ /* 0x000fe200078ec0ff */
[----:B------:R-:W-:Y:S01]  /*189d0*/  BAR.SYNC.DEFER_BLOCKING 0x5, 0x200 ;  /* 0x0148000000007b1d */ /* 0x000fe20000010000 */
[----:B-1----:R-:W-:-:S05]  /*189e0*/  VIADD R61, R79, 0xffffff80 ;  /* 0xffffff804f3d7836 */ /* 0x002fca0000000000 */
[----:B------:R0:W-:Y:S01]  /*189f0*/  STL [R1+0x14], R2 ;  /* 0x0000140201007387 */ /* 0x0001e20000100800 */
[----:B------:R-:W-:-:S04]  /*18a00*/  SHF.R.S32.HI R64, RZ, 0x1f, R61 ;  /* 0x0000001fff407819 */ /* 0x000fc8000001143d */
[----:B------:R-:W-:-:S04]  /*18a10*/  LEA.HI R62, R64, R61, RZ, 0x3 ;  /* 0x0000003d403e7211 */ /* 0x000fc800078f18ff */
[----:B0-----:R-:W-:Y:S02]  /*18a20*/  LOP3.LUT R2, R62, 0xfffffff8, RZ, 0xc0, !PT ;  /* 0xfffffff83e027812 */ /* 0x001fe400078ec0ff */
[----:B------:R-:W-:-:S03]  /*18a30*/  SHF.R.S32.HI R62, RZ, 0x3, R62 ;  /* 0x00000003ff3e7819 */ /* 0x000fc6000001143e */
[----:B------:R-:W-:Y:S01]  /*18a40*/  IMAD.IADD R63, R61, 0x1, -R2 ;  /* 0x000000013d3f7824 */ /* 0x000fe200078e0a02 */
[----:B------:R-:W0:Y:S03]  /*18a50*/  LDS.128 R4, [R22+0x132d0] ;  /* 0x0132d00016047984 */ /* 0x000e260000000c00 */
[----:B------:R-:W-:-:S05]  /*18a60*/  IMAD.SHL.U32 R21, R63, 0x8, RZ ;  /* 0x000000083f157824 */ /* 0x000fca00078e00ff */
[----:B------:R-:W-:Y:S01]  /*18a70*/  SHF.R.S32.HI R60, RZ, 0x1f, R21 ;  /* 0x0000001fff3c7819 */ /* 0x000fe20000011415 */
[----:B0-----:R0:W-:Y:S04]  /*18a80*/  STL.64 [R1+0x50], R4 ;  /* 0x0000500401007387 */ /* 0x0011e80000100a00 */
[----:B------:R0:W-:Y:S01]  /*18a90*/  STL.64 [R1+0x58], R6 ;  /* 0x0000580601007387 */ /* 0x0001e20000100a00 */
[----:B------:R-:W-:Y:S06]  /*18aa0*/  BAR.ARV 0x4, 0x200 ;  /* 0x0108000000007b1d */ /* 0x000fec0000002000 */
[----:B--2---:R-:W-:-:S13]  /*18ab0*/  ISETP.NE.AND P1, PT, R77, RZ, PT ;  /* 0x000000ff4d00720c */ /* 0x004fda0003f25270 */
[----:B------:R-:W1:Y:S02]  /*18ac0*/  @!P1 LDC R77, c[0x0][0xad4] ;  /* 0x0002b500ff4d9b82 */ /* 0x000e640000000800 */
[----:B-1----:R0:W-:Y:S01]  /*18ad0*/  @!P1 STL [R1+0x60], R77 ;  /* 0x0000604d01009387 */ /* 0x0021e20000100800 */
[----:B------:R-:W-:Y:S05]  /*18ae0*/  @P0 BRA `(.L_x_1544) ;  /* 0x0000001c00ec0947 */ /* 0x000fea0003800000 */
[----:B------:R-:W-:Y:S01]  /*18af0*/  IMAD.SHL.U32 R2, R79, 0x4, RZ ;  /* 0x000000044f027824 */ /* 0x000fe200078e00ff */
[----:B------:R-:W-:Y:S01]  /*18b00*/  ULDC.64 UR4, c[0x4][0x38] ;  /* 0x01000e0000047ab9 */ /* 0x000fe20000000a00 */
[----:B------:R-:W2:Y:S01]  /*18b10*/  LDL R83, [R1+0x8] ;  /* 0x0000080001537983 */ /* 0x000ea20000100800 */
[----:B0-----:R-:W0:Y:S02]  /*18b20*/  S2R R5, SR_SWINHI ;  /* 0x0000000000057919 */ /* 0x001e240000002f00 */
[----:B------:R-:W-:Y:S01]  /*18b30*/  LOP3.LUT R2, R2, 0xc, RZ, 0xc0, !PT ;  /* 0x0000000c02027812 */ /* 0x000fe200078ec0ff */
[----:B------:R-:W-:Y:S01]  /*18b40*/  ULDC.64 UR6, c[0x0][0xc08] ;  /* 0x0003020000067ab9 */ /* 0x000fe20000000a00 */
[----:B------:R-:W3:Y:S01]  /*18b50*/  LDL.LU R87, [R1+0x64] ;  /* 0x0000640001577983 */ /* 0x000ee20000300800 */
[----:B------:R-:W-:Y:S01]  /*18b60*/  BAR.SYNC.DEFER_BLOCKING 0x1, 0x180 ;  /* 0x0046000000007b1d */ /* 0x000fe20000010000 */
[----:B------:R-:W-:-:S05]  /*18b70*/  IADD3 R10, P0, R2, UR4, RZ ;  /* 0x00000004020a7c10 */ /* 0x000fca000ff1e0ff */
[----:B------:R-:W-:Y:S01]  /*18b80*/  IMAD.X R11, RZ, RZ, UR5, P0 ;  /* 0x00000005ff0b7e24 */ /* 0x000fe200080e06ff */
[----:B------:R-:W-:Y:S01]  /*18b90*/  LEA.HI R4, R64, R61, RZ, 0x5 ;  /* 0x0000003d40047211 */ /* 0x000fe200078f28ff */
[----:B------:R-:W-:Y:S01]  /*18ba0*/  ULDC.64 UR4, c[0x0][0xc00] ;  /* 0x0003000000047ab9 */ /* 0x000fe20000000a00 */
[----:B------:R-:W4:Y:S04]  /*18bb0*/  LDL R86, [R1+0x44] ;  /* 0x0000440001567983 */ /* 0x000f280000100800 */
[----:B------:R1:W2:Y:S01]  /*18bc0*/  LDG.E.CONSTANT R10, desc[UR40][R10.64] ;  /* 0x000000280a0a7981 */ /* 0x0002a2000c1e9900 */
[----:B------:R-:W-:-:S03]  /*18bd0*/  LOP3.LUT P0, R2, R79, 0x3, RZ, 0xc0, !PT ;  /* 0x000000034f027812 */ /* 0x000fc6000780c0ff */
[----:B------:R-:W4:Y:S01]  /*18be0*/  LDL R85, [R1+0x34] ;  /* 0x0000340001557983 */ /* 0x000f220000100800 */
[----:B------:R-:W-:Y:S02]  /*18bf0*/  ISETP.EQ.OR P0, PT, R2, 0x3, !P0 ;  /* 0x000000030200780c */ /* 0x000fe40004702670 */
[----:B------:R-:W-:Y:S01]  /*18c00*/  LEA.HI R2, R64, R61, RZ, 0x4 ;  /* 0x0000003d40027211 */ /* 0x000fe200078f20ff */
[----:B------:R-:W-:Y:S01]  /*18c10*/  IMAD.SHL.U32 R6, R4, 0x20, RZ ;  /* 0x0000002004067824 */ /* 0x000fe200078e00ff */
[----:B------:R-:W4:Y:S02]  /*18c20*/  LDL R81, [R1+0x6c] ;  /* 0x00006c0001517983 */ /* 0x000f240000100800 */
[----:B------:R-:W-:Y:S02]  /*18c30*/  SHF.R.S32.HI R7, RZ, 0x4, R2 ;  /* 0x00000004ff077819 */ /* 0x000fe40000011402 */
[C---:B------:R-:W-:Y:S02]  /*18c40*/  LOP3.LUT R4, R2.reuse, 0x3fffff0, RZ, 0xc0, !PT ;  /* 0x03fffff002047812 */ /* 0x040fe400078ec0ff */
[----:B------:R-:W-:-:S02]  /*18c50*/  LEA.HI R2, R2, R7, RZ, 0x1 ;  /* 0x0000000702027211 */ /* 0x000fc400078f08ff */
[----:B------:R-:W-:Y:S02]  /*18c60*/  SEL R57, R44, R3, P0 ;  /* 0x000000032c397207 */ /* 0x000fe40000000000 */
[----:B------:R-:W-:Y:S01]  /*18c70*/  SEL R76, R3, R44, P0 ;  /* 0x0000002c034c7207 */ /* 0x000fe20000000000 */
[----:B------:R-:W-:Y:S01]  /*18c80*/  IMAD.IADD R4, R61, 0x1, -R4 ;  /* 0x000000013d047824 */ /* 0x000fe200078e0a04 */
[----:B------:R-:W-:Y:S02]  /*18c90*/  LOP3.LUT R3, R6, 0xfffffc00, RZ, 0xc0, !PT ;  /* 0xfffffc0006037812 */ /* 0x000fe400078ec0ff */
[----:B------:R-:W-:-:S03]  /*18ca0*/  LOP3.LUT R2, R2, 0x1ffffffe, RZ, 0xc0, !PT ;  /* 0x1ffffffe02027812 */ /* 0x000fc600078ec0ff */
[----:B------:R-:W-:Y:S02]  /*18cb0*/  IMAD R3, R4, 0x40, R3 ;  /* 0x0000004004037824 */ /* 0x000fe400078e0203 */
[----:B------:R-:W-:-:S04]  /*18cc0*/  IMAD.IADD R2, R7, 0x1, -R2 ;  /* 0x0000000107027824 */ /* 0x000fc800078e0a02 */
[----:B------:R-:W-:Y:S01]  /*18cd0*/  IMAD R7, R2, 0x8, R3 ;  /* 0x0000000802077824 */ /* 0x000fe200078e0203 */
[----:B------:R-:W-:Y:S02]  /*18ce0*/  MOV R2, R22 ;  /* 0x0000001600027202 */ /* 0x000fe40000000f00 */
[----:B0-----:R-:W-:-:S03]  /*18cf0*/  MOV R3, R5 ;  /* 0x0000000500037202 */ /* 0x001fc60000000f00 */
[----:B------:R-:W-:Y:S01]  /*18d00*/  IMAD.WIDE R4, R7, 0x2, R2 ;  /* 0x0000000207047825 */ /* 0x000fe200078e0202 */
[----:B------:R-:W-:Y:S02]  /*18d10*/  SEL R71, R36, R37, P0 ;  /* 0x0000002524477207 */ /* 0x000fe40000000000 */
[C---:B------:R-:W-:Y:S02]  /*18d20*/  IADD3 R9, P3, R4.reuse, 0x20, RZ ;  /* 0x0000002004097810 */ /* 0x040fe40007f7e0ff */
[----:B------:R-:W-:Y:S02]  /*18d30*/  LOP3.LUT R7, R4, 0x380, RZ, 0xc0, !PT ;  /* 0x0000038004077812 */ /* 0x000fe400078ec0ff */
[----:B------:R-:W-:Y:S02]  /*18d40*/  SEL R80, R37, R36, P0 ;  /* 0x0000002425507207 */ /* 0x000fe40000000000 */
[----:B-----5:R-:W-:Y:S02]  /*18d50*/  SEL R45, R40, R41, P0 ;  /* 0x00000029282d7207 */ /* 0x020fe40000000000 */
[----:B------:R-:W-:-:S02]  /*18d60*/  SEL R74, R41, R40, P0 ;  /* 0x00000028294a7207 */ /* 0x000fc40000000000 */
[----:B------:R-:W-:Y:S02]  /*18d70*/  SEL R37, R30, R31, P0 ;  /* 0x0000001f1e257207 */ /* 0x000fe40000000000 */
[----:B------:R-:W-:Y:S02]  /*18d80*/  SEL R56, R31, R30, P0 ;  /* 0x0000001e1f387207 */ /* 0x000fe40000000000 */
[----:B------:R-:W-:Y:S02]  /*18d90*/  LOP3.LUT R6, R9, 0x380, RZ, 0xc0, !PT ;  /* 0x0000038009067812 */ /* 0x000fe400078ec0ff */
[----:B------:R-:W-:Y:S02]  /*18da0*/  SEL R15, R34, R35, P0 ;  /* 0x00000023220f7207 */ /* 0x000fe40000000000 */
[----:B------:R-:W-:Y:S02]  /*18db0*/  SEL R40, R35, R34, P0 ;  /* 0x0000002223287207 */ /* 0x000fe40000000000 */
[----:B------:R-:W-:-:S02]  /*18dc0*/  IADD3 R31, P2, R4, 0x40, RZ ;  /* 0x00000040041f7810 */ /* 0x000fc40007f5e0ff */
[----:B------:R-:W-:Y:S02]  /*18dd0*/  SHF.R.U64 R7, R7, 0x3, RZ ;  /* 0x0000000307077819 */ /* 0x000fe400000012ff */
[----:B------:R-:W-:Y:S02]  /*18de0*/  IADD3 R35, P1, R4, 0x60, RZ ;  /* 0x0000006004237810 */ /* 0x000fe40007f3e0ff */
[----:B------:R-:W-:Y:S02]  /*18df0*/  SHF.R.U64 R6, R6, 0x3, RZ ;  /* 0x0000000306067819 */ /* 0x000fe400000012ff */
[----:B------:R-:W-:Y:S02]  /*18e00*/  LOP3.LUT R8, R31, 0x380, RZ, 0xc0, !PT ;  /* 0x000003801f087812 */ /* 0x000fe400078ec0ff */
[----:B------:R-:W-:Y:S02]  /*18e10*/  LOP3.LUT R4, R7, R4, RZ, 0x3c, !PT ;  /* 0x0000000407047212 */ /* 0x000fe400078e3cff */
[----:B------:R-:W-:Y:S01]  /*18e20*/  LOP3.LUT R12, R35, 0x380, RZ, 0xc0, !PT ;  /* 0x00000380230c7812 */ /* 0x000fe200078ec0ff */
[--C-:B------:R-:W-:Y:S01]  /*18e30*/  IMAD.X R69, RZ, RZ, R5.reuse, P1 ;  /* 0x000000ffff457224 */ /* 0x100fe200008e0605 */
[----:B------:R-:W-:Y:S01]  /*18e40*/  LOP3.LUT R6, R6, R9, RZ, 0x3c, !PT ;  /* 0x0000000906067212 */ /* 0x000fe200078e3cff */
[--C-:B------:R-:W-:Y:S01]  /*18e50*/  IMAD.X R9, RZ, RZ, R5.reuse, P2 ;  /* 0x000000ffff097224 */ /* 0x100fe200010e0605 */
[----:B-1----:R-:W-:Y:S01]  /*18e60*/  SEL R11, R48, R49, P0 ;  /* 0x00000031300b7207 */ /* 0x002fe20000000000 */
[----:B------:R-:W-:Y:S01]  /*18e70*/  IMAD.X R7, RZ, RZ, R5, P3 ;  /* 0x000000ffff077224 */ /* 0x000fe200018e0605 */
[----:B------:R-:W-:-:S02]  /*18e80*/  SEL R44, R49, R48, P0 ;  /* 0x00000030312c7207 */ /* 0x000fc40000000000 */
[----:B------:R-:W-:Y:S02]  /*18e90*/  SHF.R.U64 R8, R8, 0x3, RZ ;  /* 0x0000000308087819 */ /* 0x000fe400000012ff */
[----:B------:R-:W-:Y:S02]  /*18ea0*/  MOV R72, R4 ;  /* 0x0000000400487202 */ /* 0x000fe40000000f00 */
[----:B------:R-:W-:Y:S02]  /*18eb0*/  SEL R73, R24, R25, P0 ;  /* 0x0000001918497207 */ /* 0x000fe40000000000 */
[----:B------:R-:W-:Y:S02]  /*18ec0*/  SEL R82, R25, R24, P0 ;  /* 0x0000001819527207 */ /* 0x000fe40000000000 */
[----:B------:R-:W-:Y:S02]  /*18ed0*/  SEL R13, R26, R27, P0 ;  /* 0x0000001b1a0d7207 */ /* 0x000fe40000000000 */
[----:B------:R-:W-:-:S02]  /*18ee0*/  SEL R48, R27, R26, P0 ;  /* 0x0000001a1b307207 */ /* 0x000fc40000000000 */
[----:B------:R-:W-:Y:S02]  /*18ef0*/  SHF.R.U64 R12, R12, 0x3, RZ ;  /* 0x000000030c0c7819 */ /* 0x000fe400000012ff */
        /* <DEDUP_REMOVED lines=14> */
[----:B------:R-:W-:Y:S02]  /*18fe0*/  LOP3.LUT R8, R8, R31, RZ, 0x3c, !PT ;  /* 0x0000001f08087212 */ /* 0x000fe400078e3cff */
[----:B------:R-:W-:Y:S02]  /*18ff0*/  SEL R33, R46, R47, P0 ;  /* 0x0000002f2e217207 */ /* 0x000fe40000000000 */
[----:B------:R-:W-:-:S02]  /*19000*/  SEL R36, R47, R46, P0 ;  /* 0x0000002e2f247207 */ /* 0x000fc40000000000 */
[----:B------:R-:W-:Y:S02]  /*19010*/  LOP3.LUT R68, R12, R35, RZ, 0x3c, !PT ;  /* 0x000000230c447212 */ /* 0x000fe400078e3cff */
[----:B------:R-:W-:Y:S02]  /*19020*/  MOV R65, R6 ;  /* 0x0000000600417202 */ /* 0x000fe40000000f00 */
[----:B------:R-:W-:Y:S02]  /*19030*/  MOV R67, R8 ;  /* 0x0000000800437202 */ /* 0x000fe40000000f00 */
[----:B------:R-:W-:Y:S02]  /*19040*/  MOV R68, R68 ;  /* 0x0000004400447202 */ /* 0x000fe40000000f00 */
[----:B------:R-:W-:Y:S02]  /*19050*/  ISETP.NE.U32.AND P1, PT, RZ, UR4, PT ;  /* 0x00000004ff007c0c */ /* 0x000fe4000bf25070 */
[----:B--2---:R-:W-:Y:S01]  /*19060*/  LOP3.LUT R5, R10, 0x2, RZ, 0x3c, !PT ;  /* 0x000000020a057812 */ /* 0x004fe200078e3cff */
[----:B------:R-:W-:Y:S04]  /*19070*/  SHFL.IDX PT, R46, R73, R10, 0x1c1f ;  /* 0x001c1f0a492e7589 */ /* 0x000fe800000e0000 */
[----:B------:R-:W0:Y:S04]  /*19080*/  SHFL.IDX PT, R47, R82, R5, 0x1c1f ;  /* 0x001c1f05522f7589 */ /* 0x000e2800000e0000 */
[----:B------:R-:W-:Y:S04]  /*19090*/  SHFL.IDX PT, R30, R13, R10, 0x1c1f ;  /* 0x001c1f0a0d1e7589 */ /* 0x000fe800000e0000 */
[----:B------:R-:W1:Y:S04]  /*190a0*/  SHFL.IDX PT, R31, R48, R5, 0x1c1f ;  /* 0x001c1f05301f7589 */ /* 0x000e6800000e0000 */
[----:B------:R-:W-:Y:S04]  /*190b0*/  SHFL.IDX PT, R50, R59, R10, 0x1c1f ;  /* 0x001c1f0a3b327589 */ /* 0x000fe800000e0000 */
[----:B------:R-:W-:Y:S04]  /*190c0*/  SHFL.IDX PT, R12, R41, R10, 0x1c1f ;  /* 0x001c1f0a290c7589 */ /* 0x000fe800000e0000 */
[----:B------:R-:W2:Y:S04]  /*190d0*/  SHFL.IDX PT, R51, R78, R5, 0x1c1f ;  /* 0x001c1f054e337589 */ /* 0x000ea800000e0000 */
[----:B------:R-:W-:Y:S04]  /*190e0*/  SHFL.IDX PT, R34, R15, R10, 0x1c1f ;  /* 0x001c1f0a0f227589 */ /* 0x000fe800000e0000 */
[----:B------:R-:W3:Y:S04]  /*190f0*/  SHFL.IDX PT, R35, R40, R5, 0x1c1f ;  /* 0x001c1f0528237589 */ /* 0x000ee800000e0000 */
[----:B------:R-:W-:Y:S04]  /*19100*/  SHFL.IDX PT, R4, R75, R10, 0x1c1f ;  /* 0x001c1f0a4b047589 */ /* 0x000fe800000e0000 */
[----:B------:R-:W-:Y:S04]  /*19110*/  SHFL.IDX PT, R54, R45, R10, 0x1c1f ;  /* 0x001c1f0a2d367589 */ /* 0x000fe800000e0000 */
[----:B------:R-:W4:Y:S04]  /*19120*/  SHFL.IDX PT, R7, R84, R5, 0x1c1f ;  /* 0x001c1f0554077589 */ /* 0x000f2800000e0000 */
[----:B------:R-:W-:Y:S04]  /*19130*/  SHFL.IDX PT, R14, R37, R10, 0x1c1f ;  /* 0x001c1f0a250e7589 */ /* 0x000fe800000e0000 */
        /* <DEDUP_REMOVED lines=8> */
[----:B------:R-:W-:Y:S04]  /*191c0*/  SHFL.IDX PT, R58, R11, R10, 0x1c1f ;  /* 0x001c1f0a0b3a7589 */ /* 0x000fe800000e0000 */
[----:B------:R-:W4:Y:S04]  /*191d0*/  SHFL.IDX PT, R9, R80, R5, 0x1c1f ;  /* 0x001c1f0550097589 */ /* 0x000f2800000e0000 */
[----:B------:R0:W4:Y:S04]  /*191e0*/  SHFL.IDX PT, R59, R44, R5, 0x1c1f ;  /* 0x001c1f052c3b7589 */ /* 0x00012800000e0000 */
[----:B------:R-:W4:Y:S04]  /*191f0*/  SHFL.IDX PT, R25, R52, R5, 0x1c1f ;  /* 0x001c1f0534197589 */ /* 0x000f2800000e0000 */
[----:B------:R-:W-:Y:S04]  /*19200*/  SHFL.IDX PT, R8, R57, R10, 0x1c1f ;  /* 0x001c1f0a39087589 */ /* 0x000fe800000e0000 */
[----:B------:R-:W4:Y:S04]  /*19210*/  SHFL.IDX PT, R11, R76, R5, 0x1c1f ;  /* 0x001c1f054c0b7589 */ /* 0x000f2800000e0000 */
[----:B------:R-:W-:Y:S04]  /*19220*/  SHFL.IDX PT, R26, R33, R10, 0x1c1f ;  /* 0x001c1f0a211a7589 */ /* 0x000fe800000e0000 */
[----:B------:R-:W-:Y:S04]  /*19230*/  SHFL.IDX PT, R43, R43, R10, 0x1c1f ;  /* 0x001c1f0a2b2b7589 */ /* 0x000fe800000e0000 */
[----:B------:R-:W4:Y:S04]  /*19240*/  SHFL.IDX PT, R27, R36, R5, 0x1c1f ;  /* 0x001c1f05241b7589 */ /* 0x000f2800000e0000 */
[----:B------:R-:W4:Y:S04]  /*19250*/  SHFL.IDX PT, R66, R66, R5, 0x1c1f ;  /* 0x001c1f0542427589 */ /* 0x000f2800000e0000 */
[----:B------:R3:W4:Y:S01]  /*19260*/  SHFL.IDX PT, R13, R70, R5, 0x1c1f ;  /* 0x001c1f05460d7589 */ /* 0x00072200000e0000 */
[----:B0-----:R-:W-:-:S02]  /*19270*/  SEL R44, R46, R47, P0 ;  /* 0x0000002f2e2c7207 */ /* 0x001fc40000000000 */
[----:B-1----:R-:W-:Y:S02]  /*19280*/  SEL R28, R30, R31, P0 ;  /* 0x0000001f1e1c7207 */ /* 0x002fe40000000000 */
[----:B------:R-:W-:Y:S02]  /*19290*/  SEL R46, R47, R46, P0 ;  /* 0x0000002e2f2e7207 */ /* 0x000fe40000000000 */
[----:B--2---:R-:W-:Y:S02]  /*192a0*/  SEL R48, R50, R51, P0 ;  /* 0x0000003332307207 */ /* 0x004fe40000000000 */
[----:B------:R-:W-:Y:S01]  /*192b0*/  SEL R30, R31, R30, P0 ;  /* 0x0000001e1f1e7207 */ /* 0x000fe20000000000 */
[----:B---3--:R-:W0:Y:S01]  /*192c0*/  LDC.64 R70, c[0x0][0xc00] ;  /* 0x00030000ff467b82 */ /* 0x008e220000000a00 */
[----:B------:R-:W-:Y:S02]  /*192d0*/  SEL R32, R34, R35, P0 ;  /* 0x0000002322207207 */ /* 0x000fe40000000000 */
[----:B----4-:R-:W-:-:S02]  /*192e0*/  SEL R45, R4, R7, P0 ;  /* 0x00000007042d7207 */ /* 0x010fc40000000000 */
        /* <DEDUP_REMOVED lines=41> */
[----:B------:R0:W-:Y:S04]  /*19580*/  STSM.16.M88.4 [R72], R24 ;  /* 0x0000001848007844 */ /* 0x0001e80000000200 */
[----:B------:R1:W-:Y:S04]  /*19590*/  STSM.16.M88.4 [R65], R4 ;  /* 0x0000000441007844 */ /* 0x0003e80000000200 */
[----:B------:R-:W-:Y:S04]  /*195a0*/  STSM.16.M88.4 [R67], R8 ;  /* 0x0000000843007844 */ /* 0x000fe80000000200 */
[----:B------:R2:W-:Y:S01]  /*195b0*/  STSM.16.M88.4 [R68], R12 ;  /* 0x0000000c44007844 */ /* 0x0005e20000000200 */
[----:B------:R-:W-:Y:S01]  /*195c0*/  ISETP.NE.AND.EX P0, PT, RZ, UR5, PT, P1 ;  /* 0x00000005ff007c0c */ /* 0x000fe2000bf05310 */
[----:B------:R-:W-:-:S02]  /*195d0*/  IMAD.MOV.U32 R66, RZ, RZ, RZ ;  /* 0x000000ffff427224 */ /* 0x000fc400078e00ff */
[----:B0-----:R-:W-:Y:S01]  /*195e0*/  IMAD.WIDE R24, R87, 0x4, R70 ;  /* 0x0000000457187825 */ /* 0x001fe200078e0246 */
[----:B------:R-:W-:Y:S01]  /*195f0*/  BAR.SYNC.DEFER_BLOCKING 0x1, 0x180 ;  /* 0x0046000000007b1d */ /* 0x000fe20000010000 */
[----:B------:R-:W-:-:S07]  /*19600*/  ISETP.GT.AND P3, PT, R77, 0x1, PT ;  /* 0x000000014d00780c */ /* 0x000fce0003f64270 */
[----:B-1----:R-:W0:Y:S01]  /*19610*/  LDC R65, c[0x0][0xbe8] ;  /* 0x0002fa00ff417b82 */ /* 0x002e220000000800 */
[----:B------:R-:W3:Y:S01]  /*19620*/  @P0 LDG.E R66, desc[UR40][R24.64] ;  /* 0x0000002818420981 */ /* 0x000ee2000c1e1900 */
[----:B------:R-:W-:-:S04]  /*19630*/  ISETP.NE.U32.AND P1, PT, RZ, UR6, PT ;  /* 0x00000006ff007c0c */ /* 0x000fc8000bf25070 */
[----:B------:R-:W-:-:S13]  /*19640*/  ISETP.NE.AND.EX P1, PT, RZ, UR7, PT, P1 ;  /* 0x00000007ff007c0c */ /* 0x000fda000bf25310 */
[----:B------:R-:W1:Y:S02]  /*19650*/  @P1 LDC.64 R26, c[0x0][0xc08] ;  /* 0x00030200ff1a1b82 */ /* 0x000e640000000a00 */
[----:B-1----:R-:W-:-:S04]  /*19660*/  @P1 IMAD.WIDE R4, R87, 0x4, R26 ;  /* 0x0000000457041825 */ /* 0x002fc800078e021a */
[----:B------:R-:W-:-:S05]  /*19670*/  IMAD.MOV.U32 R26, RZ, RZ, 0x9b8 ;  /* 0x000009b8ff1a7424 */ /* 0x000fca00078e00ff */
[----:B------:R-:W-:-:S04]  /*19680*/  SEL R26, R26, 0x978, P3 ;  /* 0x000009781a1a7807 */ /* 0x000fc80001800000 */
[----:B--2---:R-:W1:Y:S08]  /*19690*/  LDC.64 R12, c[0x0][R26+0x220] ;  /* 0x000088001a0c7b82 */ /* 0x004e700000000a00 */
[----:B------:R-:W2:Y:S01]  /*196a0*/  LDC.64 R10, c[0x0][R26+0x218] ;  /* 0x000086001a0a7b82 */ /* 0x000ea20000000a00 */
[----:B0-----:R-:W-:-:S07]  /*196b0*/  ISETP.NE.AND P4, PT, R65, 0x1, PT ;  /* 0x000000014100780c */ /* 0x001fce0003f85270 */
[----:B------:R-:W0:Y:S01]  /*196c0*/  LDC.64 R8, c[0x0][R26+0x228] ;  /* 0x00008a001a087b82 */ /* 0x000e220000000a00 */
[----:B------:R-:W-:Y:S01]  /*196d0*/  ULDC UR6, c[0x0][0xa88] ;  /* 0x0002a20000067ab9 */ /* 0x000fe20000000800 */
[----:B------:R-:W-:Y:S01]  /*196e0*/  ISETP.NE.U32.AND P2, PT, RZ, UR4, PT ;  /* 0x00000004ff007c0c */ /* 0x000fe2000bf45070 */
[----:B------:R-:W-:-:S05]  /*196f0*/  IMAD.U32 R70, RZ, RZ, UR6 ;  /* 0x00000006ff467e24 */ /* 0x000fca000f8e00ff */
[----:B------:R4:W4:Y:S01]  /*19700*/  LDC.64 R6, c[0x0][R26+0x210] ;  /* 0x000084001a067b82 */ /* 0x0009220000000a00 */
[----:B------:R-:W-:Y:S01]  /*19710*/  ISETP.NE.AND.EX P2, PT, RZ, UR5, PT, P2 ;  /* 0x00000005ff007c0c */ /* 0x000fe2000bf45320 */
[----:B------:R1:W5:Y:S06]  /*19720*/  @P1 LDG.E R70, desc[UR40][R4.64] ;  /* 0x0000002804461981 */ /* 0x00036c000c1e1900 */
[----:B------:R-:W4:Y:S01]  /*19730*/  @P4 LDC R71, c[0x0][0xbec] ;  /* 0x0002fb00ff474b82 */ /* 0x000f220000000800 */
[----:B------:R-:W-:Y:S02]  /*19740*/  SHF.R.S32.HI R15, RZ, 0x1f, R87 ;  /* 0x0000001fff0f7819 */ /* 0x000fe40000011457 */
[----:B------:R-:W-:-:S05]  /*19750*/  SEL R67, R87, RZ, !P2 ;  /* 0x000000ff57437207 */ /* 0x000fca0005000000 */
[----:B------:R-:W4:Y:S01]  /*19760*/  @P4 LDC R73, c[0x0][0xbf0] ;  /* 0x0002fc00ff494b82 */ /* 0x000f220000000800 */
[----:B------:R-:W-:-:S07]  /*19770*/  SEL R15, R15, RZ, !P2 ;  /* 0x000000ff0f0f7207 */ /* 0x000fce0005000000 */
[----:B-1----:R-:W1:Y:S01]  /*19780*/  LDC.64 R4, c[0x0][0xba8] ;  /* 0x0002ea00ff047b82 */ /* 0x002e620000000a00 */
[----:B------:R-:W-:Y:S01]  /*19790*/  IMAD R13, R13, R67, RZ ;  /* 0x000000430d0d7224 */ /* 0x000fe200078e02ff */
[----:B------:R-:W-:-:S03]  /*197a0*/  LEA.HI R68, R64, R61, RZ, 0x7 ;  /* 0x0000003d40447211 */ /* 0x000fc600078f38ff */
[C---:B------:R-:W-:Y:S02]  /*197b0*/  IMAD R69, R12.reuse, R15, R13 ;  /* 0x0000000f0c457224 */ /* 0x040fe400078e020d */
[----:B------:R-:W-:-:S04]  /*197c0*/  IMAD.WIDE.U32 R12, R12, R67, RZ ;  /* 0x000000430c0c7225 */ /* 0x000fc800078e00ff */
[----:B--2---:R-:W-:Y:S01]  /*197d0*/  IMAD.WIDE.U32 R14, R10, R83, RZ ;  /* 0x000000530a0e7225 */ /* 0x004fe200078e00ff */
[----:B------:R-:W-:-:S03]  /*197e0*/  LOP3.LUT R64, R68, 0xffffff80, RZ, 0xc0, !PT ;  /* 0xffffff8044407812 */ /* 0x000fc600078ec0ff */
[----:B------:R-:W-:Y:S02]  /*197f0*/  IMAD.IADD R10, R86, 0x1, R85 ;  /* 0x00000001560a7824 */ /* 0x000fe400078e0255 */
[----:B------:R-:W-:Y:S01]  /*19800*/  IMAD R27, R11, R83, RZ ;  /* 0x000000530b1b7224 */ /* 0x000fe200078e02ff */
[----:B------:R-:W-:Y:S01]  /*19810*/  SEL R11, R81, RZ, P3 ;  /* 0x000000ff510b7207 */ /* 0x000fe20001800000 */
[----:B------:R-:W-:Y:S02]  /*19820*/  IMAD.IADD R72, R61, 0x1, -R64 ;  /* 0x000000013d487824 */ /* 0x000fe400078e0a40 */
[----:B------:R-:W-:Y:S02]  /*19830*/  IMAD.IADD R27, R15, 0x1, R27 ;  /* 0x000000010f1b7824 */ /* 0x000fe400078e021b */
[----:B------:R-:W-:Y:S01]  /*19840*/  IMAD.IADD R69, R13, 0x1, R69 ;  /* 0x000000010d457824 */ /* 0x000fe200078e0245 */
[----:B-1----:R-:W1:Y:S01]  /*19850*/  @!P3 LDC R4, c[0x0][0xb50] ;  /* 0x0002d400ff04bb82 */ /* 0x002e620000000800 */
[----:B------:R-:W-:-:S02]  /*19860*/  IMAD.MOV.U32 R13, RZ, RZ, R10 ;  /* 0x000000ffff0d7224 */ /* 0x000fc400078e000a */
[-C--:B0-----:R-:W-:Y:S02]  /*19870*/  IMAD R15, R9, R11.reuse, RZ ;  /* 0x0000000b090f7224 */ /* 0x081fe400078e02ff */
[----:B------:R-:W-:-:S03]  /*19880*/  IMAD.WIDE.U32 R8, R8, R11, RZ ;  /* 0x0000000b08087225 */ /* 0x000fc600078e00ff */
[----:B------:R-:W0:Y:S01]  /*19890*/  @!P3 LDC R5, c[0x0][0xb54] ;  /* 0x0002d500ff05bb82 */ /* 0x000e220000000800 */
[----:B------:R-:W-:Y:S01]  /*198a0*/  IMAD.IADD R15, R9, 0x1, R15 ;  /* 0x00000001090f7824 */ /* 0x000fe200078e020f */
[----:B------:R-:W-:Y:S02]  /*198b0*/  SHF.R.S32.HI R68, RZ, 0x7, R68 ;  /* 0x00000007ff447819 */ /* 0x000fe40000011444 */
[--C-:B---3--:R-:W-:Y:S01]  /*198c0*/  IADD3 R14, P2, P5, R12, R14, R66.reuse ;  /* 0x0000000e0c0e7210 */ /* 0x108fe20007d5e042 */
[----:B----4-:R-:W-:Y:S01]  /*198d0*/  @P4 IMAD.HI.U32 R12, R10, R71, RZ ;  /* 0x000000470a0c4227 */ /* 0x010fe200078e00ff */
[----:B------:R-:W-:-:S04]  /*198e0*/  SHF.R.S32.HI R64, RZ, 0x1f, R66 ;  /* 0x0000001fff407819 */ /* 0x000fc80000011442 */
[----:B------:R-:W-:Y:S02]  /*198f0*/  @P4 SHF.R.U32.HI R13, RZ, R73, R12 ;  /* 0x00000049ff0d4219 */ /* 0x000fe4000001160c */
[----:B------:R-:W-:Y:S02]  /*19900*/  IADD3.X R12, R69, R27, R64, P2, P5 ;  /* 0x0000001b450c7210 */ /* 0x000fe400017ea440 */
[----:B------:R-:W-:Y:S01]  /*19910*/  SHF.R.S32.HI R27, RZ, 0x1f, R72 ;  /* 0x0000001fff1b7819 */ /* 0x000fe20000011448 */
[--C-:B------:R-:W-:Y:S01]  /*19920*/  IMAD.MOV R11, RZ, RZ, -R13.reuse ;  /* 0x000000ffff0b7224 */ /* 0x100fe200078e0a0d */
[----:B------:R-:W-:Y:S02]  /*19930*/  IADD3 R8, P2, P5, R13, R14, R8 ;  /* 0x0000000e0d087210 */ /* 0x000fe40007d5e008 */
[----:B------:R-:W-:Y:S01]  /*19940*/  LEA.HI R14, R27, R72, RZ, 0x2 ;  /* 0x000000481b0e7211 */ /* 0x000fe200078f10ff */
[----:B------:R-:W-:Y:S01]  /*19950*/  IMAD R11, R65, R11, R10 ;  /* 0x0000000b410b7224 */ /* 0x000fe200078e020a */
[----:B------:R-:W-:-:S02]  /*19960*/  SHF.R.S32.HI R9, RZ, 0x1f, R13 ;  /* 0x0000001fff097819 */ /* 0x000fc4000001140d */
[--C-:B------:R-:W-:Y:S02]  /*19970*/  SHF.R.S32.HI R26, RZ, 0x2, R14.reuse ;  /* 0x00000002ff1a7819 */ /* 0x100fe4000001140e */
[----:B------:R-:W-:Y:S01]  /*19980*/  SHF.R.S32.HI R61, RZ, 0x1f, R14 ;  /* 0x0000001fff3d7819 */ /* 0x000fe2000001140e */
[----:B------:R-:W-:Y:S01]  /*19990*/  IMAD R7, R7, R11, RZ ;  /* 0x0000000b07077224 */ /* 0x000fe200078e02ff */
[----:B------:R-:W-:Y:S02]  /*199a0*/  SHF.R.S32.HI R13, RZ, 0x1f, R11 ;  /* 0x0000001fff0d7819 */ /* 0x000fe4000001140b */
[----:B------:R-:W-:Y:S02]  /*199b0*/  IADD3.X R9, R9, R12, R15, P2, P5 ;  /* 0x0000000c09097210 */ /* 0x000fe400017ea40f */
[----:B------:R-:W-:Y:S01]  /*199c0*/  LEA.HI R61, R61, R26, RZ, 0x3 ;  /* 0x0000001a3d3d7211 */ /* 0x000fe200078f18ff */
[----:B------:R-:W-:Y:S01]  /*199d0*/  IMAD.HI R12, R68, 0x55555556, RZ ;  /* 0x55555556440c7827 */ /* 0x000fe200078e02ff */
[----:B------:R-:W-:-:S02]  /*199e0*/  LEA.HI R27, R27, R72, RZ, 0x5 ;  /* 0x000000481b1b7211 */ /* 0x000fc400078f28ff */
[----:B------:R-:W-:Y:S01]  /*199f0*/  LOP3.LUT R61, R61, 0xfffffff8, RZ, 0xc0, !PT ;  /* 0xfffffff83d3d7812 */ /* 0x000fe200078ec0ff */
[C---:B------:R-:W-:Y:S02]  /*19a00*/  IMAD R13, R6.reuse, R13, R7 ;  /* 0x0000000d060d7224 */ /* 0x040fe400078e0207 */
[----:B------:R-:W-:Y:S01]  /*19a10*/  IMAD.WIDE.U32 R6, R6, R11, R8 ;  /* 0x0000000b06067225 */ /* 0x000fe200078e0008 */
[----:B------:R-:W-:Y:S02]  /*19a20*/  LEA.HI R9, R12, R12, RZ, 0x1 ;  /* 0x0000000c0c097211 */ /* 0x000fe400078f08ff */
[----:B------:R-:W-:Y:S01]  /*19a30*/  SHF.R.S32.HI R27, RZ, 0x5, R27 ;  /* 0x00000005ff1b7819 */ /* 0x000fe2000001141b */
[----:B------:R-:W-:Y:S01]  /*19a40*/  IMAD.IADD R7, R7, 0x1, R13 ;  /* 0x0000000107077824 */ /* 0x000fe200078e020d */
[----:B-1----:R-:W-:Y:S01]  /*19a50*/  LEA R8, P2, R6, R4, 0x2 ;  /* 0x0000000406087211 */ /* 0x002fe200078410ff */
[----:B------:R-:W-:Y:S02]  /*19a60*/  IMAD.IADD R26, R26, 0x1, -R61 ;  /* 0x000000011a1a7824 */ /* 0x000fe400078e0a3d */
[----:B------:R-:W-:Y:S01]  /*19a70*/  IMAD R68, R9, -0x3, R68 ;  /* 0xfffffffd09447824 */ /* 0x000fe200078e0244 */
[----:B0-----:R-:W-:Y:S01]  /*19a80*/  LEA.HI.X R9, R6, R5, R7, 0x2, P2 ;  /* 0x0000000506097211 */ /* 0x001fe200010f1407 */
[----:B------:R-:W-:Y:S01]  /*19a90*/  IMAD R27, R27, 0x10, R26 ;  /* 0x000000101b1b7824 */ /* 0x000fe200078e021a */
[----:B------:R-:W-:Y:S07]  /*19aa0*/  @P1 BRA `(.L_x_1545) ;  /* 0x0000000000101947 */ /* 0x000fee0003800000 */
[----:B------:R-:W-:Y:S05]  /*19ab0*/  @!P0 BRA `(.L_x_1545) ;  /* 0x00000000000c8947 */ /* 0x000fea0003800000 */
[----:B------:R-:W2:Y:S04]  /*19ac0*/  LDG.E R5, desc[UR40][R24.64] ;  /* 0x0000002818057981 */ /* 0x000ea8000c1e1900 */
[----:B-----5:R-:W2:Y:S02]  /*19ad0*/  LDG.E R70, desc[UR40][R24.64+0x4] ;  /* 0x0000042818467981 */ /* 0x020ea4000c1e1900 */
[----:B--2---:R-:W-:-:S07]  /*19ae0*/  IMAD.IADD R70, R70, 0x1, -R5 ;  /* 0x0000000146467824 */ /* 0x004fce00078e0a05 */
.L_x_1545:
[----:B------:R-:W-:Y:S01]  /*19af0*/  IMAD R12, R68, 0x40, R27 ;  /* 0x00000040440c7824 */ /* 0x000fe200078e021b */
[----:B------:R-:W-:Y:S01]  /*19b00*/  SHFL.IDX PT, R4, R8, RZ, 0x1c1f ;  /* 0x001c1fff08047589 */ /* 0x000fe200000e0000 */
[----:B-----5:R-:W-:Y:S01]  /*19b10*/  IMAD R61, R70, R65, RZ ;  /* 0x00000041463d7224 */ /* 0x020fe200078e02ff */
[----:B------:R-:W-:Y:S01]  /*19b20*/  LOP3.LUT P0, RZ, R72, 0x3, RZ, 0xc0, !PT ;  /* 0x0000000348ff7812 */ /* 0x000fe2000780c0ff */
[----:B------:R-:W-:Y:S01]  /*19b30*/  IMAD.IADD R12, R12, 0x1, R85 ;  /* 0x000000010c0c7824 */ /* 0x000fe200078e0255 */
[----:B------:R-:W0:Y:S03]  /*19b40*/  SHFL.IDX PT, R5, R9, RZ, 0x1c1f ;  /* 0x001c1fff09057589 */ /* 0x000e2600000e0000 */
[C---:B------:R-:W-:Y:S01]  /*19b50*/  VIADD R14, R12.reuse, 0x8 ;  /* 0x000000080c0e7836 */ /* 0x040fe20000000000 */
[----:B------:R-:W-:Y:S01]  /*19b60*/  SHFL.IDX PT, R6, R8, 0x1, 0x1c1f ;  /* 0x003c1f0008067f89 */ /* 0x000fe200000e0000 */
[----:B------:R-:W-:-:S03]  /*19b70*/  ISETP.GE.OR P1, PT, R12, R61, P0 ;  /* 0x0000003d0c00720c */ /* 0x000fc60000726670 */
[----:B------:R-:W1:Y:S01]  /*19b80*/  SHFL.IDX PT, R7, R9, 0x1, 0x1c1f ;  /* 0x003c1f0009077f89 */ /* 0x000e6200000e0000 */
[----:B------:R-:W-:-:S09]  /*19b90*/  ISETP.GE.OR P0, PT, R14, R61, P0 ;  /* 0x0000003d0e00720c */ /* 0x000fd20000706670 */
[----:B0-----:R0:W-:Y:S04]  /*19ba0*/  @!P1 ST.E desc[UR40][R4.64], R0 ;  /* 0x0000000004009985 */ /* 0x0011e8000c101928 */
[----:B-1----:R0:W-:Y:S01]  /*19bb0*/  @!P0 ST.E desc[UR40][R6.64], R20 ;  /* 0x0000001406008985 */ /* 0x0021e2000c101928 */
[----:B------:R-:W-:Y:S05]  /*19bc0*/  @P3 BRA `(.L_x_1546) ;  /* 0x0000000400a03947 */ /* 0x000fea0003800000 */
[----:B0-----:R-:W-:Y:S01]  /*19bd0*/  IMAD R5, R62, 0x40, R21 ;  /* 0x000000403e057824 */ /* 0x001fe200078e0215 */
[----:B------:R-:W0:Y:S01]  /*19be0*/  @P4 LDC R31, c[0x0][0xbf0] ;  /* 0x0002fc00ff1f4b82 */ /* 0x000e220000000800 */
[----:B------:R-:W-:Y:S02]  /*19bf0*/  ULDC.64 UR4, c[0x0][0xaa0] ;  /* 0x0002a80000047ab9 */ /* 0x000fe40000000a00 */
        /* <DEDUP_REMOVED lines=20> */
[----:B------:R-:W-:-:S03]  /*19d40*/  IMAD.X R25, RZ, RZ, R3, P0 ;  /* 0x000000ffff197224 */ /* 0x000fc600000e0603 */
[----:B------:R-:W-:-:S04]  /*19d50*/  SHF.R.U64 R0, R0, 0x3, RZ ;  /* 0x0000000300007819 */ /* 0x000fc800000012ff */
[----:B------:R-:W-:Y:S02]  /*19d60*/  LOP3.LUT R24, R0, R27, RZ, 0x3c, !PT ;  /* 0x0000001b00187212 */ /* 0x000fe400078e3cff */
[----:B------:R-:W1:Y:S01]  /*19d70*/  @P4 LDC R0, c[0x0][0xbec] ;  /* 0x0002fb00ff004b82 */ /* 0x000e620000000800 */
[----:B------:R-:W-:Y:S02]  /*19d80*/  IMAD R3, R64, UR4, RZ ;  /* 0x0000000440037c24 */ /* 0x000fe4000f8e02ff */
[----:B------:R-:W-:Y:S01]  /*19d90*/  IMAD R63, R63, 0x30, R62 ;  /* 0x000000303f3f7824 */ /* 0x000fe200078e023e */
[----:B------:R-:W-:Y:S01]  /*19da0*/  SHF.R.S32.HI R20, RZ, 0x1f, R67 ;  /* 0x0000001fff147819 */ /* 0x000fe20000011443 */
[C---:B------:R-:W-:Y:S01]  /*19db0*/  IMAD R29, R66.reuse, UR5, R3 ;  /* 0x00000005421d7c24 */ /* 0x040fe2000f8e0203 */
[----:B------:R-:W5:Y:S01]  /*19dc0*/  LD.E.128 R24, desc[UR40][R24.64] ;  /* 0x0000002818187980 */ /* 0x000f62000c101d00 */
[----:B------:R-:W-:Y:S01]  /*19dd0*/  IMAD.WIDE.U32 R2, R66, UR4, RZ ;  /* 0x0000000442027c25 */ /* 0x000fe2000f8e00ff */
[----:B------:R-:W-:Y:S01]  /*19de0*/  ULDC.64 UR4, c[0x0][0xae8] ;  /* 0x0002ba0000047ab9 */ /* 0x000fe20000000a00 */
[----:B------:R-:W-:Y:S01]  /*19df0*/  @!PT LDS RZ, [RZ] ;  /* 0x00000000fffff984 */ /* 0x000fe20000000800 */
[----:B------:R-:W-:Y:S01]  /*19e00*/  @!PT LDS RZ, [RZ] ;  /* 0x00000000fffff984 */ /* 0x000fe20000000800 */
[----:B------:R-:W-:Y:S01]  /*19e10*/  @!PT LDS RZ, [RZ] ;  /* 0x00000000fffff984 */ /* 0x000fe20000000800 */
[----:B------:R-:W-:Y:S01]  /*19e20*/  @!PT LDS RZ, [RZ] ;  /* 0x00000000fffff984 */ /* 0x000fe20000000800 */
[----:B------:R0:W-:Y:S06]  /*19e30*/  MEMBAR.ALL.CTA ;  /* 0x0000000000007992 */ /* 0x0001ec0000008000 */
[----:B0-----:R-:W0:Y:S01]  /*19e40*/  FENCE.VIEW.ASYNC.S ;  /* 0x00000000000073c6 */ /* 0x001e220000000000 */
[----:B------:R-:W-:-:S02]  /*19e50*/  IMAD.IADD R3, R3, 0x1, R29 ;  /* 0x0000000103037824 */ /* 0x000fc400078e021d */
[----:B------:R-:W-:Y:S02]  /*19e60*/  IMAD.IADD R63, R85, 0x1, R63 ;  /* 0x00000001553f7824 */ /* 0x000fe400078e023f */
[----:B------:R-:W-:-:S04]  /*19e70*/  IMAD.WIDE.U32 R2, R83, UR4, R2 ;  /* 0x0000000453027c25 */ /* 0x000fc8000f8e0002 */
[----:B------:R-:W-:Y:S01]  /*19e80*/  IMAD R3, R83, UR5, R3 ;  /* 0x0000000553037c24 */ /* 0x000fe2000f8e0203 */
[----:B------:R-:W-:Y:S01]  /*19e90*/  ULDC.64 UR4, c[0x0][0xaf0] ;  /* 0x0002bc0000047ab9 */ /* 0x000fe20000000a00 */
[----:B------:R-:W-:Y:S02]  /*19ea0*/  IMAD.MOV.U32 R29, RZ, RZ, R63 ;  /* 0x000000ffff1d7224 */ /* 0x000fe400078e003f */
[----:B------:R-:W-:Y:S02]  /*19eb0*/  IMAD R20, R20, UR4, RZ ;  /* 0x0000000414147c24 */ /* 0x000fe4000f8e02ff */
[----:B-1----:R-:W-:-:S04]  /*19ec0*/  @P4 IMAD.HI.U32 R0, R63, R0, RZ ;  /* 0x000000003f004227 */ /* 0x002fc800078e00ff */
[----:B------:R-:W-:Y:S01]  /*19ed0*/  IMAD.WIDE.U32 R2, R67, UR4, R2 ;  /* 0x0000000443027c25 */ /* 0x000fe2000f8e0002 */
[----:B------:R-:W-:-:S03]  /*19ee0*/  @P4 SHF.R.U32.HI R29, RZ, R31, R0 ;  /* 0x0000001fff1d4219 */ /* 0x000fc60000011600 */
[----:B------:R-:W-:Y:S01]  /*19ef0*/  IMAD R31, R67, UR5, R20 ;  /* 0x00000005431f7c24 */ /* 0x000fe2000f8e0214 */
[--C-:B------:R-:W-:Y:S01]  /*19f00*/  SHF.R.S32.HI R0, RZ, 0x1f, R29.reuse ;  /* 0x0000001fff007819 */ /* 0x100fe2000001141d */
[----:B------:R-:W-:Y:S01]  /*19f10*/  IMAD.MOV R20, RZ, RZ, -R29 ;  /* 0x000000ffff147224 */ /* 0x000fe200078e0a1d */
[----:B------:R-:W-:Y:S01]  /*19f20*/  ULDC.64 UR4, c[0x0][0xae0] ;  /* 0x0002b80000047ab9 */ /* 0x000fe20000000a00 */
        /* <DEDUP_REMOVED lines=12> */
[----:B------:R-:W-:Y:S01]  /*19ff0*/  IMAD.IADD R62, R62, 0x1, R85 ;  /* 0x000000013e3e7824 */ /* 0x000fe200078e0255 */
[----:B------:R-:W-:Y:S01]  /*1a000*/  LEA R20, P0, R2, UR4, 0x1 ;  /* 0x0000000402147c11 */ /* 0x000fe2000f8008ff */
[----:B------:R-:W-:Y:S01]  /*1a010*/  IMAD.IADD R3, R3, 0x1, R29 ;  /* 0x0000000103037824 */ /* 0x000fe200078e021d */
[----:B------:R-:W-:Y:S01]  /*1a020*/  ULDC UR4, c[0x0][0xac8] ;  /* 0x0002b20000047ab9 */ /* 0x000fe20000000800 */
[----:B------:R-:W-:Y:S02]  /*1a030*/  VIADD R0, R62, 0x30 ;  /* 0x000000303e007836 */ /* 0x000fe40000000000 */
[----:B0-----:R-:W0:Y:S01]  /*1a040*/  SHFL.IDX PT, R28, R20, RZ, 0x181f ;  /* 0x00181fff141c7589 */ /* 0x001e2200000e0000 */
[----:B------:R-:W-:Y:S01]  /*1a050*/  LEA.HI.X R32, R2, UR5, R3, 0x1, P0 ;  /* 0x0000000502207c11 */ /* 0x000fe200080f0c03 */
[C---:B------:R-:W-:Y:S01]  /*1a060*/  VIADD R2, R62.reuse, 0x60 ;  /* 0x000000603e027836 */ /* 0x040fe20000000000 */
[C---:B------:R-:W-:Y:S01]  /*1a070*/  ISETP.GE.AND P0, PT, R21.reuse, UR4, PT ;  /* 0x0000000415007c0c */ /* 0x040fe2000bf06270 */
[----:B------:R-:W1:Y:S03]  /*1a080*/  SHFL.IDX PT, R30, R20, 0x1, 0x181f ;  /* 0x00381f00141e7f89 */ /* 0x000e6600000e0000 */
[-C--:B------:R-:W-:Y:S01]  /*1a090*/  ISETP.GE.OR P1, PT, R62, R61.reuse, P0 ;  /* 0x0000003d3e00720c */ /* 0x080fe20000726670 */
[----:B------:R-:W1:Y:S01]  /*1a0a0*/  SHFL.IDX PT, R34, R20, 0x2, 0x181f ;  /* 0x00581f0014227f89 */ /* 0x000e6200000e0000 */
[-C--:B------:R-:W-:Y:S01]  /*1a0b0*/  ISETP.GE.OR P2, PT, R0, R61.reuse, P0 ;  /* 0x0000003d0000720c */ /* 0x080fe20000746670 */
[----:B------:R-:W-:Y:S01]  /*1a0c0*/  VIADD R0, R22, 0x13220 ;  /* 0x0001322016007836 */ /* 0x000fe20000000000 */
[----:B------:R-:W-:Y:S01]  /*1a0d0*/  ISETP.GE.OR P3, PT, R2, R61, P0 ;  /* 0x0000003d0200720c */ /* 0x000fe20000766670 */
[----:B------:R-:W1:Y:S03]  /*1a0e0*/  SHFL.IDX PT, R3, R32, RZ, 0x181f ;  /* 0x00181fff20037589 */ /* 0x000e6600000e0000 */
[----:B------:R-:W-:Y:S01]  /*1a0f0*/  PRMT R0, RZ, 0x654, R0 ;  /* 0x00000654ff007816 */ /* 0x000fe20000000000 */
[----:B------:R-:W1:Y:S03]  /*1a100*/  SHFL.IDX PT, R29, R32, 0x1, 0x181f ;  /* 0x00381f00201d7f89 */ /* 0x000e6600000e0000 */
[----:B------:R1:W-:Y:S01]  /*1a110*/  SYNCS.ARRIVE.TRANS64.RED.A1T0 RZ, [R0+URZ], RZ ;  /* 0x000000ff00ff79a7 */ /* 0x0003e2000810043f */
[----:B------:R-:W1:Y:S01]  /*1a120*/  SHFL.IDX PT, R31, R32, 0x2, 0x181f ;  /* 0x00581f00201f7f89 */ /* 0x000e6200000e0000 */
[----:B0-----:R-:W-:-:S03]  /*1a130*/  @!P1 LEA R2, P4, R21, R28, 0x1 ;  /* 0x0000001c15029211 */ /* 0x001fc600078808ff */
[----:B------:R-:W0:Y:S01]  /*1a140*/  SHFL.IDX PT, R20, R20, 0x3, 0x181f ;  /* 0x00781f0014147f89 */ /* 0x000e2200000e0000 */
[----:B-1----:R-:W-:Y:S01]  /*1a150*/  VIADD R0, R62, 0x90 ;  /* 0x000000903e007836 */ /* 0x002fe20000000000 */
[C---:B------:R-:W-:Y:S02]  /*1a160*/  @!P2 LEA R28, P5, R21.reuse, R30, 0x1 ;  /* 0x0000001e151ca211 */ /* 0x040fe400078a08ff */
[----:B------:R-:W1:Y:S01]  /*1a170*/  SHFL.IDX PT, R32, R32, 0x3, 0x181f ;  /* 0x00781f0020207f89 */ /* 0x000e6200000e0000 */
[C---:B------:R-:W-:Y:S02]  /*1a180*/  @!P3 LEA R30, P6, R21.reuse, R34, 0x1 ;  /* 0x00000022151eb211 */ /* 0x040fe400078c08ff */
[----:B------:R-:W-:Y:S02]  /*1a190*/  ISETP.GE.OR P0, PT, R0, R61, P0 ;  /* 0x0000003d0000720c */ /* 0x000fe40000706670 */
[C-C-:B------:R-:W-:Y:S02]  /*1a1a0*/  @!P1 LEA.HI.X R3, R21.reuse, R3, R60.reuse, 0x1, P4 ;  /* 0x0000000315039211 */ /* 0x140fe400020f0c3c */
[----:B------:R-:W-:-:S02]  /*1a1b0*/  @!P2 LEA.HI.X R29, R21, R29, R60, 0x1, P5 ;  /* 0x0000001d151da211 */ /* 0x000fc400028f0c3c */
[----:B------:R-:W-:Y:S01]  /*1a1c0*/  @!P3 LEA.HI.X R31, R21, R31, R60, 0x1, P6 ;  /* 0x0000001f151fb211 */ /* 0x000fe200030f0c3c */
[----:B--2---:R2:W-:Y:S04]  /*1a1d0*/  @!P1 ST.E.128 desc[UR40][R2.64], R4 ;  /* 0x0000000402009985 */ /* 0x0045e8000c101d28 */
[----:B---3--:R2:W-:Y:S04]  /*1a1e0*/  @!P2 ST.E.128 desc[UR40][R28.64], R8 ;  /* 0x000000081c00a985 */ /* 0x0085e8000c101d28 */
[----:B----4-:R2:W-:Y:S01]  /*1a1f0*/  @!P3 ST.E.128 desc[UR40][R30.64], R12 ;  /* 0x0000000c1e00b985 */ /* 0x0105e2000c101d28 */
[----:B01----:R-:W-:Y:S05]  /*1a200*/  @P0 BRA `(.L_x_1547) ;  /* 0x00000010008c0947 */ /* 0x003fea0003800000 */
[----:B--2---:R-:W-:-:S04]  /*1a210*/  LEA R2, P0, R21, R20, 0x1 ;  /* 0x0000001415027211 */ /* 0x004fc800078008ff */
[----:B------:R-:W-:-:S05]  /*1a220*/  LEA.HI.X R3, R21, R32, R60, 0x1, P0 ;  /* 0x0000002015037211 */ /* 0x000fca00000f0c3c */
[----:B-----5:R3:W-:Y:S01]  /*1a230*/  ST.E.128 desc[UR40][R2.64], R24 ;  /* 0x0000001802007985 */ /* 0x0207e2000c101d28 */
[----:B------:R-:W-:Y:S05]  /*1a240*/  BRA `(.L_x_1547) ;  /* 0x00000010007c7947 */ /* 0x000fea0003800000 */
.L_x_1546:
[----:B------:R-:W2:Y:S01]  /*1a250*/  LDL R68, [R1+0x28] ;  /* 0x0000280001447983 */ /* 0x000ea20000100800 */
[----:B------:R-:W1:Y:S01]  /*1a260*/  @P4 LDC R9, c[0x0][0xbec] ;  /* 0x0002fb00ff094b82 */ /* 0x000e620000000800 */
[----:B------:R-:W-:Y:S01]  /*1a270*/  ULDC.64 UR4, c[0x0][0xb08] ;  /* 0x0002c20000047ab9 */ /* 0x000fe20000000a00 */
[----:B0-----:R-:W-:Y:S01]  /*1a280*/  SHF.R.S32.HI R0, RZ, 0x1f, R67 ;  /* 0x0000001fff007819 */ /* 0x001fe20000011443 */
[----:B------:R-:W-:Y:S01]  /*1a290*/  IMAD R5, R64, UR4, RZ ;  /* 0x0000000440057c24 */ /* 0x000fe2000f8e02ff */
[----:B------:R-:W-:Y:S01]  /*1a2a0*/  ULDC.64 UR6, c[0x0][0xb30] ;  /* 0x0002cc0000067ab9 */ /* 0x000fe20000000a00 */
[----:B------:R-:W-:-:S03]  /*1a2b0*/  IMAD.WIDE.U32 R2, R66, UR4, RZ ;  /* 0x0000000442027c25 */ /* 0x000fc6000f8e00ff */
[----:B------:R-:W0:Y:S01]  /*1a2c0*/  @P4 LDC R4, c[0x0][0xbf0] ;  /* 0x0002fc00ff044b82 */ /* 0x000e220000000800 */
[----:B------:R-:W-:Y:S01]  /*1a2d0*/  IMAD R5, R66, UR5, R5 ;  /* 0x0000000542057c24 */ /* 0x000fe2000f8e0205 */
[----:B------:R-:W-:-:S03]  /*1a2e0*/  ULDC.64 UR4, c[0x0][0xb38] ;  /* 0x0002ce0000047ab9 */ /* 0x000fc60000000a00 */
[----:B------:R-:W-:Y:S02]  /*1a2f0*/  IMAD.IADD R3, R3, 0x1, R5 ;  /* 0x0000000103037824 */ /* 0x000fe400078e0205 */
[----:B------:R-:W-:-:S04]  /*1a300*/  IMAD.WIDE.U32 R2, R83, UR4, R2 ;  /* 0x0000000453027c25 */ /* 0x000fc8000f8e0002 */
[----:B------:R-:W-:Y:S01]  /*1a310*/  IMAD R3, R83, UR5, R3 ;  /* 0x0000000553037c24 */ /* 0x000fe2000f8e0203 */
[----:B------:R-:W-:Y:S02]  /*1a320*/  ULDC.64 UR4, c[0x0][0xb40] ;  /* 0x0002d00000047ab9 */ /* 0x000fe40000000a00 */
[----:B------:R-:W-:Y:S02]  /*1a330*/  IMAD R0, R0, UR4, RZ ;  /* 0x0000000400007c24 */ /* 0x000fe4000f8e02ff */
[----:B-1----:R-:W-:-:S04]  /*1a340*/  @P4 IMAD.HI.U32 R9, R10, R9, RZ ;  /* 0x000000090a094227 */ /* 0x002fc800078e00ff */
[C---:B------:R-:W-:Y:S02]  /*1a350*/  IMAD R7, R67.reuse, UR5, R0 ;  /* 0x0000000543077c24 */ /* 0x040fe4000f8e0200 */
[----:B------:R-:W-:Y:S01]  /*1a360*/  IMAD.WIDE.U32 R2, R67, UR4, R2 ;  /* 0x0000000443027c25 */ /* 0x000fe2000f8e0002 */
[----:B------:R-:W-:-:S03]  /*1a370*/  ULDC.64 UR4, c[0x0][0xb48] ;  /* 0x0002d20000047ab9 */ /* 0x000fc60000000a00 */
[----:B------:R-:W-:Y:S01]  /*1a380*/  IMAD.MOV.U32 R5, RZ, RZ, R10 ;  /* 0x000000ffff057224 */ /* 0x000fe200078e000a */
[----:B0-----:R-:W-:Y:S01]  /*1a390*/  @P4 SHF.R.U32.HI R5, RZ, R4, R9 ;  /* 0x00000004ff054219 */ /* 0x001fe20000011609 */
[----:B------:R-:W-:-:S03]  /*1a3a0*/  IMAD.IADD R3, R3, 0x1, R7 ;  /* 0x0000000103037824 */ /* 0x000fc600078e0207 */
[--C-:B------:R-:W-:Y:S01]  /*1a3b0*/  SHF.R.S32.HI R0, RZ, 0x1f, R5.reuse ;  /* 0x0000001fff007819 */ /* 0x100fe20000011405 */
[----:B------:R-:W-:Y:S02]  /*1a3c0*/  IMAD.MOV R4, RZ, RZ, -R5 ;  /* 0x000000ffff047224 */ /* 0x000fe400078e0a05 */
[----:B------:R-:W-:-:S04]  /*1a3d0*/  IMAD.WIDE.U32 R2, R81, UR4, R2 ;  /* 0x0000000451027c25 */ /* 0x000fc8000f8e0002 */
[----:B------:R-:W-:Y:S02]  /*1a3e0*/  IMAD R65, R65, R4, R10 ;  /* 0x0000000441417224 */ /* 0x000fe400078e020a */
[----:B------:R-:W-:Y:S02]  /*1a3f0*/  IMAD R0, R0, UR6, RZ ;  /* 0x0000000600007c24 */ /* 0x000fe4000f8e02ff */
        /* <DEDUP_REMOVED lines=12> */
[----:B------:R-:W-:Y:S01]  /*1a4c0*/  LEA R0, P1, R2, UR4, 0x2 ;  /* 0x0000000402007c11 */ /* 0x000fe2000f8210ff */
[----:B------:R-:W-:-:S03]  /*1a4d0*/  IMAD.IADD R3, R3, 0x1, R5 ;  /* 0x0000000103037824 */ /* 0x000fc600078e0205 */
[----:B------:R-:W-:Y:S02]  /*1a4e0*/  PRMT R4, RZ, 0x654, R4 ;  /* 0x00000654ff047816 */ /* 0x000fe40000000004 */
[----:B------:R-:W-:Y:S01]  /*1a4f0*/  LEA.HI.X R15, R2, UR5, R3, 0x2, P1 ;  /* 0x00000005020f7c11 */ /* 0x000fe200088f1403 */
[----:B------:R-:W-:Y:S01]  /*1a500*/  BSSY B1, `(.L_x_1548) ;  /* 0x0000033000017945 */ /* 0x000fe20003800000 */
[----:B------:R0:W-:Y:S03]  /*1a510*/  SYNCS.ARRIVE.TRANS64.RED.A1T0 RZ, [R4+URZ], RZ ;  /* 0x000000ff04ff79a7 */ /* 0x0001e6000810043f */
[----:B------:R1:W3:Y:S04]  /*1a520*/  SHFL.IDX PT, R5, R15, RZ, 0x1c1f ;  /* 0x001c1fff0f057589 */ /* 0x0002e800000e0000 */
[----:B0-----:R1:W0:Y:S01]  /*1a530*/  SHFL.IDX PT, R4, R0, RZ, 0x1c1f ;  /* 0x001c1fff00047589 */ /* 0x00122200000e0000 */
[----:B--2---:R-:W-:-:S02]  /*1a540*/  VIADD R21, R68, 0x10 ;  /* 0x0000001044157836 */ /* 0x004fc40000000000 */
[C---:B------:R-:W-:Y:S02]  /*1a550*/  VIADD R25, R68.reuse, 0x20 ;  /* 0x0000002044197836 */ /* 0x040fe40000000000 */
[C---:B------:R-:W-:Y:S02]  /*1a560*/  VIADD R27, R68.reuse, 0x18 ;  /* 0x00000018441b7836 */ /* 0x040fe40000000000 */
[C---:B------:R-:W-:Y:S02]  /*1a570*/  VIADD R63, R68.reuse, 0x8 ;  /* 0x00000008443f7836 */ /* 0x040fe40000000000 */
[C---:B------:R-:W-:Y:S02]  /*1a580*/  VIADD R65, R68.reuse, 0x28 ;  /* 0x0000002844417836 */ /* 0x040fe40000000000 */
[C---:B------:R-:W-:Y:S02]  /*1a590*/  VIADD R67, R68.reuse, 0x30 ;  /* 0x0000003044437836 */ /* 0x040fe40000000000 */
[----:B------:R-:W-:Y:S01]  /*1a5a0*/  VIADD R69, R68, 0x38 ;  /* 0x0000003844457836 */ /* 0x000fe20000000000 */
[----:B------:R-:W-:-:S02]  /*1a5b0*/  SHF.R.S32.HI R20, RZ, 0x1f, R25 ;  /* 0x0000001fff147819 */ /* 0x000fc40000011419 */
[----:B------:R-:W-:Y:S02]  /*1a5c0*/  SHF.R.S32.HI R24, RZ, 0x1f, R27 ;  /* 0x0000001fff187819 */ /* 0x000fe4000001141b */
[----:B------:R-:W-:Y:S02]  /*1a5d0*/  SHF.R.S32.HI R26, RZ, 0x1f, R63 ;  /* 0x0000001fff1a7819 */ /* 0x000fe4000001143f */
[----:B------:R-:W-:Y:S02]  /*1a5e0*/  SHF.R.S32.HI R60, RZ, 0x1f, R65 ;  /* 0x0000001fff3c7819 */ /* 0x000fe40000011441 */
[----:B------:R-:W-:Y:S02]  /*1a5f0*/  SHF.R.S32.HI R62, RZ, 0x1f, R67 ;  /* 0x0000001fff3e7819 */ /* 0x000fe40000011443 */
[----:B------:R-:W-:Y:S02]  /*1a600*/  SHF.R.S32.HI R64, RZ, 0x1f, R69 ;  /* 0x0000001fff407819 */ /* 0x000fe40000011445 */
[----:B------:R-:W-:Y:S01]  /*1a610*/  SHF.R.S32.HI R66, RZ, 0x1f, R21 ;  /* 0x0000001fff427819 */ /* 0x000fe20000011415 */
[----:B01-3--:R-:W-:Y:S06]  /*1a620*/  @P0 BRA `(.L_x_1549) ;  /* 0x0000000000800947 */ /* 0x00bfec0003800000 */
[----:B------:R-:W-:Y:S02]  /*1a630*/  ULDC UR4, c[0x0][0xac8] ;  /* 0x0002b20000047ab9 */ /* 0x000fe40000000800 */
[----:B------:R-:W-:Y:S02]  /*1a640*/  ISETP.GE.AND P1, PT, R63, UR4, PT ;  /* 0x000000043f007c0c */ /* 0x000fe4000bf26270 */
[----:B------:R-:W-:Y:S02]  /*1a650*/  ISETP.GE.AND P0, PT, R68, UR4, PT ;  /* 0x0000000444007c0c */ /* 0x000fe4000bf06270 */
[----:B------:R-:W-:Y:S02]  /*1a660*/  ISETP.GE.AND P4, PT, R21, UR4, PT ;  /* 0x0000000415007c0c */ /* 0x000fe4000bf86270 */
[----:B------:R-:W-:Y:S02]  /*1a670*/  ISETP.GE.AND P5, PT, R27, UR4, PT ;  /* 0x000000041b007c0c */ /* 0x000fe4000bfa6270 */
[----:B------:R-:W-:-:S05]  /*1a680*/  ISETP.GE.AND P3, PT, R25, UR4, PT ;  /* 0x0000000419007c0c */ /* 0x000fca000bf66270 */
[CC--:B------:R-:W-:Y:S02]  /*1a690*/  @!P1 LEA R6, P2, R63.reuse, R4.reuse, 0x2 ;  /* 0x000000043f069211 */ /* 0x0c0fe400078410ff */
        /* <DEDUP_REMOVED lines=25> */
.L_x_1549:
[----:B------:R-:W-:Y:S05]  /*1a830*/  BSYNC B1 ;  /* 0x0000000000017941 */ /* 0x000fea0003800000 */
.L_x_1548:
        /* <DEDUP_REMOVED lines=8> */
[----:B------:R-:W-:Y:S02]  /*1a8c0*/  ISETP.GE.AND P2, PT, R27, UR4, PT ;  /* 0x000000041b007c0c */ /* 0x000fe4000bf46270 */
[----:B------:R-:W-:-:S05]  /*1a8d0*/  ISETP.GE.AND P1, PT, R25, UR4, PT ;  /* 0x0000000419007c0c */ /* 0x000fca000bf26270 */
[----:B01----:R-:W-:Y:S02]  /*1a8e0*/  @!P0 IMAD.WIDE R2, R68, 0x4, R4 ;  /* 0x0000000444028825 */ /* 0x003fe400078e0204 */
[-C--:B------:R-:W-:Y:S02]  /*1a8f0*/  @!P4 LEA R6, P5, R63, R4.reuse, 0x2 ;  /* 0x000000043f06c211 */ /* 0x080fe400078a10ff */
        /* <DEDUP_REMOVED lines=26> */
.L_x_1544:
[----:B0-----:R-:W2:Y:S01]  /*1aaa0*/  LDL R6, [R1+0x64] ;  /* 0x0000640001067983 */ /* 0x001ea20000100800 */
[----:B------:R-:W-:Y:S01]  /*1aab0*/  ULDC.64 UR4, c[0x0][0xc08] ;  /* 0x0003020000047ab9 */ /* 0x000fe20000000a00 */
[----:B------:R-:W2:Y:S01]  /*1aac0*/  LDC.64 R2, c[0x0][0xc00] ;  /* 0x00030000ff027b82 */ /* 0x000ea20000000a00 */
[----:B------:R-:W-:Y:S01]  /*1aad0*/  ISETP.NE.U32.AND P0, PT, RZ, UR4, PT ;  /* 0x00000004ff007c0c */ /* 0x000fe2000bf05070 */
[----:B------:R-:W-:-:S03]  /*1aae0*/  IMAD.MOV.U32 R13, RZ, RZ, RZ ;  /* 0x000000ffff0d7224 */ /* 0x000fc600078e00ff */
[----:B------:R-:W-:Y:S01]  /*1aaf0*/  ISETP.NE.AND.EX P1, PT, RZ, UR5, PT, P0 ;  /* 0x00000005ff007c0c */ /* 0x000fe2000bf25300 */
[----:B------:R-:W-:Y:S02]  /*1ab00*/  ULDC.64 UR4, c[0x0][0xc00] ;  /* 0x0003000000047ab9 */ /* 0x000fe40000000a00 */
[----:B------:R-:W-:-:S04]  /*1ab10*/  ISETP.NE.U32.AND P0, PT, RZ, UR4, PT ;  /* 0x00000004ff007c0c */ /* 0x000fc8000bf05070 */
[----:B------:R-:W-:-:S06]  /*1ab20*/  ISETP.NE.AND.EX P0, PT, RZ, UR5, PT, P0 ;  /* 0x00000005ff007c0c */ /* 0x000fcc000bf05300 */
[----:B------:R-:W0:Y:S01]  /*1ab30*/  @P1 LDC.64 R4, c[0x0][0xc08] ;  /* 0x00030200ff041b82 */ /* 0x000e220000000a00 */
[----:B------:R-:W-:Y:S02]  /*1ab40*/  ULDC UR4, c[0x0][0xa88] ;  /* 0x0002a20000047ab9 */ /* 0x000fe40000000800 */
[----:B------:R-:W-:Y:S02]  /*1ab50*/  IMAD.U32 R0, RZ, RZ, UR4 ;  /* 0x00000004ff007e24 */ /* 0x000fe4000f8e00ff */
[----:B--2---:R-:W-:-:S04]  /*1ab60*/  IMAD.WIDE R2, R6, 0x4, R2 ;  /* 0x0000000406027825 */ /* 0x004fc800078e0202 */
[----:B0-----:R-:W-:Y:S01]  /*1ab70*/  @P1 IMAD.WIDE R4, R6, 0x4, R4 ;  /* 0x0000000406041825 */ /* 0x001fe200078e0204 */
[----:B------:R0:W5:Y:S04]  /*1ab80*/  @P0 LDG.E R13, desc[UR40][R2.64] ;  /* 0x00000028020d0981 */ /* 0x000168000c1e1900 */
[----:B------:R0:W5:Y:S01]  /*1ab90*/  @P1 LDG.E R0, desc[UR40][R4.64] ;  /* 0x0000002804001981 */ /* 0x000162000c1e1900 */
[----:B------:R-:W-:Y:S02]  /*1aba0*/  ISETP.GT.AND P3, PT, R61, 0xbf, PT ;  /* 0x000000bf3d00780c */ /* 0x000fe40003f64270 */
[----:B------:R-:W-:Y:S02]  /*1abb0*/  ISETP.GT.AND P2, PT, R77, 0x1, PT ;  /* 0x000000014d00780c */ /* 0x000fe40003f44270 */
[----:B------:R-:W-:Y:S01]  /*1abc0*/  SHF.R.S32.HI R20, RZ, 0x1f, R6 ;  /* 0x0000001fff147819 */ /* 0x000fe20000011406 */
[----:B------:R-:W-:Y:S10]  /*1abd0*/  @P1 BRA `(.L_x_1550) ;  /* 0x0000000000101947 */ /* 0x000ff40003800000 */
[----:B------:R-:W-:Y:S05]  /*1abe0*/  @!P0 BRA `(.L_x_1550) ;  /* 0x00000000000c8947 */ /* 0x000fea0003800000 */
[----:B0-----:R-:W2:Y:S04]  /*1abf0*/  LDG.E R5, desc[UR40][R2.64] ;  /* 0x0000002802057981 */ /* 0x001ea8000c1e1900 */
[----:B-----5:R-:W2:Y:S02]  /*1ac00*/  LDG.E R0, desc[UR40][R2.64+0x4] ;  /* 0x0000042802007981 */ /* 0x020ea4000c1e1900 */
[----:B--2---:R-:W-:-:S07]  /*1ac10*/  IMAD.IADD R0, R0, 0x1, -R5 ;  /* 0x0000000100007824 */ /* 0x004fce00078e0a05 */
.L_x_1550:
[----:B------:R-:W-:Y:S01]  /*1ac20*/  BSSY B1, `(.L_x_1551) ;  /* 0x0000038000017945 */ /* 0x000fe20003800000 */
[----:B------:R-:W-:Y:S02]  /*1ac30*/  SEL R25, R6, RZ, !P0 ;  /* 0x000000ff06197207 */ /* 0x000fe40004000000 */
[----:B------:R-:W-:Y:S02]  /*1ac40*/  SEL R20, R20, RZ, !P0 ;  /* 0x000000ff14147207 */ /* 0x000fe40004000000 */
[----:B-----5:R-:W-:Y:S01]  /*1ac50*/  SHF.R.S32.HI R14, RZ, 0x1f, R13 ;  /* 0x0000001fff0e7819 */ /* 0x020fe2000001140d */
[----:B------:R-:W-:Y:S06]  /*1ac60*/  @P3 BRA `(.L_x_1552) ;  /* 0x0000000000cc3947 */ /* 0x000fec0003800000 */
[----:B0-----:R-:W2:Y:S01]  /*1ac70*/  LDL R3, [R1+0x34] ;  /* 0x0000340001037983 */ /* 0x001ea20000100800 */
[----:B------:R-:W0:Y:S02]  /*1ac80*/  LDC R29, c[0x0][0xbe8] ;  /* 0x0002fa00ff1d7b82 */ /* 0x000e240000000800 */
[----:B0-----:R-:W-:Y:S01]  /*1ac90*/  IMAD R2, R0, R29, RZ ;  /* 0x0000001d00027224 */ /* 0x001fe200078e02ff */
[----:B--2---:R-:W-:-:S04]  /*1aca0*/  IADD3 R27, R3, -0x80, R79 ;  /* 0xffffff80031b7810 */ /* 0x004fc80007ffe04f */
[----:B------:R-:W-:-:S13]  /*1acb0*/  ISETP.GE.AND P0, PT, R27, R2, PT ;  /* 0x000000021b00720c */ /* 0x000fda0003f06270 */
[----:B------:R-:W-:Y:S05]  /*1acc0*/  @P0 BRA `(.L_x_1552) ;  /* 0x0000000000b40947 */ /* 0x000fea0003800000 */
[----:B------:R-:W2:Y:S01]  /*1acd0*/  LDL R10, [R1+0x8] ;  /* 0x00000800010a7983 */ /* 0x000ea20000100800 */
[----:B------:R-:W-:Y:S01]  /*1ace0*/  IMAD.MOV.U32 R2, RZ, RZ, 0x9b8 ;  /* 0x000009b8ff027424 */ /* 0x000fe200078e00ff */
[----:B------:R-:W-:Y:S01]  /*1acf0*/  ISETP.GT.AND P3, PT, R77, 0x1, PT ;  /* 0x000000014d00780c */ /* 0x000fe20003f64270 */
[----:B------:R-:W0:Y:S01]  /*1ad00*/  LDC.64 R30, c[0x0][0xba8] ;  /* 0x0002ea00ff1e7b82 */ /* 0x000e220000000a00 */
[----:B------:R-:W3:Y:S01]  /*1ad10*/  LDL.LU R26, [R1+0x6c] ;  /* 0x00006c00011a7983 */ /* 0x000ee20000300800 */
[----:B------:R-:W-:Y:S01]  /*1ad20*/  ISETP.NE.AND P0, PT, R29, 0x1, PT ;  /* 0x000000011d00780c */ /* 0x000fe20003f05270 */
[----:B------:R-:W-:Y:S01]  /*1ad30*/  IMAD.MOV.U32 R15, RZ, RZ, R27 ;  /* 0x000000ffff0f7224 */ /* 0x000fe200078e001b */
[----:B------:R-:W-:-:S04]  /*1ad40*/  SEL R24, R2, 0x978, P3 ;  /* 0x0000097802187807 */ /* 0x000fc80001800000 */
[----:B------:R-:W1:Y:S08]  /*1ad50*/  LDC.64 R6, c[0x0][R24+0x220] ;  /* 0x0000880018067b82 */ /* 0x000e700000000a00 */
[----:B------:R-:W2:Y:S08]  /*1ad60*/  LDC.64 R2, c[0x0][R24+0x218] ;  /* 0x0000860018027b82 */ /* 0x000eb00000000a00 */
[----:B------:R-:W4:Y:S08]  /*1ad70*/  LDC.64 R8, c[0x0][R24+0x228] ;  /* 0x00008a0018087b82 */ /* 0x000f300000000a00 */
[----:B------:R-:W5:Y:S08]  /*1ad80*/  LDC.64 R4, c[0x0][R24+0x210] ;  /* 0x0000840018047b82 */ /* 0x000f700000000a00 */
[----:B------:R-:W4:Y:S08]  /*1ad90*/  @P0 LDC R12, c[0x0][0xbec] ;  /* 0x0002fb00ff0c0b82 */ /* 0x000f300000000800 */
[----:B------:R-:W5:Y:S01]  /*1ada0*/  @P0 LDC R35, c[0x0][0xbf0] ;  /* 0x0002fc00ff230b82 */ /* 0x000f620000000800 */
[----:B-1----:R-:W-:-:S07]  /*1adb0*/  IMAD R7, R7, R25, RZ ;  /* 0x0000001907077224 */ /* 0x002fce00078e02ff */
[----:B0-----:R-:W0:Y:S01]  /*1adc0*/  @!P3 LDC R30, c[0x0][0xb50] ;  /* 0x0002d400ff1ebb82 */ /* 0x001e220000000800 */
[----:B------:R-:W-:Y:S02]  /*1add0*/  IMAD R7, R6, R20, R7 ;  /* 0x0000001406077224 */ /* 0x000fe400078e0207 */
[----:B----4-:R-:W-:-:S05]  /*1ade0*/  @P0 IMAD.HI.U32 R12, R27, R12, RZ ;  /* 0x0000000c1b0c0227 */ /* 0x010fca00078e00ff */
[----:B------:R-:W1:Y:S01]  /*1adf0*/  @!P3 LDC R31, c[0x0][0xb54] ;  /* 0x0002d500ff1fbb82 */ /* 0x000e620000000800 */
[----:B-----5:R-:W-:Y:S01]  /*1ae00*/  @P0 SHF.R.U32.HI R15, RZ, R35, R12 ;  /* 0x00000023ff0f0219 */ /* 0x020fe2000001160c */
[-C--:B--2---:R-:W-:Y:S02]  /*1ae10*/  IMAD R33, R3, R10.reuse, RZ ;  /* 0x0000000a03217224 */ /* 0x084fe400078e02ff */
[----:B------:R-:W-:Y:S01]  /*1ae20*/  IMAD.WIDE.U32 R10, R2, R10, RZ ;  /* 0x0000000a020a7225 */ /* 0x000fe200078e00ff */
[----:B---3--:R-:W-:-:S03]  /*1ae30*/  SEL R35, R26, RZ, P3 ;  /* 0x000000ff1a237207 */ /* 0x008fc60001800000 */
[----:B------:R-:W-:-:S04]  /*1ae40*/  IMAD.WIDE.U32 R2, R6, R25, RZ ;  /* 0x0000001906027225 */ /* 0x000fc800078e00ff */
[----:B------:R-:W-:Y:S01]  /*1ae50*/  IMAD.IADD R11, R33, 0x1, R11 ;  /* 0x00000001210b7824 */ /* 0x000fe200078e020b */
[----:B------:R-:W-:Y:S01]  /*1ae60*/  IADD3 R10, P0, P1, R2, R10, R13 ;  /* 0x0000000a020a7210 */ /* 0x000fe2000791e00d */
[----:B------:R-:W-:Y:S02]  /*1ae70*/  IMAD.MOV R6, RZ, RZ, -R15 ;  /* 0x000000ffff067224 */ /* 0x000fe400078e0a0f */
[----:B------:R-:W-:Y:S02]  /*1ae80*/  IMAD.IADD R12, R3, 0x1, R7 ;  /* 0x00000001030c7824 */ /* 0x000fe400078e0207 */
[----:B------:R-:W-:-:S04]  /*1ae90*/  IMAD.WIDE.U32 R2, R8, R35, RZ ;  /* 0x0000002308027225 */ /* 0x000fc800078e00ff */
[----:B------:R-:W-:Y:S02]  /*1aea0*/  IMAD R9, R9, R35, RZ ;  /* 0x0000002309097224 */ /* 0x000fe400078e02ff */
[----:B------:R-:W-:Y:S01]  /*1aeb0*/  IMAD R7, R29, R6, R27 ;  /* 0x000000061d077224 */ /* 0x000fe200078e021b */
[----:B------:R-:W-:Y:S01]  /*1aec0*/  IADD3.X R6, R12, R11, R14, P0, P1 ;  /* 0x0000000b0c067210 */ /* 0x000fe200007e240e */
[----:B------:R-:W-:Y:S01]  /*1aed0*/  IMAD.IADD R3, R9, 0x1, R3 ;  /* 0x0000000109037824 */ /* 0x000fe200078e0203 */
[----:B------:R-:W-:Y:S01]  /*1aee0*/  IADD3 R2, P0, P1, R15, R10, R2 ;  /* 0x0000000a0f027210 */ /* 0x000fe2000791e002 */
[----:B------:R-:W-:Y:S01]  /*1aef0*/  IMAD R5, R5, R7, RZ ;  /* 0x0000000705057224 */ /* 0x000fe200078e02ff */
[----:B------:R-:W-:Y:S02]  /*1af00*/  SHF.R.S32.HI R15, RZ, 0x1f, R15 ;  /* 0x0000001fff0f7819 */ /* 0x000fe4000001140f */
[----:B------:R-:W-:Y:S02]  /*1af10*/  SHF.R.S32.HI R9, RZ, 0x1f, R7 ;  /* 0x0000001fff097819 */ /* 0x000fe40000011407 */
[----:B------:R-:W-:-:S03]  /*1af20*/  IADD3.X R3, R15, R6, R3, P0, P1 ;  /* 0x000000060f037210 */ /* 0x000fc600007e2403 */
[C---:B------:R-:W-:Y:S02]  /*1af30*/  IMAD R5, R4.reuse, R9, R5 ;  /* 0x0000000904057224 */ /* 0x040fe400078e0205 */
[----:B------:R-:W-:-:S04]  /*1af40*/  IMAD.WIDE.U32 R2, R4, R7, R2 ;  /* 0x0000000704027225 */ /* 0x000fc800078e0002 */
[----:B------:R-:W-:Y:S01]  /*1af50*/  IMAD.IADD R3, R3, 0x1, R5 ;  /* 0x0000000103037824 */ /* 0x000fe200078e0205 */
[----:B0-----:R-:W-:-:S04]  /*1af60*/  LEA R4, P0, R2, R30, 0x2 ;  /* 0x0000001e02047211 */ /* 0x001fc800078010ff */
[----:B-1----:R-:W-:Y:S01]  /*1af70*/  LEA.HI.X R5, R2, R31, R3, 0x2, P0 ;  /* 0x0000001f02057211 */ /* 0x002fe200000f1403 */
[----:B------:R-:W-:-:S05]  /*1af80*/  IMAD.MOV.U32 R3, RZ, RZ, -0x800000 ;  /* 0xff800000ff037424 */ /* 0x000fca00078e00ff */
[----:B------:R1:W-:Y:S03]  /*1af90*/  STG.E desc[UR40][R4.64], R3 ;  /* 0x0000000304007986 */ /* 0x0003e6000c101928 */
.L_x_1552:
[----:B------:R-:W-:Y:S05]  /*1afa0*/  BSYNC B1 ;  /* 0x0000000000017941 */ /* 0x000fea0003800000 */
.L_x_1551:
[----:B------:R-:W-:Y:S05]  /*1afb0*/  @P2 BRA `(.L_x_1547) ;  /* 0x0000000400202947 */ /* 0x000fea0003800000 */
[----:B------:R-:W2:Y:S01]  /*1afc0*/  LDL.LU R12, [R1+0x8] ;  /* 0x00000800010c7983 */ /* 0x000ea20000300800 */
[----:B------:R-:W3:Y:S01]  /*1afd0*/  LDC R11, c[0x0][0xbe8] ;  /* 0x0002fa00ff0b7b82 */ /* 0x000ee20000000800 */
[----:B------:R-:W-:Y:S01]  /*1afe0*/  ULDC.64 UR4, c[0x0][0xaa0] ;  /* 0x0002a80000047ab9 */ /* 0x000fe20000000a00 */
[----:B------:R-:W-:Y:S01]  /*1aff0*/  IMAD R63, R63, 0x30, R62 ;  /* 0x000000303f3f7824 */ /* 0x000fe200078e023e */
[----:B------:R-:W4:Y:S01]  /*1b000*/  LDL.LU R10, [R1+0x34] ;  /* 0x00003400010a7983 */ /* 0x000f220000300800 */
[----:B0-----:R-:W-:Y:S01]  /*1b010*/  IMAD R2, R14, UR4, RZ ;  /* 0x000000040e027c24 */ /* 0x001fe2000f8e02ff */
[----:B------:R-:W-:Y:S02]  /*1b020*/  ULDC.64 UR6, c[0x0][0xaf0] ;  /* 0x0002bc0000067ab9 */ /* 0x000fe40000000a00 */
[----:B------:R-:W-:Y:S02]  /*1b030*/  IMAD R6, R20, UR6, RZ ;  /* 0x0000000614067c24 */ /* 0x000fe4000f8e02ff */
[----:B-1----:R-:W-:-:S02]  /*1b040*/  IMAD R5, R13, UR5, R2 ;  /* 0x000000050d057c24 */ /* 0x002fc4000f8e0202 */
[----:B------:R-:W-:Y:S01]  /*1b050*/  IMAD.WIDE.U32 R2, R13, UR4, RZ ;  /* 0x000000040d027c25 */ /* 0x000fe2000f8e00ff */
[----:B------:R-:W-:-:S03]  /*1b060*/  ULDC.64 UR4, c[0x0][0xae8] ;  /* 0x0002ba0000047ab9 */ /* 0x000fc60000000a00 */
[----:B------:R-:W-:Y:S01]  /*1b070*/  IMAD.IADD R3, R3, 0x1, R5 ;  /* 0x0000000103037824 */ /* 0x000fe200078e0205 */
[----:B---3--:R-:W-:Y:S01]  /*1b080*/  ISETP.NE.AND P0, PT, R11, 0x1, PT ;  /* 0x000000010b00780c */ /* 0x008fe20003f05270 */
[----:B------:R-:W-:-:S12]  /*1b090*/  IMAD R13, R0, R11, RZ ;  /* 0x0000000b000d7224 */ /* 0x000fd800078e02ff */
[----:B------:R-:W0:Y:S08]  /*1b0a0*/  @P0 LDC R7, c[0x0][0xbec] ;  /* 0x0002fb00ff070b82 */ /* 0x000e300000000800 */
[----:B------:R-:W1:Y:S01]  /*1b0b0*/  @P0 LDC R9, c[0x0][0xbf0] ;  /* 0x0002fc00ff090b82 */ /* 0x000e620000000800 */
[----:B--2---:R-:W-:-:S04]  /*1b0c0*/  IMAD.WIDE.U32 R2, R12, UR4, R2 ;  /* 0x000000040c027c25 */ /* 0x004fc8000f8e0002 */
[----:B----4-:R-:W-:Y:S02]  /*1b0d0*/  IMAD.IADD R8, R10, 0x1, R63 ;  /* 0x000000010a087824 */ /* 0x010fe400078e023f */
[----:B------:R-:W-:Y:S01]  /*1b0e0*/  IMAD R3, R12, UR5, R3 ;  /* 0x000000050c037c24 */ /* 0x000fe2000f8e0203 */
[----:B------:R-:W-:Y:S01]  /*1b0f0*/  ULDC.64 UR4, c[0x0][0xae0] ;  /* 0x0002b80000047ab9 */ /* 0x000fe20000000a00 */
[----:B0-----:R-:W-:-:S04]  /*1b100*/  @P0 IMAD.HI.U32 R4, R8, R7, RZ ;  /* 0x0000000708040227 */ /* 0x001fc800078e00ff */
[----:B------:R-:W-:Y:S01]  /*1b110*/  IMAD.MOV.U32 R5, RZ, RZ, R8 ;  /* 0x000000ffff057224 */ /* 0x000fe200078e0008 */
[----:B-1----:R-:W-:Y:S01]  /*1b120*/  @P0 SHF.R.U32.HI R5, RZ, R9, R4 ;  /* 0x00000009ff050219 */ /* 0x002fe20000011604 */
[C---:B------:R-:W-:Y:S02]  /*1b130*/  IMAD R9, R25.reuse, UR7, R6 ;  /* 0x0000000719097c24 */ /* 0x040fe4000f8e0206 */
[----:B------:R-:W-:Y:S01]  /*1b140*/  IMAD.WIDE.U32 R2, R25, UR6, R2 ;  /* 0x0000000619027c25 */ /* 0x000fe2000f8e0002 */
[----:B------:R-:W-:-:S03]  /*1b150*/  SHF.R.S32.HI R4, RZ, 0x1f, R5 ;  /* 0x0000001fff047819 */ /* 0x000fc60000011405 */
[----:B------:R-:W-:Y:S02]  /*1b160*/  IMAD.MOV R7, RZ, RZ, -R5 ;  /* 0x000000ffff077224 */ /* 0x000fe400078e0a05 */
[----:B------:R-:W-:Y:S02]  /*1b170*/  IMAD R4, R4, UR4, RZ ;  /* 0x0000000404047c24 */ /* 0x000fe4000f8e02ff */
[----:B------:R-:W-:Y:S02]  /*1b180*/  IMAD R7, R11, R7, R8 ;  /* 0x000000070b077224 */ /* 0x000fe400078e0208 */
[----:B------:R-:W-:Y:S02]  /*1b190*/  IMAD.IADD R3, R3, 0x1, R9 ;  /* 0x0000000103037824 */ /* 0x000fe400078e0209 */
        /* <DEDUP_REMOVED lines=11> */
[----:B------:R-:W-:Y:S01]  /*1b250*/  IMAD.IADD R62, R62, 0x1, R10 ;  /* 0x000000013e3e7824 */ /* 0x000fe200078e020a */
[----:B------:R-:W-:Y:S02]  /*1b260*/  ULDC UR4, c[0x0][0xac8] ;  /* 0x0002b20000047ab9 */ /* 0x000fe40000000800 */
[----:B------:R-:W-:Y:S01]  /*1b270*/  LEA.HI.X R8, R2, UR5, R3, 0x1, P0 ;  /* 0x0000000502087c11 */ /* 0x000fe200080f0c03 */
[----:B------:R-:W0:Y:S01]  /*1b280*/  SHFL.IDX PT, R6, R4, RZ, 0x181f ;  /* 0x00181fff04067589 */ /* 0x000e2200000e0000 */
[----:B------:R-:W-:Y:S01]  /*1b290*/  ISETP.GE.AND P0, PT, R21, UR4, PT ;  /* 0x0000000415007c0c */ /* 0x000fe2000bf06270 */
[C---:B------:R-:W-:Y:S02]  /*1b2a0*/  VIADD R0, R62.reuse, 0x30 ;  /* 0x000000303e007836 */ /* 0x040fe40000000000 */
[----:B------:R-:W1:Y:S01]  /*1b2b0*/  SHFL.IDX PT, R10, R4, 0x1, 0x181f ;  /* 0x00381f00040a7f89 */ /* 0x000e6200000e0000 */
[C---:B------:R-:W-:Y:S01]  /*1b2c0*/  VIADD R2, R62.reuse, 0x60 ;  /* 0x000000603e027836 */ /* 0x040fe20000000000 */
[CC--:B------:R-:W-:Y:S01]  /*1b2d0*/  ISETP.GE.OR P3, PT, R62.reuse, R13.reuse, P0 ;  /* 0x0000000d3e00720c */ /* 0x0c0fe20000766670 */
[----:B------:R-:W-:Y:S01]  /*1b2e0*/  VIADD R3, R62, 0x90 ;  /* 0x000000903e037836 */ /* 0x000fe20000000000 */
[----:B------:R-:W2:Y:S01]  /*1b2f0*/  SHFL.IDX PT, R12, R4, 0x2, 0x181f ;  /* 0x00581f00040c7f89 */ /* 0x000ea200000e0000 */
[----:B------:R-:W-:-:S02]  /*1b300*/  ISETP.GE.OR P2, PT, R0, R13, P0 ;  /* 0x0000000d0000720c */ /* 0x000fc40000746670 */
[-C--:B------:R-:W-:Y:S01]  /*1b310*/  ISETP.GE.OR P1, PT, R2, R13.reuse, P0 ;  /* 0x0000000d0200720c */ /* 0x080fe20000726670 */
[----:B------:R-:W3:Y:S01]  /*1b320*/  SHFL.IDX PT, R5, R8, RZ, 0x181f ;  /* 0x00181fff08057589 */ /* 0x000ee200000e0000 */
[----:B------:R-:W-:-:S03]  /*1b330*/  ISETP.GE.OR P0, PT, R3, R13, P0 ;  /* 0x0000000d0300720c */ /* 0x000fc60000706670 */
        /* <DEDUP_REMOVED lines=16> */
.L_x_1547:
[----:B------:R-:W-:Y:S05]  /*1b440*/  BSYNC B0 ;  /* 0x0000000000007941 */ /* 0x000fea0003800000 */
.L_x_1543:
[----:B------:R-:W4:Y:S01]  /*1b450*/  LDL R0, [R1+0x5c] ;  /* 0x00005c0001007983 */ /* 0x000f220000100800 */
[----:B------:R-:W-:Y:S02]  /*1b460*/  ULDC UR4, c[0x0][0xc3c] ;  /* 0x00030f0000047ab9 */ /* 0x000fe40000000800 */
[----:B----4-:R-:W-:-:S13]  /*1b470*/  ISETP.GE.AND P0, PT, R0, UR4, PT ;  /* 0x0000000400007c0c */ /* 0x010fda000bf06270 */
[----:B------:R-:W-:Y:S05]  /*1b480*/  @!P0 BRA `(.L_x_1553) ;  /* 0xfffffe5800b08947 */ /* 0x000fea000383ffff */
[----:B------:R-:W-:Y:S05]  /*1b490*/  BRA `(.L_x_1364) ;  /* 0x00000088002c7947 */ /* 0x000fea0003800000 */
.L_x_1362:
        /* <DEDUP_REMOVED lines=10> */
[----:B------:R0:W1:Y:S01]  /*1b540*/  @P0 LDS.128 R24, [R0+0x132d0] ;  /* 0x0132d00000180984 */ /* 0x0000620000000c00 */
[----:B------:R-:W-:Y:S06]  /*1b550*/  @P0 BAR.ARV 0x4, 0x200 ;  /* 0x0108000000000b1d */ /* 0x000fec0000002000 */
[----:B------:R-:W-:Y:S05]  /*1b560*/  @P0 BRA `(.L_x_1554) ;  /* 0x0000000c00900947 */ /* 0x000fea0003800000 */
[----:B------:R-:W0:Y:S01]  /*1b570*/  S2R R2, SR_TID.X ;  /* 0x0000000000027919 */ /* 0x000e220000002100 */
[----:B------:R-:W-:Y:S01]  /*1b580*/  ULDC UR4, c[0x0][0xc3c] ;  /* 0x00030f0000047ab9 */ /* 0x000fe20000000800 */
[----:B-1----:R-:W-:Y:S02]  /*1b590*/  IMAD.MOV.U32 R25, RZ, RZ, RZ ;  /* 0x000000ffff197224 */ /* 0x002fe400078e00ff */
[----:B------:R-:W-:Y:S01]  /*1b5a0*/  IMAD.MOV.U32 R6, RZ, RZ, RZ ;  /* 0x000000ffff067224 */ /* 0x000fe200078e00ff */
        /* <DEDUP_REMOVED lines=41> */
.L_x_1557:
[----:B------:R-:W0:Y:S01]  /*1b840*/  LDC R2, c[0x0][0xc3c] ;  /* 0x00030f00ff027b82 */ /* 0x000e220000000800 */
[----:B------:R-:W-:Y:S01]  /*1b850*/  UIADD3 UR4, UR4, 0x1f, URZ ;  /* 0x0000001f04047890 */ /* 0x000fe2000fffe03f */
[----:B------:R-:W-:Y:S02]  /*1b860*/  ULDC UR7, c[0x0][0xc3c] ;  /* 0x00030f0000077ab9 */ /* 0x000fe40000000800 */
[----:B------:R-:W-:-:S03]  /*1b870*/  IMAD.U32 R27, RZ, RZ, UR7 ;  /* 0x00000007ff1b7e24 */ /* 0x000fc6000f8e00ff */
[----:B0-----:R-:W-:-:S13]  /*1b880*/  ISETP.LE.AND P6, PT, R2, UR4, PT ;  /* 0x0000000402007c0c */ /* 0x001fda000bfc3270 */
[----:B------:R-:W-:Y:S05]  /*1b890*/  @P6 BRA `(.L_x_1556) ;  /* 0x0000000800a06947 */ /* 0x000fea0003800000 */
[----:B------:R-:W-:Y:S02]  /*1b8a0*/  VIADD R9, R0, UR4 ;  /* 0x0000000400097c36 */ /* 0x000fe40008000000 */
[----:B------:R-:W-:Y:S02]  /*1b8b0*/  IMAD.MOV.U32 R25, RZ, RZ, RZ ;  /* 0x000000ffff197224 */ /* 0x000fe400078e00ff */
[----:B------:R-:W-:Y:S01]  /*1b8c0*/  IMAD.MOV.U32 R6, RZ, RZ, RZ ;  /* 0x000000ffff067224 */ /* 0x000fe200078e00ff */
[----:B------:R-:W-:-:S13]  /*1b8d0*/  ISETP.GE.OR P6, PT, R9, R2, !P0 ;  /* 0x000000020900720c */ /* 0x000fda00047c6670 */
[----:B------:R-:W0:Y:S08]  /*1b8e0*/  @!P6 LDC.64 R4, c[0x0][0xc80] ;  /* 0x00032000ff04eb82 */ /* 0x000e300000000a00 */
[----:B------:R-:W1:Y:S01]  /*1b8f0*/  @!P6 LDC.64 R2, c[0x0][0xc78] ;  /* 0x00031e00ff02eb82 */ /* 0x000e620000000a00 */
[----:B0-----:R-:W-:-:S05]  /*1b900*/  @!P6 IMAD.WIDE R4, R9, 0x4, R4 ;  /* 0x000000040904e825 */ /* 0x001fca00078e0204 */
[----:B------:R-:W2:Y:S01]  /*1b910*/  @!P6 LDG.E R25, desc[UR40][R4.64] ;  /* 0x000000280419e981 */ /* 0x000ea2000c1e1900 */
[----:B-1----:R-:W-:-:S05]  /*1b920*/  @!P6 IMAD.WIDE R2, R9, 0x4, R2 ;  /* 0x000000040902e825 */ /* 0x002fca00078e0202 */
        /* <DEDUP_REMOVED lines=22> */
.L_x_1555:
        /* <DEDUP_REMOVED lines=8> */
[----:B------:R1:W2:Y:S01]  /*1bb10*/  SHFL.IDX PT, R25, R25, R27, 0x1f ;  /* 0x00001f1b19197589 */ /* 0x0002a200000e0000 */
[----:B0-----:R-:W-:-:S07]  /*1bb20*/  ISETP.NE.AND P1, PT, R6, 0x1, PT ;  /* 0x000000010600780c */ /* 0x001fce0003f25270 */
[----:B-1----:R-:W-:Y:S06]  /*1bb30*/  @!P0 BRA `(.L_x_1558) ;  /* 0x0000000000088947 */ /* 0x002fec0003800000 */
[----:B------:R-:W-:-:S05]  /*1bb40*/  VIADD R3, R27, 0xffffffff ;  /* 0xffffffff1b037836 */ /* 0x000fca0000000000 */
[----:B------:R0:W1:Y:S02]  /*1bb50*/  SHFL.IDX PT, R24, R2, R3, 0x1f ;  /* 0x00001f0302187589 */ /* 0x00006400000e0000 */
.L_x_1558:
[----:B-1----:R-:W-:Y:S02]  /*1bb60*/  IMAD R24, R24, UR5, R5 ;  /* 0x0000000518187c24 */ /* 0x002fe4000f8e0205 */
[----:B------:R-:W-:-:S03]  /*1bb70*/  VIADD R27, R27, UR4 ;  /* 0x000000041b1b7c36 */ /* 0x000fc60008000000 */
[----:B------:R-:W-:Y:S01]  /*1bb80*/  IADD3 R4, -R24, UR6, RZ ;  /* 0x0000000618047c10 */ /* 0x000fe2000fffe1ff */
[----:B------:R-:W-:Y:S06]  /*1bb90*/  @!P1 BRA `(.L_x_1559) ;  /* 0x0000000000e49947 */ /* 0x000fec0003800000 */
[----:B--2---:R-:W-:Y:S02]  /*1bba0*/  IABS R7, R25 ;  /* 0x0000001900077213 */ /* 0x004fe40000000000 */
[----:B------:R-:W-:Y:S02]  /*1bbb0*/  IABS R5, R6 ;  /* 0x0000000600057213 */ /* 0x000fe40000000000 */
[----:B------:R-:W1:Y:S08]  /*1bbc0*/  I2F.RP R8, R7 ;  /* 0x0000000700087306 */ /* 0x000e700000209400 */
[----:B-1----:R-:W0:Y:S02]  /*1bbd0*/  MUFU.RCP R8, R8 ;  /* 0x0000000800087308 */ /* 0x002e240000001000 */
[----:B0-----:R-:W-:Y:S01]  /*1bbe0*/  VIADD R2, R8, 0xffffffe ;  /* 0x0ffffffe08027836 */ /* 0x001fe20000000000 */
[----:B------:R-:W-:-:S05]  /*1bbf0*/  IABS R8, R4 ;  /* 0x0000000400087213 */ /* 0x000fca0000000000 */
[----:B------:R0:W1:Y:S02]  /*1bc00*/  F2I.FTZ.U32.TRUNC.NTZ R3, R2 ;  /* 0x0000000200037305 */ /* 0x000064000021f000 */
[----:B0-----:R-:W-:Y:S02]  /*1bc10*/  IMAD.MOV.U32 R2, RZ, RZ, RZ ;  /* 0x000000ffff027224 */ /* 0x001fe400078e00ff */
[----:B-1----:R-:W-:-:S04]  /*1bc20*/  IMAD.MOV R10, RZ, RZ, -R3 ;  /* 0x000000ffff0a7224 */ /* 0x002fc800078e0a03 */
[----:B------:R-:W-:Y:S01]  /*1bc30*/  IMAD R9, R10, R7, RZ ;  /* 0x000000070a097224 */ /* 0x000fe200078e02ff */
[----:B------:R-:W-:-:S03]  /*1bc40*/  IABS R10, R25 ;  /* 0x00000019000a7213 */ /* 0x000fc60000000000 */
[----:B------:R-:W-:Y:S02]  /*1bc50*/  IMAD.HI.U32 R3, R3, R9, R2 ;  /* 0x0000000903037227 */ /* 0x000fe400078e0002 */
[----:B------:R-:W0:Y:S02]  /*1bc60*/  I2F.RP R9, R5 ;  /* 0x0000000500097306 */ /* 0x000e240000209400 */
[----:B------:R-:W-:Y:S02]  /*1bc70*/  IMAD.MOV R11, RZ, RZ, -R10 ;  /* 0x000000ffff0b7224 */ /* 0x000fe400078e0a0a */
[----:B------:R-:W-:-:S04]  /*1bc80*/  IMAD.HI.U32 R2, R3, R8, RZ ;  /* 0x0000000803027227 */ /* 0x000fc800078e00ff */
[----:B------:R-:W-:-:S05]  /*1bc90*/  IMAD R8, R2, R11, R8 ;  /* 0x0000000b02087224 */ /* 0x000fca00078e0208 */
[----:B------:R-:W-:Y:S01]  /*1bca0*/  ISETP.GT.U32.AND P1, PT, R7, R8, PT ;  /* 0x000000080700720c */ /* 0x000fe20003f24070 */
[----:B0-----:R-:W0:-:S12]  /*1bcb0*/  MUFU.RCP R9, R9 ;  /* 0x0000000900097308 */ /* 0x001e180000001000 */
[----:B------:R-:W-:Y:S02]  /*1bcc0*/  @!P1 IMAD.IADD R8, R8, 0x1, -R7 ;  /* 0x0000000108089824 */ /* 0x000fe400078e0a07 */
[----:B------:R-:W-:Y:S01]  /*1bcd0*/  @!P1 VIADD R2, R2, 0x1 ;  /* 0x0000000102029836 */ /* 0x000fe20000000000 */
[----:B------:R-:W-:Y:S02]  /*1bce0*/  ISETP.NE.AND P1, PT, R25, RZ, PT ;  /* 0x000000ff1900720c */ /* 0x000fe40003f25270 */
[----:B------:R-:W-:Y:S01]  /*1bcf0*/  ISETP.GE.U32.AND P0, PT, R8, R7, PT ;  /* 0x000000070800720c */ /* 0x000fe20003f06070 */
[----:B0-----:R-:W-:Y:S01]  /*1bd00*/  VIADD R3, R9, 0xffffffe ;  /* 0x0ffffffe09037836 */ /* 0x001fe20000000000 */
[----:B------:R-:W-:-:S04]  /*1bd10*/  LOP3.LUT R7, R4, R25, RZ, 0x3c, !PT ;  /* 0x0000001904077212 */ /* 0x000fc800078e3cff */
[----:B------:R-:W-:Y:S01]  /*1bd20*/  ISETP.GE.AND P2, PT, R7, RZ, PT ;  /* 0x000000ff0700720c */ /* 0x000fe20003f46270 */
[----:B------:R-:W0:Y:S06]  /*1bd30*/  F2I.FTZ.U32.TRUNC.NTZ R3, R3 ;  /* 0x0000000300037305 */ /* 0x000e2c000021f000 */
[----:B------:R-:W-:-:S04]  /*1bd40*/  @P0 VIADD R2, R2, 0x1 ;  /* 0x0000000102020836 */ /* 0x000fc80000000000 */
[----:B------:R-:W-:-:S04]  /*1bd50*/  IMAD.MOV.U32 R7, RZ, RZ, R2 ;  /* 0x000000ffff077224 */ /* 0x000fc800078e0002 */
[----:B------:R-:W-:Y:S01]  /*1bd60*/  @!P2 IMAD.MOV R7, RZ, RZ, -R7 ;  /* 0x000000ffff07a224 */ /* 0x000fe200078e0a07 */
[----:B------:R-:W-:Y:S01]  /*1bd70*/  @!P1 LOP3.LUT R7, RZ, R25, RZ, 0x33, !PT ;  /* 0x00000019ff079212 */ /* 0x000fe200078e33ff */
[----:B0-----:R-:W-:-:S04]  /*1bd80*/  IMAD.MOV R8, RZ, RZ, -R3 ;  /* 0x000000ffff087224 */ /* 0x001fc800078e0a03 */
[----:B------:R-:W-:Y:S01]  /*1bd90*/  IMAD.MOV.U32 R2, RZ, RZ, R8 ;  /* 0x000000ffff027224 */ /* 0x000fe200078e0008 */
[----:B------:R-:W-:-:S03]  /*1bda0*/  IABS R8, R6 ;  /* 0x0000000600087213 */ /* 0x000fc60000000000 */
[----:B------:R-:W-:Y:S02]  /*1bdb0*/  IMAD R9, R2, R5, RZ ;  /* 0x0000000502097224 */ /* 0x000fe400078e02ff */
[----:B------:R-:W-:Y:S02]  /*1bdc0*/  IMAD.MOV.U32 R2, RZ, RZ, RZ ;  /* 0x000000ffff027224 */ /* 0x000fe400078e00ff */
[----:B------:R-:W-:Y:S02]  /*1bdd0*/  IMAD.MOV R8, RZ, RZ, -R8 ;  /* 0x000000ffff087224 */ /* 0x000fe400078e0a08 */
[----:B------:R-:W-:Y:S01]  /*1bde0*/  IMAD.HI.U32 R2, R3, R9, R2 ;  /* 0x0000000903027227 */ /* 0x000fe200078e0002 */
[----:B------:R-:W-:-:S05]  /*1bdf0*/  IABS R3, R7 ;  /* 0x0000000700037213 */ /* 0x000fca0000000000 */
[----:B------:R-:W-:-:S04]  /*1be00*/  IMAD.HI.U32 R2, R2, R3, RZ ;  /* 0x0000000302027227 */ /* 0x000fc800078e00ff */
[----:B------:R-:W-:Y:S01]  /*1be10*/  IMAD R8, R2, R8, R3 ;  /* 0x0000000802087224 */ /* 0x000fe200078e0203 */
[----:B------:R-:W-:-:S04]  /*1be20*/  LOP3.LUT R3, R7, R6, RZ, 0x3c, !PT ;  /* 0x0000000607037212 */ /* 0x000fc800078e3cff */
[----:B------:R-:W-:Y:S02]  /*1be30*/  ISETP.GT.U32.AND P1, PT, R5, R8, PT ;  /* 0x000000080500720c */ /* 0x000fe40003f24070 */
[----:B------:R-:W-:Y:S01]  /*1be40*/  ISETP.GE.AND P2, PT, R3, RZ, PT ;  /* 0x000000ff0300720c */ /* 0x000fe20003f46270 */
[----:B------:R-:W-:-:S10]  /*1be50*/  IMAD.MOV R3, RZ, RZ, -R7 ;  /* 0x000000ffff037224 */ /* 0x000fd400078e0a07 */
        /* <DEDUP_REMOVED lines=9> */
[----:B------:R-:W-:Y:S02]  /*1bef0*/  IMAD R6, R6, 0x1000000, R2 ;  /* 0x0100000006067824 */ /* 0x000fe400078e0202 */
[----:B------:R-:W-:Y:S02]  /*1bf00*/  IMAD R2, R25, R3, R4 ;  /* 0x0000000319027224 */ /* 0x000fe400078e0204 */
[----:B------:R-:W-:Y:S01]  /*1bf10*/  IMAD R26, R7, 0x10000, R6 ;  /* 0x00010000071a7824 */ /* 0x000fe200078e0206 */
[----:B------:R-:W-:Y:S06]  /*1bf20*/  BRA `(.L_x_1560) ;  /* 0x0000000000f07947 */ /* 0x000fec0003800000 */
.L_x_1559:
[----:B0-----:R-:W0:Y:S02]  /*1bf30*/  LDC.64 R2, c[0x0][0xc90] ;  /* 0x00032400ff027b82 */ /* 0x001e240000000a00 */
[----:B0-----:R-:W-:-:S05]  /*1bf40*/  IMAD.WIDE R2, R27, 0x4, R2 ;  /* 0x000000041b027825 */ /* 0x001fca00078e0202 */
        /* <DEDUP_REMOVED lines=29> */
[----:B------:R-:W-:Y:S02]  /*1c120*/  IMAD R4, R5, R2, R4 ;  /* 0x0000000205047224 */ /* 0x000fe400078e0204 */
[----:B------:R-:W-:Y:S01]  /*1c130*/  IMAD.MOV.U32 R2, RZ, RZ, RZ ;  /* 0x000000ffff027224 */ /* 0x000fe200078e00ff */
[----:B------:R-:W-:-:S04]  /*1c140*/  VIADDMNMX R7, R7, UR5, R8, PT ;  /* 0x0000000507077c46 */ /* 0x000fc8000b800108 */
[----:B------:R-:W-:Y:S01]  /*1c150*/  IABS R8, R7 ;  /* 0x0000000700087213 */ /* 0x000fe20000000000 */
[----:B------:R-:W-:-:S03]  /*1c160*/  IMAD.MOV R26, RZ, RZ, -R7 ;  /* 0x000000ffff1a7224 */ /* 0x000fc600078e0a07 */
        /* <DEDUP_REMOVED lines=22> */
[----:B------:R-:W-:-:S05]  /*1c2d0*/  @!P1 LOP3.LUT R2, RZ, R7, RZ, 0x33, !PT ;  /* 0x00000007ff029212 */ /* 0x000fca00078e33ff */
[----:B------:R-:W-:-:S07]  /*1c2e0*/  IMAD R26, R2, R26, R3 ;  /* 0x0000001a021a7224 */ /* 0x000fce00078e0203 */
.L_x_1560:
[----:B------:R-:W-:-:S05]  /*1c2f0*/  LOP3.LUT R2, RZ, R2, RZ, 0x33, !PT ;  /* 0x00000002ff027212 */ /* 0x000fca00078e33ff */
[----:B------:R-:W-:Y:S01]  /*1c300*/  IMAD.IADD R25, R25, 0x1, R2 ;  /* 0x0000000119197824 */ /* 0x000fe200078e0202 */
[----:B------:R-:W-:Y:S06]  /*1c310*/  BRA `(.L_x_1561) ;  /* 0x00000000000c7947 */ /* 0x000fec0003800000 */
.L_x_1556:
[----:B------:R-:W-:Y:S02]  /*1c320*/  IMAD.MOV.U32 R25, RZ, RZ, RZ ;  /* 0x000000ffff197224 */ /* 0x000fe400078e00ff */
[----:B------:R-:W-:Y:S02]  /*1c330*/  IMAD.U32 R24, RZ, RZ, UR6 ;  /* 0x00000006ff187e24 */ /* 0x000fe4000f8e00ff */
[----:B------:R-:W-:-:S07]  /*1c340*/  IMAD.MOV.U32 R26, RZ, RZ, RZ ;  /* 0x000000ffff1a7224 */ /* 0x000fce00078e00ff */
.L_x_1561:
[----:B------:R-:W-:-:S13]  /*1c350*/  ISETP.NE.AND P0, PT, R0, RZ, PT ;  /* 0x000000ff0000720c */ /* 0x000fda0003f05270 */
[----:B------:R-:W0:Y:S01]  /*1c360*/  @!P0 S2R R3, SR_CgaCtaId ;  /* 0x0000000000038919 */ /* 0x000e220000008800 */
[----:B------:R-:W-:-:S04]  /*1c370*/  @!P0 MOV R0, 0x400 ;  /* 0x0000040000008802 */ /* 0x000fc80000000f00 */
[----:B0-----:R-:W-:-:S05]  /*1c380*/  @!P0 LEA R0, R3, R0, 0x18 ;  /* 0x0000000003008211 */ /* 0x001fca00078ec0ff */
[----:B------:R2:W-:Y:S01]  /*1c390*/  @!P0 STS.128 [R0+0x132d0], R24 ;  /* 0x0132d01800008388 */ /* 0x0005e20000000c00 */
[----:B------:R-:W-:Y:S06]  /*1c3a0*/  BAR.ARV 0x5, 0x200 ;  /* 0x0148000000007b1d */ /* 0x000fec0000002000 */
.L_x_1554:
[----:B0-2---:R-:W-:Y:S01]  /*1c3b0*/  IMAD.MOV.U32 R0, RZ, RZ, 0x1 ;  /* 0x00000001ff007424 */ /* 0x005fe200078e00ff */
[----:B------:R0:W-:Y:S01]  /*1c3c0*/  STL [R1], RZ ;  /* 0x000000ff01007387 */ /* 0x0001e20000100800 */
[----:B------:R-:W-:Y:S02]  /*1c3d0*/  ULDC UR4, c[0x0][0xc3c] ;  /* 0x00030f0000047ab9 */ /* 0x000fe40000000800 */
[----:B-1----:R-:W-:Y:S01]  /*1c3e0*/  ISETP.GE.AND P0, PT, R27, UR4, PT ;  /* 0x000000041b007c0c */ /* 0x002fe2000bf06270 */
[----:B------:R0:W-:Y:S04]  /*1c3f0*/  STL [R1+0x10], R0 ;  /* 0x0000100001007387 */ /* 0x0001e80000100800 */
[----:B------:R0:W-:Y:S08]  /*1c400*/  STL [R1+0x58], RZ ;  /* 0x000058ff01007387 */ /* 0x0001f00000100800 */
[----:B0-----:R-:W-:Y:S05]  /*1c410*/  @P0 BRA `(.L_x_1562) ;  /* 0x0000007400440947 */ /* 0x001fea0003800000 */
[----:B------:R-:W2:Y:S01]  /*1c420*/  LDL R11, [R1+0x30] ;  /* 0x00003000010b7983 */ /* 0x000ea20000100800 */
[----:B------:R-:W0:Y:S01]  /*1c430*/  S2R R10, SR_TID.X ;  /* 0x00000000000a7919 */ /* 0x000e220000002100 */
[----:B------:R-:W1:Y:S01]  /*1c440*/  S2UR UR4, SR_CgaCtaId ;  /* 0x00000000000479c3 */ /* 0x000e620000008800 */
[C---:B0-----:R-:W-:Y:S01]  /*1c450*/  IMAD.SHL.U32 R3, R10.reuse, 0x40, RZ ;  /* 0x000000400a037824 */ /* 0x041fe200078e00ff */
[----:B------:R-:W-:Y:S01]  /*1c460*/  SHF.R.U32.HI R5, RZ, 0x1, R10 ;  /* 0x00000001ff057819 */ /* 0x000fe2000001160a */
[C---:B------:R-:W-:Y:S01]  /*1c470*/  IMAD.SHL.U32 R0, R10.reuse, 0x10, RZ ;  /* 0x000000100a007824 */ /* 0x040fe200078e00ff */
        /* <DEDUP_REMOVED lines=10> */
[----:B------:R-:W-:Y:S01]  /*1c520*/  LOP3.LUT R6, R2, 0x80, RZ, 0xc0, !PT ;  /* 0x0000008002067812 */ /* 0x000fe200078ec0ff */
[----:B------:R-:W-:Y:S01]  /*1c530*/  IMAD.SHL.U32 R9, R10, 0x4, RZ ;  /* 0x000000040a097824 */ /* 0x000fe200078e00ff */
[----:B------:R-:W-:Y:S02]  /*1c540*/  LOP3.LUT R4, R5, 0x30, R4, 0x78, !PT ;  /* 0x0000003005047812 */ /* 0x000fe400078e7804 */
[----:B------:R-:W-:Y:S02]  /*1c550*/  LOP3.LUT R6, R6, 0x10, R10, 0xf8, !PT ;  /* 0x0000001006067812 */ /* 0x000fe400078ef80a */
[C---:B------:R-:W-:Y:S02]  /*1c560*/  LOP3.LUT R5, R7.reuse, 0x60, R2, 0xf8, !PT ;  /* 0x0000006007057812 */ /* 0x040fe400078ef802 */
[----:B------:R-:W-:Y:S02]  /*1c570*/  LOP3.LUT R7, R7, 0x40, R0, 0xf8, !PT ;  /* 0x0000004007077812 */ /* 0x000fe400078ef800 */
[----:B------:R-:W-:-:S02]  /*1c580*/  LOP3.LUT R6, R6, 0x10, R9, 0x78, !PT ;  /* 0x0000001006067812 */ /* 0x000fc400078e7809 */
        /* <DEDUP_REMOVED lines=8> */
[----:B-1----:R-:W-:-:S05]  /*1c610*/  IMAD.U32 R3, RZ, RZ, UR4 ;  /* 0x00000004ff037e24 */ /* 0x002fca000f8e00ff */
[----:B------:R0:W-:Y:S01]  /*1c620*/  STL [R1+0x28], R3 ;  /* 0x0000280301007387 */ /* 0x0001e20000100800 */
[----:B------:R-:W-:Y:S02]  /*1c630*/  LEA R18, R3, R18, 0x18 ;  /* 0x0000001203127211 */ /* 0x000fe400078ec0ff */
[----:B------:R-:W-:Y:S01]  /*1c640*/  SHF.R.U32.HI R4, RZ, 0x2, R12 ;  /* 0x00000002ff047819 */ /* 0x000fe2000001160c */
[----:B------:R-:W-:Y:S03]  /*1c650*/  BSSY B7, `(.L_x_1562) ;  /* 0x000072d000077945 */ /* 0x000fe60003800000 */
[----:B------:R-:W-:Y:S01]  /*1c660*/  LOP3.LUT R2, R4, 0x60, R2, 0xf8, !PT ;  /* 0x0000006004027812 */ /* 0x000fe200078ef802 */
[----:B------:R-:W-:-:S03]  /*1c670*/  ULDC.64 UR38, c[0x0][0x198] ;  /* 0x0000660000267ab9 */ /* 0x000fc60000000a00 */
[----:B------:R-:W-:Y:S01]  /*1c680*/  LOP3.LUT R2, R2, 0x80, RZ, 0xfc, !PT ;  /* 0x0000008002027812 */ /* 0x000fe200078efcff */
        /* <DEDUP_REMOVED lines=11> */
[----:B------:R1:W-:Y:S04]  /*1c740*/  STL [R1], RZ ;  /* 0x000000ff01007387 */ /* 0x0003e80000100800 */
[----:B------:R1:W-:Y:S04]  /*1c750*/  STL [R1+0x10], R3 ;  /* 0x0000100301007387 */ /* 0x0003e80000100800 */
[----:B------:R1:W-:Y:S02]  /*1c760*/  STL [R1+0x54], R0 ;  /* 0x0000540001007387 */ /* 0x0003e40000100800 */
.L_x_1692:
[----:B------:R-:W-:Y:S05]  /*1c770*/  YIELD ;  /* 0x0000000000007946 */ /* 0x000fea0003800000 */
[----:B------:R-:W-:Y:S01]  /*1c780*/  ULDC.64 UR4, c[0x0][0xa28] ;  /* 0x00028a0000047ab9 */ /* 0x000fe20000000a00 */
[----:B------:R-:W-:Y:S01]  /*1c790*/  IMAD.MOV.U32 R12, RZ, RZ, RZ ;  /* 0x000000ffff0c7224 */ /* 0x000fe200078e00ff */
[----:B------:R-:W-:Y:S01]  /*1c7a0*/  ISETP.NE.U32.AND P0, PT, RZ, UR4, PT ;  /* 0x00000004ff007c0c */ /* 0x000fe2000bf05070 */
[----:B0-----:R-:W0:Y:S01]  /*1c7b0*/  LDC.64 R6, c[0x0][0xa00] ;  /* 0x00028000ff067b82 */ /* 0x001e220000000a00 */
[----:B-1----:R-:W-:Y:S01]  /*1c7c0*/  IMAD.MOV.U32 R0, RZ, RZ, RZ ;  /* 0x000000ffff007224 */ /* 0x002fe200078e00ff */
[----:B------:R-:W-:Y:S01]  /*1c7d0*/  ULDC.64 UR6, c[0x0][0xa10] ;  /* 0x0002840000067ab9 */ /* 0x000fe20000000a00 */
[----:B------:R-:W-:Y:S01]  /*1c7e0*/  ISETP.NE.AND.EX P0, PT, RZ, UR5, PT, P0 ;  /* 0x00000005ff007c0c */ /* 0x000fe2000bf05300 */
[----:B------:R-:W-:-:S12]  /*1c7f0*/  ULDC.64 UR4, c[0x0][0xa18] ;  /* 0x0002860000047ab9 */ /* 0x000fd80000000a00 */
[----:B---3--:R-:W1:Y:S02]  /*1c800*/  @P0 LDC.64 R2, c[0x0][0xa28] ;  /* 0x00028a00ff020b82 */ /* 0x008e640000000a00 */
[----:B-1----:R-:W-:-:S05]  /*1c810*/  @P0 IMAD.WIDE R2, R27, 0x4, R2 ;  /* 0x000000041b020825 */ /* 0x002fca00078e0202 */
[----:B------:R1:W2:Y:S01]  /*1c820*/  @P0 LDG.E R12, desc[UR40][R2.64] ;  /* 0x00000028020c0981 */ /* 0x0002a2000c1e1900 */
[----:B------:R-:W-:Y:S01]  /*1c830*/  ISETP.NE.U32.AND P0, PT, RZ, UR4, PT ;  /* 0x00000004ff007c0c */ /* 0x000fe2000bf05070 */
[----:B0-----:R-:W-:Y:S01]  /*1c840*/  IMAD.WIDE R6, R27, 0x4, R6 ;  /* 0x000000041b067825 */ /* 0x001fe200078e0206 */
[----:B------:R-:W-:Y:S02]  /*1c850*/  ISETP.NE.U32.AND P1, PT, RZ, UR6, PT ;  /* 0x00000006ff007c0c */ /* 0x000fe4000bf25070 */
[----:B------:R-:W-:Y:S01]  /*1c860*/  ISETP.NE.AND.EX P2, PT, RZ, UR5, PT, P0 ;  /* 0x00000005ff007c0c */ /* 0x000fe2000bf45300 */
[----:B------:R-:W-:Y:S01]  /*1c870*/  ULDC.64 UR4, c[0x0][0xa00] ;  /* 0x0002800000047ab9 */ /* 0x000fe20000000a00 */
[----:B------:R-:W-:Y:S01]  /*1c880*/  ISETP.NE.AND.EX P1, PT, RZ, UR7, PT, P1 ;  /* 0x00000007ff007c0c */ /* 0x000fe2000bf25310 */
[----:B------:R-:W-:Y:S01]  /*1c890*/  IMAD.MOV.U32 R4, RZ, RZ, RZ ;  /* 0x000000ffff047224 */ /* 0x000fe200078e00ff */
[----:B------:R-:W-:Y:S01]  /*1c8a0*/  ISETP.NE.U32.AND P0, PT, RZ, UR4, PT ;  /* 0x00000004ff007c0c */ /* 0x000fe2000bf05070 */
[----:B-1----:R-:W0:Y:S03]  /*1c8b0*/  LDC.64 R2, c[0x0][0xa10] ;  /* 0x00028400ff027b82 */ /* 0x002e260000000a00 */
[----:B------:R-:W-:-:S05]  /*1c8c0*/  ISETP.NE.AND.EX P0, PT, RZ, UR5, PT, P0 ;  /* 0x00000005ff007c0c */ /* 0x000fca000bf05300 */
[----:B------:R-:W1:Y:S08]  /*1c8d0*/  @P2 LDC.64 R8, c[0x0][0xa18] ;  /* 0x00028600ff082b82 */ /* 0x000e700000000a00 */
[----:B------:R-:W3:Y:S01]  /*1c8e0*/  @P0 LDG.E R0, desc[UR40][R6.64] ;  /* 0x0000002806000981 */ /* 0x000ee2000c1e1900 */
[----:B------:R-:W-:Y:S01]  /*1c8f0*/  ULDC UR4, c[0x0][0x288] ;  /* 0x0000a20000047ab9 */ /* 0x000fe20000000800 */
[----:B0-----:R-:W-:-:S05]  /*1c900*/  IMAD.WIDE R2, R27, 0x4, R2 ;  /* 0x000000041b027825 */ /* 0x001fca00078e0202 */
[----:B-----5:R-:W5:Y:S01]  /*1c910*/  @P1 LDG.E R4, desc[UR40][R2.64] ;  /* 0x0000002802041981 */ /* 0x020f62000c1e1900 */
[----:B-1----:R-:W-:-:S03]  /*1c920*/  @P2 IMAD.WIDE R8, R27, 0x4, R8 ;  /* 0x000000041b082825 */ /* 0x002fc600078e0208 */
[----:B---3--:R0:W-:Y:S02]  /*1c930*/  STL [R1+0x4c], R0 ;  /* 0x00004c0001007387 */ /* 0x0081e40000100800 */
[----:B0-----:R-:W-:Y:S01]  /*1c940*/  IMAD.U32 R0, RZ, RZ, UR4 ;  /* 0x00000004ff007e24 */ /* 0x001fe2000f8e00ff */
[----:B------:R-:W-:-:S05]  /*1c950*/  ULDC.64 UR4, c[0x0][0x418] ;  /* 0x0001060000047ab9 */ /* 0x000fca0000000a00 */
[----:B------:R0:W3:Y:S01]  /*1c960*/  @P2 LDG.E R0, desc[UR40][R8.64] ;  /* 0x0000002808002981 */ /* 0x0000e2000c1e1900 */
[----:B------:R-:W-:-:S03]  /*1c970*/  UISETP.NE.U32.AND UP0, UPT, UR4, URZ, UPT ;  /* 0x0000003f0400728c */ /* 0x000fc6000bf05070 */
[----:B------:R-:W-:Y:S01]  /*1c980*/  ULDC UR4, c[0x0][0x424] ;  /* 0x0001090000047ab9 */ /* 0x000fe20000000800 */
[----:B------:R-:W-:-:S03]  /*1c990*/  UISETP.NE.AND.EX UP0, UPT, UR5, URZ, UPT, UP0 ;  /* 0x0000003f0500728c */ /* 0x000fc6000bf05300 */
[----:B------:R-:W-:Y:S01]  /*1c9a0*/  ULDC UR5, c[0x0][0x2f0] ;  /* 0x0000bc0000057ab9 */ /* 0x000fe20000000800 */
[----:B------:R-:W-:-:S04]  /*1c9b0*/  USEL UR4, UR4, 0x1, UP0 ;  /* 0x0000000104047887 */ /* 0x000fc80008000000 */
[----:B------:R-:W-:-:S03]  /*1c9c0*/  UIMAD UR4, UR4, UR5, URZ ;  /* 0x00000005040472a4 */ /* 0x000fc6000f8e023f */
[----:B------:R-:W-:Y:S02]  /*1c9d0*/  ULDC UR5, c[0x0][0x348] ;  /* 0x0000d20000057ab9 */ /* 0x000fe40000000800 */
[----:B0-----:R-:W-:Y:S02]  /*1c9e0*/  IMAD.U32 R9, RZ, RZ, UR5 ;  /* 0x00000005ff097e24 */ /* 0x001fe4000f8e00ff */
[----:B------:R-:W-:Y:S01]  /*1c9f0*/  IMAD.U32 R5, RZ, RZ, UR4 ;  /* 0x00000004ff057e24 */ /* 0x000fe2000f8e00ff */
[----:B---3--:R0:W-:Y:S04]  /*1ca00*/  STL [R1+0x48], R0 ;  /* 0x0000480001007387 */ /* 0x0081e80000100800 */
[----:B--2---:R0:W-:Y:S01]  /*1ca10*/  STL [R1+0x1c], R12 ;  /* 0x00001c0c01007387 */ /* 0x0041e20000100800 */
[----:B------:R-:W-:Y:S01]  /*1ca20*/  IMAD.MOV.U32 R11, RZ, RZ, R0 ;  /* 0x000000ffff0b7224 */ /* 0x000fe200078e0000 */
[----:B------:R-:W-:Y:S06]  /*1ca30*/  @P2 BRA `(.L_x_1563) ;  /* 0x0000000000142947 */ /* 0x000fec0003800000 */
[----:B------:R-:W-:Y:S05]  /*1ca40*/  @!P0 BRA `(.L_x_1563) ;  /* 0x0000000000108947 */ /* 0x000fea0003800000 */
[----:B0-----:R-:W2:Y:S04]  /*1ca50*/  LDG.E R0, desc[UR40][R6.64] ;  /* 0x0000002806007981 */ /* 0x001ea8000c1e1900 */
[----:B------:R-:W2:Y:S02]  /*1ca60*/  LDG.E R6, desc[UR40][R6.64+0x4] ;  /* 0x0000042806067981 */ /* 0x000ea4000c1e1900 */
[----:B--2---:R-:W-:-:S05]  /*1ca70*/  IMAD.IADD R11, R6, 0x1, -R0 ;  /* 0x00000001060b7824 */ /* 0x004fca00078e0a00 */
[----:B------:R1:W-:Y:S02]  /*1ca80*/  STL [R1+0x48], R11 ;  /* 0x0000480b01007387 */ /* 0x0003e40000100800 */
.L_x_1563:
[----:B------:R-:W-:Y:S01]  /*1ca90*/  ULDC.64 UR4, c[0x0][0xa20] ;  /* 0x0002880000047ab9 */ /* 0x000fe20000000a00 */
[C---:B------:R-:W-:Y:S02]  /*1caa0*/  LOP3.LUT R10, R26.reuse, 0xff000000, RZ, 0xc0, !PT ;  /* 0xff0000001a0a7812 */ /* 0x040fe400078ec0ff */
[----:B------:R-:W-:Y:S02]  /*1cab0*/  ISETP.NE.U32.AND P0, PT, RZ, UR4, PT ;  /* 0x00000004ff007c0c */ /* 0x000fe4000bf05070 */
[----:B------:R-:W-:Y:S02]  /*1cac0*/  SHF.R.U32.HI R10, RZ, 0x8, R10 ;  /* 0x00000008ff0a7819 */ /* 0x000fe4000001160a */
[----:B------:R-:W-:Y:S02]  /*1cad0*/  ISETP.NE.AND.EX P0, PT, RZ, UR5, PT, P0 ;  /* 0x00000005ff007c0c */ /* 0x000fe4000bf05300 */
[C---:B0-----:R-:W-:Y:S02]  /*1cae0*/  LOP3.LUT R0, R26.reuse, 0xff0000, RZ, 0xc0, !PT ;  /* 0x00ff00001a007812 */ /* 0x041fe400078ec0ff */
[----:B------:R-:W-:-:S02]  /*1caf0*/  LOP3.LUT R17, R26, 0xffff, RZ, 0xc0, !PT ;  /* 0x0000ffff1a117812 */ /* 0x000fc400078ec0ff */
[----:B------:R-:W-:-:S07]  /*1cb00*/  LEA.HI R10, R0, R10, RZ, 0x10 ;  /* 0x0000000a000a7211 */ /* 0x000fce00078f80ff */
[----:B------:R-:W-:Y:S05]  /*1cb10*/  @!P0 BRA `(.L_x_1564) ;  /* 0x0000000000108947 */ /* 0x000fea0003800000 */
[----:B------:R-:W0:Y:S02]  /*1cb20*/  LDC.64 R6, c[0x0][0xa20] ;  /* 0x00028800ff067b82 */ /* 0x000e240000000a00 */
[----:B0-----:R-:W-:-:S05]  /*1cb30*/  IMAD.WIDE R6, R27, 0x4, R6 ;  /* 0x000000041b067825 */ /* 0x001fca00078e0206 */
[----:B------:R0:W5:Y:S01]  /*1cb40*/  LDG.E R5, desc[UR40][R6.64] ;  /* 0x0000002806057981 */ /* 0x000162000c1e1900 */
[----:B------:R-:W-:Y:S05]  /*1cb50*/  BRA `(.L_x_1565) ;  /* 0x0000000000247947 */ /* 0x000fea0003800000 */
.L_x_1564:
        /* <DEDUP_REMOVED lines=9> */
.L_x_1565:
[----:B------:R-:W2:Y:S04]  /*1cbf0*/  @P1 LDG.E R0, desc[UR40][R2.64] ;  /* 0x0000002802001981 */ /* 0x000ea8000c1e1900 */
[----:B------:R3:W2:Y:S01]  /*1cc00*/  @P1 LDG.E R3, desc[UR40][R2.64+0x4] ;  /* 0x0000042802031981 */ /* 0x0006a2000c1e1900 */
[----:B-----5:R-:W-:Y:S02]  /*1cc10*/  IMAD.IADD R5, R5, 0x1, -R12 ;  /* 0x0000000105057824 */ /* 0x020fe400078e0a0c */
[----:B------:R-:W-:Y:S01]  /*1cc20*/  IMAD R25, R25, 0xc0, RZ ;  /* 0x000000c019197824 */ /* 0x000fe200078e02ff */
[----:B---3--:R-:W3:Y:S02]  /*1cc30*/  LDC R2, c[0x0][0x448] ;  /* 0x00011200ff027b82 */ /* 0x008ee40000000800 */
[----:B---3--:R-:W-:-:S13]  /*1cc40*/  ISETP.NE.AND P2, PT, R2, 0x1, PT ;  /* 0x000000010200780c */ /* 0x008fda0003f45270 */
[----:B------:R-:W3:Y:S08]  /*1cc50*/  @P2 LDC R2, c[0x0][0x44c] ;  /* 0x00011300ff022b82 */ /* 0x000ef00000000800 */
[----:B0-----:R-:W0:Y:S01]  /*1cc60*/  @P2 LDC R6, c[0x0][0x450] ;  /* 0x00011400ff062b82 */ /* 0x001e220000000800 */
[----:B--2---:R-:W-:Y:S02]  /*1cc70*/  @P1 IMAD.IADD R9, R3, 0x1, -R0 ;  /* 0x0000000103091824 */ /* 0x004fe400078e0a00 */
[----:B------:R-:W-:-:S02]  /*1cc80*/  VIADD R0, R25, 0xbf ;  /* 0x000000bf19007836 */ /* 0x000fc40000000000 */
[----:B------:R-:W-:Y:S02]  /*1cc90*/  IMAD.IADD R19, R5, 0x1, R9 ;  /* 0x0000000105137824 */ /* 0x000fe400078e0209 */
[----:B---3--:R-:W-:-:S03]  /*1cca0*/  @P2 IMAD.HI.U32 R2, R0, R2, RZ ;  /* 0x0000000200022227 */ /* 0x008fc600078e00ff */
[C---:B------:R-:W-:Y:S01]  /*1ccb0*/  IADD3 R21, R19.reuse, 0x1, -R11 ;  /* 0x0000000113157810 */ /* 0x040fe20007ffe80b */
[----:B------:R-:W-:Y:S01]  /*1ccc0*/  VIADD R23, R19, 0x9f ;  /* 0x0000009f13177836 */ /* 0x000fe20000000000 */
[----:B0-----:R-:W-:-:S03]  /*1ccd0*/  @P2 SHF.R.U32.HI R0, RZ, R6, R2 ;  /* 0x00000006ff002219 */ /* 0x001fc60000011602 */
[----:B------:R-:W-:-:S04]  /*1cce0*/  IMAD.HI R23, R23, 0x66666667, RZ ;  /* 0x6666666717177827 */ /* 0x000fc800078e02ff */
[----:B------:R-:W-:Y:S01]  /*1ccf0*/  IMAD.IADD R0, R21, 0x1, R0 ;  /* 0x0000000115007824 */ /* 0x000fe200078e0200 */
[----:B------:R-:W-:-:S04]  /*1cd00*/  SHF.R.U32.HI R2, RZ, 0x1f, R23 ;  /* 0x0000001fff027819 */ /* 0x000fc80000011617 */
[----:B------:R-:W-:Y:S02]  /*1cd10*/  LEA.HI.SX32 R23, R23, R2, 0x1a ;  /* 0x0000000217177211 */ /* 0x000fe400078fd2ff */
[----:B------:R-:W0:Y:S02]  /*1cd20*/  LDC.64 R2, c[0x0][0x9e0] ;  /* 0x00027800ff027b82 */ /* 0x000e240000000a00 */
[----:B0-----:R-:W-:Y:S01]  /*1cd30*/  ISETP.GE.AND P3, PT, R3, 0x1, PT ;  /* 0x000000010300780c */ /* 0x001fe20003f66270 */
[----:B------:R-:W-:-:S12]  /*1cd40*/  IMAD.IADD R2, R0, 0x1, R2 ;  /* 0x0000000100027824 */ /* 0x000fd800078e0202 */
[----:B------:R-:W-:Y:S05]  /*1cd50*/  @!P3 BRA `(.L_x_1566) ;  /* 0x000000000048b947 */ /* 0x000fea0003800000 */
        /* <DEDUP_REMOVED lines=11> */
.L_x_1568:
[----:B------:R-:W-:-:S13]  /*1ce10*/  ISETP.NE.AND P0, PT, R3, 0x1, PT ;  /* 0x000000010300780c */ /* 0x000fda0003f05270 */
[----:B------:R-:W0:Y:S02]  /*1ce20*/  @P0 LDC.64 R6, c[0x0][0x9e8] ;  /* 0x00027a00ff060b82 */ /* 0x000e240000000a00 */
[----:B0-----:R-:W-:-:S05]  /*1ce30*/  @P0 IMAD.HI.U32 R6, R8, R6, RZ ;  /* 0x0000000608060227 */ /* 0x001fca00078e00ff */
[----:B------:R-:W-:-:S07]  /*1ce40*/  @P0 SHF.R.U32.HI R8, RZ, R7, R6 ;  /* 0x00000007ff080219 */ /* 0x000fce0000011606 */
.L_x_1569:
[----:B------:R-:W-:Y:S05]  /*1ce50*/  BSYNC B0 ;  /* 0x0000000000007941 */ /* 0x000fea0003800000 */
.L_x_1567:
[----:B------:R-:W-:-:S05]  /*1ce60*/  IMAD R8, R8, R3, R3 ;  /* 0x0000000308087224 */ /* 0x000fca00078e0203 */
[----:B------:R-:W-:-:S07]  /*1ce70*/  VIMNMX R2, R2, R8, PT ;  /* 0x0000000802027248 */ /* 0x000fce0003fe0100 */
.L_x_1566:
[----:B------:R-:W0:Y:S01]  /*1ce80*/  @P2 LDC R6, c[0x0][0x44c] ;  /* 0x00011300ff062b82 */ /* 0x000e220000000800 */
[----:B------:R-:W-:Y:S01]  /*1ce90*/  VIADD R2, R2, 0x9f ;  /* 0x0000009f02027836 */ /* 0x000fe20000000000 */
[----:B------:R-:W-:Y:S01]  /*1cea0*/  ULDC UR4, c[0x0][0x9dc] ;  /* 0x0002770000047ab9 */ /* 0x000fe20000000800 */
[----:B------:R-:W-:Y:S02]  /*1ceb0*/  IMAD.MOV.U32 R0, RZ, RZ, R25 ;  /* 0x000000ffff007224 */ /* 0x000fe400078e0019 */
[----:B------:R-:W-:-:S03]  /*1cec0*/  IMAD.HI R2, R2, 0x66666667, RZ ;  /* 0x6666666702027827 */ /* 0x000fc600078e02ff */
[----:B------:R-:W2:Y:S01]  /*1ced0*/  @P2 LDC R7, c[0x0][0x450] ;  /* 0x00011400ff072b82 */ /* 0x000ea20000000800 */
[----:B------:R-:W-:Y:S01]  /*1cee0*/  IMAD.IADD R22, R19, 0x1, -R11 ;  /* 0x0000000113167824 */ /* 0x000fe200078e0a0b */
[----:B------:R-:W-:-:S04]  /*1cef0*/  SHF.R.U32.HI R8, RZ, 0x1f, R2 ;  /* 0x0000001fff087819 */ /* 0x000fc80000011602 */
[----:B------:R-:W-:-:S04]  /*1cf00*/  LEA.HI.SX32 R8, R2, R8, 0x1a ;  /* 0x0000000802087211 */ /* 0x000fc800078fd2ff */
[----:B------:R-:W-:Y:S01]  /*1cf10*/  VIMNMX R8, R23, R8, PT ;  /* 0x0000000817087248 */ /* 0x000fe20003fe0100 */
[----:B0-----:R-:W-:-:S05]  /*1cf20*/  @P2 IMAD.HI.U32 R6, R25, R6, RZ ;  /* 0x0000000619062227 */ /* 0x001fca00078e00ff */
[----:B--2---:R-:W-:-:S05]  /*1cf30*/  @P2 SHF.R.U32.HI R0, RZ, R7, R6 ;  /* 0x00000007ff002219 */ /* 0x004fca0000011606 */
        /* <DEDUP_REMOVED lines=13> */
.L_x_1572:
[----:B------:R-:W-:-:S13]  /*1d010*/  ISETP.NE.AND P0, PT, R3, 0x1, PT ;  /* 0x000000010300780c */ /* 0x000fda0003f05270 */
[----:B------:R-:W0:Y:S02]  /*1d020*/  @P0 LDC.64 R6, c[0x0][0x9e8] ;  /* 0x00027a00ff060b82 */ /* 0x000e240000000a00 */
[----:B0-----:R-:W-:-:S05]  /*1d030*/  @P0 IMAD.HI.U32 R6, R2, R6, RZ ;  /* 0x0000000602060227 */ /* 0x001fca00078e00ff */
[----:B------:R-:W-:-:S07]  /*1d040*/  @P0 SHF.R.U32.HI R2, RZ, R7, R6 ;  /* 0x00000007ff020219 */ /* 0x000fce0000011606 */
.L_x_1573:
[----:B------:R-:W-:Y:S05]  /*1d050*/  BSYNC B0 ;  /* 0x0000000000007941 */ /* 0x000fea0003800000 */
.L_x_1571:
[----:B------:R-:W-:-:S05]  /*1d060*/  IMAD R2, R2, R3, RZ ;  /* 0x0000000302027224 */ /* 0x000fca00078e02ff */
[----:B------:R-:W-:-:S07]  /*1d070*/  VIMNMX R0, R0, R2, !PT ;  /* 0x0000000200007248 */ /* 0x000fce0007fe0100 */
.L_x_1570:
[----:B------:R-:W-:Y:S01]  /*1d080*/  IMAD.HI R0, R0, 0x66666667, RZ ;  /* 0x6666666700007827 */ /* 0x000fe200078e02ff */
[----:B------:R-:W-:Y:S01]  /*1d090*/  BSSY B0, `(.L_x_1574) ;  /* 0x0000027000007945 */ /* 0x000fe20003800000 */
[----:B------:R-:W-:-:S03]  /*1d0a0*/  LOP3.LUT R20, R10, 0xff, RZ, 0xc0, !PT ;  /* 0x000000ff0a147812 */ /* 0x000fc600078ec0ff */
[----:B------:R-:W-:-:S04]  /*1d0b0*/  SHF.R.U32.HI R2, RZ, 0x1f, R0 ;  /* 0x0000001fff027819 */ /* 0x000fc80000011600 */
[----:B------:R-:W-:Y:S02]  /*1d0c0*/  LEA.HI.SX32 R2, R0, R2, 0x1a ;  /* 0x0000000200027211 */ /* 0x000fe400078fd2ff */
[----:B------:R-:W-:Y:S02]  /*1d0d0*/  SHF.R.U32.HI R0, RZ, 0x10, R10 ;  /* 0x00000010ff007819 */ /* 0x000fe4000001160a */
[----:B------:R-:W-:Y:S01]  /*1d0e0*/  VIMNMX R6, RZ, R2, !PT ;  /* 0x00000002ff067248 */ /* 0x000fe20007fe0100 */
[----:B------:R-:W-:-:S03]  /*1d0f0*/  IMAD.MOV.U32 R2, RZ, RZ, RZ ;  /* 0x000000ffff027224 */ /* 0x000fc600078e00ff */
[----:B------:R-:W-:-:S13]  /*1d100*/  ISETP.GT.AND P0, PT, R8, R6, PT ;  /* 0x000000060800720c */ /* 0x000fda0003f04270 */
[----:B------:R-:W-:Y:S05]  /*1d110*/  @!P0 BRA `(.L_x_1575) ;  /* 0x0000000000788947 */ /* 0x000fea0003800000 */
[----:B------:R-:W-:Y:S01]  /*1d120*/  ISETP.NE.AND P0, PT, R0, RZ, PT ;  /* 0x000000ff0000720c */ /* 0x000fe20003f05270 */
[----:B------:R-:W-:-:S03]  /*1d130*/  ULDC UR4, c[0x0][0x9f0] ;  /* 0x00027c0000047ab9 */ /* 0x000fc60000000800 */
[----:B------:R-:W-:-:S04]  /*1d140*/  SEL R7, R0, UR4, P0 ;  /* 0x0000000400077c07 */ /* 0x000fc80008000000 */
[----:B------:R-:W-:Y:S02]  /*1d150*/  IABS R10, R7 ;  /* 0x00000007000a7213 */ /* 0x000fe40000000000 */
[----:B-1----:R-:W-:Y:S02]  /*1d160*/  IADD3 R11, R7, -0x1, R8 ;  /* 0xffffffff070b7810 */ /* 0x002fe40007ffe008 */
[----:B------:R-:W0:Y:S03]  /*1d170*/  I2F.RP R2, R10 ;  /* 0x0000000a00027306 */ /* 0x000e260000209400 */
[----:B------:R-:W-:-:S05]  /*1d180*/  IMAD.IADD R11, R11, 0x1, -R6 ;  /* 0x000000010b0b7824 */ /* 0x000fca00078e0a06 */
[----:B0-----:R-:W0:Y:S02]  /*1d190*/  MUFU.RCP R2, R2 ;  /* 0x0000000200027308 */ /* 0x001e240000001000 */
[----:B0-----:R-:W-:-:S06]  /*1d1a0*/  VIADD R2, R2, 0xffffffe ;  /* 0x0ffffffe02027836 */ /* 0x001fcc0000000000 */
[----:B------:R0:W1:Y:S02]  /*1d1b0*/  F2I.FTZ.U32.TRUNC.NTZ R3, R2 ;  /* 0x0000000200037305 */ /* 0x000064000021f000 */
[----:B0-----:R-:W-:-:S04]  /*1d1c0*/  LOP3.LUT R2, R11, R7, RZ, 0x3c, !PT ;  /* 0x000000070b027212 */ /* 0x001fc800078e3cff */
[----:B------:R-:W-:Y:S01]  /*1d1d0*/  ISETP.GE.AND P3, PT, R2, RZ, PT ;  /* 0x000000ff0200720c */ /* 0x000fe20003f66270 */
[----:B-1----:R-:W-:-:S04]  /*1d1e0*/  IMAD.MOV R2, RZ, RZ, -R3 ;  /* 0x000000ffff027224 */ /* 0x002fc800078e0a03 */
        /* <DEDUP_REMOVED lines=17> */
.L_x_1575:
[----:B------:R-:W-:Y:S05]  /*1d300*/  BSYNC B0 ;  /* 0x0000000000007941 */ /* 0x000fea0003800000 */
.L_x_1574:
[-C--:B------:R-:W-:Y:S01]  /*1d310*/  IMAD R6, R20, R2.reuse, R6 ;  /* 0x0000000214067224 */ /* 0x080fe200078e0206 */
[----:B------:R-:W-:Y:S04]  /*1d320*/  BSSY B0, `(.L_x_1576) ;  /* 0x00000e3000007945 */ /* 0x000fe80003800000 */
        /* <DEDUP_REMOVED lines=23> */
.L_x_1740:
[----:B--2---:R-:W-:Y:S02]  /*1d4a0*/  ISETP.NE.AND P0, PT, R14, RZ, PT ;  /* 0x000000ff0e00720c */ /* 0x004fe40003f05270 */
[----:B------:R-:W-:-:S11]  /*1d4b0*/  PLOP3.LUT P6, PT, PT, PT, PT, 0x8, 0x0 ;  /* 0x000000000000781c */ /* 0x000fd60003fce170 */
[----:B------:R-:W-:Y:S05]  /*1d4c0*/  @P0 BRA `(.L_x_1579) ;  /* 0x00000000000c0947 */ /* 0x000fea0003800000 */
[----:B------:R-:W-:-:S03]  /*1d4d0*/  UMOV UR4, 0xffffffff ;  /* 0xffffffff00047882 */ /* 0x000fc60000000000 */
[----:B------:R-:W-:Y:S05]  /*1d4e0*/  BRA.DIV UR4, `(.L_x_1580) ;  /* 0x0000007604107947 */ /* 0x000fea000b800000 */
[----:B------:R-:W-:-:S13]  /*1d4f0*/  ELECT P6, URZ, PT ;  /* 0x00000000003f782f */ /* 0x000fda00038c0000 */
.L_x_1579:
[----:B0-----:R-:W2:Y:S01]  /*1d500*/  LDL R6, [R1+0x58] ;  /* 0x0000580001067983 */ /* 0x001ea20000100800 */
[----:B------:R-:W-:Y:S01]  /*1d510*/  BSSY B1, `(.L_x_1581) ;  /* 0x0000008000017945 */ /* 0x000fe20003800000 */
[----:B--2---:R-:W-:-:S05]  /*1d520*/  VIADD R6, R6, 0x1 ;  /* 0x0000000106067836 */ /* 0x004fca0000000000 */
[----:B------:R-:W-:-:S04]  /*1d530*/  LEA.HI R7, R6, R6, RZ, 0x1 ;  /* 0x0000000606077211 */ /* 0x000fc800078f08ff */
[----:B------:R-:W-:-:S05]  /*1d540*/  LOP3.LUT R7, R7, 0xfffffffe, RZ, 0xc0, !PT ;  /* 0xfffffffe07077812 */ /* 0x000fca00078ec0ff */
[----:B------:R-:W-:-:S05]  /*1d550*/  IMAD.IADD R6, R6, 0x1, -R7 ;  /* 0x0000000106067824 */ /* 0x000fca00078e0a07 */
[----:B------:R-:W-:-:S04]  /*1d560*/  SHF.L.U32 R6, R6, 0x1f, RZ ;  /* 0x0000001f06067819 */ /* 0x000fc800000006ff */
[----:B------:R-:W0:Y:S02]  /*1d570*/  SYNCS.PHASECHK.TRANS64.TRYWAIT P0, [R18+URZ+0x13220], R6 ;  /* 0x01322006120075a7 */ /* 0x000e24000800017f */
[----:B0-----:R-:W-:Y:S05]  /*1d580*/  @!P0 BRA `(.L_x_1582) ;  /* 0x0000007400088947 */ /* 0x001fea0003800000 */
.L_x_1743:
[----:B------:R-:W-:Y:S05]  /*1d590*/  BSYNC B1 ;  /* 0x0000000000017941 */ /* 0x000fea0003800000 */
.L_x_1581:
[----:B------:R-:W-:Y:S04]  /*1d5a0*/  BSSY B1, `(.L_x_1583) ;  /* 0x0000050000017945 */ /* 0x000fe80003800000 */
[----:B------:R-:W-:Y:S05]  /*1d5b0*/  @!P6 BRA `(.L_x_1584) ;  /* 0x000000040038e947 */ /* 0x000fea0003800000 */
[----:B------:R-:W0:Y:S04]  /*1d5c0*/  LDL R9, [R1+0x8] ;  /* 0x0000080001097983 */ /* 0x000e280000100800 */
[----:B------:R-:W2:Y:S01]  /*1d5d0*/  LDL R7, [R1+0x14] ;  /* 0x0000140001077983 */ /* 0x000ea20000100800 */
[----:B------:R-:W3:Y:S01]  /*1d5e0*/  S2R R8, SR_TID.X ;  /* 0x0000000000087919 */ /* 0x000ee20000002100 */
[----:B------:R-:W-:Y:S01]  /*1d5f0*/  BSSY B2, `(.L_x_1585) ;  /* 0x0000007000027945 */ /* 0x000fe20003800000 */
[----:B---3--:R-:W-:-:S04]  /*1d600*/  LOP3.LUT R8, R8, 0x7f, RZ, 0xc0, !PT ;  /* 0x0000007f08087812 */ /* 0x008fc800078ec0ff */
[----:B------:R-:W-:Y:S01]  /*1d610*/  ISETP.NE.AND P1, PT, R8, RZ, PT ;  /* 0x000000ff0800720c */ /* 0x000fe20003f25270 */
[----:B0-----:R-:W-:Y:S01]  /*1d620*/  IMAD R6, R9, 0x8, R18 ;  /* 0x0000000809067824 */ /* 0x001fe200078e0212 */
[----:B--2---:R-:W-:-:S04]  /*1d630*/  SHF.L.U32 R7, R7, 0x1f, RZ ;  /* 0x0000001f07077819 */ /* 0x004fc800000006ff */
[----:B------:R-:W0:Y:S02]  /*1d640*/  SYNCS.PHASECHK.TRANS64.TRYWAIT P0, [R6+URZ+0x132a0], R7 ;  /* 0x0132a007060075a7 */ /* 0x000e24000800017f */
[----:B0-----:R-:W-:Y:S05]  /*1d650*/  @!P0 BRA `(.L_x_1586) ;  /* 0x0000007000e88947 */ /* 0x001fea0003800000 */
.L_x_1744:
[----:B------:R-:W-:Y:S05]  /*1d660*/  BSYNC B2 ;  /* 0x0000000000027941 */ /* 0x000fea0003800000 */
.L_x_1585:
[----:B------:R-:W-:Y:S04]  /*1d670*/  BSSY B2, `(.L_x_1587) ;  /* 0x0000009000027945 */ /* 0x000fe80003800000 */
[----:B------:R-:W-:Y:S05]  /*1d680*/  @P1 BRA `(.L_x_1588) ;  /* 0x00000000001c1947 */ /* 0x000fea0003800000 */
[----:B------:R-:W2:Y:S02]  /*1d690*/  S2R R8, SR_TID.X ;  /* 0x0000000000087919 */ /* 0x000ea40000002100 */
[----:B--2---:R-:W-:Y:S01]  /*1d6a0*/  LOP3.LUT R9, R8, 0x1f, RZ, 0xc0, !PT ;  /* 0x0000001f08097812 */ /* 0x004fe200078ec0ff */
[----:B------:R-:W-:-:S03]  /*1d6b0*/  IMAD.MOV.U32 R8, RZ, RZ, 0x2800 ;  /* 0x00002800ff087424 */ /* 0x000fc600078e00ff */
[----:B------:R-:W-:Y:S01]  /*1d6c0*/  ISETP.NE.AND P0, PT, R9, RZ, PT ;  /* 0x000000ff0900720c */ /* 0x000fe20003f05270 */
[----:B------:R2:W-:-:S12]  /*1d6d0*/  SYNCS.ARRIVE.TRANS64 RZ, [R6+URZ+0x13290], R8 ;  /* 0x0132900806ff79a7 */ /* 0x0005d8000800003f */
[----:B--2---:R-:W-:Y:S05]  /*1d6e0*/  @!P0 BRA `(.L_x_1588) ;  /* 0x0000000000048947 */ /* 0x004fea0003800000 */
[----:B------:R-:W-:Y:S01]  /*1d6f0*/  BPT.TRAP 0x1 ;  /* 0x000000040000795c */ /* 0x000fe20000300000 */
.L_x_1588:
[----:B------:R-:W-:Y:S05]  /*1d700*/  BSYNC B2 ;  /* 0x0000000000027941 */ /* 0x000fea0003800000 */
.L_x_1587:
[----:B------:R-:W2:Y:S01]  /*1d710*/  LDL R8, [R1+0x8] ;  /* 0x0000080001087983 */ /* 0x000ea20000100800 */
[----:B------:R-:W-:Y:S01]  /*1d720*/  IMAD.MOV.U32 R12, RZ, RZ, RZ ;  /* 0x000000ffff0c7224 */ /* 0x000fe200078e00ff */
[----:B------:R-:W-:Y:S01]  /*1d730*/  UIADD3 UR4, UP0, UR38, 0x570, URZ ;  /* 0x0000057026047890 */ /* 0x000fe2000ff1e03f */
[----:B------:R-:W-:Y:S01]  /*1d740*/  IMAD R9, R3, 0xa0, R4 ;  /* 0x000000a003097824 */ /* 0x000fe200078e0204 */
[----:B------:R-:W-:Y:S01]  /*1d750*/  PLOP3.LUT P0, PT, PT, PT, PT, 0x80, 0x0 ;  /* 0x000000000000781c */ /* 0x000fe20003f0f070 */
[----:B------:R-:W-:Y:S01]  /*1d760*/  VIADD R10, R6, 0x13290 ;  /* 0x00013290060a7836 */ /* 0x000fe20000000000 */
[----:B------:R-:W-:Y:S01]  /*1d770*/  R2UR UR10, R12 ;  /* 0x000000000c0a72ca */ /* 0x000fe200000e0000 */
[----:B------:R-:W-:Y:S01]  /*1d780*/  VIADD R9, R9, 0xffffff60 ;  /* 0xffffff6009097836 */ /* 0x000fe20000000000 */
[----:B------:R-:W-:Y:S01]  /*1d790*/  UIADD3.X UR5, URZ, UR39, URZ, UP0, !UPT ;  /* 0x000000273f057290 */ /* 0x000fe200087fe43f */
[----:B------:R-:W-:Y:S01]  /*1d7a0*/  UMOV UR6, 0x0 ;  /* 0x0000000000067882 */ /* 0x000fe20000000000 */
[----:B------:R-:W-:Y:S01]  /*1d7b0*/  UMOV UR7, 0x12f00000 ;  /* 0x12f0000000077882 */ /* 0x000fe20000000000 */
[----:B--2---:R-:W-:-:S04]  /*1d7c0*/  IMAD R8, R8, 0x2800, R18 ;  /* 0x0000280008087824 */ /* 0x004fc800078e0212 */
[----:B-1----:R-:W-:-:S07]  /*1d7d0*/  VIADD R11, R8, 0xe000 ;  /* 0x0000e000080b7836 */ /* 0x002fce0000000000 */
.L_x_1589:
        /* <DEDUP_REMOVED lines=13> */
.L_x_1745:
[----:B------:R-:W-:Y:S05]  /*1d8b0*/  BSYNC B2 ;  /* 0x0000000000027941 */ /* 0x000fea0003800000 */
.L_x_1590:
        /* <DEDUP_REMOVED lines=11> */
.L_x_1593:
[----:B------:R-:W-:Y:S05]  /*1d970*/  BSYNC B2 ;  /* 0x0000000000027941 */ /* 0x000fea0003800000 */
.L_x_1592:
[----:B------:R-:W-:Y:S01]  /*1d980*/  R2UR UR10, R12 ;  /* 0x000000000c0a72ca */ /* 0x000fe200000e0000 */
[----:B------:R-:W-:Y:S01]  /*1d990*/  UIADD3 UR4, UP0, UR38, 0x670, URZ ;  /* 0x0000067026047890 */ /* 0x000fe2000ff1e03f */
[----:B------:R-:W-:Y:S01]  /*1d9a0*/  R2UR UR6, R10 ;  /* 0x000000000a0672ca */ /* 0x000fe200000e0000 */
[----:B------:R-:W-:Y:S01]  /*1d9b0*/  VIADD R8, R8, 0x6000 ;  /* 0x0000600008087836 */ /* 0x000fe20000000000 */
[----:B------:R-:W-:Y:S01]  /*1d9c0*/  R2UR UR7, R11 ;  /* 0x000000000b0772ca */ /* 0x000fe200000e0000 */
[----:B01----:R-:W-:Y:S01]  /*1d9d0*/  VIADD R6, R6, 0x132b0 ;  /* 0x000132b006067836 */ /* 0x003fe20000000000 */
[----:B------:R-:W-:Y:S01]  /*1d9e0*/  PLOP3.LUT P0, PT, PT, PT, PT, 0x80, 0x0 ;  /* 0x000000000000781c */ /* 0x000fe20003f0f070 */
[----:B------:R-:W-:-:S12]  /*1d9f0*/  UIADD3.X UR5, URZ, UR39, URZ, UP0, !UPT ;  /* 0x000000273f057290 */ /* 0x000fd800087fe43f */
.L_x_1594:
        /* <DEDUP_REMOVED lines=10> */
.L_x_1584:
[----:B------:R-:W-:Y:S05]  /*1daa0*/  BSYNC B1 ;  /* 0x0000000000017941 */ /* 0x000fea0003800000 */
.L_x_1583:
[----:B------:R-:W0:Y:S04]  /*1dab0*/  LDL.LU R7, [R1+0x8] ;  /* 0x0000080001077983 */ /* 0x000e280000300800 */
[----:B------:R-:W2:Y:S01]  /*1dac0*/  LDL.LU R10, [R1+0x14] ;  /* 0x00001400010a7983 */ /* 0x000ea20000300800 */
        /* <DEDUP_REMOVED lines=11> */
.L_x_1607:
        /* <DEDUP_REMOVED lines=13> */
.L_x_1746:
[----:B------:R-:W-:Y:S05]  /*1dc50*/  BSYNC B2 ;  /* 0x0000000000027941 */ /* 0x000fea0003800000 */
.L_x_1597:
        /* <DEDUP_REMOVED lines=9> */
.L_x_1600:
[----:B------:R-:W-:Y:S05]  /*1dcf0*/  BSYNC B2 ;  /* 0x0000000000027941 */ /* 0x000fea0003800000 */
.L_x_1599:
        /* <DEDUP_REMOVED lines=11> */
[----:B-1----:R-:W-:-:S07]  /*1ddb0*/  VIADD R11, R8, 0xe000 ;  /* 0x0000e000080b7836 */ /* 0x002fce0000000000 */
.L_x_1601:
        /* <DEDUP_REMOVED lines=13> */
.L_x_1747:
[----:B------:R-:W-:Y:S05]  /*1de90*/  BSYNC B2 ;  /* 0x0000000000027941 */ /* 0x000fea0003800000 */
.L_x_1602:
        /* <DEDUP_REMOVED lines=11> */
.L_x_1605:
[----:B------:R-:W-:Y:S05]  /*1df50*/  BSYNC B2 ;  /* 0x0000000000027941 */ /* 0x000fea0003800000 */
.L_x_1604:
        /* <DEDUP_REMOVED lines=8> */
.L_x_1606:
        /* <DEDUP_REMOVED lines=10> */
.L_x_1596:
[----:B------:R-:W-:Y:S05]  /*1e080*/  BSYNC B1 ;  /* 0x0000000000017941 */ /* 0x000fea0003800000 */
.L_x_1595:
[----:B------:R-:W2:Y:S04]  /*1e090*/  LDL.LU R7, [R1+0x8] ;  /* 0x0000080001077983 */ /* 0x000ea80000300800 */
[----:B0-----:R-:W3:Y:S01]  /*1e0a0*/  LDL.LU R10, [R1+0x14] ;  /* 0x00001400010a7983 */ /* 0x001ee20000300800 */
[C---:B------:R-:W-:Y:S01]  /*1e0b0*/  ISETP.GT.AND P2, PT, R3.reuse, R5, PT ;  /* 0x000000050300720c */ /* 0x040fe20003f44270 */
[----:B------:R-:W-:Y:S02]  /*1e0c0*/  VIADD R3, R3, 0xffffffff ;  /* 0xffffffff03037836 */ /* 0x000fe40000000000 */
[----:B--2---:R-:W-:-:S05]  /*1e0d0*/  VIADD R6, R7, 0x1 ;  /* 0x0000000107067836 */ /* 0x004fca0000000000 */
[----:B------:R-:W-:-:S04]  /*1e0e0*/  ISETP.NE.AND P1, PT, R6, 0x2, PT ;  /* 0x000000020600780c */ /* 0x000fc80003f25270 */
[----:B------:R-:W-:Y:S02]  /*1e0f0*/  SEL R7, RZ, 0x1, P1 ;  /* 0x00000001ff077807 */ /* 0x000fe40000800000 */
[----:B------:R-:W-:Y:S02]  /*1e100*/  SEL R6, R6, RZ, P1 ;  /* 0x000000ff06067207 */ /* 0x000fe40000800000 */
[----:B---3--:R-:W-:-:S05]  /*1e110*/  LOP3.LUT R10, R10, R7, RZ, 0x3c, !PT ;  /* 0x000000070a0a7212 */ /* 0x008fca00078e3cff */
[----:B------:R2:W-:Y:S04]  /*1e120*/  STL [R1+0x14], R10 ;  /* 0x0000140a01007387 */ /* 0x0005e80000100800 */
[----:B------:R2:W-:Y:S01]  /*1e130*/  STL [R1+0x8], R6 ;  /* 0x0000080601007387 */ /* 0x0005e20000100800 */
[----:B------:R-:W-:Y:S05]  /*1e140*/  @P2 BRA `(.L_x_1607) ;  /* 0xfffffff8008c2947 */ /* 0x000fea000383ffff */
.L_x_1577:
[----:B------:R-:W-:Y:S05]  /*1e150*/  BSYNC B0 ;  /* 0x0000000000007941 */ /* 0x000fea0003800000 */
.L_x_1576:
[----:B------:R-:W3:Y:S01]  /*1e160*/  LDC R2, c[0x0][0x448] ;  /* 0x00011200ff027b82 */ /* 0x000ee20000000800 */
[----:B------:R-:W-:Y:S07]  /*1e170*/  @!P0 WARPSYNC.ALL ;  /* 0x0000000000008948 */ /* 0x000fee0003800000 */
[----:B------:R-:W-:Y:S01]  /*1e180*/  @!P0 BAR.SYNC.DEFER_BLOCKING 0xc, 0x200 ;  /* 0x0308000000008b1d */ /* 0x000fe20000010000 */
[----:B---3--:R-:W-:Y:S01]  /*1e190*/  ISETP.NE.AND P1, PT, R2, 0x1, PT ;  /* 0x000000010200780c */ /* 0x008fe20003f25270 */
[----:B------:R-:W-:-:S12]  /*1e1a0*/  VIADD R2, R25, 0xbf ;  /* 0x000000bf19027836 */ /* 0x000fd80000000000 */
[----:B------:R-:W3:Y:S08]  /*1e1b0*/  @P1 LDC R3, c[0x0][0x44c] ;  /* 0x00011300ff031b82 */ /* 0x000ef00000000800 */
[----:B------:R-:W4:Y:S01]  /*1e1c0*/  @P1 LDC R4, c[0x0][0x450] ;  /* 0x00011400ff041b82 */ /* 0x000f220000000800 */
[----:B---3--:R-:W-:-:S05]  /*1e1d0*/  @P1 IMAD.HI.U32 R3, R2, R3, RZ ;  /* 0x0000000302031227 */ /* 0x008fca00078e00ff */
[----:B----4-:R-:W-:-:S05]  /*1e1e0*/  @P1 SHF.R.U32.HI R2, RZ, R4, R3 ;  /* 0x00000004ff021219 */ /* 0x010fca0000011603 */
[----:B------:R-:W-:Y:S02]  /*1e1f0*/  IMAD.IADD R21, R21, 0x1, R2 ;  /* 0x0000000115157824 */ /* 0x000fe400078e0202 */
[----:B------:R-:W3:Y:S02]  /*1e200*/  LDC.64 R2, c[0x0][0x9e0] ;  /* 0x00027800ff027b82 */ /* 0x000ee40000000a00 */
[----:B---3--:R-:W-:Y:S01]  /*1e210*/  ISETP.GE.AND P2, PT, R3, 0x1, PT ;  /* 0x000000010300780c */ /* 0x008fe20003f46270 */
[----:B------:R-:W-:-:S12]  /*1e220*/  IMAD.IADD R2, R21, 0x1, R2 ;  /* 0x0000000115027824 */ /* 0x000fd800078e0202 */
[----:B------:R-:W-:Y:S05]  /*1e230*/  @!P2 BRA `(.L_x_1608) ;  /* 0x000000000048a947 */ /* 0x000fea0003800000 */
[C---:B------:R-:W-:Y:S01]  /*1e240*/  ISETP.GT.AND P0, PT, R21.reuse, RZ, PT ;  /* 0x000000ff1500720c */ /* 0x040fe20003f04270 */
[----:B------:R-:W-:Y:S01]  /*1e250*/  BSSY B0, `(.L_x_1609) ;  /* 0x000000e000007945 */ /* 0x000fe20003800000 */
[----:B0-2---:R-:W-:-:S11]  /*1e260*/  VIADD R6, R21, 0xffffffff ;  /* 0xffffffff15067836 */ /* 0x005fd60000000000 */
        /* <DEDUP_REMOVED lines=8> */
.L_x_1610:
[----:B------:R-:W-:-:S13]  /*1e2f0*/  ISETP.NE.AND P0, PT, R3, 0x1, PT ;  /* 0x000000010300780c */ /* 0x000fda0003f05270 */
[----:B------:R-:W0:Y:S02]  /*1e300*/  @P0 LDC.64 R4, c[0x0][0x9e8] ;  /* 0x00027a00ff040b82 */ /* 0x000e240000000a00 */
[----:B0-----:R-:W-:-:S05]  /*1e310*/  @P0 IMAD.HI.U32 R4, R6, R4, RZ ;  /* 0x0000000406040227 */ /* 0x001fca00078e00ff */
[----:B------:R-:W-:-:S07]  /*1e320*/  @P0 SHF.R.U32.HI R6, RZ, R5, R4 ;  /* 0x00000005ff060219 */ /* 0x000fce0000011604 */
.L_x_1611:
[----:B------:R-:W-:Y:S05]  /*1e330*/  BSYNC B0 ;  /* 0x0000000000007941 */ /* 0x000fea0003800000 */
.L_x_1609:
[----:B------:R-:W-:-:S05]  /*1e340*/  IMAD R6, R6, R3, R3 ;  /* 0x0000000306067224 */ /* 0x000fca00078e0203 */
[----:B------:R-:W-:-:S07]  /*1e350*/  VIMNMX R2, R2, R6, PT ;  /* 0x0000000602027248 */ /* 0x000fce0003fe0100 */
.L_x_1608:
[----:B------:R-:W-:Y:S01]  /*1e360*/  VIADD R2, R2, 0x9f ;  /* 0x0000009f02027836 */ /* 0x000fe20000000000 */
[----:B------:R-:W3:Y:S01]  /*1e370*/  @P1 LDC R5, c[0x0][0x450] ;  /* 0x00011400ff051b82 */ /* 0x000ee20000000800 */
[----:B------:R-:W-:Y:S02]  /*1e380*/  ULDC UR4, c[0x0][0x9dc] ;  /* 0x0002770000047ab9 */ /* 0x000fe40000000800 */
[----:B------:R-:W-:-:S05]  /*1e390*/  IMAD.HI R2, R2, 0x66666667, RZ ;  /* 0x6666666702027827 */ /* 0x000fca00078e02ff */
[----:B------:R-:W-:-:S04]  /*1e3a0*/  SHF.R.U32.HI R4, RZ, 0x1f, R2 ;  /* 0x0000001fff047819 */ /* 0x000fc80000011602 */
[----:B------:R-:W-:Y:S02]  /*1e3b0*/  LEA.HI.SX32 R4, R2, R4, 0x1a ;  /* 0x0000000402047211 */ /* 0x000fe400078fd2ff */
[----:B------:R-:W4:Y:S02]  /*1e3c0*/  @P1 LDC R2, c[0x0][0x44c] ;  /* 0x00011300ff021b82 */ /* 0x000f240000000800 */
[----:B0-2---:R-:W-:Y:S01]  /*1e3d0*/  VIMNMX R6, R23, R4, PT ;  /* 0x0000000417067248 */ /* 0x005fe20003fe0100 */
[----:B------:R-:W-:Y:S02]  /*1e3e0*/  IMAD.MOV.U32 R4, RZ, RZ, R25 ;  /* 0x000000ffff047224 */ /* 0x000fe400078e0019 */
[----:B----4-:R-:W-:-:S05]  /*1e3f0*/  @P1 IMAD.HI.U32 R2, R25, R2, RZ ;  /* 0x0000000219021227 */ /* 0x010fca00078e00ff */
[----:B---3--:R-:W-:-:S05]  /*1e400*/  @P1 SHF.R.U32.HI R4, RZ, R5, R2 ;  /* 0x00000005ff041219 */ /* 0x008fca0000011602 */
        /* <DEDUP_REMOVED lines=13> */
.L_x_1614:
[----:B------:R-:W-:-:S13]  /*1e4e0*/  ISETP.NE.AND P0, PT, R3, 0x1, PT ;  /* 0x000000010300780c */ /* 0x000fda0003f05270 */
[----:B------:R-:W0:Y:S02]  /*1e4f0*/  @P0 LDC.64 R4, c[0x0][0x9e8] ;  /* 0x00027a00ff040b82 */ /* 0x000e240000000a00 */
[----:B0-----:R-:W-:-:S05]  /*1e500*/  @P0 IMAD.HI.U32 R4, R7, R4, RZ ;  /* 0x0000000407040227 */ /* 0x001fca00078e00ff */
[----:B------:R-:W-:-:S07]  /*1e510*/  @P0 SHF.R.U32.HI R7, RZ, R5, R4 ;  /* 0x00000005ff070219 */ /* 0x000fce0000011604 */
.L_x_1615:
[----:B------:R-:W-:Y:S05]  /*1e520*/  BSYNC B0 ;  /* 0x0000000000007941 */ /* 0x000fea0003800000 */
.L_x_1613:
[----:B------:R-:W-:-:S05]  /*1e530*/  IMAD R3, R7, R3, RZ ;  /* 0x0000000307037224 */ /* 0x000fca00078e02ff */
[----:B------:R-:W-:-:S07]  /*1e540*/  VIMNMX R2, R2, R3, !PT ;  /* 0x0000000302027248 */ /* 0x000fce0007fe0100 */
.L_x_1612:
[----:B------:R-:W-:Y:S01]  /*1e550*/  ISETP.NE.AND P1, PT, R0, RZ, PT ;  /* 0x000000ff0000720c */ /* 0x000fe20003f25270 */
[----:B------:R-:W-:Y:S01]  /*1e560*/  IMAD.HI R2, R2, 0x66666667, RZ ;  /* 0x6666666702027827 */ /* 0x000fe200078e02ff */
[----:B------:R-:W-:Y:S03]  /*1e570*/  BSSY B0, `(.L_x_1616) ;  /* 0x0000023000007945 */ /* 0x000fe60003800000 */
[----:B------:R-:W-:Y:S01]  /*1e580*/  IMAD.MOV.U32 R26, RZ, RZ, RZ ;  /* 0x000000ffff1a7224 */ /* 0x000fe200078e00ff */
[----:B------:R-:W-:-:S04]  /*1e590*/  SHF.R.U32.HI R3, RZ, 0x1f, R2 ;  /* 0x0000001fff037819 */ /* 0x000fc80000011602 */
[----:B------:R-:W-:-:S03]  /*1e5a0*/  LEA.HI.SX32 R3, R2, R3, 0x1a ;  /* 0x0000000302037211 */ /* 0x000fc600078fd2ff */
[----:B------:R-:W0:Y:S01]  /*1e5b0*/  @!P1 LDC R0, c[0x0][0x9f0] ;  /* 0x00027c00ff009b82 */ /* 0x000e220000000800 */
[----:B------:R-:W-:-:S04]  /*1e5c0*/  VIMNMX R4, RZ, R3, !PT ;  /* 0x00000003ff047248 */ /* 0x000fc80007fe0100 */
[----:B------:R-:W-:-:S13]  /*1e5d0*/  ISETP.GT.AND P0, PT, R6, R4, PT ;  /* 0x000000040600720c */ /* 0x000fda0003f04270 */
[----:B------:R-:W-:Y:S05]  /*1e5e0*/  @!P0 BRA `(.L_x_1617) ;  /* 0x00000000006c8947 */ /* 0x000fea0003800000 */
[-C--:B0-----:R-:W-:Y:S02]  /*1e5f0*/  IABS R5, R0.reuse ;  /* 0x0000000000057213 */ /* 0x081fe40000000000 */
[----:B------:R-:W-:Y:S02]  /*1e600*/  IABS R8, R0 ;  /* 0x0000000000087213 */ /* 0x000fe40000000000 */
[----:B------:R-:W0:Y:S03]  /*1e610*/  I2F.RP R2, R5 ;  /* 0x0000000500027306 */ /* 0x000e260000209400 */
[----:B------:R-:W-:-:S05]  /*1e620*/  IMAD.MOV R8, RZ, RZ, -R8 ;  /* 0x000000ffff087224 */ /* 0x000fca00078e0a08 */
[----:B0-----:R-:W0:Y:S02]  /*1e630*/  MUFU.RCP R2, R2 ;  /* 0x0000000200027308 */ /* 0x001e240000001000 */
[----:B0-----:R-:W-:-:S06]  /*1e640*/  VIADD R2, R2, 0xffffffe ;  /* 0x0ffffffe02027836 */ /* 0x001fcc0000000000 */
[----:B------:R-:W0:Y:S02]  /*1e650*/  F2I.FTZ.U32.TRUNC.NTZ R3, R2 ;  /* 0x0000000200037305 */ /* 0x000e24000021f000 */
[----:B0-----:R-:W-:-:S04]  /*1e660*/  IMAD.MOV R2, RZ, RZ, -R3 ;  /* 0x000000ffff027224 */ /* 0x001fc800078e0a03 */
[----:B------:R-:W-:Y:S02]  /*1e670*/  IMAD R7, R2, R5, RZ ;  /* 0x0000000502077224 */ /* 0x000fe400078e02ff */
[----:B------:R-:W-:-:S04]  /*1e680*/  IMAD.MOV.U32 R2, RZ, RZ, RZ ;  /* 0x000000ffff027224 */ /* 0x000fc800078e00ff */
[----:B------:R-:W-:Y:S01]  /*1e690*/  IMAD.HI.U32 R7, R3, R7, R2 ;  /* 0x0000000703077227 */ /* 0x000fe200078e0002 */
[----:B------:R-:W-:-:S05]  /*1e6a0*/  IADD3 R3, R0, -0x1, R6 ;  /* 0xffffffff00037810 */ /* 0x000fca0007ffe006 */
[----:B------:R-:W-:-:S05]  /*1e6b0*/  IMAD.IADD R3, R3, 0x1, -R4 ;  /* 0x0000000103037824 */ /* 0x000fca00078e0a04 */
[----:B------:R-:W-:Y:S02]  /*1e6c0*/  IABS R2, R3 ;  /* 0x0000000300027213 */ /* 0x000fe40000000000 */
[----:B------:R-:W-:-:S03]  /*1e6d0*/  LOP3.LUT R3, R3, R0, RZ, 0x3c, !PT ;  /* 0x0000000003037212 */ /* 0x000fc600078e3cff */
[----:B------:R-:W-:Y:S01]  /*1e6e0*/  IMAD.HI.U32 R7, R7, R2, RZ ;  /* 0x0000000207077227 */ /* 0x000fe200078e00ff */
[----:B------:R-:W-:-:S03]  /*1e6f0*/  ISETP.GE.AND P2, PT, R3, RZ, PT ;  /* 0x000000ff0300720c */ /* 0x000fc60003f46270 */
        /* <DEDUP_REMOVED lines=10> */
.L_x_1617:
[----:B------:R-:W-:Y:S05]  /*1e7a0*/  BSYNC B0 ;  /* 0x0000000000007941 */ /* 0x000fea0003800000 */
.L_x_1616:
[----:B0-----:R-:W-:-:S05]  /*1e7b0*/  IMAD R0, R20, R26, R4 ;  /* 0x0000001a14007224 */ /* 0x001fca00078e0204 */
[----:B------:R0:W-:Y:S01]  /*1e7c0*/  STL [R1+0x24], R0 ;  /* 0x0000240001007387 */ /* 0x0001e20000100800 */
[----:B------:R-:W-:-:S04]  /*1e7d0*/  VIADDMNMX R26, R0, R26, R6, PT ;  /* 0x0000001a001a7246 */ /* 0x000fc80003800106 */
[----:B------:R-:W-:-:S13]  /*1e7e0*/  ISETP.GT.AND P0, PT, R26, R0, PT ;  /* 0x000000001a00720c */ /* 0x000fda0003f04270 */
[----:B0-----:R-:W-:Y:S05]  /*1e7f0*/  @P0 BRA `(.L_x_1618) ;  /* 0x0000000000440947 */ /* 0x001fea0003800000 */
[----:B------:R-:W0:Y:S02]  /*1e800*/  S2R R0, SR_TID.X ;  /* 0x0000000000007919 */ /* 0x000e240000002100 */
[----:B0-----:R-:W-:-:S04]  /*1e810*/  LOP3.LUT R0, R0, 0x7f, RZ, 0xc0, !PT ;  /* 0x0000007f00007812 */ /* 0x001fc800078ec0ff */
[----:B------:R-:W-:-:S13]  /*1e820*/  ISETP.NE.AND P0, PT, R0, RZ, PT ;  /* 0x000000ff0000720c */ /* 0x000fda0003f05270 */
        /* <DEDUP_REMOVED lines=12> */
[----:B0-----:R-:W-:Y:S01]  /*1e8f0*/  IADD3 R24, R0, UR36, R7 ;  /* 0x0000002400187c10 */ /* 0x001fe2000fffe007 */
[----:B------:R-:W-:Y:S06]  /*1e900*/  BRA `(.L_x_1619) ;  /* 0x0000003c00e47947 */ /* 0x000fec0003800000 */
.L_x_1618:
        /* <DEDUP_REMOVED lines=14> */
[----:B-1----:R-:W-:Y:S02]  /*1e9f0*/  IMAD.U32 R11, RZ, RZ, UR5 ;  /* 0x00000005ff0b7e24 */ /* 0x002fe4000f8e00ff */
[----:B------:R-:W-:Y:S02]  /*1ea00*/  IMAD.MOV.U32 R8, RZ, RZ, 0x70 ;  /* 0x00000070ff087424 */ /* 0x000fe400078e00ff */
[----:B------:R-:W-:Y:S02]  /*1ea10*/  IMAD.MOV.U32 R12, RZ, RZ, 0x1 ;  /* 0x00000001ff0c7424 */ /* 0x000fe400078e00ff */
[----:B------:R-:W-:-:S07]  /*1ea20*/  IMAD.MOV.U32 R13, RZ, RZ, RZ ;  /* 0x000000ffff0d7224 */ /* 0x000fce00078e00ff */
[----:B------:R-:W-:-:S07]  /*1ea30*/  LEPC R20, `(.L_x_1621) ;  /* 0x000000001014794e */ /* 0x000fce0000000000 */
[----:B0-----:R-:W-:Y:S05]  /*1ea40*/  CALL.ABS.NOINC R2 ;  /* 0x0000000002007343 */ /* 0x001fea0003c00000 */
.L_x_1621:
[----:B------:R-:W-:Y:S05]  /*1ea50*/  BSYNC B6 ;  /* 0x0000000000067941 */ /* 0x000fea0003800000 */
.L_x_1620:
        /* <DEDUP_REMOVED lines=22> */
.L_x_1623:
[----:B------:R-:W-:Y:S05]  /*1ebc0*/  BSYNC B6 ;  /* 0x0000000000067941 */ /* 0x000fea0003800000 */
.L_x_1622:
        /* <DEDUP_REMOVED lines=20> */
.L_x_1625:
[----:B------:R-:W-:Y:S05]  /*1ed10*/  BSYNC B6 ;  /* 0x0000000000067941 */ /* 0x000fea0003800000 */
.L_x_1624:
        /* <DEDUP_REMOVED lines=19> */
.L_x_1627:
[----:B------:R-:W-:Y:S05]  /*1ee50*/  BSYNC B6 ;  /* 0x0000000000067941 */ /* 0x000fea0003800000 */
.L_x_1626:
[----:B------:R-:W-:Y:S01]  /*1ee60*/  ULDC.64 UR4, c[0x0][0x9f8] ;  /* 0x00027e0000047ab9 */ /* 0x000fe20000000a00 */
[----:B------:R-:W2:Y:S01]  /*1ee70*/  LDL R21, [R1+0x1c] ;  /* 0x00001c0001157983 */ /* 0x000ea20000100800 */
[----:B------:R-:W-:Y:S01]  /*1ee80*/  ISETP.NE.U32.AND P0, PT, RZ, UR4, PT ;  /* 0x00000004ff007c0c */ /* 0x000fe2000bf05070 */
[----:B------:R-:W-:Y:S01]  /*1ee90*/  IMAD.MOV.U32 R13, RZ, RZ, R27 ;  /* 0x000000ffff0d7224 */ /* 0x000fe200078e001b */
[----:B------:R-:W0:Y:S01]  /*1eea0*/  LDC R10, c[0x0][0x430] ;  /* 0x00010c00ff0a7b82 */ /* 0x000e220000000800 */
[----:B------:R-:W3:Y:S01]  /*1eeb0*/  LDL R12, [R1+0x68] ;  /* 0x00006800010c7983 */ /* 0x000ee20000100800 */
[----:B------:R-:W-:Y:S01]  /*1eec0*/  ISETP.NE.AND.EX P0, PT, RZ, UR5, PT, P0 ;  /* 0x00000005ff007c0c */ /* 0x000fe2000bf05300 */
[----:B------:R-:W4:-:S12]  /*1eed0*/  S2R R20, SR_TID.X ;  /* 0x0000000000147919 */ /* 0x000f180000002100 */
[----:B------:R-:W1:Y:S01]  /*1eee0*/  @P0 LDC.64 R2, c[0x0][0x9f8] ;  /* 0x00027e00ff020b82 */ /* 0x000e620000000a00 */
[----:B------:R-:W-:Y:S01]  /*1eef0*/  IMAD.MOV.U32 R0, RZ, RZ, 0xa0 ;  /* 0x000000a0ff007424 */ /* 0x000fe200078e00ff */
[----:B0-----:R-:W-:Y:S02]  /*1ef00*/  ISETP.NE.AND P2, PT, R10, 0x1, PT ;  /* 0x000000010a00780c */ /* 0x001fe40003f45270 */
[----:B----4-:R-:W-:Y:S01]  /*1ef10*/  LOP3.LUT R22, R20, 0x7f, RZ, 0xc0, !PT ;  /* 0x0000007f14167812 */ /* 0x010fe200078ec0ff */
[----:B-1----:R-:W-:-:S10]  /*1ef20*/  @P0 IMAD.WIDE R2, R27, 0x4, R2 ;  /* 0x000000041b020825 */ /* 0x002fd400078e0202 */
[----:B------:R-:W0:Y:S01]  /*1ef30*/  @P2 LDC R4, c[0x0][0x434] ;  /* 0x00010d00ff042b82 */ /* 0x000e220000000800 */
[----:B------:R-:W-:Y:S01]  /*1ef40*/  SHF.R.U32.HI R22, RZ, 0x2, R22 ;  /* 0x00000002ff167819 */ /* 0x000fe20000011616 */
[----:B------:R1:W4:Y:S01]  /*1ef50*/  @P0 LDG.E R13, desc[UR40][R2.64] ;  /* 0x00000028020d0981 */ /* 0x000322000c1e1900 */
[----:B------:R-:W-:Y:S02]  /*1ef60*/  IMAD.SHL.U32 R20, R20, 0x20, RZ ;  /* 0x0000002014147824 */ /* 0x000fe400078e00ff */
[----:B------:R-:W-:-:S03]  /*1ef70*/  IMAD R0, R26, R0, -0xa0 ;  /* 0xffffff601a007424 */ /* 0x000fc600078e0200 */
[----:B------:R-:W0:Y:S01]  /*1ef80*/  @P2 LDC R6, c[0x0][0x438] ;  /* 0x00010e00ff062b82 */ /* 0x000e220000000800 */
[----:B------:R-:W-:-:S05]  /*1ef90*/  LOP3.LUT R20, R22, 0x60, R20, 0xf8, !PT ;  /* 0x0000006016147812 */ /* 0x000fca00078ef814 */
[----:B------:R-:W-:Y:S02]  /*1efa0*/  IMAD.IADD R8, R20, 0x1, R0 ;  /* 0x0000000114087824 */ /* 0x000fe400078e0200 */
[----:B------:R-:W4:Y:S03]  /*1efb0*/  @P2 LDC R9, c[0x0][0x438] ;  /* 0x00010e00ff092b82 */ /* 0x000f260000000800 */
[----:B------:R-:W-:Y:S01]  /*1efc0*/  ISETP.GE.AND P0, PT, R8, R19, PT ;  /* 0x000000130800720c */ /* 0x000fe20003f06270 */
[----:B------:R-:W0:-:S12]  /*1efd0*/  S2R R20, SR_TID.X ;  /* 0x0000000000147919 */ /* 0x000e180000002100 */
[----:B-1----:R-:W1:Y:S01]  /*1efe0*/  @!P0 LDC.64 R2, c[0x0][0x428] ;  /* 0x00010a00ff028b82 */ /* 0x002e620000000a00 */
[C---:B0-----:R-:W-:Y:S01]  /*1eff0*/  LOP3.LUT R22, R20.reuse, 0x7f, RZ, 0xc0, !PT ;  /* 0x0000007f14167812 */ /* 0x041fe200078ec0ff */
[----:B------:R-:W-:-:S03]  /*1f000*/  IMAD.SHL.U32 R20, R20, 0x20, RZ ;  /* 0x0000002014147824 */ /* 0x000fc600078e00ff */
[----:B------:R-:W-:-:S04]  /*1f010*/  SHF.R.U32.HI R22, RZ, 0x2, R22 ;  /* 0x00000002ff167819 */ /* 0x000fc80000011616 */
[----:B------:R-:W-:-:S04]  /*1f020*/  LOP3.LUT R20, R22, 0x60, R20, 0xf8, !PT ;  /* 0x0000006016147812 */ /* 0x000fc800078ef814 */
[----:B------:R-:W-:-:S05]  /*1f030*/  LOP3.LUT R20, R20, 0x80, RZ, 0xfc, !PT ;  /* 0x0000008014147812 */ /* 0x000fca00078efcff */
[----:B------:R-:W-:Y:S01]  /*1f040*/  IMAD.IADD R0, R20, 0x1, R0 ;  /* 0x0000000114007824 */ /* 0x000fe200078e0200 */
[----:B------:R-:W-:Y:S01]  /*1f050*/  LOP3.LUT R16, R16, 0xfffffffd, RZ, 0xc0, !PT ;  /* 0xfffffffd10107812 */ /* 0x000fe200078ec0ff */
[----:B------:R-:W-:Y:S01]  /*1f060*/  UMOV UR4, 0xffffffff ;  /* 0xffffffff00047882 */ /* 0x000fe20000000000 */
[----:B--2---:R-:W-:-:S04]  /*1f070*/  IMAD.IADD R8, R8, 0x1, R21 ;  /* 0x0000000108087824 */ /* 0x004fc800078e0215 */
[----:B------:R-:W-:-:S04]  /*1f080*/  @P2 IMAD.HI.U32 R4, R8, R4, RZ ;  /* 0x0000000408042227 */ /* 0x000fc800078e00ff */
[----:B------:R-:W-:Y:S01]  /*1f090*/  IMAD.MOV.U32 R5, RZ, RZ, R8 ;  /* 0x000000ffff057224 */ /* 0x000fe200078e0008 */
[----:B------:R-:W-:-:S04]  /*1f0a0*/  @P2 SHF.R.U32.HI R5, RZ, R6, R4 ;  /* 0x00000006ff052219 */ /* 0x000fc80000011604 */
[--C-:B------:R-:W-:Y:S01]  /*1f0b0*/  @!P0 SHF.R.S32.HI R7, RZ, 0x1f, R5.reuse ;  /* 0x0000001fff078819 */ /* 0x100fe20000011405 */
[----:B------:R-:W-:Y:S01]  /*1f0c0*/  @!P0 IMAD.MOV.U32 R6, RZ, RZ, R5 ;  /* 0x000000ffff068224 */ /* 0x000fe200078e0005 */
[----:B----4-:R-:W-:-:S03]  /*1f0d0*/  SHF.R.S32.HI R14, RZ, 0x1f, R13 ;  /* 0x0000001fff0e7819 */ /* 0x010fc6000001140d */
[----:B-1----:R-:W-:-:S04]  /*1f0e0*/  @!P0 IMAD.WIDE.U32 R6, R13, R2, R6 ;  /* 0x000000020d068225 */ /* 0x002fc800078e0006 */
[----:B------:R-:W-:-:S04]  /*1f0f0*/  @!P0 IMAD R4, R14, R2, RZ ;  /* 0x000000020e048224 */ /* 0x000fc800078e02ff */
[----:B------:R-:W-:Y:S02]  /*1f100*/  @!P0 IMAD R4, R13, R3, R4 ;  /* 0x000000030d048224 */ /* 0x000fe400078e0204 */
[----:B------:R-:W0:Y:S02]  /*1f110*/  @!P0 LDC.64 R2, c[0x0][0x418] ;  /* 0x00010600ff028b82 */ /* 0x000e240000000a00 */
[----:B------:R-:W-:-:S06]  /*1f120*/  @!P0 IMAD.IADD R4, R7, 0x1, R4 ;  /* 0x0000000107048824 */ /* 0x000fcc00078e0204 */
[----:B------:R-:W1:Y:S01]  /*1f130*/  @P2 LDC R7, c[0x0][0x434] ;  /* 0x00010d00ff072b82 */ /* 0x000e620000000800 */
[----:B0-----:R-:W-:-:S04]  /*1f140*/  @!P0 LEA R2, P1, R6, R2, 0x2 ;  /* 0x0000000206028211 */ /* 0x001fc800078210ff */
[----:B------:R-:W-:Y:S01]  /*1f150*/  @!P0 LEA.HI.X R3, R6, R3, R4, 0x2, P1 ;  /* 0x0000000306038211 */ /* 0x000fe200008f1404 */
[----:B------:R-:W-:Y:S02]  /*1f160*/  IMAD.MOV.U32 R4, RZ, RZ, RZ ;  /* 0x000000ffff047224 */ /* 0x000fe400078e00ff */
[----:B------:R-:W-:-:S04]  /*1f170*/  IMAD.IADD R6, R0, 0x1, R21 ;  /* 0x0000000100067824 */ /* 0x000fc800078e0215 */
[----:B------:R1:W5:Y:S01]  /*1f180*/  @!P0 LDG.E R4, desc[UR40][R2.64] ;  /* 0x0000002802048981 */ /* 0x000362000c1e1900 */
[----:B------:R-:W-:-:S04]  /*1f190*/  ISETP.GE.AND P0, PT, R0, R19, PT ;  /* 0x000000130000720c */ /* 0x000fc80003f06270 */
[----:B------:R-:W-:Y:S01]  /*1f1a0*/  ISETP.GT.U32.OR P0, PT, R20, 0x9f, P0 ;  /* 0x0000009f1400780c */ /* 0x000fe20000704470 */
[----:B------:R-:W-:Y:S02]  /*1f1b0*/  IMAD.MOV.U32 R0, RZ, RZ, R6 ;  /* 0x000000ffff007224 */ /* 0x000fe400078e0006 */
[----:B-1----:R-:W-:-:S05]  /*1f1c0*/  @P2 IMAD.HI.U32 R2, R6, R7, RZ ;  /* 0x0000000706022227 */ /* 0x002fca00078e00ff */
[----:B------:R-:W-:Y:S01]  /*1f1d0*/  @P2 SHF.R.U32.HI R0, RZ, R9, R2 ;  /* 0x00000009ff002219 */ /* 0x000fe20000011602 */
[----:B------:R-:W-:-:S04]  /*1f1e0*/  IMAD.MOV R2, RZ, RZ, -R5 ;  /* 0x000000ffff027224 */ /* 0x000fc800078e0a05 */
[----:B------:R-:W-:Y:S02]  /*1f1f0*/  IMAD R8, R10, R2, R8 ;  /* 0x000000020a087224 */ /* 0x000fe400078e0208 */
[----:B------:R-:W0:Y:S01]  /*1f200*/  @!P0 LDC.64 R2, c[0x0][0x428] ;  /* 0x00010a00ff028b82 */ /* 0x000e220000000a00 */
[----:B------:R-:W-:-:S04]  /*1f210*/  IMAD.MOV R9, RZ, RZ, -R0 ;  /* 0x000000ffff097224 */ /* 0x000fc800078e0a00 */
[----:B------:R-:W-:-:S03]  /*1f220*/  IMAD R9, R10, R9, R6 ;  /* 0x000000090a097224 */ /* 0x000fc600078e0206 */
[----:B------:R-:W1:Y:S01]  /*1f230*/  @!P0 LDC.64 R6, c[0x0][0x418] ;  /* 0x00010600ff068b82 */ /* 0x000e620000000a00 */
[--C-:B------:R-:W-:Y:S01]  /*1f240*/  @!P0 SHF.R.S32.HI R11, RZ, 0x1f, R0.reuse ;  /* 0x0000001fff0b8819 */ /* 0x100fe20000011400 */
[----:B------:R-:W-:-:S04]  /*1f250*/  @!P0 IMAD.MOV.U32 R10, RZ, RZ, R0 ;  /* 0x000000ffff0a8224 */ /* 0x000fc800078e0000 */
[----:B0-----:R-:W-:-:S04]  /*1f260*/  @!P0 IMAD.WIDE.U32 R10, R13, R2, R10 ;  /* 0x000000020d0a8225 */ /* 0x001fc800078e000a */
[----:B------:R-:W-:-:S04]  /*1f270*/  @!P0 IMAD R2, R14, R2, RZ ;  /* 0x000000020e028224 */ /* 0x000fc800078e02ff */
[----:B------:R-:W-:Y:S01]  /*1f280*/  @!P0 IMAD R3, R13, R3, R2 ;  /* 0x000000030d038224 */ /* 0x000fe200078e0202 */
[----:B-1----:R-:W-:-:S03]  /*1f290*/  @!P0 LEA R6, P1, R10, R6, 0x2 ;  /* 0x000000060a068211 */ /* 0x002fc600078210ff */
[----:B------:R-:W-:Y:S01]  /*1f2a0*/  @!P0 IMAD.IADD R3, R3, 0x1, R11 ;  /* 0x0000000103038824 */ /* 0x000fe200078e020b */
[----:B------:R0:W-:Y:S01]  /*1f2b0*/  STL [R1+0xc], R13 ;  /* 0x00000c0d01007387 */ /* 0x0001e20000100800 */
[----:B------:R-:W-:-:S03]  /*1f2c0*/  IMAD.MOV.U32 R5, RZ, RZ, RZ ;  /* 0x000000ffff057224 */ /* 0x000fc600078e00ff */
[----:B------:R-:W-:Y:S01]  /*1f2d0*/  @!P0 LEA.HI.X R7, R10, R7, R3, 0x2, P1 ;  /* 0x000000070a078211 */ /* 0x000fe200008f1403 */
[----:B------:R0:W-:Y:S01]  /*1f2e0*/  STL [R1+0x20], R14 ;  /* 0x0000200e01007387 */ /* 0x0001e20000100800 */
[----:B------:R-:W-:-:S03]  /*1f2f0*/  ISETP.GT.U32.AND P1, PT, R20, 0x9f, PT ;  /* 0x0000009f1400780c */ /* 0x000fc60003f24070 */
[----:B------:R0:W5:Y:S01]  /*1f300*/  @!P0 LDG.E R5, desc[UR40][R6.64] ;  /* 0x0000002806058981 */ /* 0x000162000c1e1900 */
[----:B---3--:R-:W-:-:S09]  /*1f310*/  ISETP.NE.AND P0, PT, R12, 0x3, PT ;  /* 0x000000030c00780c */ /* 0x008fd20003f05270 */
[----:B------:R-:W-:-:S04]  /*1f320*/  @P1 LOP3.LUT R16, R16, 0x2, RZ, 0xfc, !PT ;  /* 0x0000000210101812 */ /* 0x000fc800078efcff */
[----:B------:R-:W-:-:S04]  /*1f330*/  LOP3.LUT R16, R16, 0xfffffffb, RZ, 0xc0, !PT ;  /* 0xfffffffb10107812 */ /* 0x000fc800078ec0ff */
[----:B------:R-:W-:Y:S01]  /*1f340*/  @P0 LOP3.LUT R16, R16, 0x4, RZ, 0xfc, !PT ;  /* 0x0000000410100812 */ /* 0x000fe200078efcff */
[----:B0-----:R-:W-:Y:S06]  /*1f350*/  BRA.DIV UR4, `(.L_x_1628) ;  /* 0x0000005604f87947 */ /* 0x001fec000b800000 */
.L_x_1750:
[----:B------:R-:W-:Y:S01]  /*1f360*/  VIADD R7, R26, 0xffffffff ;  /* 0xffffffff1a077836 */ /* 0x000fe20000000000 */
[----:B------:R-:W-:Y:S06]  /*1f370*/  @!P0 BRA `(.L_x_1629) ;  /* 0x0000000000048947 */ /* 0x000fec0003800000 */
[----:B------:R-:W-:Y:S01]  /*1f380*/  BPT.TRAP 0x1 ;  /* 0x000000040000795c */ /* 0x000fe20000300000 */
.L_x_1629:
[----:B------:R-:W2:Y:S04]  /*1f390*/  LDL R2, [R1] ;  /* 0x0000000001027983 */ /* 0x000ea80000100800 */
[----:B------:R-:W3:Y:S01]  /*1f3a0*/  LDL R0, [R1+0x10] ;  /* 0x0000100001007983 */ /* 0x000ee20000100800 */
[----:B------:R-:W-:Y:S01]  /*1f3b0*/  BSSY B0, `(.L_x_1630) ;  /* 0x0000007000007945 */ /* 0x000fe20003800000 */
[----:B------:R-:W-:Y:S01]  /*1f3c0*/  SHF.R.S32.HI R28, RZ, 0x1f, R8 ;  /* 0x0000001fff1c7819 */ /* 0x000fe20000011408 */
[----:B--2---:R-:W-:Y:S01]  /*1f3d0*/  IMAD R6, R2, 0x8, R18 ;  /* 0x0000000802067824 */ /* 0x004fe200078e0212 */
[----:B---3--:R-:W-:-:S04]  /*1f3e0*/  SHF.L.U32 R0, R0, 0x1f, RZ ;  /* 0x0000001f00007819 */ /* 0x008fc800000006ff */
[----:B------:R-:W0:Y:S01]  /*1f3f0*/  SYNCS.PHASECHK.TRANS64.TRYWAIT P0, [R6+URZ+0x13280], R0 ;  /* 0x01328000060075a7 */ /* 0x000e22000800017f */
[----:B------:R1:W-:Y:S02]  /*1f400*/  STL [R1+0x44], R0 ;  /* 0x0000440001007387 */ /* 0x0003e40000100800 */
[----:B01----:R-:W-:Y:S05]  /*1f410*/  @!P0 BRA `(.L_x_1631) ;  /* 0x0000005400fc8947 */ /* 0x003fea0003800000 */
.L_x_1751:
[----:B------:R-:W-:Y:S05]  /*1f420*/  BSYNC B0 ;  /* 0x0000000000007941 */ /* 0x000fea0003800000 */
.L_x_1630:
[----:B-----5:R-:W-:Y:S01]  /*1f430*/  SHF.R.S32.HI R13, RZ, 0x1f, R4 ;  /* 0x0000001fff0d7819 */ /* 0x020fe20000011404 */
[----:B------:R-:W1:Y:S01]  /*1f440*/  S2R R21, SR_TID.X ;  /* 0x0000000000157919 */ /* 0x000e620000002100 */
[----:B------:R-:W2:Y:S01]  /*1f450*/  LDC R11, c[0x0][0x2f4] ;  /* 0x0000bd00ff0b7b82 */ /* 0x000ea20000000800 */
[----:B------:R-:W-:Y:S01]  /*1f460*/  ULDC.64 UR4, c[0x0][0x328] ;  /* 0x0000ca0000047ab9 */ /* 0x000fe20000000a00 */
[----:B------:R-:W-:Y:S01]  /*1f470*/  ULDC.64 UR6, c[0x0][0x338] ;  /* 0x0000ce0000067ab9 */ /* 0x000fe20000000a00 */
[----:B------:R3:W-:Y:S01]  /*1f480*/  STL [R1+0x4], R13 ;  /* 0x0000040d01007387 */ /* 0x0007e20000100800 */
[----:B0-----:R-:W-:Y:S02]  /*1f490*/  IMAD R0, R28, UR4, RZ ;  /* 0x000000041c007c24 */ /* 0x001fe4000f8e02ff */
[C---:B------:R-:W-:Y:S01]  /*1f4a0*/  IMAD.WIDE.U32 R2, R8.reuse, UR4, RZ ;  /* 0x0000000408027c25 */ /* 0x040fe2000f8e00ff */
[----:B------:R-:W4:Y:S03]  /*1f4b0*/  LDL R14, [R1] ;  /* 0x00000000010e7983 */ /* 0x000f260000100800 */
[----:B------:R-:W-:Y:S01]  /*1f4c0*/  IMAD R0, R8, UR5, R0 ;  /* 0x0000000508007c24 */ /* 0x000fe2000f8e0200 */
[----:B------:R-:W4:Y:S03]  /*1f4d0*/  LDL R15, [R1+0x2c] ;  /* 0x00002c00010f7983 */ /* 0x000f260000100800 */
[----:B------:R-:W-:-:S02]  /*1f4e0*/  IMAD.IADD R3, R3, 0x1, R0 ;  /* 0x0000000103037824 */ /* 0x000fc400078e0200 */
[----:B------:R-:W-:Y:S01]  /*1f4f0*/  IMAD R0, R13, UR6, RZ ;  /* 0x000000060d007c24 */ /* 0x000fe2000f8e02ff */
[----:B------:R-:W-:Y:S01]  /*1f500*/  SHF.R.S32.HI R29, RZ, 0x1f, R9 ;  /* 0x0000001fff1d7819 */ /* 0x000fe20000011409 */
[----:B------:R-:W-:-:S04]  /*1f510*/  IMAD.WIDE.U32 R2, R4, UR6, R2 ;  /* 0x0000000604027c25 */ /* 0x000fc8000f8e0002 */
[----:B------:R-:W-:-:S04]  /*1f520*/  IMAD R0, R4, UR7, R0 ;  /* 0x0000000704007c24 */ /* 0x000fc8000f8e0200 */
[----:B---3--:R-:W-:Y:S02]  /*1f530*/  IMAD.IADD R13, R3, 0x1, R0 ;  /* 0x00000001030d7824 */ /* 0x008fe400078e0200 */
[----:B-1----:R-:W-:Y:S02]  /*1f540*/  IMAD.SHL.U32 R20, R21, 0x10, RZ ;  /* 0x0000001015147824 */ /* 0x002fe400078e00ff */
[----:B------:R-:W-:-:S03]  /*1f550*/  IMAD R0, R29, UR4, RZ ;  /* 0x000000041d007c24 */ /* 0x000fc6000f8e02ff */
[----:B------:R-:W-:Y:S01]  /*1f560*/  LOP3.LUT R20, R20, 0x30, RZ, 0xc0, !PT ;  /* 0x0000003014147812 */ /* 0x000fe200078ec0ff */
[----:B------:R-:W-:Y:S02]  /*1f570*/  IMAD.MOV.U32 R12, RZ, RZ, R2 ;  /* 0x000000ffff0c7224 */ /* 0x000fe400078e0002 */
[C---:B------:R-:W-:Y:S01]  /*1f580*/  IMAD R0, R9.reuse, UR5, R0 ;  /* 0x0000000509007c24 */ /* 0x040fe2000f8e0200 */
[CC--:B--2---:R-:W-:Y:S01]  /*1f590*/  ISETP.GE.AND P1, PT, R20.reuse, R11.reuse, PT ;  /* 0x0000000b1400720c */ /* 0x0c4fe20003f26270 */
[----:B------:R-:W-:Y:S01]  /*1f5a0*/  IMAD.WIDE.U32 R2, R9, UR4, RZ ;  /* 0x0000000409027c25 */ /* 0x000fe2000f8e00ff */
[----:B------:R-:W-:Y:S01]  /*1f5b0*/  ISETP.GE.AND P0, PT, R20, R11, PT ;  /* 0x0000000b1400720c */ /* 0x000fe20003f06270 */
[----:B------:R-:W-:Y:S01]  /*1f5c0*/  ULDC.64 UR4, c[0x0][0x330] ;  /* 0x0000cc0000047ab9 */ /* 0x000fe20000000a00 */
[----:B------:R-:W-:Y:S01]  /*1f5d0*/  SHF.R.S32.HI R11, RZ, 0x1f, R5 ;  /* 0x0000001fff0b7819 */ /* 0x000fe20000011405 */
[----:B------:R-:W-:-:S04]  /*1f5e0*/  IMAD.IADD R3, R3, 0x1, R0 ;  /* 0x0000000103037824 */ /* 0x000fc800078e0200 */
[----:B------:R-:W-:Y:S02]  /*1f5f0*/  IMAD R0, R11, UR6, RZ ;  /* 0x000000060b007c24 */ /* 0x000fe4000f8e02ff */
[C---:B------:R-:W-:Y:S01]  /*1f600*/  IMAD.WIDE.U32 R2, R5.reuse, UR6, R2 ;  /* 0x0000000605027c25 */ /* 0x040fe2000f8e0002 */
[----:B------:R0:W-:Y:S03]  /*1f610*/  STL [R1+0x40], R11 ;  /* 0x0000400b01007387 */ /* 0x0001e60000100800 */
[----:B------:R-:W-:Y:S01]  /*1f620*/  IMAD R0, R5, UR7, R0 ;  /* 0x0000000705007c24 */ /* 0x000fe2000f8e0200 */
[----:B------:R-:W-:Y:S01]  /*1f630*/  LOP3.LUT R16, R16, 0xfffffffe, RZ, 0xc0, !PT ;  /* 0xfffffffe10107812 */ /* 0x000fe200078ec0ff */
[----:B------:R-:W-:Y:S01]  /*1f640*/  IMAD.MOV.U32 R10, RZ, RZ, R2 ;  /* 0x000000ffff0a7224 */ /* 0x000fe200078e0002 */
[----:B------:R-:W-:Y:S01]  /*1f650*/  LOP3.LUT R21, R21, 0x7f, RZ, 0xc0, !PT ;  /* 0x0000007f15157812 */ /* 0x000fe200078ec0ff */
[----:B------:R-:W-:Y:S01]  /*1f660*/  ULDC.64 UR6, c[0x0][0x318] ;  /* 0x0000c60000067ab9 */ /* 0x000fe20000000a00 */
[----:B0-----:R-:W-:-:S02]  /*1f670*/  IMAD.IADD R11, R3, 0x1, R0 ;  /* 0x00000001030b7824 */ /* 0x001fc400078e0200 */
[----:B------:R-:W-:Y:S01]  /*1f680*/  IMAD.WIDE.U32 R2, R17, UR4, R12 ;  /* 0x0000000411027c25 */ /* 0x000fe2000f8e000c */
[----:B------:R-:W-:-:S03]  /*1f690*/  @P1 LOP3.LUT R16, R16, 0x1, RZ, 0xfc, !PT ;  /* 0x0000000110101812 */ /* 0x000fc600078efcff */
[C---:B------:R-:W-:Y:S01]  /*1f6a0*/  IMAD R12, R17.reuse, UR5, RZ ;  /* 0x00000005110c7c24 */ /* 0x040fe2000f8e02ff */
[----:B------:R-:W-:Y:S01]  /*1f6b0*/  IADD3 R0, P1, R2, UR6, RZ ;  /* 0x0000000602007c10 */ /* 0x000fe2000ff3e0ff */
[----:B------:R-:W-:Y:S01]  /*1f6c0*/  IMAD.WIDE.U32 R10, R17, UR4, R10 ;  /* 0x00000004110a7c25 */ /* 0x000fe2000f8e000a */
[----:B------:R-:W-:Y:S02]  /*1f6d0*/  SHF.R.U32.HI R21, RZ, 0x2, R21 ;  /* 0x00000002ff157819 */ /* 0x000fe40000011615 */
[----:B------:R-:W-:Y:S01]  /*1f6e0*/  IADD3.X R2, R3, UR7, R12, P1, !PT ;  /* 0x0000000703027c10 */ /* 0x000fe20008ffe40c */
[----:B------:R-:W-:Y:S01]  /*1f6f0*/  IMAD R7, R7, -0xa0, R19 ;  /* 0xffffff6007077824 */ /* 0x000fe200078e0213 */
[----:B------:R-:W-:Y:S01]  /*1f700*/  IADD3 R23, P1, R10, UR6, RZ ;  /* 0x000000060a177c10 */ /* 0x000fe2000ff3e0ff */
[----:B------:R-:W-:Y:S02]  /*1f710*/  UMOV UR4, 0xffffffff ;  /* 0xffffffff00047882 */ /* 0x000fe40000000000 */
[----:B------:R-:W-:Y:S01]  /*1f720*/  IMAD.IADD R7, R7, 0x1, -R21 ;  /* 0x0000000107077824 */ /* 0x000fe200078e0a15 */
[----:B------:R-:W-:-:S04]  /*1f730*/  IADD3.X R22, R12, UR7, R11, P1, !PT ;  /* 0x000000070c167c10 */ /* 0x000fc80008ffe40b */
[----:B------:R-:W-:Y:S01]  /*1f740*/  ISETP.GE.AND P5, PT, R7, 0x1, PT ;  /* 0x000000010700780c */ /* 0x000fe20003fa6270 */
[----:B----4-:R-:W-:Y:S01]  /*1f750*/  IMAD R19, R14, 0x2800, R15 ;  /* 0x000028000e137824 */ /* 0x010fe200078e020f */
[----:B------:R-:W-:Y:S11]  /*1f760*/  BRA.DIV UR4, `(.L_x_1632) ;  /* 0x0000005604407947 */ /* 0x000ff6000b800000 */
[----:B------:R-:W0:Y:S01]  /*1f770*/  S2R R11, SR_TID.X ;  /* 0x00000000000b7919 */ /* 0x000e220000002100 */
[C---:B------:R-:W-:Y:S02]  /*1f780*/  ISETP.GE.AND P3, PT, R7.reuse, 0x81, PT ;  /* 0x000000810700780c */ /* 0x040fe40003f66270 */
[----:B------:R-:W-:Y:S01]  /*1f790*/  LOP3.LUT R16, R16, 0xfffffff7, RZ, 0xc0, !PT ;  /* 0xfffffff710107812 */ /* 0x000fe200078ec0ff */
[----:B------:R-:W1:Y:S01]  /*1f7a0*/  SHFL.IDX PT, R3, R0, RZ, 0x1c1f ;  /* 0x001c1fff00037589 */ /* 0x000e6200000e0000 */
[C---:B------:R-:W-:Y:S02]  /*1f7b0*/  ISETP.GE.AND P4, PT, R7.reuse, 0x21, PT ;  /* 0x000000210700780c */ /* 0x040fe40003f86270 */
[----:B------:R-:W-:Y:S01]  /*1f7c0*/  ISETP.GE.AND P2, PT, R7, 0x61, PT ;  /* 0x000000610700780c */ /* 0x000fe20003f46270 */
[----:B------:R-:W2:Y:S06]  /*1f7d0*/  SHFL.IDX PT, R10, R2, RZ, 0x1c1f ;  /* 0x001c1fff020a7589 */ /* 0x000eac00000e0000 */
[----:B------:R-:W-:Y:S01]  /*1f7e0*/  @P3 LOP3.LUT R16, R16, 0x8, RZ, 0xfc, !PT ;  /* 0x0000000810103812 */ /* 0x000fe200078efcff */
[----:B0-----:R-:W-:-:S05]  /*1f7f0*/  IMAD.SHL.U32 R14, R11, 0x10, RZ ;  /* 0x000000100b0e7824 */ /* 0x001fca00078e00ff */
[----:B------:R-:W-:-:S04]  /*1f800*/  LOP3.LUT R14, R14, 0x30, RZ, 0xc0, !PT ;  /* 0x000000300e0e7812 */ /* 0x000fc800078ec0ff */
[----:B-1----:R-:W-:Y:S01]  /*1f810*/  IADD3 R12, P1, R14, R3, RZ ;  /* 0x000000030e0c7210 */ /* 0x002fe20007f3e0ff */
[----:B------:R-:W-:Y:S02]  /*1f820*/  IMAD.IADD R3, R18, 0x1, R19 ;  /* 0x0000000112037824 */ /* 0x000fe400078e0213 */
[----:B------:R-:W-:Y:S02]  /*1f830*/  SHFL.IDX PT, R19, R2, 0x1, 0x1c1f ;  /* 0x003c1f0002137f89 */ /* 0x000fe400000e0000 */
[----:B--2---:R-:W-:Y:S01]  /*1f840*/  IMAD.X R13, RZ, RZ, R10, P1 ;  /* 0x000000ffff0d7224 */ /* 0x004fe200008e060a */
[----:B------:R-:W-:Y:S01]  /*1f850*/  ISETP.LT.OR P1, PT, R7, 0x1, P0 ;  /* 0x000000010700780c */ /* 0x000fe20000721670 */
[----:B------:R-:W0:-:S12]  /*1f860*/  SHFL.IDX PT, R10, R0, 0x1, 0x1c1f ;  /* 0x003c1f00000a7f89 */ /* 0x000e1800000e0000 */
[----:B------:R-:W-:Y:S01]  /*1f870*/  LDGSTS.E.BYPASS.LTC128B.128 [R3+0x6000], desc[UR40][R12.64], !P1 ;  /* 0x060000000c037fae */ /* 0x000fe2000c901d68 */
[----:B0-----:R-:W-:-:S05]  /*1f880*/  IADD3 R10, P1, R14, R10, RZ ;  /* 0x0000000a0e0a7210 */ /* 0x001fca0007f3e0ff */
[----:B------:R-:W-:Y:S01]  /*1f890*/  IMAD.X R11, RZ, RZ, R19, P1 ;  /* 0x000000ffff0b7224 */ /* 0x000fe200008e0613 */
[----:B------:R-:W-:Y:S01]  /*1f8a0*/  ISETP.LT.OR P1, PT, R7, 0x21, P0 ;  /* 0x000000210700780c */ /* 0x000fe20000721670 */
[----:B------:R-:W-:Y:S04]  /*1f8b0*/  SHFL.IDX PT, R19, R2, 0x2, 0x1c1f ;  /* 0x005c1f0002137f89 */ /* 0x000fe800000e0000 */
[----:B------:R-:W-:Y:S08]  /*1f8c0*/  SHFL.IDX PT, R2, R2, 0x3, 0x1c1f ;  /* 0x007c1f0002027f89 */ /* 0x000ff000000e0000 */
[----:B------:R0:W-:Y:S04]  /*1f8d0*/  LDGSTS.E.BYPASS.LTC128B.128 [R3+0x6800], desc[UR40][R10.64], !P1 ;  /* 0x068000000a037fae */ /* 0x0001e8000c901d68 */
[----:B0-----:R-:W0:Y:S04]  /*1f8e0*/  SHFL.IDX PT, R10, R0, 0x2, 0x1c1f ;  /* 0x005c1f00000a7f89 */ /* 0x001e2800000e0000 */
[----:B------:R-:W1:Y:S01]  /*1f8f0*/  SHFL.IDX PT, R0, R0, 0x3, 0x1c1f ;  /* 0x007c1f0000007f89 */ /* 0x000e6200000e0000 */
[----:B0-----:R-:W-:-:S05]  /*1f900*/  IADD3 R10, P1, R14, R10, RZ ;  /* 0x0000000a0e0a7210 */ /* 0x001fca0007f3e0ff */
[----:B------:R-:W-:Y:S01]  /*1f910*/  IMAD.X R11, RZ, RZ, R19, P1 ;  /* 0x000000ffff0b7224 */ /* 0x000fe200008e0613 */
[----:B------:R-:W-:-:S13]  /*1f920*/  ISETP.LT.OR P1, PT, R7, 0x41, P0 ;  /* 0x000000410700780c */ /* 0x000fda0000721670 */
[----:B------:R1:W-:Y:S02]  /*1f930*/  LDGSTS.E.BYPASS.LTC128B.128 [R3+0x7000], desc[UR40][R10.64], !P1 ;  /* 0x070000000a037fae */ /* 0x0003e4000c901d68 */
[----:B-1----:R-:W-:Y:S02]  /*1f940*/  IADD3 R10, P1, R14, R0, RZ ;  /* 0x000000000e0a7210 */ /* 0x002fe40007f3e0ff */
[----:B------:R0:W1:Y:S03]  /*1f950*/  SHFL.IDX PT, R0, R22, RZ, 0x1c1f ;  /* 0x001c1fff16007589 */ /* 0x00006600000e0000 */
[----:B------:R-:W-:Y:S01]  /*1f960*/  IMAD.X R11, RZ, RZ, R2, P1 ;  /* 0x000000ffff0b7224 */ /* 0x000fe200008e0602 */
[----:B------:R-:W-:-:S13]  /*1f970*/  ISETP.LT.OR P1, PT, R7, 0x61, P0 ;  /* 0x000000610700780c */ /* 0x000fda0000721670 */
[----:B------:R2:W-:Y:S01]  /*1f980*/  LDGSTS.E.BYPASS.LTC128B.128 [R3+0x7800], desc[UR40][R10.64], !P1 ;  /* 0x078000000a037fae */ /* 0x0005e2000c901d68 */
[----:B------:R-:W-:-:S03]  /*1f990*/  ISETP.GE.AND P1, PT, R7, 0x41, PT ;  /* 0x000000410700780c */ /* 0x000fc60003f26270 */
[----:B-12---:R0:W2:Y:S10]  /*1f9a0*/  SHFL.IDX PT, R10, R23, RZ, 0x1c1f ;  /* 0x001c1fff170a7589 */ /* 0x0060b400000e0000 */
.L_x_1763:
[----:B------:R-:W1:Y:S01]  /*1f9b0*/  S2R R2, SR_TID.X ;  /* 0x0000000000027919 */ /* 0x000e620000002100 */
[----:B------:R-:W-:Y:S01]  /*1f9c0*/  ISETP.LT.OR P0, PT, R7, 0x81, P0 ;  /* 0x000000810700780c */ /* 0x000fe20000701670 */
[----:B-1----:R-:W-:-:S05]  /*1f9d0*/  IMAD.SHL.U32 R2, R2, 0x10, RZ ;  /* 0x0000001002027824 */ /* 0x002fca00078e00ff */
[----:B------:R-:W-:-:S04]  /*1f9e0*/  LOP3.LUT R2, R2, 0x30, RZ, 0xc0, !PT ;  /* 0x0000003002027812 */ /* 0x000fc800078ec0ff */
[----:B--2---:R-:W-:-:S05]  /*1f9f0*/  IADD3 R10, P3, R2, R10, RZ ;  /* 0x0000000a020a7210 */ /* 0x004fca0007f7e0ff */
[----:B------:R-:W-:-:S05]  /*1fa00*/  IMAD.X R11, RZ, RZ, R0, P3 ;  /* 0x000000ffff0b7224 */ /* 0x000fca00018e0600 */
[----:B------:R-:W-:Y:S01]  /*1fa10*/  @!PT LDS RZ, [RZ] ;  /* 0x00000000fffff984 */ /* 0x000fe20000000800 */
[----:B------:R-:W-:Y:S01]  /*1fa20*/  @!PT LDS RZ, [RZ] ;  /* 0x00000000fffff984 */ /* 0x000fe20000000800 */
[----:B------:R-:W-:Y:S01]  /*1fa30*/  @!PT LDS RZ, [RZ] ;  /* 0x00000000fffff984 */ /* 0x000fe20000000800 */
[----:B------:R1:W-:Y:S01]  /*1fa40*/  LDGSTS.E.BYPASS.LTC128B.128 [R3+0x8000], desc[UR40][R10.64], !P0 ;  /* 0x080000000a037fae */ /* 0x0003e2000c101d68 */
[----:B------:R-:W-:Y:S01]  /*1fa50*/  PLOP3.LUT P0, PT, PT, PT, PT, 0x80, 0x0 ;  /* 0x000000000000781c */ /* 0x000fe20003f0f070 */
[----:B------:R-:W-:-:S12]  /*1fa60*/  NOP ;  /* 0x0000000000007918 */ /* 0x000fd80000000000 */
.L_x_1633:
[----:B------:R-:W-:Y:S02]  /*1fa70*/  PLOP3.LUT P3, PT, P3, P0, PT, 0xa2, 0x0 ;  /* 0x000000000000781c */ /* 0x000fe40001f61472 */
[----:B------:R-:W-:-:S08]  /*1fa80*/  @P0 R2UR P3, UR4, R6 ;  /* 0x00000000060402ca */ /* 0x000fd00000060000 */
[----:B------:R-:W-:-:S05]  /*1fa90*/  @P0 PLOP3.LUT P0, PT, P3, PT, PT, 0x80, 0x0 ;  /* 0x000000000000081c */ /* 0x000fca0001f0f070 */
[----:B------:R-:W-:Y:S01]  /*1faa0*/  @!P3 SYNCS.ARRIVE.TRANS64.RED.A0T1 RZ, [UR4+0x13270], RZ ;  /* 0x013270ffffffb9a7 */ /* 0x000fe20008200404 */
[----:B------:R-:W-:Y:S07]  /*1fab0*/  @!P3 ARRIVES.LDGSTSBAR.64.TRANSCNT [UR4+0x13270] ;  /* 0x01327000ff00b9b0 */ /* 0x000fee0008000a84 */
[----:B------:R-:W-:Y:S05]  /*1fac0*/  @P0 BRA.U.ANY `(.L_x_1633) ;  /* 0xfffffffd00e80947 */ /* 0x000fea000393ffff */
[----:B------:R-:W-:Y:S01]  /*1fad0*/  NOP ;  /* 0x0000000000007918 */ /* 0x000fe20000000000 */
[----:B------:R-:W2:Y:S02]  /*1fae0*/  LDL R0, [R1+0x68] ;  /* 0x0000680001007983 */ /* 0x000ea40000100800 */
[----:B--2---:R-:W-:-:S13]  /*1faf0*/  ISETP.NE.AND P6, PT, R0, 0x3, PT ;  /* 0x000000030000780c */ /* 0x004fda0003fc5270 */
[----:B------:R-:W-:Y:S05]  /*1fb00*/  @!P6 BRA `(.L_x_1634) ;  /* 0x000000000004e947 */ /* 0x000fea0003800000 */
[----:B------:R-:W-:Y:S01]  /*1fb10*/  BPT.TRAP 0x1 ;  /* 0x000000040000795c */ /* 0x000fe20000300000 */
.L_x_1634:
[----:B------:R2:W-:Y:S01]  /*1fb20*/  SYNCS.ARRIVE.TRANS64.A1T0 RZ, [R6+URZ+0x13270], RZ ;  /* 0x013270ff06ff79a7 */ /* 0x0005e2000810003f */
[----:B------:R-:W-:Y:S05]  /*1fb30*/  @!P6 BRA `(.L_x_1635) ;  /* 0x000000000004e947 */ /* 0x000fea0003800000 */
[----:B------:R-:W-:Y:S01]  /*1fb40*/  BPT.TRAP 0x1 ;  /* 0x000000040000795c */ /* 0x000fe20000300000 */
.L_x_1635:
[----:B------:R-:W3:Y:S01]  /*1fb50*/  LDL R0, [R1+0x44] ;  /* 0x0000440001007983 */ /* 0x000ee20000100800 */
[----:B------:R-:W-:Y:S01]  /*1fb60*/  BSSY B0, `(.L_x_1636) ;  /* 0x0000003000007945 */ /* 0x000fe20003800000 */
[----:B---3--:R-:W3:Y:S03]  /*1fb70*/  SYNCS.PHASECHK.TRANS64.TRYWAIT P0, [R6+URZ+0x13240], R0 ;  /* 0x01324000060075a7 */ /* 0x008ee6000800017f */
[----:B---3--:R-:W-:Y:S05]  /*1fb80*/  @!P0 BRA `(.L_x_1637) ;  /* 0x0000005400e48947 */ /* 0x008fea0003800000 */
.L_x_1764:
[----:B------:R-:W-:Y:S05]  /*1fb90*/  BSYNC B0 ;  /* 0x0000000000007941 */ /* 0x000fea0003800000 */
.L_x_1636:
[----:B---3--:R-:W3:Y:S01]  /*1fba0*/  LDL.LU R0, [R1+0x4] ;  /* 0x0000040001007983 */ /* 0x008ee20000300800 */
[----:B------:R-:W-:Y:S01]  /*1fbb0*/  ULDC.64 UR4, c[0x0][0x300] ;  /* 0x0000c00000047ab9 */ /* 0x000fe20000000a00 */
[----:B------:R-:W-:Y:S02]  /*1fbc0*/  ULDC.64 UR6, c[0x0][0x310] ;  /* 0x0000c40000067ab9 */ /* 0x000fe40000000a00 */
[----:B------:R-:W4:Y:S01]  /*1fbd0*/  LDL.LU R2, [R1+0x40] ;  /* 0x0000400001027983 */ /* 0x000f220000300800 */
[----:B------:R-:W-:Y:S02]  /*1fbe0*/  IMAD R28, R28, UR4, RZ ;  /* 0x000000041c1c7c24 */ /* 0x000fe4000f8e02ff */
[----:B-1----:R-:W-:-:S04]  /*1fbf0*/  IMAD.WIDE.U32 R10, R8, UR4, RZ ;  /* 0x00000004080a7c25 */ /* 0x002fc8000f8e00ff */
[----:B------:R-:W-:Y:S02]  /*1fc00*/  IMAD R28, R8, UR5, R28 ;  /* 0x00000005081c7c24 */ /* 0x000fe4000f8e021c */
[----:B------:R-:W-:Y:S02]  /*1fc10*/  IMAD R29, R29, UR4, RZ ;  /* 0x000000041d1d7c24 */ /* 0x000fe4000f8e02ff */
[----:B------:R-:W-:Y:S02]  /*1fc20*/  IMAD.IADD R11, R11, 0x1, R28 ;  /* 0x000000010b0b7824 */ /* 0x000fe400078e021c */
[C---:B------:R-:W-:Y:S02]  /*1fc30*/  IMAD R29, R9.reuse, UR5, R29 ;  /* 0x00000005091d7c24 */ /* 0x040fe4000f8e021d */
[----:B------:R-:W-:Y:S01]  /*1fc40*/  IMAD.WIDE.U32 R8, R9, UR4, RZ ;  /* 0x0000000409087c25 */ /* 0x000fe2000f8e00ff */
[----:B------:R-:W-:-:S03]  /*1fc50*/  ULDC.64 UR4, c[0x0][0x308] ;  /* 0x0000c20000047ab9 */ /* 0x000fc60000000a00 */
[----:B------:R-:W-:-:S04]  /*1fc60*/  IMAD.WIDE.U32 R10, R4, UR6, R10 ;  /* 0x00000006040a7c25 */ /* 0x000fc8000f8e000a */
[----:B------:R-:W-:Y:S02]  /*1fc70*/  IMAD.IADD R9, R9, 0x1, R29 ;  /* 0x0000000109097824 */ /* 0x000fe400078e021d */
[----:B------:R-:W-:Y:S02]  /*1fc80*/  IMAD R7, R17, UR5, RZ ;  /* 0x0000000511077c24 */ /* 0x000fe4000f8e02ff */
[----:B---3--:R-:W-:-:S04]  /*1fc90*/  IMAD R0, R0, UR6, RZ ;  /* 0x0000000600007c24 */ /* 0x008fc8000f8e02ff */
[----:B------:R-:W-:Y:S02]  /*1fca0*/  IMAD R4, R4, UR7, R0 ;  /* 0x0000000704047c24 */ /* 0x000fe4000f8e0200 */
[----:B----4-:R-:W-:Y:S02]  /*1fcb0*/  IMAD R0, R2, UR6, RZ ;  /* 0x0000000602007c24 */ /* 0x010fe4000f8e02ff */
[----:B------:R-:W-:Y:S02]  /*1fcc0*/  IMAD.IADD R11, R11, 0x1, R4 ;  /* 0x000000010b0b7824 */ /* 0x000fe400078e0204 */
[C---:B------:R-:W-:Y:S02]  /*1fcd0*/  IMAD R12, R5.reuse, UR7, R0 ;  /* 0x00000007050c7c24 */ /* 0x040fe4000f8e0200 */
[----:B------:R-:W-:Y:S01]  /*1fce0*/  IMAD.WIDE.U32 R4, R5, UR6, R8 ;  /* 0x0000000605047c25 */ /* 0x000fe2000f8e0008 */
[----:B------:R-:W-:-:S03]  /*1fcf0*/  ULDC.64 UR6, c[0x0][0x2e8] ;  /* 0x0000ba0000067ab9 */ /* 0x000fc60000000a00 */
[----:B------:R-:W-:-:S04]  /*1fd00*/  IMAD.WIDE.U32 R10, R17, UR4, R10 ;  /* 0x00000004110a7c25 */ /* 0x000fc8000f8e000a */
[----:B------:R-:W-:Y:S01]  /*1fd10*/  IMAD.IADD R5, R5, 0x1, R12 ;  /* 0x0000000105057824 */ /* 0x000fe200078e020c */
[----:B------:R-:W-:Y:S01]  /*1fd20*/  IADD3 R2, P0, R10, UR6, RZ ;  /* 0x000000060a027c10 */ /* 0x000fe2000ff1e0ff */
[----:B------:R-:W-:-:S03]  /*1fd30*/  IMAD.WIDE.U32 R4, R17, UR4, R4 ;  /* 0x0000000411047c25 */ /* 0x000fc6000f8e0004 */
[----:B------:R-:W-:Y:S01]  /*1fd40*/  IADD3.X R0, R11, UR7, R7, P0, !PT ;  /* 0x000000070b007c10 */ /* 0x000fe200087fe407 */
[----:B------:R-:W-:Y:S01]  /*1fd50*/  UMOV UR4, 0xffffffff ;  /* 0xffffffff00047882 */ /* 0x000fe20000000000 */
[----:B------:R-:W-:-:S04]  /*1fd60*/  IADD3 R8, P0, R4, UR6, RZ ;  /* 0x0000000604087c10 */ /* 0x000fc8000ff1e0ff */
[----:B------:R-:W-:Y:S01]  /*1fd70*/  IADD3.X R7, R7, UR7, R5, P0, !PT ;  /* 0x0000000707077c10 */ /* 0x000fe200087fe405 */
[----:B------:R-:W-:Y:S08]  /*1fd80*/  BRA.DIV UR4, `(.L_x_1638) ;  /* 0x00000056047c7947 */ /* 0x000ff0000b800000 */
[----:B------:R-:W1:Y:S01]  /*1fd90*/  S2R R5, SR_TID.X ;  /* 0x0000000000057919 */ /* 0x000e620000002100 */
[----:B------:R-:W3:Y:S01]  /*1fda0*/  LDC R10, c[0x0][0x2f4] ;  /* 0x0000bd00ff0a7b82 */ /* 0x000ee20000000800 */
[----:B------:R-:W-:Y:S01]  /*1fdb0*/  SHFL.IDX PT, R4, R0, RZ, 0x1c1f ;  /* 0x001c1fff00047589 */ /* 0x000fe200000e0000 */
[----:B-1----:R-:W-:-:S03]  /*1fdc0*/  IMAD.SHL.U32 R9, R5, 0x10, RZ ;  /* 0x0000001005097824 */ /* 0x002fc600078e00ff */
[----:B------:R-:W1:Y:S02]  /*1fdd0*/  SHFL.IDX PT, R5, R2, RZ, 0x1c1f ;  /* 0x001c1fff02057589 */ /* 0x000e6400000e0000 */
[----:B------:R-:W-:-:S04]  /*1fde0*/  LOP3.LUT R9, R9, 0x30, RZ, 0xc0, !PT ;  /* 0x0000003009097812 */ /* 0x000fc800078ec0ff */
[C---:B---3--:R-:W-:Y:S02]  /*1fdf0*/  ISETP.GE.AND P3, PT, R9.reuse, R10, PT ;  /* 0x0000000a0900720c */ /* 0x048fe40003f66270 */
[----:B-1----:R-:W-:-:S05]  /*1fe00*/  @P5 IADD3 R5, P0, R9, R5, RZ ;  /* 0x0000000509055210 */ /* 0x002fca0007f1e0ff */
[----:B------:R-:W-:-:S05]  /*1fe10*/  @P5 IMAD.X R4, RZ, RZ, R4, P0 ;  /* 0x000000ffff045224 */ /* 0x000fca00000e0604 */
[----:B------:R-:W-:-:S04]  /*1fe20*/  @P5 LOP3.LUT R5, R5, R4, RZ, 0x3c, !PT ;  /* 0x0000000405055212 */ /* 0x000fc800078e3cff */
[----:B------:R-:W-:-:S04]  /*1fe30*/  @P5 LOP3.LUT R4, R5, R4, RZ, 0x3c, !PT ;  /* 0x0000000405045212 */ /* 0x000fc800078e3cff */
[----:B------:R-:W-:-:S05]  /*1fe40*/  @P5 LOP3.LUT R5, R5, R4, RZ, 0x3c, !PT ;  /* 0x0000000405055212 */ /* 0x000fca00078e3cff */
[----:B------:R-:W-:Y:S01]  /*1fe50*/  @!PT LDS RZ, [RZ] ;  /* 0x00000000fffff984 */ /* 0x000fe20000000800 */
[----:B------:R1:W-:Y:S04]  /*1fe60*/  @P5 LDGSTS.E.BYPASS.LTC128B.128 [R3+0xe000], desc[UR40][R4.64], !P3 ;  /* 0x0e00000004035fae */ /* 0x0003e8000d901d68 */
[----:B-1----:R-:W1:Y:S04]  /*1fe70*/  SHFL.IDX PT, R5, R2, 0x1, 0x1c1f ;  /* 0x003c1f0002057f89 */ /* 0x002e6800000e0000 */
[----:B------:R-:W3:Y:S01]  /*1fe80*/  SHFL.IDX PT, R4, R0, 0x1, 0x1c1f ;  /* 0x003c1f0000047f89 */ /* 0x000ee200000e0000 */
[----:B-1----:R-:W-:-:S05]  /*1fe90*/  @P4 IADD3 R5, P0, R9, R5, RZ ;  /* 0x0000000509054210 */ /* 0x002fca0007f1e0ff */
[----:B---3--:R-:W-:-:S05]  /*1fea0*/  @P4 IMAD.X R4, RZ, RZ, R4, P0 ;  /* 0x000000ffff044224 */ /* 0x008fca00000e0604 */
[----:B------:R-:W-:-:S04]  /*1feb0*/  @P4 LOP3.LUT R5, R5, R4, RZ, 0x3c, !PT ;  /* 0x0000000405054212 */ /* 0x000fc800078e3cff */
[----:B------:R-:W-:-:S04]  /*1fec0*/  @P4 LOP3.LUT R4, R5, R4, RZ, 0x3c, !PT ;  /* 0x0000000405044212 */ /* 0x000fc800078e3cff */
[----:B------:R-:W-:-:S05]  /*1fed0*/  @P4 LOP3.LUT R5, R5, R4, RZ, 0x3c, !PT ;  /* 0x0000000405054212 */ /* 0x000fca00078e3cff */
[----:B------:R1:W-:Y:S04]  /*1fee0*/  @P4 LDGSTS.E.BYPASS.LTC128B.128 [R3+0xe800], desc[UR40][R4.64], !P3 ;  /* 0x0e80000004034fae */ /* 0x0003e8000d901d68 */
[----:B-1----:R-:W1:Y:S04]  /*1fef0*/  SHFL.IDX PT, R5, R2, 0x2, 0x1c1f ;  /* 0x005c1f0002057f89 */ /* 0x002e6800000e0000 */
[----:B------:R-:W3:Y:S04]  /*1ff00*/  SHFL.IDX PT, R4, R0, 0x2, 0x1c1f ;  /* 0x005c1f0000047f89 */ /* 0x000ee800000e0000 */
[----:B------:R-:W4:Y:S04]  /*1ff10*/  SHFL.IDX PT, R2, R2, 0x3, 0x1c1f ;  /* 0x007c1f0002027f89 */ /* 0x000f2800000e0000 */
[----:B------:R-:W5:Y:S01]  /*1ff20*/  SHFL.IDX PT, R0, R0, 0x3, 0x1c1f ;  /* 0x007c1f0000007f89 */ /* 0x000f6200000e0000 */
[----:B-1----:R-:W-:-:S05]  /*1ff30*/  @P1 IADD3 R5, P0, R9, R5, RZ ;  /* 0x0000000509051210 */ /* 0x002fca0007f1e0ff */
[----:B---3--:R-:W-:Y:S01]  /*1ff40*/  @P1 IMAD.X R4, RZ, RZ, R4, P0 ;  /* 0x000000ffff041224 */ /* 0x008fe200000e0604 */
[----:B----4-:R-:W-:-:S04]  /*1ff50*/  @P2 IADD3 R2, P0, R9, R2, RZ ;  /* 0x0000000209022210 */ /* 0x010fc80007f1e0ff */
[----:B------:R-:W-:Y:S01]  /*1ff60*/  @P1 LOP3.LUT R5, R5, R4, RZ, 0x3c, !PT ;  /* 0x0000000405051212 */ /* 0x000fe200078e3cff */
[----:B-----5:R-:W-:-:S03]  /*1ff70*/  @P2 IMAD.X R0, RZ, RZ, R0, P0 ;  /* 0x000000ffff002224 */ /* 0x020fc600000e0600 */
[----:B------:R-:W-:-:S04]  /*1ff80*/  @P1 LOP3.LUT R4, R5, R4, RZ, 0x3c, !PT ;  /* 0x0000000405041212 */ /* 0x000fc800078e3cff */
[----:B------:R-:W-:-:S05]  /*1ff90*/  @P1 LOP3.LUT R5, R5, R4, RZ, 0x3c, !PT ;  /* 0x0000000405051212 */ /* 0x000fca00078e3cff */
[----:B------:R1:W-:Y:S02]  /*1ffa0*/  @P1 LDGSTS.E.BYPASS.LTC128B.128 [R3+0xf000], desc[UR40][R4.64], !P3 ;  /* 0x0f00000004031fae */ /* 0x0003e4000d901d68 */
[----:B-1----:R-:W-:Y:S02]  /*1ffb0*/  @P2 IMAD.MOV.U32 R4, RZ, RZ, R2 ;  /* 0x000000ffff042224 */ /* 0x002fe400078e0002 */
[----:B------:R-:W-:Y:S02]  /*1ffc0*/  @P2 IMAD.MOV.U32 R5, RZ, RZ, R0 ;  /* 0x000000ffff052224 */ /* 0x000fe400078e0000 */
[----:B------:R1:W3:Y:S04]  /*1ffd0*/  SHFL.IDX PT, R0, R7, RZ, 0x1c1f ;  /* 0x001c1fff07007589 */ /* 0x0002e800000e0000 */
[----:B------:R4:W-:Y:S04]  /*1ffe0*/  @P2 LDGSTS.E.BYPASS.LTC128B.128 [R3+0xf800], desc[UR40][R4.64], !P3 ;  /* 0x0f80000004032fae */ /* 0x0009e8000d901d68 */
[----:B----4-:R1:W4:Y:S02]  /*1fff0*/  SHFL.IDX PT, R4, R8, RZ, 0x1c1f ;  /* 0x001c1fff08047589 */ /* 0x01032400000e0000 */
.L_x_1776:
[----:B------:R-:W-:Y:S01]  /*20000*/  LOP3.LUT P0, RZ, R16, 0x8, RZ, 0xc0, !PT ;  /* 0x0000000810ff7812 */ /* 0x000fe2000780c0ff */
[----:B------:R-:W-:-:S12]  /*20010*/  BSSY B0, `(.L_x_1639) ;  /* 0x000000d000007945 */ /* 0x000fd80003800000 */
        /* <DEDUP_REMOVED lines=12> */
.L_x_1640:
[----:B------:R-:W-:Y:S05]  /*200e0*/  BSYNC B0 ;  /* 0x0000000000007941 */ /* 0x000fea0003800000 */
.L_x_1639:
[----:B------:R-:W-:Y:S01]  /*200f0*/  NOP ;  /* 0x0000000000007918 */ /* 0x000fe20000000000 */
[----:B------:R-:W-:-:S13]  /*20100*/  PLOP3.LUT P0, PT, PT, PT, PT, 0x80, 0x0 ;  /* 0x000000000000781c */ /* 0x000fda0003f0f070 */
.L_x_1641:
        /* <DEDUP_REMOVED lines=11> */
.L_x_1642:
[----:B0-----:R0:W5:Y:S01]  /*201c0*/  LDL.LU R3, [R1+0x4c] ;  /* 0x00004c0001037983 */ /* 0x0011620000300800 */
[----:B------:R-:W-:Y:S01]  /*201d0*/  VIADD R0, R18, 0xb000 ;  /* 0x0000b00012007836 */ /* 0x000fe20000000000 */
[----:B------:R0:W-:Y:S06]  /*201e0*/  SYNCS.ARRIVE.TRANS64.A1T0 RZ, [R6+URZ+0x13230], RZ ;  /* 0x013230ff06ff79a7 */ /* 0x0001ec000810003f */
[----:B------:R-:W-:Y:S05]  /*201f0*/  WARPSYNC.ALL ;  /* 0x0000000000007948 */ /* 0x000fea0003800000 */
[----:B------:R-:W-:Y:S01]  /*20200*/  BAR.SYNC.DEFER_BLOCKING 0x8, 0x200 ;  /* 0x0208000000007b1d */ /* 0x000fe20000010000 */
[----:B------:R-:W-:Y:S02]  /*20210*/  LOP3.LUT P1, RZ, R0, 0x1bf, RZ, 0xc0, !PT ;  /* 0x000001bf00ff7812 */ /* 0x000fe4000782c0ff */
[----:B------:R-:W-:-:S03]  /*20220*/  SHF.R.S32.HI R29, RZ, 0x1f, R27 ;  /* 0x0000001fff1d7819 */ /* 0x000fc6000001141b */
[----:B------:R-:W-:Y:S01]  /*20230*/  ULDC.64 UR4, c[0x0][0x298] ;  /* 0x0000a60000047ab9 */ /* 0x000fe20000000a00 */
[----:B------:R-:W-:Y:S01]  /*20240*/  ULDC.64 UR6, c[0x0][0xa00] ;  /* 0x0002800000067ab9 */ /* 0x000fe20000000a00 */
[----:B------:R-:W-:Y:S01]  /*20250*/  BSSY B6, `(.L_x_1643) ;  /* 0x000001b000067945 */ /* 0x000fe20003800000 */
[----:B------:R-:W-:-:S04]  /*20260*/  ISETP.NE.U32.AND P0, PT, RZ, UR6, PT ;  /* 0x00000006ff007c0c */ /* 0x000fc8000bf05070 */
[----:B------:R-:W-:-:S04]  /*20270*/  ISETP.NE.AND.EX P0, PT, RZ, UR7, PT, P0 ;  /* 0x00000007ff007c0c */ /* 0x000fc8000bf05300 */
[----:B------:R-:W-:Y:S02]  /*20280*/  SEL R29, R29, RZ, !P0 ;  /* 0x000000ff1d1d7207 */ /* 0x000fe40004000000 */
[----:B------:R-:W-:Y:S02]  /*20290*/  SEL R19, R27, RZ, !P0 ;  /* 0x000000ff1b137207 */ /* 0x000fe40004000000 */
[----:B-----5:R-:W-:Y:S01]  /*202a0*/  SHF.R.S32.HI R2, RZ, 0x1f, R3 ;  /* 0x0000001fff027819 */ /* 0x020fe20000011403 */
[----:B------:R-:W-:-:S04]  /*202b0*/  IMAD.WIDE.U32 R22, R3, UR4, RZ ;  /* 0x0000000403167c25 */ /* 0x000fc8000f8e00ff */
[----:B------:R-:W-:-:S04]  /*202c0*/  IMAD R2, R2, UR4, RZ ;  /* 0x0000000402027c24 */ /* 0x000fc8000f8e02ff */
[----:B------:R-:W-:-:S04]  /*202d0*/  IMAD R28, R3, UR5, R2 ;  /* 0x00000005031c7c24 */ /* 0x000fc8000f8e0202 */
[----:B------:R-:W-:Y:S01]  /*202e0*/  IMAD.IADD R28, R23, 0x1, R28 ;  /* 0x00000001171c7824 */ /* 0x000fe200078e021c */
[----:B------:R-:W-:Y:S06]  /*202f0*/  @!P1 BRA `(.L_x_1644) ;  /* 0x0000000000409947 */ /* 0x000fec0003800000 */
[----:B------:R-:W-:Y:S01]  /*20300*/  MOV R2, 0x0 ;  /* 0x0000000000027802 */ /* 0x000fe20000000f00 */
[----:B------:R-:W-:Y:S01]  /*20310*/  ULDC.64 UR4, c[0x4][0x98] ;  /* 0x0100260000047ab9 */ /* 0x000fe20000000a00 */
[----:B------:R-:W-:Y:S01]  /*20320*/  ULDC.64 UR6, c[0x4][0xa0] ;  /* 0x0100280000067ab9 */ /* 0x000fe20000000a00 */
[----:B------:R-:W-:Y:S01]  /*20330*/  ULDC.64 UR8, c[0x4][0x28] ;  /* 0x01000a0000087ab9 */ /* 0x000fe20000000a00 */
[----:B----4-:R-:W-:Y:S02]  /*20340*/  IMAD.U32 R4, RZ, RZ, UR4 ;  /* 0x00000004ff047e24 */ /* 0x010fe4000f8e00ff */
[----:B------:R-:W3:Y:S01]  /*20350*/  LDC.64 R2, c[0x4][R2] ;  /* 0x0100000002027b82 */ /* 0x000ee20000000a00 */
[----:B------:R-:W-:Y:S02]  /*20360*/  IMAD.U32 R5, RZ, RZ, UR5 ;  /* 0x00000005ff057e24 */ /* 0x000fe4000f8e00ff */
[----:B0-2---:R-:W-:Y:S02]  /*20370*/  IMAD.U32 R6, RZ, RZ, UR6 ;  /* 0x00000006ff067e24 */ /* 0x005fe4000f8e00ff */
[----:B-1----:R-:W-:-:S02]  /*20380*/  IMAD.U32 R7, RZ, RZ, UR7 ;  /* 0x00000007ff077e24 */ /* 0x002fc4000f8e00ff */
[----:B------:R-:W-:Y:S02]  /*20390*/  IMAD.U32 R10, RZ, RZ, UR8 ;  /* 0x00000008ff0a7e24 */ /* 0x000fe4000f8e00ff */
[----:B------:R-:W-:Y:S02]  /*203a0*/  IMAD.U32 R11, RZ, RZ, UR9 ;  /* 0x00000009ff0b7e24 */ /* 0x000fe4000f8e00ff */
[----:B------:R-:W-:Y:S02]  /*203b0*/  IMAD.MOV.U32 R8, RZ, RZ, 0x70 ;  /* 0x00000070ff087424 */ /* 0x000fe400078e00ff */
[----:B------:R-:W-:Y:S02]  /*203c0*/  IMAD.MOV.U32 R12, RZ, RZ, 0x1 ;  /* 0x00000001ff0c7424 */ /* 0x000fe400078e00ff */
[----:B------:R-:W-:-:S07]  /*203d0*/  IMAD.MOV.U32 R13, RZ, RZ, RZ ;  /* 0x000000ffff0d7224 */ /* 0x000fce00078e00ff */
[----:B------:R-:W-:-:S07]  /*203e0*/  LEPC R20, `(.L_x_1644) ;  /* 0x000000001014794e */ /* 0x000fce0000000000 */
[----:B---3--:R-:W-:Y:S05]  /*203f0*/  CALL.ABS.NOINC R2 ;  /* 0x0000000002007343 */ /* 0x008fea0003c00000 */
.L_x_1644:
[----:B------:R-:W-:Y:S05]  /*20400*/  BSYNC B6 ;  /* 0x0000000000067941 */ /* 0x000fea0003800000 */
.L_x_1643:
[----:B------:R-:W3:Y:S01]  /*20410*/  S2R R20, SR_TID.X ;  /* 0x0000000000147919 */ /* 0x000ee20000002100 */
[----:B------:R-:W0:Y:S01]  /*20420*/  LDC R9, c[0x0][0x448] ;  /* 0x00011200ff097b82 */ /* 0x000e220000000800 */
        /* <DEDUP_REMOVED lines=14> */
[----:B0-----:R-:W-:Y:S02]  /*20510*/  ISETP.NE.AND P1, PT, R9, 0x1, PT ;  /* 0x000000010900780c */ /* 0x001fe40003f25270 */
[C---:B---3--:R-:W-:Y:S01]  /*20520*/  LOP3.LUT R21, R20.reuse, 0x7f, RZ, 0xc0, !PT ;  /* 0x0000007f14157812 */ /* 0x048fe200078ec0ff */
[----:B------:R-:W-:-:S03]  /*20530*/  IMAD.SHL.U32 R20, R20, 0x20, RZ ;  /* 0x0000002014147824 */ /* 0x000fc600078e00ff */
[----:B------:R-:W-:-:S07]  /*20540*/  SHF.R.U32.HI R21, RZ, 0x2, R21 ;  /* 0x00000002ff157819 */ /* 0x000fce0000011615 */
[----:B------:R-:W0:Y:S01]  /*20550*/  @P1 LDC R0, c[0x0][0x44c] ;  /* 0x00011300ff001b82 */ /* 0x000e220000000800 */
[----:B------:R-:W-:Y:S02]  /*20560*/  LOP3.LUT R20, R21, 0x60, R20, 0xf8, !PT ;  /* 0x0000006015147812 */ /* 0x000fe400078ef814 */
[----:B------:R3:W5:Y:S03]  /*20570*/  LDL R21, [R1+0x48] ;  /* 0x0000480001157983 */ /* 0x0007660000100800 */
[----:B--2---:R-:W-:Y:S02]  /*20580*/  IMAD.IADD R6, R20, 0x1, R25 ;  /* 0x0000000114067824 */ /* 0x004fe400078e0219 */
[----:B------:R-:W2:Y:S02]  /*20590*/  @P1 LDC R5, c[0x0][0x450] ;  /* 0x00011400ff051b82 */ /* 0x000ea40000000800 */
[----:B----4-:R-:W-:-:S06]  /*205a0*/  IMAD.MOV.U32 R4, RZ, RZ, R6 ;  /* 0x000000ffff047224 */ /* 0x010fcc00078e0006 */
[----:B-1----:R-:W1:Y:S01]  /*205b0*/  @P1 LDC R8, c[0x0][0x450] ;  /* 0x00011400ff081b82 */ /* 0x002e620000000800 */
[----:B0-----:R-:W-:-:S05]  /*205c0*/  @P1 IMAD.HI.U32 R0, R6, R0, RZ ;  /* 0x0000000006001227 */ /* 0x001fca00078e00ff */
[----:B--2---:R-:W-:-:S04]  /*205d0*/  @P1 SHF.R.U32.HI R4, RZ, R5, R0 ;  /* 0x00000005ff041219 */ /* 0x004fc80000011600 */
        /* <DEDUP_REMOVED lines=15> */
[----:B------:R-:W2:Y:S03]  /*206d0*/  S2R R20, SR_TID.X ;  /* 0x0000000000147919 */ /* 0x000ea60000002100 */
[----:B------:R-:W-:Y:S02]  /*206e0*/  IMAD.MOV.U32 R6, RZ, RZ, R5 ;  /* 0x000000ffff067224 */ /* 0x000fe400078e0005 */
[----:B0-----:R-:W-:-:S05]  /*206f0*/  @P1 IMAD.HI.U32 R7, R5, R7, RZ ;  /* 0x0000000705071227 */ /* 0x001fca00078e00ff */
[----:B-1----:R-:W-:-:S05]  /*20700*/  @P1 SHF.R.U32.HI R6, RZ, R8, R7 ;  /* 0x00000008ff061219 */ /* 0x002fca0000011607 */
        /* <DEDUP_REMOVED lines=8> */
[----:B--2---:R-:W-:Y:S02]  /*20790*/  IMAD.SHL.U32 R19, R20, 0x10, RZ ;  /* 0x0000001014137824 */ /* 0x004fe400078e00ff */
        /* <DEDUP_REMOVED lines=11> */
[----:B---3--:R-:W-:Y:S06]  /*20850*/  BRA.DIV UR4, `(.L_x_1645) ;  /* 0x0000005204647947 */ /* 0x008fec000b800000 */
[----:B------:R-:W0:Y:S01]  /*20860*/  SHFL.IDX PT, R6, R0, RZ, 0x1c1f ;  /* 0x001c1fff00067589 */ /* 0x000e2200000e0000 */
[----:B-----5:R-:W-:Y:S02]  /*20870*/  IMAD R3, R21, R9, RZ ;  /* 0x0000000915037224 */ /* 0x020fe400078e02ff */
[----:B------:R-:W-:Y:S01]  /*20880*/  IMAD.IADD R25, R20, 0x1, R25 ;  /* 0x0000000114197824 */ /* 0x000fe200078e0219 */
        /* <DEDUP_REMOVED lines=33> */
[----:B-1----:R-:W-:-:S05]  /*20aa0*/  @!P2 IADD3 R6, P3, R19, R6, RZ ;  /* 0x000000061306a210 */ /* 0x002fca0007f7e0ff */
[----:B------:R-:W-:Y:S02]  /*20ab0*/  @!P2 IMAD.X R7, RZ, RZ, R4, P3 ;  /* 0x000000ffff07a224 */ /* 0x000fe400018e0604 */
        /* <DEDUP_REMOVED lines=9> */
.L_x_1789:
        /* <DEDUP_REMOVED lines=10> */
.L_x_1646:
        /* <DEDUP_REMOVED lines=18> */
.L_x_1790:
[----:B------:R-:W-:Y:S05]  /*20d10*/  BSYNC B0 ;  /* 0x0000000000007941 */ /* 0x000fea0003800000 */
.L_x_1647:
[----:B------:R-:W2:Y:S01]  /*20d20*/  LDL R2, [R1+0x24] ;  /* 0x0000240001027983 */ /* 0x000ea20000100800 */
[----:B------:R-:W-:-:S05]  /*20d30*/  VIADD R26, R26, 0xfffffffe ;  /* 0xfffffffe1a1a7836 */ /* 0x000fca0000000000 */
[----:B--2---:R-:W-:-:S13]  /*20d40*/  ISETP.GE.AND P0, PT, R26, R2, PT ;  /* 0x000000021a00720c */ /* 0x004fda0003f06270 */
[----:B------:R-:W-:Y:S05]  /*20d50*/  @!P0 BRA `(.L_x_1649) ;  /* 0x0000001400308947 */ /* 0x000fea0003800000 */
[----:B------:R1:W-:Y:S04]  /*20d60*/  STL [R1+0x4], R26 ;  /* 0x0000041a01007387 */ /* 0x0003e80000100800 */
[----:B------:R1:W5:Y:S04]  /*20d70*/  LDL.LU R21, [R1] ;  /* 0x0000000001157983 */ /* 0x0003680000300800 */
[----:B------:R1:W5:Y:S02]  /*20d80*/  LDL.LU R22, [R1+0x10] ;  /* 0x0000100001167983 */ /* 0x0003640000300800 */
.L_x_1669:
[----:B0-2---:R-:W2:Y:S04]  /*20d90*/  LDL R3, [R1+0x1c] ;  /* 0x00001c0001037983 */ /* 0x005ea80000100800 */
[----:B------:R-:W3:Y:S04]  /*20da0*/  LDL R11, [R1+0x20] ;  /* 0x00002000010b7983 */ /* 0x000ee80000100800 */
[----:B------:R-:W4:Y:S04]  /*20db0*/  LDL R9, [R1+0xc] ;  /* 0x00000c0001097983 */ /* 0x000f280000100800 */
[----:B------:R-:W2:Y:S01]  /*20dc0*/  LDL.LU R12, [R1+0x4] ;  /* 0x00000400010c7983 */ /* 0x000ea20000300800 */
        /* <DEDUP_REMOVED lines=24> */
[----:B--2---:R-:W-:-:S04]  /*20f50*/  IMAD R3, R12, 0xa0, R3 ;  /* 0x000000a00c037824 */ /* 0x004fc800078e0203 */
[----:B------:R-:W-:-:S04]  /*20f60*/  IMAD.IADD R6, R6, 0x1, R3 ;  /* 0x0000000106067824 */ /* 0x000fc800078e0203 */
[----:B0-----:R-:W-:-:S04]  /*20f70*/  @P0 IMAD.HI.U32 R5, R6, R5, RZ ;  /* 0x0000000506050227 */ /* 0x001fc800078e00ff */
[----:B------:R-:W-:Y:S01]  /*20f80*/  IMAD.MOV.U32 R2, RZ, RZ, R6 ;  /* 0x000000ffff027224 */ /* 0x000fe200078e0006 */
[----:B------:R-:W-:Y:S02]  /*20f90*/  @P0 SHF.R.U32.HI R2, RZ, R4, R5 ;  /* 0x00000004ff020219 */ /* 0x000fe40000011605 */
[----:B------:R-:W0:Y:S01]  /*20fa0*/  @P0 LDC R4, c[0x0][0x438] ;  /* 0x00010e00ff040b82 */ /* 0x000e220000000800 */
[----:B------:R-:W-:-:S04]  /*20fb0*/  IMAD.IADD R3, R10, 0x1, R3 ;  /* 0x000000010a037824 */ /* 0x000fc800078e0203 */
[----:B-1----:R-:W-:-:S04]  /*20fc0*/  @P0 IMAD.HI.U32 R7, R3, R7, RZ ;  /* 0x0000000703070227 */ /* 0x002fc800078e00ff */
[----:B------:R-:W-:Y:S01]  /*20fd0*/  IMAD.MOV.U32 R5, RZ, RZ, R3 ;  /* 0x000000ffff057224 */ /* 0x000fe200078e0003 */
[----:B0-----:R-:W-:Y:S01]  /*20fe0*/  @P0 SHF.R.U32.HI R5, RZ, R4, R7 ;  /* 0x00000004ff050219 */ /* 0x001fe20000011607 */
[----:B------:R-:W-:-:S04]  /*20ff0*/  IMAD.MOV R7, RZ, RZ, -R2 ;  /* 0x000000ffff077224 */ /* 0x000fc800078e0a02 */
[----:B------:R-:W-:Y:S02]  /*21000*/  IMAD.MOV R4, RZ, RZ, -R5 ;  /* 0x000000ffff047224 */ /* 0x000fe400078e0a05 */
[C---:B------:R-:W-:Y:S02]  /*21010*/  IMAD R7, R0.reuse, R7, R6 ;  /* 0x0000000700077224 */ /* 0x040fe400078e0206 */
        /* <DEDUP_REMOVED lines=14> */
[----:B------:R-:W-:-:S03]  /*21100*/  IMAD.MOV.U32 R9, RZ, RZ, RZ ;  /* 0x000000ffff097224 */ /* 0x000fc600078e00ff */
[----:B------:R-:W-:Y:S01]  /*21110*/  @!P1 LEA.HI.X R5, R2, UR7, R3, 0x2, P0 ;  /* 0x0000000702059c11 */ /* 0x000fe200080f1403 */
[----:B-----5:R-:W-:Y:S02]  /*21120*/  VIADD R3, R21, 0x1 ;  /* 0x0000000115037836 */ /* 0x020fe40000000000 */
[----:B------:R-:W-:Y:S02]  /*21130*/  IMAD.MOV.U32 R2, RZ, RZ, R12 ;  /* 0x000000ffff027224 */ /* 0x000fe400078e000c */
[----:B------:R0:W5:Y:S01]  /*21140*/  @!P1 LDG.E R9, desc[UR40][R4.64] ;  /* 0x0000002804099981 */ /* 0x000162000c1e1900 */
[C---:B------:R-:W-:Y:S02]  /*21150*/  ISETP.NE.AND P0, PT, R3.reuse, 0x2, PT ;  /* 0x000000020300780c */ /* 0x040fe40003f05270 */
[----:B------:R-:W-:Y:S02]  /*21160*/  ISETP.GT.AND P1, PT, R2, R13, PT ;  /* 0x0000000d0200720c */ /* 0x000fe40003f24270 */
[----:B------:R-:W-:Y:S01]  /*21170*/  SEL R2, RZ, 0x1, P0 ;  /* 0x00000001ff027807 */ /* 0x000fe20000000000 */
[----:B------:R-:W-:Y:S01]  /*21180*/  VIADD R12, R12, 0xffffffff ;  /* 0xffffffff0c0c7836 */ /* 0x000fe20000000000 */
[----:B------:R-:W-:-:S02]  /*21190*/  SEL R3, R3, RZ, P0 ;  /* 0x000000ff03037207 */ /* 0x000fc40000000000 */
[----:B------:R-:W-:Y:S02]  /*211a0*/  LOP3.LUT R2, R22, R2, RZ, 0x3c, !PT ;  /* 0x0000000216027212 */ /* 0x000fe400078e3cff */
[----:B------:R0:W-:Y:S04]  /*211b0*/  STL [R1+0x4], R12 ;  /* 0x0000040c01007387 */ /* 0x0001e80000100800 */
[----:B------:R0:W-:Y:S04]  /*211c0*/  STL [R1+0x10], R2 ;  /* 0x0000100201007387 */ /* 0x0001e80000100800 */
[----:B------:R0:W-:Y:S01]  /*211d0*/  STL [R1], R3 ;  /* 0x0000000301007387 */ /* 0x0001e20000100800 */
[----:B------:R-:W-:-:S02]  /*211e0*/  ISETP.NE.AND P2, PT, R8, 0x3, PT ;  /* 0x000000030800780c */ /* 0x000fc40003f45270 */
[----:B--2---:R-:W-:-:S11]  /*211f0*/  SHF.R.S32.HI R28, RZ, 0x1f, R10 ;  /* 0x0000001fff1c7819 */ /* 0x004fd6000001140a */
[----:B0-----:R-:W-:Y:S05]  /*21200*/  @!P2 BRA `(.L_x_1650) ;  /* 0x000000000004a947 */ /* 0x001fea0003800000 */
[----:B------:R-:W-:Y:S01]  /*21210*/  BPT.TRAP 0x1 ;  /* 0x000000040000795c */ /* 0x000fe20000300000 */
.L_x_1650:
[----:B------:R-:W-:Y:S01]  /*21220*/  IMAD R6, R3, 0x8, R18 ;  /* 0x0000000803067824 */ /* 0x000fe200078e0212 */
[----:B------:R-:W-:Y:S01]  /*21230*/  SHF.L.U32 R29, R2, 0x1f, RZ ;  /* 0x0000001f021d7819 */ /* 0x000fe200000006ff */
[----:B------:R-:W-:Y:S01]  /*21240*/  BSSY B0, `(.L_x_1651) ;  /* 0x0000004000007945 */ /* 0x000fe20003800000 */
[----:B------:R-:W-:Y:S02]  /*21250*/  SHF.R.S32.HI R23, RZ, 0x1f, R7 ;  /* 0x0000001fff177819 */ /* 0x000fe40000011407 */
[----:B------:R-:W0:Y:S02]  /*21260*/  SYNCS.PHASECHK.TRANS64.TRYWAIT P0, [R6+URZ+0x13280], R29 ;  /* 0x0132801d060075a7 */ /* 0x000e24000800017f */
[----:B0-----:R-:W-:Y:S05]  /*21270*/  @!P0 BRA `(.L_x_1652) ;  /* 0x0000004c00c88947 */ /* 0x001fea0003800000 */
.L_x_1791:
[----:B------:R-:W-:Y:S05]  /*21280*/  BSYNC B0 ;  /* 0x0000000000007941 */ /* 0x000fea0003800000 */
.L_x_1651:
[----:B------:R-:W2:Y:S01]  /*21290*/  LDL R14, [R1+0x2c] ;  /* 0x00002c00010e7983 */ /* 0x000ea20000100800 */
[----:B------:R-:W-:Y:S01]  /*212a0*/  ULDC.64 UR4, c[0x0][0x328] ;  /* 0x0000ca0000047ab9 */ /* 0x000fe20000000a00 */
[----:B------:R-:W-:Y:S02]  /*212b0*/  ULDC.64 UR6, c[0x0][0x338] ;  /* 0x0000ce0000067ab9 */ /* 0x000fe40000000a00 */
[----:B------:R-:W2:Y:S01]  /*212c0*/  LDL R13, [R1] ;  /* 0x00000000010d7983 */ /* 0x000ea20000100800 */
[----:B------:R-:W-:Y:S01]  /*212d0*/  IMAD R4, R23, UR4, RZ ;  /* 0x0000000417047c24 */ /* 0x000fe2000f8e02ff */
[----:B------:R-:W-:Y:S01]  /*212e0*/  SHF.R.S32.HI R25, RZ, 0x1f, R0 ;  /* 0x0000001fff197819 */ /* 0x000fe20000011400 */
[C---:B------:R-:W-:Y:S01]  /*212f0*/  IMAD.WIDE.U32 R2, R7.reuse, UR4, RZ ;  /* 0x0000000407027c25 */ /* 0x040fe2000f8e00ff */
[----:B------:R-:W1:Y:S01]  /*21300*/  S2R R11, SR_TID.X ;  /* 0x00000000000b7919 */ /* 0x000e620000002100 */
[----:B-----5:R-:W-:Y:S01]  /*21310*/  SHF.R.S32.HI R26, RZ, 0x1f, R9 ;  /* 0x0000001fff1a7819 */ /* 0x020fe20000011409 */
[----:B------:R-:W3:Y:S01]  /*21320*/  LDC R12, c[0x0][0x2f4] ;  /* 0x0000bd00ff0c7b82 */ /* 0x000ee20000000800 */
[----:B------:R-:W-:-:S02]  /*21330*/  IMAD R4, R7, UR5, R4 ;  /* 0x0000000507047c24 */ /* 0x000fc4000f8e0204 */
        /* <DEDUP_REMOVED lines=36> */
[----:B--2---:R-:W-:-:S05]  /*21580*/  IADD3 R2, P0, R11, R2, RZ ;  /* 0x000000020b027210 */ /* 0x004fca0007f1e0ff */
[----:B-1----:R-:W-:-:S05]  /*21590*/  IMAD.X R3, RZ, RZ, R3, P0 ;  /* 0x000000ffff037224 */ /* 0x002fca00000e0603 */
        /* <DEDUP_REMOVED lines=17> */
.L_x_1803:
        /* <DEDUP_REMOVED lines=11> */
.L_x_1654:
        /* <DEDUP_REMOVED lines=11> */
.L_x_1655:
[----:B------:R2:W-:Y:S01]  /*21810*/  SYNCS.ARRIVE.TRANS64.A1T0 RZ, [R6+URZ+0x13270], RZ ;  /* 0x013270ff06ff79a7 */ /* 0x0005e2000810003f */
[----:B------:R-:W-:Y:S05]  /*21820*/  @!P3 BRA `(.L_x_1656) ;  /* 0x000000000004b947 */ /* 0x000fea0003800000 */
[----:B------:R-:W-:Y:S01]  /*21830*/  BPT.TRAP 0x1 ;  /* 0x000000040000795c */ /* 0x000fe20000300000 */
.L_x_1656:
[----:B------:R-:W3:Y:S01]  /*21840*/  SYNCS.PHASECHK.TRANS64.TRYWAIT P0, [R6+URZ+0x13240], R29 ;  /* 0x0132401d060075a7 */ /* 0x000ee2000800017f */
[----:B------:R-:W-:Y:S04]  /*21850*/  BSSY B0, `(.L_x_1657) ;  /* 0x0000002000007945 */ /* 0x000fe80003800000 */
[----:B---3--:R-:W-:Y:S05]  /*21860*/  @!P0 BRA `(.L_x_1658) ;  /* 0x0000004c00fc8947 */ /* 0x008fea0003800000 */
.L_x_1804:
[----:B------:R-:W-:Y:S05]  /*21870*/  BSYNC B0 ;  /* 0x0000000000007941 */ /* 0x000fea0003800000 */
.L_x_1657:
        /* <DEDUP_REMOVED lines=16> */
[----:B----4-:R-:W-:Y:S02]  /*21980*/  IMAD.SHL.U32 R19, R11, 0x10, RZ ;  /* 0x000000100b137824 */ /* 0x010fe400078e00ff */
[----:B------:R-:W-:Y:S01]  /*21990*/  IMAD.IADD R3, R3, 0x1, R7 ;  /* 0x0000000103037824 */ /* 0x000fe200078e0207 */
[----:B------:R-:W4:Y:S01]  /*219a0*/  LDC R11, c[0x0][0x2f4] ;  /* 0x0000bd00ff0b7b82 */ /* 0x000f220000000800 */
        /* <DEDUP_REMOVED lines=13> */
[----:B----4-:R-:W-:-:S02]  /*21a80*/  ISETP.GE.AND P2, PT, R19, R11, PT ;  /* 0x0000000b1300720c */ /* 0x010fc40003f46270 */
[----:B------:R-:W-:Y:S01]  /*21a90*/  IADD3.X R4, R9, UR7, R3, P0, !PT ;  /* 0x0000000709047c10 */ /* 0x000fe200087fe403 */
[----:B------:R-:W-:Y:S10]  /*21aa0*/  BRA.DIV UR4, `(.L_x_1659) ;  /* 0x0000004e04807947 */ /* 0x000ff4000b800000 */
        /* <DEDUP_REMOVED lines=22> */
.L_x_1816:
        /* <DEDUP_REMOVED lines=8> */
.L_x_1660:
        /* <DEDUP_REMOVED lines=11> */
.L_x_1661:
[----:B------:R-:W5:Y:S01]  /*21d40*/  LDL R0, [R1+0x50] ;  /* 0x0000500001007983 */ /* 0x000f620000100800 */
[----:B------:R0:W-:Y:S01]  /*21d50*/  SYNCS.ARRIVE.TRANS64.A1T0 RZ, [R6+URZ+0x13230], RZ ;  /* 0x013230ff06ff79a7 */ /* 0x0001e2000810003f */
[----:B-----5:R-:W-:-:S13]  /*21d60*/  ISETP.NE.AND P0, PT, R0, 0x3, PT ;  /* 0x000000030000780c */ /* 0x020fda0003f05270 */
[----:B0-----:R-:W-:Y:S05]  /*21d70*/  @!P0 BRA `(.L_x_1662) ;  /* 0x0000000000048947 */ /* 0x001fea0003800000 */
[----:B------:R-:W-:Y:S01]  /*21d80*/  BPT.TRAP 0x1 ;  /* 0x000000040000795c */ /* 0x000fe20000300000 */
.L_x_1662:
[----:B------:R-:W-:Y:S01]  /*21d90*/  LOP3.LUT R0, R22, 0x1, RZ, 0x3c, !PT ;  /* 0x0000000116007812 */ /* 0x000fe200078e3cff */
[----:B------:R-:W-:Y:S01]  /*21da0*/  IMAD R2, R21, 0x8, R18 ;  /* 0x0000000815027824 */ /* 0x000fe200078e0212 */
[----:B------:R-:W-:Y:S02]  /*21db0*/  BSSY B0, `(.L_x_1663) ;  /* 0x0000004000007945 */ /* 0x000fe40003800000 */
[----:B------:R-:W-:-:S04]  /*21dc0*/  SHF.L.U32 R0, R0, 0x1f, RZ ;  /* 0x0000001f00007819 */ /* 0x000fc800000006ff */
[----:B------:R-:W0:Y:S02]  /*21dd0*/  SYNCS.PHASECHK.TRANS64.TRYWAIT P2, [R2+URZ+0x13270], R0 ;  /* 0x01327000020075a7 */ /* 0x000e24000804017f */
[----:B0-----:R-:W-:Y:S05]  /*21de0*/  @!P2 BRA `(.L_x_1664) ;  /* 0x00000050000ca947 */ /* 0x001fea0003800000 */
.L_x_1817:
[----:B------:R-:W-:Y:S05]  /*21df0*/  BSYNC B0 ;  /* 0x0000000000007941 */ /* 0x000fea0003800000 */
.L_x_1663:
[----:B------:R-:W5:Y:S02]  /*21e00*/  LDL R3, [R1+0x68] ;  /* 0x0000680001037983 */ /* 0x000f640000100800 */
[----:B-----5:R-:W-:-:S13]  /*21e10*/  ISETP.NE.AND P2, PT, R3, 0x3, PT ;  /* 0x000000030300780c */ /* 0x020fda0003f45270 */
[----:B------:R-:W-:Y:S05]  /*21e20*/  @!P2 BRA `(.L_x_1665) ;  /* 0x000000000004a947 */ /* 0x000fea0003800000 */
[----:B------:R-:W-:Y:S01]  /*21e30*/  BPT.TRAP 0x1 ;  /* 0x000000040000795c */ /* 0x000fe20000300000 */
.L_x_1665:
[----:B------:R-:W-:Y:S01]  /*21e40*/  SHF.L.U32 R0, R22, 0x1f, RZ ;  /* 0x0000001f16007819 */ /* 0x000fe200000006ff */
[----:B------:R-:W-:-:S03]  /*21e50*/  IMAD R3, R21, 0x2800, RZ ;  /* 0x0000280015037824 */ /* 0x000fc600078e02ff */
[----:B------:R-:W0:Y:S02]  /*21e60*/  SYNCS.PHASECHK.TRANS64.TRYWAIT P2, [R2+URZ+0x13260], R0 ;  /* 0x01326000020075a7 */ /* 0x000e24000804017f */
[----:B0-----:R-:W-:Y:S05]  /*21e70*/  @!P2 BRA `(.L_x_1666) ;  /* 0x0000004c00fca947 */ /* 0x001fea0003800000 */
.L_x_1818:
        /* <DEDUP_REMOVED lines=47> */
.L_x_1667:
[----:B--2---:R2:W-:Y:S01]  /*22170*/  SYNCS.ARRIVE.TRANS64.A1T0 RZ, [R2+URZ+0x13250], RZ ;  /* 0x013250ff02ff79a7 */ /* 0x0045e2000810003f */
[----:B------:R-:W-:Y:S06]  /*22180*/  BAR.SYNC.DEFER_BLOCKING 0x2, 0x80 ;  /* 0x0082000000007b1d */ /* 0x000fec0000010000 */
[----:B------:R-:W-:Y:S05]  /*22190*/  @!P0 BRA `(.L_x_1668) ;  /* 0x0000000000048947 */ /* 0x000fea0003800000 */
[----:B------:R-:W-:Y:S01]  /*221a0*/  BPT.TRAP 0x1 ;  /* 0x000000040000795c */ /* 0x000fe20000300000 */
.L_x_1668:
[----:B------:R-:W3:Y:S01]  /*221b0*/  LDL R0, [R1+0x28] ;  /* 0x0000280001007983 */ /* 0x000ee20000100800 */
[----:B--2---:R-:W-:-:S03]  /*221c0*/  VIADD R2, R2, 0x13280 ;  /* 0x0001328002027836 */ /* 0x004fc60000000000 */
[----:B------:R2:W5:Y:S04]  /*221d0*/  LDL R21, [R1] ;  /* 0x0000000001157983 */ /* 0x0005680000100800 */
[----:B------:R2:W5:Y:S01]  /*221e0*/  LDL R22, [R1+0x10] ;  /* 0x0000100001167983 */ /* 0x0005620000100800 */
[----:B---3--:R-:W-:-:S04]  /*221f0*/  PRMT R2, R0, 0x654, R2 ;  /* 0x0000065400027816 */ /* 0x008fc80000000002 */
[----:B------:R2:W-:Y:S01]  /*22200*/  SYNCS.ARRIVE.TRANS64.RED.A1T0 RZ, [R2+URZ], RZ ;  /* 0x000000ff02ff79a7 */ /* 0x0005e2000810043f */
[----:B------:R-:W-:Y:S05]  /*22210*/  @P1 BRA `(.L_x_1669) ;  /* 0xffffffe800dc1947 */ /* 0x000fea000383ffff */
.L_x_1649:
        /* <DEDUP_REMOVED lines=19> */
.L_x_1671:
[----:B------:R-:W-:Y:S05]  /*22350*/  BSYNC B0 ;  /* 0x0000000000007941 */ /* 0x000fea0003800000 */
.L_x_1670:
[----:B------:R-:W-:Y:S05]  /*22360*/  @!P0 BRA `(.L_x_1672) ;  /* 0x0000000000048947 */ /* 0x000fea0003800000 */
[----:B------:R-:W-:Y:S01]  /*22370*/  BPT.TRAP 0x1 ;  /* 0x000000040000795c */ /* 0x000fe20000300000 */
.L_x_1672:
[----:B------:R-:W2:Y:S04]  /*22380*/  LDL R0, [R1+0x10] ;  /* 0x0000100001007983 */ /* 0x000ea80000100800 */
[----:B------:R-:W3:Y:S01]  /*22390*/  LDL R2, [R1] ;  /* 0x0000000001027983 */ /* 0x000ee20000100800 */
[----:B------:R-:W-:Y:S01]  /*223a0*/  BSSY B0, `(.L_x_1673) ;  /* 0x0000006000007945 */ /* 0x000fe20003800000 */
[----:B--2---:R-:W-:-:S04]  /*223b0*/  LOP3.LUT R0, R0, 0x1, RZ, 0x3c, !PT ;  /* 0x0000000100007812 */ /* 0x004fc800078e3cff */
[----:B------:R-:W-:Y:S01]  /*223c0*/  SHF.L.U32 R0, R0, 0x1f, RZ ;  /* 0x0000001f00007819 */ /* 0x000fe200000006ff */
[----:B---3--:R-:W-:-:S04]  /*223d0*/  IMAD R3, R2, 0x8, R18 ;  /* 0x0000000802037824 */ /* 0x008fc800078e0212 */
[----:B------:R-:W0:Y:S02]  /*223e0*/  SYNCS.PHASECHK.TRANS64.TRYWAIT P1, [R3+URZ+0x13270], R0 ;  /* 0x01327000030075a7 */ /* 0x000e24000802017f */
[----:B0-----:R-:W-:Y:S05]  /*223f0*/  @!P1 BRA `(.L_x_1674) ;  /* 0x0000004800b09947 */ /* 0x001fea0003800000 */
.L_x_1819:
[----:B------:R-:W-:Y:S05]  /*22400*/  BSYNC B0 ;  /* 0x0000000000007941 */ /* 0x000fea0003800000 */
.L_x_1673:
[----:B------:R-:W2:Y:S02]  /*22410*/  LDL R2, [R1+0x68] ;  /* 0x0000680001027983 */ /* 0x000ea40000100800 */
[----:B--2---:R-:W-:-:S13]  /*22420*/  ISETP.NE.AND P1, PT, R2, 0x3, PT ;  /* 0x000000030200780c */ /* 0x004fda0003f25270 */
[----:B------:R-:W-:Y:S05]  /*22430*/  @!P1 BRA `(.L_x_1675) ;  /* 0x0000000000049947 */ /* 0x000fea0003800000 */
[----:B------:R-:W-:Y:S01]  /*22440*/  BPT.TRAP 0x1 ;  /* 0x000000040000795c */ /* 0x000fe20000300000 */
.L_x_1675:
[----:B0-----:R-:W2:Y:S02]  /*22450*/  LDL R0, [R1+0x10] ;  /* 0x0000100001007983 */ /* 0x001ea40000100800 */
[----:B--2---:R-:W-:-:S04]  /*22460*/  SHF.L.U32 R0, R0, 0x1f, RZ ;  /* 0x0000001f00007819 */ /* 0x004fc800000006ff */
[----:B------:R-:W0:Y:S02]  /*22470*/  SYNCS.PHASECHK.TRANS64.TRYWAIT P1, [R3+URZ+0x13260], R0 ;  /* 0x01326000030075a7 */ /* 0x000e24000802017f */
[----:B0-----:R-:W-:Y:S05]  /*22480*/  @!P1 BRA `(.L_x_1676) ;  /* 0x0000004800a09947 */ /* 0x001fea0003800000 */
.L_x_1820:
[----:B------:R-:W2:Y:S04]  /*22490*/  LDL R12, [R1] ;  /* 0x00000000010c7983 */ /* 0x000ea80000100800 */
[----:B------:R-:W3:Y:S04]  /*224a0*/  LDL R4, [R1+0x38] ;  /* 0x0000380001047983 */ /* 0x000ee80000100800 */
[----:B------:R-:W4:Y:S04]  /*224b0*/  LDL R10, [R1+0x34] ;  /* 0x00003400010a7983 */ /* 0x000f280000100800 */
[----:B------:R-:W4:Y:S01]  /*224c0*/  LDL R13, [R1+0x68] ;  /* 0x00006800010d7983 */ /* 0x000f220000100800 */
[----:B------:R-:W-:Y:S05]  /*224d0*/  WARPSYNC.ALL ;  /* 0x0000000000007948 */ /* 0x000fea0003800000 */
[----:B--2---:R-:W-:-:S05]  /*224e0*/  IMAD R2, R12, 0x2800, RZ ;  /* 0x000028000c027824 */ /* 0x004fca00078e02ff */
[----:B---3--:R-:W-:-:S05]  /*224f0*/  LOP3.LUT R5, R2, R4, RZ, 0xfc, !PT ;  /* 0x0000000402057212 */ /* 0x008fca00078efcff */
[----:B0-----:R-:W-:-:S05]  /*22500*/  IMAD.IADD R0, R18, 0x1, R5 ;  /* 0x0000000112007824 */ /* 0x001fca00078e0205 */
[----:B------:R-:W0:Y:S01]  /*22510*/  LDSM.16.MT88.4 R4, [R0+0x6000] ;  /* 0x006000000004783b */ /* 0x000e220000004200 */
[----:B----4-:R-:W-:-:S05]  /*22520*/  LOP3.LUT R2, R2, R10, RZ, 0xfc, !PT ;  /* 0x0000000a02027212 */ /* 0x010fca00078efcff */
        /* <DEDUP_REMOVED lines=39> */
.L_x_1677:
[----:B--2---:R2:W-:Y:S01]  /*227a0*/  SYNCS.ARRIVE.TRANS64.A1T0 RZ, [R3+URZ+0x13250], RZ ;  /* 0x013250ff03ff79a7 */ /* 0x0045e2000810003f */
[----:B------:R-:W-:Y:S06]  /*227b0*/  BAR.SYNC.DEFER_BLOCKING 0x2, 0x80 ;  /* 0x0082000000007b1d */ /* 0x000fec0000010000 */
[----:B------:R-:W-:Y:S05]  /*227c0*/  @!P0 BRA `(.L_x_1678) ;  /* 0x0000000000048947 */ /* 0x000fea0003800000 */
[----:B------:R-:W-:Y:S01]  /*227d0*/  BPT.TRAP 0x1 ;  /* 0x000000040000795c */ /* 0x000fe20000300000 */
.L_x_1678:
[----:B------:R-:W3:Y:S04]  /*227e0*/  LDL R0, [R1+0x28] ;  /* 0x0000280001007983 */ /* 0x000ee80000100800 */
[----:B------:R-:W4:Y:S01]  /*227f0*/  LDL.LU R4, [R1+0x10] ;  /* 0x0000100001047983 */ /* 0x000f220000300800 */
[----:B--2---:R-:W-:-:S05]  /*22800*/  VIADD R3, R3, 0x13280 ;  /* 0x0001328003037836 */ /* 0x004fca0000000000 */
[----:B---3--:R-:W-:Y:S01]  /*22810*/  PRMT R3, R0, 0x654, R3 ;  /* 0x0000065400037816 */ /* 0x008fe20000000003 */
[----:B------:R-:W-:-:S03]  /*22820*/  VIADD R0, R12, 0x1 ;  /* 0x000000010c007836 */ /* 0x000fc60000000000 */
[----:B------:R2:W-:Y:S02]  /*22830*/  SYNCS.ARRIVE.TRANS64.RED.A1T0 RZ, [R3+URZ], RZ ;  /* 0x000000ff03ff79a7 */ /* 0x0005e4000810043f */
[----:B------:R-:W-:-:S04]  /*22840*/  ISETP.NE.AND P0, PT, R0, 0x2, PT ;  /* 0x000000020000780c */ /* 0x000fc80003f05270 */
[----:B0-----:R-:W-:Y:S02]  /*22850*/  SEL R2, RZ, 0x1, P0 ;  /* 0x00000001ff027807 */ /* 0x001fe40000000000 */
[----:B------:R-:W-:Y:S02]  /*22860*/  SEL R0, R0, RZ, P0 ;  /* 0x000000ff00007207 */ /* 0x000fe40000000000 */
[----:B----4-:R-:W-:-:S03]  /*22870*/  LOP3.LUT R4, R4, R2, RZ, 0x3c, !PT ;  /* 0x0000000204047212 */ /* 0x010fc600078e3cff */
[----:B------:R2:W-:Y:S04]  /*22880*/  STL [R1], R0 ;  /* 0x0000000001007387 */ /* 0x0005e80000100800 */
[----:B------:R2:W-:Y:S02]  /*22890*/  STL [R1+0x10], R4 ;  /* 0x0000100401007387 */ /* 0x0005e40000100800 */
.L_x_1619:
[----:B------:R-:W-:-:S13]  /*228a0*/  LOP3.LUT P0, RZ, R16, 0x10, RZ, 0xc0, !PT ;  /* 0x0000001010ff7812 */ /* 0x000fda000780c0ff */
[----:B------:R-:W-:Y:S05]  /*228b0*/  @!P0 BRA `(.L_x_1679) ;  /* 0x0000000000288947 */ /* 0x000fea0003800000 */
[----:B------:R-:W-:Y:S05]  /*228c0*/  WARPSYNC.ALL ;  /* 0x0000000000007948 */ /* 0x000fea0003800000 */
[----:B------:R-:W2:Y:S08]  /*228d0*/  S2UR UR4, SR_CgaCtaId ;  /* 0x00000000000479c3 */ /* 0x000eb00000008800 */
[----:B------:R-:W-:Y:S01]  /*228e0*/  BAR.SYNC.DEFER_BLOCKING 0x5, 0x200 ;  /* 0x0148000000007b1d */ /* 0x000fe20000010000 */
[----:B------:R-:W-:Y:S01]  /*228f0*/  MOV R18, 0x400 ;  /* 0x0000040000127802 */ /* 0x000fe20000000f00 */
[----:B--2---:R-:W-:-:S05]  /*22900*/  IMAD.U32 R0, RZ, RZ, UR4 ;  /* 0x00000004ff007e24 */ /* 0x004fca000f8e00ff */
[----:B------:R-:W-:Y:S01]  /*22910*/  LEA R18, R0, R18, 0x18 ;  /* 0x0000001200127211 */ /* 0x000fe200078ec0ff */
[----:B------:R0:W-:Y:S04]  /*22920*/  STL [R1+0x28], R0 ;  /* 0x0000280001007387 */ /* 0x0001e80000100800 */
[----:B------:R0:W2:Y:S01]  /*22930*/  LDS.128 R24, [R18+0x132d0] ;  /* 0x0132d00012187984 */ /* 0x0000a20000000c00 */
[----:B------:R-:W-:Y:S06]  /*22940*/  BAR.ARV 0x4, 0x200 ;  /* 0x0108000000007b1d */ /* 0x000fec0000002000 */
[----:B------:R-:W-:Y:S05]  /*22950*/  BRA `(.L_x_1680) ;  /* 0x0000000c00e47947 */ /* 0x000fea0003800000 */
.L_x_1679:
[----:B--2---:R-:W0:Y:S01]  /*22960*/  S2R R0, SR_TID.X ;  /* 0x0000000000007919 */ /* 0x004e220000002100 */
[----:B------:R-:W-:Y:S01]  /*22970*/  UMOV UR4, 0xffffffff ;  /* 0xffffffff00047882 */ /* 0x000fe20000000000 */
[----:B0-----:R-:W-:-:S04]  /*22980*/  LOP3.LUT R9, R0, 0x1f, RZ, 0xc0, !PT ;  /* 0x0000001f00097812 */ /* 0x001fc800078ec0ff */
[----:B------:R-:W-:Y:S01]  /*22990*/  ISETP.NE.AND P0, PT, R9, 0x1f, PT ;  /* 0x0000001f0900780c */ /* 0x000fe20003f05270 */
[----:B------:R-:W-:-:S12]  /*229a0*/  BRA.DIV UR4, `(.L_x_1681) ;  /* 0x00000046046c7947 */ /* 0x000fd8000b800000 */
[----:B------:R-:W-:Y:S01]  /*229b0*/  IMAD.IADD R0, R27, 0x1, R9 ;  /* 0x000000011b007824 */ /* 0x000fe200078e0209 */
[----:B------:R-:W-:-:S04]  /*229c0*/  ULDC UR4, c[0x0][0xc3c] ;  /* 0x00030f0000047ab9 */ /* 0x000fc80000000800 */
[----:B------:R-:W-:-:S13]  /*229d0*/  ISETP.GE.OR P1, PT, R0, UR4, !P0 ;  /* 0x0000000400007c0c */ /* 0x000fda000c726670 */
[----:B------:R-:W0:Y:S08]  /*229e0*/  @!P1 LDC.64 R2, c[0x0][0xc80] ;  /* 0x00032000ff029b82 */ /* 0x000e300000000a00 */
[----:B------:R-:W2:Y:S01]  /*229f0*/  @!P1 LDC.64 R4, c[0x0][0xc78] ;  /* 0x00031e00ff049b82 */ /* 0x000ea20000000a00 */
[----:B0-----:R-:W-:-:S05]  /*22a00*/  @!P1 IMAD.WIDE R2, R0, 0x4, R2 ;  /* 0x0000000400029825 */ /* 0x001fca00078e0202 */
[----:B------:R2:W3:Y:S02]  /*22a10*/  @!P1 LDG.E R7, desc[UR40][R2.64] ;  /* 0x0000002802079981 */ /* 0x0004e4000c1e1900 */
[----:B--2---:R-:W-:-:S06]  /*22a20*/  @!P1 IMAD.WIDE R2, R0, 0x4, R4 ;  /* 0x0000000400029825 */ /* 0x004fcc00078e0204 */
[----:B------:R-:W2:Y:S01]  /*22a30*/  @!P1 LDG.E R2, desc[UR40][R2.64] ;  /* 0x0000002802029981 */ /* 0x000ea2000c1e1900 */
[----:B------:R-:W-:Y:S01]  /*22a40*/  IMAD.MOV.U32 R25, RZ, RZ, RZ ;  /* 0x000000ffff197224 */ /* 0x000fe200078e00ff */
[C---:B------:R-:W-:Y:S01]  /*22a50*/  ISETP.GE.U32.AND P2, PT, R9.reuse, 0x2, PT ;  /* 0x000000020900780c */ /* 0x040fe20003f46070 */
[----:B------:R-:W-:Y:S01]  /*22a60*/  IMAD.MOV.U32 R5, RZ, RZ, RZ ;  /* 0x000000ffff057224 */ /* 0x000fe200078e00ff */
[C---:B------:R-:W-:Y:S01]  /*22a70*/  ISETP.GE.U32.AND P3, PT, R9.reuse, 0x4, PT ;  /* 0x000000040900780c */ /* 0x040fe20003f66070 */
[----:B------:R-:W-:Y:S01]  /*22a80*/  SHFL.IDX PT, R0, R24, RZ, 0x1f ;  /* 0x00001fff18007589 */ /* 0x000fe200000e0000 */
[C---:B------:R-:W-:Y:S02]  /*22a90*/  ISETP.GE.U32.AND P4, PT, R9.reuse, 0x8, PT ;  /* 0x000000080900780c */ /* 0x040fe40003f86070 */
[----:B------:R-:W-:Y:S01]  /*22aa0*/  ISETP.GE.U32.AND P5, PT, R9, 0x10, PT ;  /* 0x000000100900780c */ /* 0x000fe20003fa6070 */
[----:B------:R0:W-:Y:S02]  /*22ab0*/  SHFL.IDX PT, R6, R24, 0x1, 0x1f ;  /* 0x00201f0018067f89 */ /* 0x0001e400000e0000 */
[----:B0-----:R-:W-:-:S02]  /*22ac0*/  IMAD.MOV.U32 R24, RZ, RZ, RZ ;  /* 0x000000ffff187224 */ /* 0x001fc400078e00ff */
[----:B---3--:R-:W-:Y:S02]  /*22ad0*/  @!P1 IMAD.MOV.U32 R25, RZ, RZ, R7 ;  /* 0x000000ffff199224 */ /* 0x008fe400078e0007 */
[----:B--2---:R-:W-:Y:S01]  /*22ae0*/  @!P1 IMAD.MOV.U32 R5, RZ, RZ, R2 ;  /* 0x000000ffff059224 */ /* 0x004fe200078e0002 */
[----:B------:R-:W-:-:S03]  /*22af0*/  ISETP.NE.AND P1, PT, R9, RZ, PT ;  /* 0x000000ff0900720c */ /* 0x000fc60003f25270 */
[----:B------:R-:W-:-:S05]  /*22b00*/  IMAD R2, R5, R25, RZ ;  /* 0x0000001905027224 */ /* 0x000fca00078e02ff */
        /* <DEDUP_REMOVED lines=15> */
[----:B------:R0:W2:Y:S02]  /*22c00*/  SHFL.IDX PT, R3, R2, 0x1f, 0x1f ;  /* 0x03e01f0002037f89 */ /* 0x0000a400000e0000 */
.L_x_1830:
[----:B------:R-:W-:Y:S02]  /*22c10*/  ULDC UR4, c[0x0][0xc38] ;  /* 0x00030e0000047ab9 */ /* 0x000fe40000000800 */
[----:B------:R-:W-:-:S04]  /*22c20*/  IMAD.U32 R7, RZ, RZ, UR4 ;  /* 0x00000004ff077e24 */ /* 0x000fc8000f8e00ff */
[----:B--2---:R-:W-:-:S04]  /*22c30*/  IMAD R3, R3, R7, RZ ;  /* 0x0000000703037224 */ /* 0x004fc800078e02ff */
[----:B------:R-:W-:-:S05]  /*22c40*/  IMAD.IADD R4, R6, 0x1, R3 ;  /* 0x0000000106047824 */ /* 0x000fca00078e0203 */
[----:B------:R-:W-:-:S13]  /*22c50*/  ISETP.GT.AND P6, PT, R4, R0, PT ;  /* 0x000000000400720c */ /* 0x000fda0003fc4270 */
[----:B------:R-:W-:Y:S05]  /*22c60*/  @P6 BRA `(.L_x_1682) ;  /* 0x0000000000a46947 */ /* 0x000fea0003800000 */
.L_x_1685:
[----:B0-----:R-:W0:Y:S01]  /*22c70*/  LDC R2, c[0x0][0xc3c] ;  /* 0x00030f00ff027b82 */ /* 0x001e220000000800 */
[----:B------:R-:W-:-:S05]  /*22c80*/  VIADD R27, R27, 0x1f ;  /* 0x0000001f1b1b7836 */ /* 0x000fca0000000000 */
[----:B0-----:R-:W-:-:S13]  /*22c90*/  ISETP.GE.AND P6, PT, R27, R2, PT ;  /* 0x000000021b00720c */ /* 0x001fda0003fc6270 */
[----:B------:R-:W-:Y:S05]  /*22ca0*/  @P6 BRA `(.L_x_1683) ;  /* 0x0000000800c46947 */ /* 0x000fea0003800000 */
[----:B------:R-:W0:Y:S01]  /*22cb0*/  S2R R3, SR_TID.X ;  /* 0x0000000000037919 */ /* 0x000e220000002100 */
[----:B------:R-:W-:Y:S01]  /*22cc0*/  IMAD.MOV.U32 R25, RZ, RZ, RZ ;  /* 0x000000ffff197224 */ /* 0x000fe200078e00ff */
[----:B0-----:R-:W-:-:S05]  /*22cd0*/  LOP3.LUT R3, R3, 0x1f, RZ, 0xc0, !PT ;  /* 0x0000001f03037812 */ /* 0x001fca00078ec0ff */
[----:B------:R-:W-:-:S05]  /*22ce0*/  IMAD.IADD R5, R27, 0x1, R3 ;  /* 0x000000011b057824 */ /* 0x000fca00078e0203 */
[----:B------:R-:W-:-:S13]  /*22cf0*/  ISETP.GE.OR P6, PT, R5, R2, !P0 ;  /* 0x000000020500720c */ /* 0x000fda00047c6670 */
[----:B------:R-:W0:Y:S02]  /*22d00*/  @!P6 LDC.64 R2, c[0x0][0xc80] ;  /* 0x00032000ff02eb82 */ /* 0x000e240000000a00 */
[----:B0-----:R-:W-:-:S05]  /*22d10*/  @!P6 IMAD.WIDE R2, R5, 0x4, R2 ;  /* 0x000000040502e825 */ /* 0x001fca00078e0202 */
[----:B------:R0:W2:Y:S02]  /*22d20*/  @!P6 LDG.E R25, desc[UR40][R2.64] ;  /* 0x000000280219e981 */ /* 0x0000a4000c1e1900 */
[----:B0-----:R-:W0:Y:S02]  /*22d30*/  @!P6 LDC.64 R2, c[0x0][0xc78] ;  /* 0x00031e00ff02eb82 */ /* 0x001e240000000a00 */
[----:B0-----:R-:W-:-:S04]  /*22d40*/  @!P6 IMAD.WIDE R2, R5, 0x4, R2 ;  /* 0x000000040502e825 */ /* 0x001fc800078e0202 */
[----:B------:R-:W-:-:S06]  /*22d50*/  IMAD.MOV.U32 R5, RZ, RZ, RZ ;  /* 0x000000ffff057224 */ /* 0x000fcc00078e00ff */
        /* <DEDUP_REMOVED lines=20> */
.L_x_1838:
[----:B------:R-:W-:Y:S02]  /*22ea0*/  ULDC UR4, c[0x0][0xc38] ;  /* 0x00030e0000047ab9 */ /* 0x000fe40000000800 */
[----:B------:R-:W-:-:S04]  /*22eb0*/  IMAD.U32 R7, RZ, RZ, UR4 ;  /* 0x00000004ff077e24 */ /* 0x000fc8000f8e00ff */
[----:B--2---:R-:W-:-:S04]  /*22ec0*/  IMAD R3, R3, R7, RZ ;  /* 0x0000000703037224 */ /* 0x004fc800078e02ff */
[----:B------:R-:W-:-:S05]  /*22ed0*/  IMAD.IADD R4, R3, 0x1, R4 ;  /* 0x0000000103047824 */ /* 0x000fca00078e0204 */
[----:B------:R-:W-:-:S13]  /*22ee0*/  ISETP.GT.AND P6, PT, R4, R0, PT ;  /* 0x000000000400720c */ /* 0x000fda0003fc4270 */
[----:B------:R-:W-:Y:S05]  /*22ef0*/  @!P6 BRA `(.L_x_1685) ;  /* 0xfffffffc005ce947 */ /* 0x000fea000383ffff */
.L_x_1682:
[----:B------:R-:W-:Y:S01]  /*22f00*/  IMAD.IADD R4, R4, 0x1, -R3 ;  /* 0x0000000104047824 */ /* 0x000fe200078e0a03 */
[----:B------:R-:W-:-:S03]  /*22f10*/  UMOV UR4, 0xffffffff ;  /* 0xffffffff00047882 */ /* 0x000fc60000000000 */
[----:B------:R-:W-:-:S05]  /*22f20*/  IMAD R3, R2, R7, R4 ;  /* 0x0000000702037224 */ /* 0x000fca00078e0204 */
[----:B------:R-:W-:Y:S01]  /*22f30*/  ISETP.GT.AND P6, PT, R3, R0, PT ;  /* 0x000000000300720c */ /* 0x000fe20003fc4270 */
[----:B------:R-:W-:-:S12]  /*22f40*/  BRA.DIV UR4, `(.L_x_1686) ;  /* 0x0000004a04307947 */ /* 0x000fd8000b800000 */
[----:B------:R-:W-:-:S04]  /*22f50*/  VOTE.ANY R3, PT, !P6 ;  /* 0x0000000000037806 */ /* 0x000fc800070e0100 */
[----:B------:R-:W2:Y:S02]  /*22f60*/  POPC R6, R3 ;  /* 0x0000000300067309 */ /* 0x000ea40000000000 */
[----:B--2---:R2:W3:Y:S01]  /*22f70*/  SHFL.IDX PT, R25, R25, R6, 0x1f ;  /* 0x00001f0619197589 */ /* 0x0044e200000e0000 */
[----:B------:R-:W-:-:S03]  /*22f80*/  IMAD.IADD R27, R6, 0x1, R27 ;  /* 0x00000001061b7824 */ /* 0x000fc600078e021b */
[----:B------:R2:W4:Y:S04]  /*22f90*/  SHFL.IDX PT, R5, R5, R6, 0x1f ;  /* 0x00001f0605057589 */ /* 0x00052800000e0000 */
.L_x_1843:
[----:B------:R-:W-:-:S13]  /*22fa0*/  ISETP.NE.AND P0, PT, R3, RZ, PT ;  /* 0x000000ff0300720c */ /* 0x000fda0003f05270 */
[----:B------:R-:W-:Y:S05]  /*22fb0*/  @!P0 BRA `(.L_x_1687) ;  /* 0x0000000000108947 */ /* 0x000fea0003800000 */
[----:B------:R-:W-:Y:S01]  /*22fc0*/  UMOV UR4, 0xffffffff ;  /* 0xffffffff00047882 */ /* 0x000fe20000000000 */
[----:B--2---:R-:W-:Y:S02]  /*22fd0*/  VIADD R6, R6, 0xffffffff ;  /* 0xffffffff06067836 */ /* 0x004fe40000000000 */
[----:B------:R-:W-:Y:S05]  /*22fe0*/  BRA.DIV UR4, `(.L_x_1688) ;  /* 0x0000004a04687947 */ /* 0x000fea000b800000 */
[----:B------:R2:W0:Y:S02]  /*22ff0*/  SHFL.IDX PT, R24, R2, R6, 0x1f ;  /* 0x00001f0602187589 */ /* 0x00042400000e0000 */
.L_x_1687:
[----:B----4-:R-:W-:Y:S01]  /*23000*/  ISETP.NE.AND P0, PT, R5, 0x1, PT ;  /* 0x000000010500780c */ /* 0x010fe20003f05270 */
[----:B0-----:R-:W-:-:S04]  /*23010*/  IMAD R24, R24, R7, R4 ;  /* 0x0000000718187224 */ /* 0x001fc800078e0204 */
[----:B------:R-:W-:-:S08]  /*23020*/  IMAD.IADD R0, R0, 0x1, -R24 ;  /* 0x0000000100007824 */ /* 0x000fd000078e0a18 */
[----:B------:R-:W-:Y:S05]  /*23030*/  @!P0 BRA `(.L_x_1689) ;  /* 0x0000000000e08947 */ /* 0x000fea0003800000 */
[----:B---3--:R-:W-:-:S04]  /*23040*/  IABS R4, R25 ;  /* 0x0000001900047213 */ /* 0x008fc80000000000 */
[----:B--2---:R-:W0:Y:S08]  /*23050*/  I2F.RP R6, R4 ;  /* 0x0000000400067306 */ /* 0x004e300000209400 */
        /* <DEDUP_REMOVED lines=17> */
[----:B------:R-:W-:-:S04]  /*23170*/  IABS R4, R5 ;  /* 0x0000000500047213 */ /* 0x000fc80000000000 */
[----:B------:R-:W0:Y:S07]  /*23180*/  I2F.RP R2, R4 ;  /* 0x0000000400027306 */ /* 0x000e2e0000209400 */
[----:B------:R-:W-:Y:S01]  /*23190*/  @P0 VIADD R7, R7, 0x1 ;  /* 0x0000000107070836 */ /* 0x000fe20000000000 */
[----:B0-----:R-:W0:Y:S02]  /*231a0*/  MUFU.RCP R2, R2 ;  /* 0x0000000200027308 */ /* 0x001e240000001000 */
[----:B0-----:R-:W-:-:S06]  /*231b0*/  VIADD R2, R2, 0xffffffe ;  /* 0x0ffffffe02027836 */ /* 0x001fcc0000000000 */
[----:B------:R-:W0:Y:S02]  /*231c0*/  F2I.FTZ.U32.TRUNC.NTZ R3, R2 ;  /* 0x0000000200037305 */ /* 0x000e24000021f000 */
[----:B0-----:R-:W-:-:S04]  /*231d0*/  IMAD.MOV R2, RZ, RZ, -R3 ;  /* 0x000000ffff027224 */ /* 0x001fc800078e0a03 */
[----:B------:R-:W-:Y:S02]  /*231e0*/  IMAD R6, R2, R4, RZ ;  /* 0x0000000402067224 */ /* 0x000fe400078e02ff */
[----:B------:R-:W-:-:S04]  /*231f0*/  IMAD.MOV.U32 R2, RZ, RZ, RZ ;  /* 0x000000ffff027224 */ /* 0x000fc800078e00ff */
[----:B------:R-:W-:Y:S01]  /*23200*/  IMAD.HI.U32 R6, R3, R6, R2 ;  /* 0x0000000603067227 */ /* 0x000fe200078e0002 */
[----:B------:R-:W-:-:S03]  /*23210*/  LOP3.LUT R2, R0, R25, RZ, 0x3c, !PT ;  /* 0x0000001900027212 */ /* 0x000fc600078e3cff */
[----:B------:R-:W-:Y:S01]  /*23220*/  IMAD.MOV.U32 R3, RZ, RZ, R7 ;  /* 0x000000ffff037224 */ /* 0x000fe200078e0007 */
[----:B------:R-:W-:Y:S02]  /*23230*/  ISETP.GE.AND P2, PT, R2, RZ, PT ;  /* 0x000000ff0200720c */ /* 0x000fe40003f46270 */
[----:B------:R-:W-:-:S05]  /*23240*/  IABS R7, R5 ;  /* 0x0000000500077213 */ /* 0x000fca0000000000 */
[----:B------:R-:W-:-:S06]  /*23250*/  IMAD.MOV R7, RZ, RZ, -R7 ;  /* 0x000000ffff077224 */ /* 0x000fcc00078e0a07 */
[----:B------:R-:W-:Y:S01]  /*23260*/  @!P2 IMAD.MOV R3, RZ, RZ, -R3 ;  /* 0x000000ffff03a224 */ /* 0x000fe200078e0a03 */
[----:B------:R-:W-:-:S04]  /*23270*/  @!P1 LOP3.LUT R3, RZ, R25, RZ, 0x33, !PT ;  /* 0x00000019ff039212 */ /* 0x000fc800078e33ff */
[----:B------:R-:W-:-:S05]  /*23280*/  IABS R2, R3 ;  /* 0x0000000300027213 */ /* 0x000fca0000000000 */
[----:B------:R-:W-:-:S04]  /*23290*/  IMAD.HI.U32 R6, R6, R2, RZ ;  /* 0x0000000206067227 */ /* 0x000fc800078e00ff */
[----:B------:R-:W-:-:S05]  /*232a0*/  IMAD R2, R6, R7, R2 ;  /* 0x0000000706027224 */ /* 0x000fca00078e0202 */
[----:B------:R-:W-:-:S13]  /*232b0*/  ISETP.GT.U32.AND P1, PT, R4, R2, PT ;  /* 0x000000020400720c */ /* 0x000fda0003f24070 */
[----:B------:R-:W-:Y:S02]  /*232c0*/  @!P1 IMAD.IADD R2, R2, 0x1, -R4 ;  /* 0x0000000102029824 */ /* 0x000fe400078e0a04 */
[----:B------:R-:W-:Y:S01]  /*232d0*/  @!P1 VIADD R6, R6, 0x1 ;  /* 0x0000000106069836 */ /* 0x000fe20000000000 */
[----:B------:R-:W-:Y:S02]  /*232e0*/  ISETP.NE.AND P1, PT, R5, RZ, PT ;  /* 0x000000ff0500720c */ /* 0x000fe40003f25270 */
[----:B------:R-:W-:Y:S01]  /*232f0*/  ISETP.GE.U32.AND P0, PT, R2, R4, PT ;  /* 0x000000040200720c */ /* 0x000fe20003f06070 */
[----:B------:R-:W-:-:S04]  /*23300*/  IMAD.MOV R2, RZ, RZ, -R3 ;  /* 0x000000ffff027224 */ /* 0x000fc800078e0a03 */
[----:B------:R-:W-:Y:S01]  /*23310*/  IMAD R0, R25, R2, R0 ;  /* 0x0000000219007224 */ /* 0x000fe200078e0200 */
[----:B------:R-:W-:-:S04]  /*23320*/  LOP3.LUT R2, R3, R5, RZ, 0x3c, !PT ;  /* 0x0000000503027212 */ /* 0x000fc800078e3cff */
[----:B------:R-:W-:-:S03]  /*23330*/  ISETP.GE.AND P2, PT, R2, RZ, PT ;  /* 0x000000ff0200720c */ /* 0x000fc60003f46270 */
[----:B------:R-:W-:-:S10]  /*23340*/  @P0 VIADD R6, R6, 0x1 ;  /* 0x0000000106060836 */ /* 0x000fd40000000000 */
[----:B------:R-:W-:Y:S01]  /*23350*/  @!P2 IMAD.MOV R6, RZ, RZ, -R6 ;  /* 0x000000ffff06a224 */ /* 0x000fe200078e0a06 */
[----:B------:R-:W-:-:S05]  /*23360*/  @!P1 LOP3.LUT R6, RZ, R5, RZ, 0x33, !PT ;  /* 0x00000005ff069212 */ /* 0x000fca00078e33ff */
[----:B------:R-:W-:-:S04]  /*23370*/  IMAD.MOV R2, RZ, RZ, -R6 ;  /* 0x000000ffff027224 */ /* 0x000fc800078e0a06 */
[C---:B------:R-:W-:Y:S02]  /*23380*/  IMAD R2, R5.reuse, R2, R3 ;  /* 0x0000000205027224 */ /* 0x040fe400078e0203 */
[----:B------:R-:W-:-:S04]  /*23390*/  IMAD R5, R5, 0x1000000, R6 ;  /* 0x0100000005057824 */ /* 0x000fc800078e0206 */
[----:B------:R-:W-:Y:S01]  /*233a0*/  IMAD R26, R2, 0x10000, R5 ;  /* 0x00010000021a7824 */ /* 0x000fe200078e0205 */
[----:B------:R-:W-:Y:S06]  /*233b0*/  BRA `(.L_x_1690) ;  /* 0x0000000000f47947 */ /* 0x000fec0003800000 */
.L_x_1689:
[----:B--2---:R-:W0:Y:S02]  /*233c0*/  LDC.64 R2, c[0x0][0xc90] ;  /* 0x00032400ff027b82 */ /* 0x004e240000000a00 */
[----:B0-----:R-:W-:-:S05]  /*233d0*/  IMAD.WIDE R2, R27, 0x4, R2 ;  /* 0x000000041b027825 */ /* 0x001fca00078e0202 */
[----:B------:R-:W3:Y:S02]  /*233e0*/  LDG.E R5, desc[UR40][R2.64] ;  /* 0x0000002802057981 */ /* 0x000ee4000c1e1900 */
[----:B---3--:R-:W-:-:S05]  /*233f0*/  IMAD R4, R25, R5, RZ ;  /* 0x0000000519047224 */ /* 0x008fca00078e02ff */
[----:B------:R-:W-:-:S04]  /*23400*/  IABS R6, R4 ;  /* 0x0000000400067213 */ /* 0x000fc80000000000 */
[----:B------:R-:W0:Y:S08]  /*23410*/  I2F.RP R2, R6 ;  /* 0x0000000600027306 */ /* 0x000e300000209400 */
        /* <DEDUP_REMOVED lines=26> */
[----:B------:R-:W-:-:S04]  /*235c0*/  VIADDMNMX R5, R3, R7, R5, PT ;  /* 0x0000000703057246 */ /* 0x000fc80003800105 */
        /* <DEDUP_REMOVED lines=26> */
[----:B------:R-:W-:Y:S02]  /*23770*/  IMAD R26, R2, R5, R3 ;  /* 0x00000005021a7224 */ /* 0x000fe400078e0203 */
[----:B------:R-:W-:-:S07]  /*23780*/  IMAD.MOV.U32 R0, RZ, RZ, R2 ;  /* 0x000000ffff007224 */ /* 0x000fce00078e0002 */
.L_x_1690:
[----:B------:R-:W-:-:S05]  /*23790*/  LOP3.LUT R0, RZ, R0, RZ, 0x33, !PT ;  /* 0x00000000ff007212 */ /* 0x000fca00078e33ff */
[----:B------:R-:W-:Y:S01]  /*237a0*/  IMAD.IADD R25, R25, 0x1, R0 ;  /* 0x0000000119197824 */ /* 0x000fe200078e0200 */
[----:B------:R-:W-:Y:S06]  /*237b0*/  BRA `(.L_x_1691) ;  /* 0x00000000001c7947 */ /* 0x000fec0003800000 */
.L_x_1683:
[----:B------:R-:W-:Y:S01]  /*237c0*/  UMOV UR4, URZ ;  /* 0x0000003f00047c82 */ /* 0x000fe20008000000 */
[----:B------:R-:W-:Y:S01]  /*237d0*/  UMOV UR5, URZ ;  /* 0x0000003f00057c82 */ /* 0x000fe20008000000 */
[----:B------:R-:W-:Y:S01]  /*237e0*/  ULDC UR6, c[0x0][0xc3c] ;  /* 0x00030f0000067ab9 */ /* 0x000fe20000000800 */
[----:B------:R-:W-:Y:S02]  /*237f0*/  IMAD.MOV.U32 R24, RZ, RZ, R0 ;  /* 0x000000ffff187224 */ /* 0x000fe400078e0000 */
[----:B------:R-:W-:Y:S02]  /*23800*/  IMAD.U32 R25, RZ, RZ, UR4 ;  /* 0x00000004ff197e24 */ /* 0x000fe4000f8e00ff */
[----:B------:R-:W-:Y:S02]  /*23810*/  IMAD.U32 R26, RZ, RZ, UR5 ;  /* 0x00000005ff1a7e24 */ /* 0x000fe4000f8e00ff */
[----:B------:R-:W-:-:S07]  /*23820*/  IMAD.U32 R27, RZ, RZ, UR6 ;  /* 0x00000006ff1b7e24 */ /* 0x000fce000f8e00ff */
.L_x_1691:
[----:B------:R3:W2:Y:S01]  /*23830*/  LDL R2, [R1+0x28] ;  /* 0x0000280001027983 */ /* 0x0006a20000100800 */
[----:B------:R-:W0:Y:S01]  /*23840*/  S2R R0, SR_TID.X ;  /* 0x0000000000007919 */ /* 0x000e220000002100 */
[----:B------:R-:W-:Y:S05]  /*23850*/  WARPSYNC.ALL ;  /* 0x0000000000007948 */ /* 0x000fea0003800000 */
[----:B0-----:R-:W-:Y:S01]  /*23860*/  LOP3.LUT R0, R0, 0x1f, RZ, 0xc0, !PT ;  /* 0x0000001f00007812 */ /* 0x001fe200078ec0ff */
[----:B------:R-:W-:Y:S03]  /*23870*/  BAR.SYNC.DEFER_BLOCKING 0x4, 0x200 ;  /* 0x0108000000007b1d */ /* 0x000fe60000010000 */
[----:B------:R-:W-:-:S13]  /*23880*/  ISETP.NE.AND P0, PT, R0, RZ, PT ;  /* 0x000000ff0000720c */ /* 0x000fda0003f05270 */
[----:B------:R-:W-:Y:S01]  /*23890*/  @!P0 MOV R0, 0x400 ;  /* 0x0000040000008802 */ /* 0x000fe20000000f00 */
[----:B--2---:R-:W0:Y:S03]  /*238a0*/  @!P0 S2R R2, SR_CgaCtaId ;  /* 0x0000000000028919 */ /* 0x004e260000008800 */
[----:B0-----:R-:W-:Y:S01]  /*238b0*/  @!P0 LEA R18, R2, R0, 0x18 ;  /* 0x0000000002128211 */ /* 0x001fe200078ec0ff */
[----:B------:R3:W-:Y:S04]  /*238c0*/  @!P0 STL [R1+0x28], R2 ;  /* 0x0000280201008387 */ /* 0x0007e80000100800 */
[----:B------:R3:W-:Y:S01]  /*238d0*/  @!P0 STS.128 [R18+0x132d0], R24 ;  /* 0x0132d01812008388 */ /* 0x0007e20000000c00 */
[----:B------:R-:W-:Y:S06]  /*238e0*/  BAR.ARV 0x5, 0x200 ;  /* 0x0148000000007b1d */ /* 0x000fec0000002000 */
.L_x_1680:
[----:B------:R-:W-:Y:S02]  /*238f0*/  ULDC UR4, c[0x0][0xc3c] ;  /* 0x00030f0000047ab9 */ /* 0x000fe40000000800 */
[----:B--2---:R-:W-:-:S13]  /*23900*/  ISETP.GE.AND P0, PT, R27, UR4, PT ;  /* 0x000000041b007c0c */ /* 0x004fda000bf06270 */
[----:B------:R-:W-:Y:S05]  /*23910*/  @!P0 BRA `(.L_x_1692) ;  /* 0xffffff8c00948947 */ /* 0x000fea000383ffff */
[----:B------:R-:W-:Y:S05]  /*23920*/  BSYNC B7 ;  /* 0x0000000000077941 */ /* 0x000fea0003800000 */
.L_x_1562:
[----:B0-----:R-:W2:Y:S01]  /*23930*/  LDL.LU R0, [R1+0x58] ;  /* 0x0000580001007983 */ /* 0x001ea20000300800 */
[----:B------:R-:W-:Y:S01]  /*23940*/  BSSY B0, `(.L_x_1693) ;  /* 0x000000b000007945 */ /* 0x000fe20003800000 */
[----:B------:R-:W0:Y:S01]  /*23950*/  S2R R5, SR_CgaCtaId ;  /* 0x0000000000057919 */ /* 0x000e220000008800 */
[----:B--2---:R-:W-:-:S05]  /*23960*/  VIADD R0, R0, 0x1 ;  /* 0x0000000100007836 */ /* 0x004fca0000000000 */
[----:B---3--:R-:W-:-:S04]  /*23970*/  LEA.HI R2, R0, R0, RZ, 0x1 ;  /* 0x0000000000027211 */ /* 0x008fc800078f08ff */
[----:B------:R-:W-:Y:S02]  /*23980*/  LOP3.LUT R3, R2, 0xfffffffe, RZ, 0xc0, !PT ;  /* 0xfffffffe02037812 */ /* 0x000fe400078ec0ff */
[----:B------:R-:W-:-:S03]  /*23990*/  MOV R2, 0x400 ;  /* 0x0000040000027802 */ /* 0x000fc60000000f00 */
[----:B------:R-:W-:Y:S01]  /*239a0*/  IMAD.IADD R0, R0, 0x1, -R3 ;  /* 0x0000000100007824 */ /* 0x000fe200078e0a03 */
[----:B0-----:R-:W-:-:S04]  /*239b0*/  LEA R5, R5, R2, 0x18 ;  /* 0x0000000205057211 */ /* 0x001fc800078ec0ff */
[----:B------:R-:W-:-:S04]  /*239c0*/  SHF.L.U32 R0, R0, 0x1f, RZ ;  /* 0x0000001f00007819 */ /* 0x000fc800000006ff */
[----:B------:R-:W0:Y:S02]  /*239d0*/  SYNCS.PHASECHK.TRANS64.TRYWAIT P0, [R5+URZ+0x13220], R0 ;  /* 0x01322000050075a7 */ /* 0x000e24000800017f */
[----:B0-----:R-:W-:Y:S05]  /*239e0*/  @!P0 BRA `(.L_x_1694) ;  /* 0x0000004000148947 */ /* 0x001fea0003800000 */
.L_x_1846:
[----:B------:R-:W-:Y:S05]  /*239f0*/  BSYNC B0 ;  /* 0x0000000000007941 */ /* 0x000fea0003800000 */
.L_x_1693:
[----:B------:R-:W-:-:S03]  /*23a00*/  UMOV UR4, 0xffffffff ;  /* 0xffffffff00047882 */ /* 0x000fc60000000000 */
[----:B------:R-:W-:Y:S05]  /*23a10*/  BRA.DIV UR4, `(.L_x_1695) ;  /* 0x00000042041c7947 */ /* 0x000fea000b800000 */
[----:B0-----:R-:W0:Y:S02]  /*23a20*/  S2R R0, SR_TID.X ;  /* 0x0000000000007919 */ /* 0x001e240000002100 */
[----:B0-----:R-:W-:-:S04]  /*23a30*/  SHF.R.U32.HI R0, RZ, 0x5, R0 ;  /* 0x00000005ff007819 */ /* 0x001fc80000011600 */
[----:B------:R-:W-:-:S05]  /*23a40*/  LOP3.LUT R0, R0, 0x3, RZ, 0xc0, !PT ;  /* 0x0000000300007812 */ /* 0x000fca00078ec0ff */
[----:B------:R0:W2:Y:S02]  /*23a50*/  SHFL.IDX PT, R14, R0, RZ, 0x1f ;  /* 0x00001fff000e7589 */ /* 0x0000a400000e0000 */
.L_x_1849:
[----:B--2---:R-:W-:-:S13]  /*23a60*/  ISETP.NE.AND P0, PT, R14, RZ, PT ;  /* 0x000000ff0e00720c */ /* 0x004fda0003f05270 */
[----:B------:R-:W-:Y:S05]  /*23a70*/  @P0 BRA `(.L_x_1364) ;  /* 0x0000000000b40947 */ /* 0x000fea0003800000 */
[----:B------:R-:W-:-:S03]  /*23a80*/  UMOV UR4, 0xffffffff ;  /* 0xffffffff00047882 */ /* 0x000fc60000000000 */
[----:B------:R-:W-:Y:S05]  /*23a90*/  BRA.DIV UR4, `(.L_x_1696) ;  /* 0x0000004204307947 */ /* 0x000fea000b800000 */
[----:B------:R-:W-:-:S13]  /*23aa0*/  ELECT P6, URZ, PT ;  /* 0x00000000003f782f */ /* 0x000fda00038c0000 */
.L_x_1852:
[----:B------:R-:W-:Y:S05]  /*23ab0*/  @!P6 BRA `(.L_x_1364) ;  /* 0x0000000000a4e947 */ /* 0x000fea0003800000 */
[----:B0-----:R-:W2:Y:S02]  /*23ac0*/  LDL.LU R0, [R1+0x30] ;  /* 0x0000300001007983 */ /* 0x001ea40000300800 */
[----:B--2---:R-:W-:-:S04]  /*23ad0*/  LOP3.LUT R0, R0, 0x2, RZ, 0xfc, !PT ;  /* 0x0000000200007812 */ /* 0x004fc800078efcff */
[----:B------:R-:W-:-:S13]  /*23ae0*/  ISETP.NE.AND P0, PT, R0, 0x3, PT ;  /* 0x000000030000780c */ /* 0x000fda0003f05270 */
[----:B------:R-:W-:Y:S05]  /*23af0*/  @!P0 BRA `(.L_x_1697) ;  /* 0x0000000000048947 */ /* 0x000fea0003800000 */
[----:B------:R-:W-:Y:S01]  /*23b00*/  BPT.TRAP 0x1 ;  /* 0x000000040000795c */ /* 0x000fe20000300000 */
.L_x_1697:
[----:B------:R-:W2:Y:S04]  /*23b10*/  LDL R2, [R1+0x10] ;  /* 0x0000100001027983 */ /* 0x000ea80000100800 */
[----:B------:R-:W3:Y:S01]  /*23b20*/  LDL.LU R0, [R1] ;  /* 0x0000000001007983 */ /* 0x000ee20000300800 */
[----:B--2---:R-:W-:Y:S01]  /*23b30*/  SHF.L.U32 R3, R2, 0x1f, RZ ;  /* 0x0000001f02037819 */ /* 0x004fe200000006ff */
[C---:B---3--:R-:W-:Y:S02]  /*23b40*/  IMAD R4, R0.reuse, 0x8, R5 ;  /* 0x0000000800047824 */ /* 0x048fe400078e0205 */
[----:B------:R-:W-:Y:S02]  /*23b50*/  VIADD R0, R0, 0x1 ;  /* 0x0000000100007836 */ /* 0x000fe40000000000 */
[----:B------:R-:W0:Y:S03]  /*23b60*/  SYNCS.PHASECHK.TRANS64.TRYWAIT P1, [R4+URZ+0x13240], R3 ;  /* 0x01324003040075a7 */ /* 0x000e26000802017f */
[----:B------:R-:W-:-:S04]  /*23b70*/  ISETP.NE.AND P2, PT, R0, 0x2, PT ;  /* 0x000000020000780c */ /* 0x000fc80003f45270 */
[----:B------:R-:W-:Y:S01]  /*23b80*/  SEL R2, RZ, 0x1, P2 ;  /* 0x00000001ff027807 */ /* 0x000fe20001000000 */
[----:B0-----:R-:W-:Y:S08]  /*23b90*/  @!P1 BRA `(.L_x_1698) ;  /* 0x0000004000109947 */ /* 0x001ff00003800000 */
.L_x_1853:
[----:B------:R-:W2:Y:S01]  /*23ba0*/  LDL.LU R6, [R1+0x10] ;  /* 0x0000100001067983 */ /* 0x000ea20000300800 */
[----:B------:R-:W-:Y:S02]  /*23bb0*/  SEL R0, R0, RZ, P2 ;  /* 0x000000ff00007207 */ /* 0x000fe40001000000 */
[----:B--2---:R-:W-:Y:S01]  /*23bc0*/  LOP3.LUT R2, R6, R2, RZ, 0x3c, !PT ;  /* 0x0000000206027212 */ /* 0x004fe200078e3cff */
[----:B------:R-:W-:Y:S06]  /*23bd0*/  @!P0 BRA `(.L_x_1699) ;  /* 0x0000000000048947 */ /* 0x000fec0003800000 */
[----:B------:R-:W-:Y:S01]  /*23be0*/  BPT.TRAP 0x1 ;  /* 0x000000040000795c */ /* 0x000fe20000300000 */
.L_x_1699:
[----:B------:R-:W-:Y:S01]  /*23bf0*/  IMAD R5, R0, 0x8, R5 ;  /* 0x0000000800057824 */ /* 0x000fe200078e0205 */
[----:B------:R-:W-:-:S04]  /*23c00*/  SHF.L.U32 R0, R2, 0x1f, RZ ;  /* 0x0000001f02007819 */ /* 0x000fc800000006ff */
[----:B------:R-:W2:Y:S02]  /*23c10*/  SYNCS.PHASECHK.TRANS64.TRYWAIT P1, [R5+URZ+0x13240], R0 ;  /* 0x01324000050075a7 */ /* 0x000ea4000802017f */
[----:B--2---:R-:W-:Y:S05]  /*23c20*/  @!P1 BRA `(.L_x_1700) ;  /* 0x0000004000009947 */ /* 0x004fea0003800000 */
.L_x_1854:
[----:B------:R-:W-:Y:S05]  /*23c30*/  @!P0 BRA `(.L_x_1701) ;  /* 0x0000000000048947 */ /* 0x000fea0003800000 */
[----:B------:R-:W-:Y:S01]  /*23c40*/  BPT.TRAP 0x1 ;  /* 0x000000040000795c */ /* 0x000fe20000300000 */
.L_x_1701:
[----:B------:R-:W3:Y:S02]  /*23c50*/  SYNCS.PHASECHK.TRANS64.TRYWAIT P1, [R4+URZ+0x13260], R3 ;  /* 0x01326003040075a7 */ /* 0x000ee4000802017f */
[----:B---3--:R-:W-:Y:S05]  /*23c60*/  @!P1 BRA `(.L_x_1702) ;  /* 0x0000004000049947 */ /* 0x008fea0003800000 */
.L_x_1855:
[----:B------:R-:W-:Y:S05]  /*23c70*/  @!P0 BRA `(.L_x_1703) ;  /* 0x0000000000048947 */ /* 0x000fea0003800000 */
[----:B------:R-:W-:Y:S01]  /*23c80*/  BPT.TRAP 0x1 ;  /* 0x000000040000795c */ /* 0x000fe20000300000 */
.L_x_1703:
[----:B------:R-:W4:Y:S02]  /*23c90*/  SYNCS.PHASECHK.TRANS64.TRYWAIT P1, [R5+URZ+0x13260], R0 ;  /* 0x01326000050075a7 */ /* 0x000f24000802017f */
[----:B----4-:R-:W-:Y:S05]  /*23ca0*/  @!P1 BRA `(.L_x_1704) ;  /* 0x0000004000089947 */ /* 0x010fea0003800000 */
.L_x_1856:
[----:B------:R-:W-:Y:S05]  /*23cb0*/  @!P0 BRA `(.L_x_1705) ;  /* 0x0000000000048947 */ /* 0x000fea0003800000 */
[----:B------:R-:W-:Y:S01]  /*23cc0*/  BPT.TRAP 0x1 ;  /* 0x000000040000795c */ /* 0x000fe20000300000 */
.L_x_1705:
[----:B------:R-:W0:Y:S02]  /*23cd0*/  SYNCS.PHASECHK.TRANS64.TRYWAIT P1, [R4+URZ+0x13280], R3 ;  /* 0x01328003040075a7 */ /* 0x000e24000802017f */
[----:B0-----:R-:W-:Y:S05]  /*23ce0*/  @!P1 BRA `(.L_x_1706) ;  /* 0x00000040000c9947 */ /* 0x001fea0003800000 */
.L_x_1857:
[----:B------:R-:W-:Y:S05]  /*23cf0*/  @!P0 BRA `(.L_x_1707) ;  /* 0x0000000000048947 */ /* 0x000fea0003800000 */
[----:B------:R-:W-:Y:S01]  /*23d00*/  BPT.TRAP 0x1 ;  /* 0x000000040000795c */ /* 0x000fe20000300000 */
.L_x_1707:
[----:B------:R0:W0:Y:S02]  /*23d10*/  SYNCS.PHASECHK.TRANS64.TRYWAIT P0, [R5+URZ+0x13280], R0 ;  /* 0x01328000050075a7 */ /* 0x000024000800017f */
[----:B0-----:R-:W-:Y:S05]  /*23d20*/  @!P0 NANOSLEEP.SYNCS 0x989680 ;  /* 0x009896800000895d */ /* 0x001fea0003900000 */
[----:B------:R-:W0:Y:S02]  /*23d30*/  @!P0 SYNCS.PHASECHK.TRANS64 P0, [R5+URZ+0x13280], R0 ;  /* 0x01328000050085a7 */ /* 0x000e24000800007f */
[----:B0-----:R-:W-:Y:S05]  /*23d40*/  @!P0 BRA `(.L_x_1707) ;  /* 0xfffffffc00f08947 */ /* 0x001fea000383ffff */
.L_x_1364:
[----:B------:R-:W-:Y:S05]  /*23d50*/  BSYNC B8 ;  /* 0x0000000000087941 */ /* 0x000fea0003800000 */
.L_x_1361:
[----:B------:R-:W-:Y:S05]  /*23d60*/  EXIT ;  /* 0x000000000000794d */ /* 0x000fea0003800000 */
.L_x_1390:
[----:B-1----:R1:W2:Y:S02]  /*23d70*/  SYNCS.PHASECHK.TRANS64.TRYWAIT P5, [R50+URZ+0x13290], R75 ;  /* 0x0132904b320075a7 */ /* 0x0022a400080a017f */
[----:B--2---:R-:W-:Y:S05]  /*23d80*/  @!P5 NANOSLEEP.SYNCS 0x989680 ;  /* 0x009896800000d95d */ /* 0x004fea0003900000 */
[----:B------:R-:W2:Y:S02]  /*23d90*/  @!P5 SYNCS.PHASECHK.TRANS64 P5, [R50+URZ+0x13290], R75 ;  /* 0x0132904b3200d5a7 */ /* 0x000ea400080a007f */
[----:B--2---:R-:W-:Y:S05]  /*23da0*/  @!P5 BRA `(.L_x_1390) ;  /* 0xfffffffc00f0d947 */ /* 0x004fea000383ffff */
[----:B------:R-:W-:Y:S05]  /*23db0*/  BRA `(.L_x_1708) ;  /* 0xfffffdec00907947 */ /* 0x000fea000383ffff */
.L_x_1391:
[----:B------:R-:W-:Y:S01]  /*23dc0*/  BSSY B1, `(.L_x_1709) ;  /* 0x0000007000017945 */ /* 0x000fe20003800000 */
[----:B------:R-:W-:Y:S02]  /*23dd0*/  IMAD.MOV.U32 R12, RZ, RZ, RZ ;  /* 0x000000ffff0c7224 */ /* 0x000fe400078e00ff */
[----:B------:R-:W-:Y:S02]  /*23de0*/  IMAD.MOV.U32 R11, RZ, RZ, 0x1e1f ;  /* 0x00001e1fff0b7424 */ /* 0x000fe400078e00ff */
[----:B------:R-:W-:-:S07]  /*23df0*/  IMAD.MOV.U32 R15, RZ, RZ, -0x1 ;  /* 0xffffffffff0f7424 */ /* 0x000fce00078e00ff */
[----:B01----:R-:W-:Y:S05]  /*23e00*/  WARPSYNC.COLLECTIVE R15, `(.L_x_1710) ;  /* 0x000000000f087348 */ /* 0x003fea0003c00000 */
[----:B------:R2:W3:Y:S02]  /*23e10*/  SHFL.IDX P6, R14, R13, R12, R11 ;  /* 0x0000000c0d0e7389 */ /* 0x0004e400000c000b */
[----:B0123--:R-:W-:Y:S01]  /*23e20*/  ENDCOLLECTIVE ;  /* 0x000000000000791b */ /* 0x00ffe20003800000 */
.L_x_1710:
[----:B------:R-:W-:Y:S05]  /*23e30*/  BSYNC B1 ;  /* 0x0000000000017941 */ /* 0x000fea0003800000 */
.L_x_1709:
        /* <DEDUP_REMOVED lines=8> */
.L_x_1711:
[----:B------:R-:W-:Y:S05]  /*23ec0*/  BRA `(.L_x_1712) ;  /* 0xfffffdec00607947 */ /* 0x000fea000383ffff */
.L_x_1401:
[----:B0-----:R0:W1:Y:S02]  /*23ed0*/  SYNCS.PHASECHK.TRANS64.TRYWAIT P6, [R50+URZ+0x13290], R75 ;  /* 0x0132904b320075a7 */ /* 0x00106400080c017f */
[----:B-1----:R-:W-:Y:S05]  /*23ee0*/  @!P6 NANOSLEEP.SYNCS 0x989680 ;  /* 0x009896800000e95d */ /* 0x002fea0003900000 */
[----:B------:R-:W1:Y:S02]  /*23ef0*/  @!P6 SYNCS.PHASECHK.TRANS64 P6, [R50+URZ+0x13290], R75 ;  /* 0x0132904b3200e5a7 */ /* 0x000e6400080c007f */
[----:B-1----:R-:W-:Y:S05]  /*23f00*/  @!P6 BRA `(.L_x_1401) ;  /* 0xfffffffc00f0e947 */ /* 0x002fea000383ffff */
[----:B------:R-:W-:Y:S05]  /*23f10*/  BRA `(.L_x_1713) ;  /* 0xfffffdfc00947947 */ /* 0x000fea000383ffff */
.L_x_1402:
[----:B------:R-:W-:Y:S01]  /*23f20*/  BSSY B1, `(.L_x_1714) ;  /* 0x0000007000017945 */ /* 0x000fe20003800000 */
[----:B------:R-:W-:Y:S02]  /*23f30*/  IMAD.MOV.U32 R12, RZ, RZ, RZ ;  /* 0x000000ffff0c7224 */ /* 0x000fe400078e00ff */
[----:B------:R-:W-:Y:S02]  /*23f40*/  IMAD.MOV.U32 R11, RZ, RZ, 0x1e1f ;  /* 0x00001e1fff0b7424 */ /* 0x000fe400078e00ff */
[----:B------:R-:W-:-:S07]  /*23f50*/  IMAD.MOV.U32 R15, RZ, RZ, -0x1 ;  /* 0xffffffffff0f7424 */ /* 0x000fce00078e00ff */
[----:B0-----:R-:W-:Y:S05]  /*23f60*/  WARPSYNC.COLLECTIVE R15, `(.L_x_1715) ;  /* 0x000000000f087348 */ /* 0x001fea0003c00000 */
[----:B------:R1:W2:Y:S02]  /*23f70*/  SHFL.IDX P6, R14, R13, R12, R11 ;  /* 0x0000000c0d0e7389 */ /* 0x0002a400000c000b */
[----:B012---:R-:W-:Y:S01]  /*23f80*/  ENDCOLLECTIVE ;  /* 0x000000000000791b */ /* 0x007fe20003800000 */
.L_x_1715:
[----:B------:R-:W-:Y:S05]  /*23f90*/  BSYNC B1 ;  /* 0x0000000000017941 */ /* 0x000fea0003800000 */
.L_x_1714:
        /* <DEDUP_REMOVED lines=8> */
.L_x_1716:
[----:B------:R-:W-:Y:S05]  /*24020*/  BRA `(.L_x_1717) ;  /* 0xfffffdfc00647947 */ /* 0x000fea000383ffff */
.L_x_1407:
[----:B0-----:R0:W1:Y:S02]  /*24030*/  SYNCS.PHASECHK.TRANS64.TRYWAIT P3, [R50+URZ+0x13290], R75 ;  /* 0x0132904b320075a7 */ /* 0x001064000806017f */
[----:B-1----:R-:W-:Y:S05]  /*24040*/  @!P3 NANOSLEEP.SYNCS 0x989680 ;  /* 0x009896800000b95d */ /* 0x002fea0003900000 */
[----:B------:R-:W1:Y:S02]  /*24050*/  @!P3 SYNCS.PHASECHK.TRANS64 P3, [R50+URZ+0x13290], R75 ;  /* 0x0132904b3200b5a7 */ /* 0x000e64000806007f */
[----:B-1----:R-:W-:Y:S05]  /*24060*/  @!P3 BRA `(.L_x_1407) ;  /* 0xfffffffc00f0b947 */ /* 0x002fea000383ffff */
[----:B------:R-:W-:Y:S05]  /*24070*/  BRA `(.L_x_1718) ;  /* 0xfffffe0c00347947 */ /* 0x000fea000383ffff */
.L_x_1408:
[----:B------:R-:W-:Y:S01]  /*24080*/  BSSY B1, `(.L_x_1719) ;  /* 0x0000007000017945 */ /* 0x000fe20003800000 */
[----:B------:R-:W-:Y:S02]  /*24090*/  IMAD.MOV.U32 R12, RZ, RZ, RZ ;  /* 0x000000ffff0c7224 */ /* 0x000fe400078e00ff */
[----:B------:R-:W-:Y:S02]  /*240a0*/  IMAD.MOV.U32 R11, RZ, RZ, 0x1e1f ;  /* 0x00001e1fff0b7424 */ /* 0x000fe400078e00ff */
[----:B------:R-:W-:-:S07]  /*240b0*/  IMAD.MOV.U32 R15, RZ, RZ, -0x1 ;  /* 0xffffffffff0f7424 */ /* 0x000fce00078e00ff */
[----:B0-----:R-:W-:Y:S05]  /*240c0*/  WARPSYNC.COLLECTIVE R15, `(.L_x_1720) ;  /* 0x000000000f087348 */ /* 0x001fea0003c00000 */
[----:B------:R1:W2:Y:S02]  /*240d0*/  SHFL.IDX P6, R14, R13, R12, R11 ;  /* 0x0000000c0d0e7389 */ /* 0x0002a400000c000b */
[----:B012---:R-:W-:Y:S01]  /*240e0*/  ENDCOLLECTIVE ;  /* 0x000000000000791b */ /* 0x007fe20003800000 */
.L_x_1720:
[----:B------:R-:W-:Y:S05]  /*240f0*/  BSYNC B1 ;  /* 0x0000000000017941 */ /* 0x000fea0003800000 */
.L_x_1719:
        /* <DEDUP_REMOVED lines=8> */
.L_x_1721:
[----:B------:R-:W-:Y:S05]  /*24180*/  BRA `(.L_x_1722) ;  /* 0xfffffe0c006c7947 */ /* 0x000fea000383ffff */
.L_x_1412:
[----:B-1----:R1:W0:Y:S02]  /*24190*/  SYNCS.PHASECHK.TRANS64.TRYWAIT P4, [R50+URZ+0x132b0], R75 ;  /* 0x0132b04b320075a7 */ /* 0x002224000808017f */
[----:B0-----:R-:W-:Y:S05]  /*241a0*/  @!P4 NANOSLEEP.SYNCS 0x989680 ;  /* 0x009896800000c95d */ /* 0x001fea0003900000 */
[----:B------:R-:W0:Y:S02]  /*241b0*/  @!P4 SYNCS.PHASECHK.TRANS64 P4, [R50+URZ+0x132b0], R75 ;  /* 0x0132b04b3200c5a7 */ /* 0x000e24000808007f */
[----:B0-----:R-:W-:Y:S05]  /*241c0*/  @!P4 BRA `(.L_x_1412) ;  /* 0xfffffffc00f0c947 */ /* 0x001fea000383ffff */
[----:B------:R-:W-:Y:S05]  /*241d0*/  BRA `(.L_x_1723) ;  /* 0xfffffe0c00e47947 */ /* 0x000fea000383ffff */
.L_x_1440:
[----:B------:R-:W-:Y:S01]  /*241e0*/  BSSY B1, `(.L_x_1724) ;  /* 0x0000007000017945 */ /* 0x000fe20003800000 */
[----:B------:R-:W-:Y:S02]  /*241f0*/  IMAD.MOV.U32 R12, RZ, RZ, RZ ;  /* 0x000000ffff0c7224 */ /* 0x000fe400078e00ff */
[----:B------:R-:W-:Y:S02]  /*24200*/  IMAD.MOV.U32 R11, RZ, RZ, 0x1e1f ;  /* 0x00001e1fff0b7424 */ /* 0x000fe400078e00ff */
[----:B------:R-:W-:-:S07]  /*24210*/  IMAD.MOV.U32 R15, RZ, RZ, -0x1 ;  /* 0xffffffffff0f7424 */ /* 0x000fce00078e00ff */
[----:B------:R-:W-:Y:S05]  /*24220*/  WARPSYNC.COLLECTIVE R15, `(.L_x_1725) ;  /* 0x000000000f087348 */ /* 0x000fea0003c00000 */
[----:B------:R0:W1:Y:S02]  /*24230*/  SHFL.IDX P6, R14, R13, R12, R11 ;  /* 0x0000000c0d0e7389 */ /* 0x00006400000c000b */
[----:B01----:R-:W-:Y:S01]  /*24240*/  ENDCOLLECTIVE ;  /* 0x000000000000791b */ /* 0x003fe20003800000 */
.L_x_1725:
[----:B------:R-:W-:Y:S05]  /*24250*/  BSYNC B1 ;  /* 0x0000000000017941 */ /* 0x000fea0003800000 */
.L_x_1724:
        /* <DEDUP_REMOVED lines=8> */
.L_x_1726:
[----:B------:R-:W-:Y:S02]  /*242e0*/  IMAD.MOV.U32 R13, RZ, RZ, R4 ;  /* 0x000000ffff0d7224 */ /* 0x000fe400078e0004 */
[----:B------:R-:W-:-:S07]  /*242f0*/  IMAD.MOV.U32 R3, RZ, RZ, R14 ;  /* 0x000000ffff037224 */ /* 0x000fce00078e000e */
[----:B------:R-:W-:Y:S05]  /*24300*/  WARPSYNC.COLLECTIVE R15, `(.L_x_1727) ;  /* 0x000000000f087348 */ /* 0x000fea0003c00000 */
[----:B------:R0:W1:Y:S02]  /*24310*/  SHFL.IDX P6, R14, R13, R12, R11 ;  /* 0x0000000c0d0e7389 */ /* 0x00006400000c000b */
[----:B01----:R-:W-:Y:S01]  /*24320*/  ENDCOLLECTIVE ;  /* 0x000000000000791b */ /* 0x003fe20003800000 */
.L_x_1727:
[----:B------:R-:W-:Y:S02]  /*24330*/  IMAD.MOV.U32 R13, RZ, RZ, R5 ;  /* 0x000000ffff0d7224 */ /* 0x000fe400078e0005 */
[----:B------:R-:W-:-:S07]  /*24340*/  IMAD.MOV.U32 R4, RZ, RZ, R14 ;  /* 0x000000ffff047224 */ /* 0x000fce00078e000e */
[----:B------:R-:W-:Y:S05]  /*24350*/  WARPSYNC.COLLECTIVE R15, `(.L_x_1728) ;  /* 0x000000000f087348 */ /* 0x000fea0003c00000 */
[----:B------:R0:W1:Y:S02]  /*24360*/  SHFL.IDX P6, R14, R13, R12, R11 ;  /* 0x0000000c0d0e7389 */ /* 0x00006400000c000b */
[----:B01----:R-:W-:Y:S01]  /*24370*/  ENDCOLLECTIVE ;  /* 0x000000000000791b */ /* 0x003fe20003800000 */
.L_x_1728:
[----:B------:R-:W-:Y:S05]  /*24380*/  BRA `(.L_x_1729) ;  /* 0xfffffe24004c7947 */ /* 0x000fea000383ffff */
.L_x_1444:
[----:B-1----:R1:W2:Y:S02]  /*24390*/  SYNCS.PHASECHK.TRANS64.TRYWAIT P0, [R22+URZ+0x13200], R5 ;  /* 0x01320005160075a7 */ /* 0x0022a4000800017f */
[----:B--2---:R-:W-:Y:S05]  /*243a0*/  @!P0 NANOSLEEP.SYNCS 0x989680 ;  /* 0x009896800000895d */ /* 0x004fea0003900000 */
[----:B------:R-:W2:Y:S02]  /*243b0*/  @!P0 SYNCS.PHASECHK.TRANS64 P0, [R22+URZ+0x13200], R5 ;  /* 0x01320005160085a7 */ /* 0x000ea4000800007f */
[----:B--2---:R-:W-:Y:S05]  /*243c0*/  @!P0 BRA `(.L_x_1444) ;  /* 0xfffffffc00f08947 */ /* 0x004fea000383ffff */
[----:B------:R-:W-:Y:S05]  /*243d0*/  BRA `(.L_x_1730) ;  /* 0xfffffe2400e47947 */ /* 0x000fea000383ffff */
.L_x_1448:
[----:B------:R-:W-:Y:S01]  /*243e0*/  BSSY B1, `(.L_x_1731) ;  /* 0x0000007000017945 */ /* 0x000fe20003800000 */
[----:B------:R-:W-:Y:S02]  /*243f0*/  IMAD.MOV.U32 R12, RZ, RZ, RZ ;  /* 0x000000ffff0c7224 */ /* 0x000fe400078e00ff */
[----:B------:R-:W-:Y:S02]  /*24400*/  IMAD.MOV.U32 R11, RZ, RZ, 0x1e1f ;  /* 0x00001e1fff0b7424 */ /* 0x000fe400078e00ff */
[----:B------:R-:W-:-:S07]  /*24410*/  IMAD.MOV.U32 R15, RZ, RZ, -0x1 ;  /* 0xffffffffff0f7424 */ /* 0x000fce00078e00ff */
[----:B------:R-:W-:Y:S05]  /*24420*/  WARPSYNC.COLLECTIVE R15, `(.L_x_1732) ;  /* 0x000000000f087348 */ /* 0x000fea0003c00000 */
[----:B------:R0:W1:Y:S02]  /*24430*/  SHFL.IDX P6, R14, R13, R12, R11 ;  /* 0x0000000c0d0e7389 */ /* 0x00006400000c000b */
[----:B01----:R-:W-:Y:S01]  /*24440*/  ENDCOLLECTIVE ;  /* 0x000000000000791b */ /* 0x003fe20003800000 */
.L_x_1732:
[----:B------:R-:W-:Y:S05]  /*24450*/  BSYNC B1 ;  /* 0x0000000000017941 */ /* 0x000fea0003800000 */
.L_x_1731:
        /* <DEDUP_REMOVED lines=8> */
.L_x_1733:
[----:B------:R-:W-:Y:S02]  /*244e0*/  IMAD.MOV.U32 R13, RZ, RZ, R7 ;  /* 0x000000ffff0d7224 */ /* 0x000fe400078e0007 */
[----:B------:R-:W-:-:S07]  /*244f0*/  IMAD.MOV.U32 R5, RZ, RZ, R14 ;  /* 0x000000ffff057224 */ /* 0x000fce00078e000e */
[----:B------:R-:W-:Y:S05]  /*24500*/  WARPSYNC.COLLECTIVE R15, `(.L_x_1734) ;  /* 0x000000000f087348 */ /* 0x000fea0003c00000 */
[----:B------:R0:W1:Y:S02]  /*24510*/  SHFL.IDX P6, R14, R13, R12, R11 ;  /* 0x0000000c0d0e7389 */ /* 0x00006400000c000b */
[----:B01----:R-:W-:Y:S01]  /*24520*/  ENDCOLLECTIVE ;  /* 0x000000000000791b */ /* 0x003fe20003800000 */
.L_x_1734:
[----:B------:R-:W-:Y:S02]  /*24530*/  IMAD.MOV.U32 R13, RZ, RZ, R0 ;  /* 0x000000ffff0d7224 */ /* 0x000fe400078e0000 */
[----:B------:R-:W-:-:S07]  /*24540*/  IMAD.MOV.U32 R7, RZ, RZ, R14 ;  /* 0x000000ffff077224 */ /* 0x000fce00078e000e */
[----:B------:R-:W-:Y:S05]  /*24550*/  WARPSYNC.COLLECTIVE R15, `(.L_x_1735) ;  /* 0x000000000f087348 */ /* 0x000fea0003c00000 */
[----:B------:R0:W1:Y:S02]  /*24560*/  SHFL.IDX P6, R14, R13, R12, R11 ;  /* 0x0000000c0d0e7389 */ /* 0x00006400000c000b */
[----:B01----:R-:W-:Y:S01]  /*24570*/  ENDCOLLECTIVE ;  /* 0x000000000000791b */ /* 0x003fe20003800000 */
.L_x_1735:
[----:B------:R-:W-:Y:S05]  /*24580*/  BRA `(.L_x_1736) ;  /* 0xfffffe3400f87947 */ /* 0x000fea000383ffff */
.L_x_1452:
[----:B0-----:R0:W1:Y:S02]  /*24590*/  SYNCS.PHASECHK.TRANS64.TRYWAIT P1, [R22+URZ+0x13200], R13 ;  /* 0x0132000d160075a7 */ /* 0x001064000802017f */
[----:B-1----:R-:W-:Y:S05]  /*245a0*/  @!P1 NANOSLEEP.SYNCS 0x989680 ;  /* 0x009896800000995d */ /* 0x002fea0003900000 */
[----:B------:R-:W1:Y:S02]  /*245b0*/  @!P1 SYNCS.PHASECHK.TRANS64 P1, [R22+URZ+0x13200], R13 ;  /* 0x0132000d160095a7 */ /* 0x000e64000802007f */
[----:B-1----:R-:W-:Y:S05]  /*245c0*/  @!P1 BRA `(.L_x_1452) ;  /* 0xfffffffc00f09947 */ /* 0x002fea000383ffff */
[----:B------:R-:W-:Y:S05]  /*245d0*/  BRA `(.L_x_1737) ;  /* 0xfffffe3800807947 */ /* 0x000fea000383ffff */
.L_x_1456:
[----:B-1----:R1:W3:Y:S02]  /*245e0*/  SYNCS.PHASECHK.TRANS64.TRYWAIT P1, [R12+URZ+0x13230], R3 ;  /* 0x013230030c0075a7 */ /* 0x0022e4000802017f */
[----:B---3--:R-:W-:Y:S05]  /*245f0*/  @!P1 NANOSLEEP.SYNCS 0x989680 ;  /* 0x009896800000995d */ /* 0x008fea0003900000 */
[----:B------:R-:W3:Y:S02]  /*24600*/  @!P1 SYNCS.PHASECHK.TRANS64 P1, [R12+URZ+0x13230], R3 ;  /* 0x013230030c0095a7 */ /* 0x000ee4000802007f */
[----:B---3--:R-:W-:Y:S05]  /*24610*/  @!P1 BRA `(.L_x_1456) ;  /* 0xfffffffc00f09947 */ /* 0x008fea000383ffff */
[----:B------:R-:W-:Y:S05]  /*24620*/  BRA `(.L_x_1455) ;  /* 0xfffffe4800d47947 */ /* 0x000fea000383ffff */
.L_x_1477:
[----:B-1----:R1:W2:Y:S02]  /*24630*/  SYNCS.PHASECHK.TRANS64.TRYWAIT P1, [R9+URZ+0x13230], R10 ;  /* 0x0132300a090075a7 */ /* 0x0022a4000802017f */
[----:B--2---:R-:W-:Y:S05]  /*24640*/  @!P1 NANOSLEEP.SYNCS 0x989680 ;  /* 0x009896800000995d */ /* 0x004fea0003900000 */
[----:B------:R-:W2:Y:S02]  /*24650*/  @!P1 SYNCS.PHASECHK.TRANS64 P1, [R9+URZ+0x13230], R10 ;  /* 0x0132300a090095a7 */ /* 0x000ea4000802007f */
[----:B--2---:R-:W-:Y:S05]  /*24660*/  @!P1 BRA `(.L_x_1477) ;  /* 0xfffffffc00f09947 */ /* 0x004fea000383ffff */
[----:B------:R-:W-:Y:S05]  /*24670*/  BRA `(.L_x_1476) ;  /* 0xfffffe8800dc7947 */ /* 0x000fea000383ffff */
.L_x_1482:
[----:B-1----:R1:W2:Y:S02]  /*24680*/  SYNCS.PHASECHK.TRANS64.TRYWAIT P1, [R20+URZ+0x13250], R10 ;  /* 0x0132500a140075a7 */ /* 0x0022a4000802017f */
[----:B--2---:R-:W-:Y:S05]  /*24690*/  @!P1 NANOSLEEP.SYNCS 0x989680 ;  /* 0x009896800000995d */ /* 0x004fea0003900000 */
[----:B------:R-:W2:Y:S02]  /*246a0*/  @!P1 SYNCS.PHASECHK.TRANS64 P1, [R20+URZ+0x13250], R10 ;  /* 0x0132500a140095a7 */ /* 0x000ea4000802007f */
[----:B--2---:R-:W-:Y:S05]  /*246b0*/  @!P1 BRA `(.L_x_1482) ;  /* 0xfffffffc00f09947 */ /* 0x004fea000383ffff */
[----:B------:R-:W-:Y:S05]  /*246c0*/  BRA `(.L_x_1481) ;  /* 0xfffffe90004c7947 */ /* 0x000fea000383ffff */
.L_x_1504:
[----:B0-----:R0:W2:Y:S02]  /*246d0*/  SYNCS.PHASECHK.TRANS64.TRYWAIT P1, [R8+URZ+0x13230], R11 ;  /* 0x0132300b080075a7 */ /* 0x0010a4000802017f */
[----:B--2---:R-:W-:Y:S05]  /*246e0*/  @!P1 NANOSLEEP.SYNCS 0x989680 ;  /* 0x009896800000995d */ /* 0x004fea0003900000 */
[----:B------:R-:W2:Y:S02]  /*246f0*/  @!P1 SYNCS.PHASECHK.TRANS64 P1, [R8+URZ+0x13230], R11 ;  /* 0x0132300b080095a7 */ /* 0x000ea4000802007f */
[----:B--2---:R-:W-:Y:S05]  /*24700*/  @!P1 BRA `(.L_x_1504) ;  /* 0xfffffffc00f09947 */ /* 0x004fea000383ffff */
[----:B------:R-:W-:Y:S05]  /*24710*/  BRA `(.L_x_1503) ;  /* 0xfffffed000587947 */ /* 0x000fea000383ffff */
.L_x_1509:
[----:B-1----:R1:W2:Y:S02]  /*24720*/  SYNCS.PHASECHK.TRANS64.TRYWAIT P1, [R13+URZ+0x13250], R8 ;  /* 0x013250080d0075a7 */ /* 0x0022a4000802017f */
[----:B--2---:R-:W-:Y:S05]  /*24730*/  @!P1 NANOSLEEP.SYNCS 0x989680 ;  /* 0x009896800000995d */ /* 0x004fea0003900000 */
[----:B------:R-:W2:Y:S02]  /*24740*/  @!P1 SYNCS.PHASECHK.TRANS64 P1, [R13+URZ+0x13250], R8 ;  /* 0x013250080d0095a7 */ /* 0x000ea4000802007f */
[----:B--2---:R-:W-:Y:S05]  /*24750*/  @!P1 BRA `(.L_x_1509) ;  /* 0xfffffffc00f09947 */ /* 0x004fea000383ffff */
[----:B------:R-:W-:Y:S05]  /*24760*/  BRA `(.L_x_1508) ;  /* 0xfffffed400c87947 */ /* 0x000fea000383ffff */
.L_x_1520:
[----:B--2---:R2:W3:Y:S02]  /*24770*/  SYNCS.PHASECHK.TRANS64.TRYWAIT P1, [R9+URZ+0x13230], R10 ;  /* 0x0132300a090075a7 */ /* 0x0044e4000802017f */
[----:B---3--:R-:W-:Y:S05]  /*24780*/  @!P1 NANOSLEEP.SYNCS 0x989680 ;  /* 0x009896800000995d */ /* 0x008fea0003900000 */
[----:B------:R-:W3:Y:S02]  /*24790*/  @!P1 SYNCS.PHASECHK.TRANS64 P1, [R9+URZ+0x13230], R10 ;  /* 0x0132300a090095a7 */ /* 0x000ee4000802007f */
[----:B---3--:R-:W-:Y:S05]  /*247a0*/  @!P1 BRA `(.L_x_1520) ;  /* 0xfffffffc00f09947 */ /* 0x008fea000383ffff */
[----:B------:R-:W-:Y:S05]  /*247b0*/  BRA `(.L_x_1519) ;  /* 0xfffffef400907947 */ /* 0x000fea000383ffff */
.L_x_1525:
[----:B--2---:R2:W3:Y:S02]  /*247c0*/  SYNCS.PHASECHK.TRANS64.TRYWAIT P1, [R20+URZ+0x13250], R10 ;  /* 0x0132500a140075a7 */ /* 0x0044e4000802017f */
[----:B---3--:R-:W-:Y:S05]  /*247d0*/  @!P1 NANOSLEEP.SYNCS 0x989680 ;  /* 0x009896800000995d */ /* 0x008fea0003900000 */
[----:B------:R-:W3:Y:S02]  /*247e0*/  @!P1 SYNCS.PHASECHK.TRANS64 P1, [R20+URZ+0x13250], R10 ;  /* 0x0132500a140095a7 */ /* 0x000ee4000802007f */
[----:B---3--:R-:W-:Y:S05]  /*247f0*/  @!P1 BRA `(.L_x_1525) ;  /* 0xfffffffc00f09947 */ /* 0x008fea000383ffff */
[----:B------:R-:W-:Y:S05]  /*24800*/  BRA `(.L_x_1524) ;  /* 0xfffffefc00007947 */ /* 0x000fea000383ffff */
.L_x_1541:
[----:B---3--:R3:W4:Y:S02]  /*24810*/  SYNCS.PHASECHK.TRANS64.TRYWAIT P1, [R9+URZ+0x13250], R0 ;  /* 0x01325000090075a7 */ /* 0x008724000802017f */
[----:B----4-:R-:W-:Y:S05]  /*24820*/  @!P1 NANOSLEEP.SYNCS 0x989680 ;  /* 0x009896800000995d */ /* 0x010fea0003900000 */
[----:B------:R-:W4:Y:S02]  /*24830*/  @!P1 SYNCS.PHASECHK.TRANS64 P1, [R9+URZ+0x13250], R0 ;  /* 0x01325000090095a7 */ /* 0x000f24000802007f */
[----:B----4-:R-:W-:Y:S05]  /*24840*/  @!P1 BRA `(.L_x_1541) ;  /* 0xfffffffc00f09947 */ /* 0x010fea000383ffff */
[----:B------:R-:W-:Y:S05]  /*24850*/  BRA `(.L_x_1540) ;  /* 0xffffff3800187947 */ /* 0x000fea000383ffff */
.L_x_1578:
[----:B------:R-:W0:Y:S01]  /*24860*/  S2R R7, SR_TID.X ;  /* 0x0000000000077919 */ /* 0x000e220000002100 */
[----:B------:R-:W-:Y:S01]  /*24870*/  BSSY B1, `(.L_x_1738) ;  /* 0x000000a000017945 */ /* 0x000fe20003800000 */
[----:B------:R-:W-:Y:S02]  /*24880*/  IMAD.MOV.U32 R12, RZ, RZ, RZ ;  /* 0x000000ffff0c7224 */ /* 0x000fe400078e00ff */
[----:B-1----:R-:W-:Y:S02]  /*24890*/  IMAD.MOV.U32 R11, RZ, RZ, 0x1f ;  /* 0x0000001fff0b7424 */ /* 0x002fe400078e00ff */
[----:B------:R-:W-:Y:S01]  /*248a0*/  IMAD.MOV.U32 R15, RZ, RZ, -0x1 ;  /* 0xffffffffff0f7424 */ /* 0x000fe200078e00ff */
[----:B0-----:R-:W-:-:S04]  /*248b0*/  SHF.R.U32.HI R7, RZ, 0x5, R7 ;  /* 0x00000005ff077819 */ /* 0x001fc80000011607 */
[----:B------:R-:W-:-:S05]  /*248c0*/  LOP3.LUT R7, R7, 0x3, RZ, 0xc0, !PT ;  /* 0x0000000307077812 */ /* 0x000fca00078ec0ff */
[----:B------:R-:W-:-:S07]  /*248d0*/  IMAD.MOV.U32 R13, RZ, RZ, R7 ;  /* 0x000000ffff0d7224 */ /* 0x000fce00078e0007 */
[----:B------:R-:W-:Y:S05]  /*248e0*/  WARPSYNC.COLLECTIVE R15, `(.L_x_1739) ;  /* 0x000000000f087348 */ /* 0x000fea0003c00000 */
[----:B------:R0:W1:Y:S02]  /*248f0*/  SHFL.IDX P6, R14, R13, R12, R11 ;  /* 0x0000000c0d0e7389 */ /* 0x00006400000c000b */
[----:B01----:R-:W-:Y:S01]  /*24900*/  ENDCOLLECTIVE ;  /* 0x000000000000791b */ /* 0x003fe20003800000 */
.L_x_1739:
[----:B------:R-:W-:Y:S05]  /*24910*/  BSYNC B1 ;  /* 0x0000000000017941 */ /* 0x000fea0003800000 */
.L_x_1738:
[----:B------:R-:W-:Y:S05]  /*24920*/  BRA `(.L_x_1740) ;  /* 0xffffff8800dc7947 */ /* 0x000fea000383ffff */
.L_x_1580:
[----:B------:R-:W-:Y:S01]  /*24930*/  BSSY B1, `(.L_x_1741) ;  /* 0x0000006000017945 */ /* 0x000fe20003800000 */
[----:B------:R-:W-:-:S07]  /*24940*/  IMAD.MOV.U32 R15, RZ, RZ, -0x1 ;  /* 0xffffffffff0f7424 */ /* 0x000fce00078e00ff */
[----:B01----:R-:W-:Y:S05]  /*24950*/  WARPSYNC.COLLECTIVE R15, `(.L_x_1742) ;  /* 0x000000000f0c7348 */ /* 0x003fea0003c00000 */
[----:B------:R-:W-:Y:S02]  /*24960*/  ELECT P6, UR62, PT ;  /* 0x00000000003e782f */ /* 0x000fe400038c0000 */
[----:B------:R-:W-:Y:S01]  /*24970*/  MOV R14, UR62 ;  /* 0x0000003e000e7c02 */ /* 0x000fe20008000f00 */
[----:B01----:R-:W-:Y:S10]  /*24980*/  ENDCOLLECTIVE ;  /* 0x000000000000791b */ /* 0x003ff40003800000 */
.L_x_1742:
[----:B------:R-:W-:Y:S05]  /*24990*/  BSYNC B1 ;  /* 0x0000000000017941 */ /* 0x000fea0003800000 */
.L_x_1741:
[----:B------:R-:W-:Y:S05]  /*249a0*/  BRA `(.L_x_1579) ;  /* 0xffffff8800d47947 */ /* 0x000fea000383ffff */
.L_x_1582:
[----:B0-----:R0:W2:Y:S02]  /*249b0*/  SYNCS.PHASECHK.TRANS64.TRYWAIT P0, [R18+URZ+0x13220], R6 ;  /* 0x01322006120075a7 */ /* 0x0010a4000800017f */
[----:B--2---:R-:W-:Y:S05]  /*249c0*/  @!P0 NANOSLEEP.SYNCS 0x989680 ;  /* 0x009896800000895d */ /* 0x004fea0003900000 */
[----:B------:R-:W2:Y:S02]  /*249d0*/  @!P0 SYNCS.PHASECHK.TRANS64 P0, [R18+URZ+0x13220], R6 ;  /* 0x01322006120085a7 */ /* 0x000ea4000800007f */
[----:B--2---:R-:W-:Y:S05]  /*249e0*/  @!P0 BRA `(.L_x_1582) ;  /* 0xfffffffc00f08947 */ /* 0x004fea000383ffff */
[----:B------:R-:W-:Y:S05]  /*249f0*/  BRA `(.L_x_1743) ;  /* 0xffffff8800e47947 */ /* 0x000fea000383ffff */
.L_x_1586:
[----:B0-----:R0:W2:Y:S02]  /*24a00*/  SYNCS.PHASECHK.TRANS64.TRYWAIT P0, [R6+URZ+0x132a0], R7 ;  /* 0x0132a007060075a7 */ /* 0x0010a4000800017f */
[----:B--2---:R-:W-:Y:S05]  /*24a10*/  @!P0 NANOSLEEP.SYNCS 0x989680 ;  /* 0x009896800000895d */ /* 0x004fea0003900000 */
[----:B------:R-:W2:Y:S02]  /*24a20*/  @!P0 SYNCS.PHASECHK.TRANS64 P0, [R6+URZ+0x132a0], R7 ;  /* 0x0132a007060085a7 */ /* 0x000ea4000800007f */
[----:B--2---:R-:W-:Y:S05]  /*24a30*/  @!P0 BRA `(.L_x_1586) ;  /* 0xfffffffc00f08947 */ /* 0x004fea000383ffff */
[----:B------:R-:W-:Y:S05]  /*24a40*/  BRA `(.L_x_1744) ;  /* 0xffffff8c00047947 */ /* 0x000fea000383ffff */
.L_x_1591:
[----:B-1----:R1:W2:Y:S02]  /*24a50*/  SYNCS.PHASECHK.TRANS64.TRYWAIT P0, [R6+URZ+0x132c0], R7 ;  /* 0x0132c007060075a7 */ /* 0x0022a4000800017f */
[----:B--2---:R-:W-:Y:S05]  /*24a60*/  @!P0 NANOSLEEP.SYNCS 0x989680 ;  /* 0x009896800000895d */ /* 0x004fea0003900000 */
[----:B------:R-:W2:Y:S02]  /*24a70*/  @!P0 SYNCS.PHASECHK.TRANS64 P0, [R6+URZ+0x132c0], R7 ;  /* 0x0132c007060085a7 */ /* 0x000ea4000800007f */
[----:B--2---:R-:W-:Y:S05]  /*24a80*/  @!P0 BRA `(.L_x_1591) ;  /* 0xfffffffc00f08947 */ /* 0x004fea000383ffff */
[----:B------:R-:W-:Y:S05]  /*24a90*/  BRA `(.L_x_1745) ;  /* 0xffffff8c00847947 */ /* 0x000fea000383ffff */
.L_x_1598:
[----:B0-----:R0:W2:Y:S02]  /*24aa0*/  SYNCS.PHASECHK.TRANS64.TRYWAIT P1, [R6+URZ+0x132a0], R7 ;  /* 0x0132a007060075a7 */ /* 0x0010a4000802017f */
[----:B--2---:R-:W-:Y:S05]  /*24ab0*/  @!P1 NANOSLEEP.SYNCS 0x989680 ;  /* 0x009896800000995d */ /* 0x004fea0003900000 */
[----:B------:R-:W2:Y:S02]  /*24ac0*/  @!P1 SYNCS.PHASECHK.TRANS64 P1, [R6+URZ+0x132a0], R7 ;  /* 0x0132a007060095a7 */ /* 0x000ea4000802007f */
[----:B--2---:R-:W-:Y:S05]  /*24ad0*/  @!P1 BRA `(.L_x_1598) ;  /* 0xfffffffc00f09947 */ /* 0x004fea000383ffff */
[----:B------:R-:W-:Y:S05]  /*24ae0*/  BRA `(.L_x_1746) ;  /* 0xffffff9000587947 */ /* 0x000fea000383ffff */
.L_x_1603:
[----:B-1----:R1:W2:Y:S02]  /*24af0*/  SYNCS.PHASECHK.TRANS64.TRYWAIT P1, [R6+URZ+0x132c0], R7 ;  /* 0x0132c007060075a7 */ /* 0x0022a4000802017f */
[----:B--2---:R-:W-:Y:S05]  /*24b00*/  @!P1 NANOSLEEP.SYNCS 0x989680 ;  /* 0x009896800000995d */ /* 0x004fea0003900000 */
[----:B------:R-:W2:Y:S02]  /*24b10*/  @!P1 SYNCS.PHASECHK.TRANS64 P1, [R6+URZ+0x132c0], R7 ;  /* 0x0132c007060095a7 */ /* 0x000ea4000802007f */
[----:B--2---:R-:W-:Y:S05]  /*24b20*/  @!P1 BRA `(.L_x_1603) ;  /* 0xfffffffc00f09947 */ /* 0x004fea000383ffff */
[----:B------:R-:W-:Y:S05]  /*24b30*/  BRA `(.L_x_1747) ;  /* 0xffffff9000d47947 */ /* 0x000fea000383ffff */
.L_x_1628:
[----:B------:R-:W0:Y:S01]  /*24b40*/  S2R R20, SR_TID.X ;  /* 0x0000000000147919 */ /* 0x000e220000002100 */
[----:B------:R-:W-:Y:S01]  /*24b50*/  BSSY B0, `(.L_x_1748) ;  /* 0x000000a000007945 */ /* 0x000fe20003800000 */
[----:B------:R-:W-:Y:S02]  /*24b60*/  IMAD.MOV.U32 R11, RZ, RZ, 0x1f ;  /* 0x0000001fff0b7424 */ /* 0x000fe400078e00ff */
[----:B------:R-:W-:Y:S01]  /*24b70*/  IMAD.MOV.U32 R15, RZ, RZ, -0x1 ;  /* 0xffffffffff0f7424 */ /* 0x000fe200078e00ff */
[----:B0-----:R-:W-:-:S04]  /*24b80*/  SHF.R.U32.HI R12, RZ, 0x5, R20 ;  /* 0x00000005ff0c7819 */ /* 0x001fc80000011614 */
[----:B------:R-:W-:-:S05]  /*24b90*/  LOP3.LUT R12, R12, 0x3, RZ, 0xc0, !PT ;  /* 0x000000030c0c7812 */ /* 0x000fca00078ec0ff */
[----:B------:R-:W-:Y:S02]  /*24ba0*/  IMAD.MOV.U32 R13, RZ, RZ, R12 ;  /* 0x000000ffff0d7224 */ /* 0x000fe400078e000c */
[----:B------:R-:W-:-:S07]  /*24bb0*/  IMAD.MOV.U32 R12, RZ, RZ, RZ ;  /* 0x000000ffff0c7224 */ /* 0x000fce00078e00ff */
[----:B-----5:R-:W-:Y:S05]  /*24bc0*/  WARPSYNC.COLLECTIVE R15, `(.L_x_1749) ;  /* 0x000000000f087348 */ /* 0x020fea0003c00000 */
[----:B------:R0:W1:Y:S02]  /*24bd0*/  SHFL.IDX P6, R14, R13, R12, R11 ;  /* 0x0000000c0d0e7389 */ /* 0x00006400000c000b */
[----:B01---5:R-:W-:Y:S01]  /*24be0*/  ENDCOLLECTIVE ;  /* 0x000000000000791b */ /* 0x023fe20003800000 */
.L_x_1749:
[----:B------:R-:W-:Y:S05]  /*24bf0*/  BSYNC B0 ;  /* 0x0000000000007941 */ /* 0x000fea0003800000 */
.L_x_1748:
[----:B------:R-:W-:Y:S05]  /*24c00*/  BRA `(.L_x_1750) ;  /* 0xffffffa400d47947 */ /* 0x000fea000383ffff */
.L_x_1631:
[----:B0-----:R-:W2:Y:S02]  /*24c10*/  LDL R0, [R1+0x44] ;  /* 0x0000440001007983 */ /* 0x001ea40000100800 */
[----:B--2---:R0:W1:Y:S02]  /*24c20*/  SYNCS.PHASECHK.TRANS64.TRYWAIT P0, [R6+URZ+0x13280], R0 ;  /* 0x01328000060075a7 */ /* 0x004064000800017f */
[----:B-1----:R-:W-:Y:S05]  /*24c30*/  @!P0 NANOSLEEP.SYNCS 0x989680 ;  /* 0x009896800000895d */ /* 0x002fea0003900000 */
[----:B------:R-:W1:Y:S02]  /*24c40*/  @!P0 SYNCS.PHASECHK.TRANS64 P0, [R6+URZ+0x13280], R0 ;  /* 0x01328000060085a7 */ /* 0x000e64000800007f */
[----:B-1----:R-:W-:Y:S05]  /*24c50*/  @!P0 BRA `(.L_x_1631) ;  /* 0xfffffffc00ec8947 */ /* 0x002fea000383ffff */
[----:B------:R-:W-:Y:S05]  /*24c60*/  BRA `(.L_x_1751) ;  /* 0xffffffa400ec7947 */ /* 0x000fea000383ffff */
.L_x_1632:
        /* <DEDUP_REMOVED lines=8> */
.L_x_1753:
[----:B------:R-:W-:Y:S05]  /*24cf0*/  BSYNC B0 ;  /* 0x0000000000007941 */ /* 0x000fea0003800000 */
.L_x_1752:
        /* <DEDUP_REMOVED lines=12> */
.L_x_1754:
[----:B------:R-:W-:Y:S01]  /*24dc0*/  @P3 LOP3.LUT R16, R16, 0x8, RZ, 0xfc, !PT ;  /* 0x0000000810103812 */ /* 0x000fe200078efcff */
[----:B------:R-:W-:Y:S02]  /*24dd0*/  IMAD.MOV.U32 R13, RZ, RZ, R2 ;  /* 0x000000ffff0d7224 */ /* 0x000fe400078e0002 */
[----:B------:R-:W-:Y:S02]  /*24de0*/  IMAD.MOV.U32 R12, RZ, RZ, 0x1 ;  /* 0x00000001ff0c7424 */ /* 0x000fe400078e00ff */
[----:B------:R-:W-:-:S07]  /*24df0*/  IMAD.MOV.U32 R3, RZ, RZ, R14 ;  /* 0x000000ffff037224 */ /* 0x000fce00078e000e */
[----:B------:R-:W-:Y:S05]  /*24e00*/  WARPSYNC.COLLECTIVE R15, `(.L_x_1755) ;  /* 0x000000000f087348 */ /* 0x000fea0003c00000 */
[----:B------:R0:W1:Y:S02]  /*24e10*/  SHFL.IDX P6, R14, R13, R12, R11 ;  /* 0x0000000c0d0e7389 */ /* 0x00006400000c000b */
[----:B01----:R-:W-:Y:S01]  /*24e20*/  ENDCOLLECTIVE ;  /* 0x000000000000791b */ /* 0x003fe20003800000 */
.L_x_1755:
        /* <DEDUP_REMOVED lines=14> */
.L_x_1756:
        /* <DEDUP_REMOVED lines=8> */
.L_x_1757:
[----:B------:R-:W-:Y:S02]  /*24f90*/  IADD3 R20, P1, R21, R10, RZ ;  /* 0x0000000a15147210 */ /* 0x000fe40007f3e0ff */
[----:B------:R-:W0:Y:S03]  /*24fa0*/  S2R R10, SR_TID.X ;  /* 0x00000000000a7919 */ /* 0x000e260000002100 */
[----:B------:R-:W-:Y:S01]  /*24fb0*/  IMAD.X R21, RZ, RZ, R19, P1 ;  /* 0x000000ffff157224 */ /* 0x000fe200008e0613 */
        /* <DEDUP_REMOVED lines=10> */
.L_x_1758:
[----:B------:R-:W-:Y:S02]  /*25060*/  IMAD.SHL.U32 R21, R10, 0x10, RZ ;  /* 0x000000100a157824 */ /* 0x000fe400078e00ff */
[----:B------:R-:W-:Y:S02]  /*25070*/  IMAD.MOV.U32 R13, RZ, RZ, R2 ;  /* 0x000000ffff0d7224 */ /* 0x000fe400078e0002 */
[----:B------:R-:W-:Y:S01]  /*25080*/  IMAD.MOV.U32 R12, RZ, RZ, 0x3 ;  /* 0x00000003ff0c7424 */ /* 0x000fe200078e00ff */
[----:B------:R-:W-:Y:S01]  /*25090*/  LOP3.LUT R21, R21, 0x30, RZ, 0xc0, !PT ;  /* 0x0000003015157812 */ /* 0x000fe200078ec0ff */
[----:B------:R-:W-:-:S07]  /*250a0*/  IMAD.MOV.U32 R10, RZ, RZ, R14 ;  /* 0x000000ffff0a7224 */ /* 0x000fce00078e000e */
[----:B------:R-:W-:Y:S05]  /*250b0*/  WARPSYNC.COLLECTIVE R15, `(.L_x_1759) ;  /* 0x000000000f087348 */ /* 0x000fea0003c00000 */
[----:B------:R0:W1:Y:S02]  /*250c0*/  SHFL.IDX P6, R14, R13, R12, R11 ;  /* 0x0000000c0d0e7389 */ /* 0x00006400000c000b */
[----:B01----:R-:W-:Y:S01]  /*250d0*/  ENDCOLLECTIVE ;  /* 0x000000000000791b */ /* 0x003fe20003800000 */
.L_x_1759:
        /* <DEDUP_REMOVED lines=13> */
.L_x_1760:
[----:B------:R-:W-:Y:S02]  /*251b0*/  IMAD.SHL.U32 R10, R10, 0x10, RZ ;  /* 0x000000100a0a7824 */ /* 0x000fe400078e00ff */
[----:B------:R-:W-:Y:S02]  /*251c0*/  IMAD.MOV.U32 R13, RZ, RZ, R22 ;  /* 0x000000ffff0d7224 */ /* 0x000fe400078e0016 */
[----:B------:R-:W-:Y:S01]  /*251d0*/  IMAD.MOV.U32 R12, RZ, RZ, RZ ;  /* 0x000000ffff0c7224 */ /* 0x000fe200078e00ff */
[----:B------:R-:W-:Y:S01]  /*251e0*/  LOP3.LUT R10, R10, 0x30, RZ, 0xc0, !PT ;  /* 0x000000300a0a7812 */ /* 0x000fe200078ec0ff */
[----:B------:R-:W-:-:S07]  /*251f0*/  IMAD.MOV.U32 R0, RZ, RZ, R14 ;  /* 0x000000ffff007224 */ /* 0x000fce00078e000e */
[----:B------:R-:W-:Y:S05]  /*25200*/  WARPSYNC.COLLECTIVE R15, `(.L_x_1761) ;  /* 0x000000000f087348 */ /* 0x000fea0003c00000 */
[----:B------:R0:W1:Y:S02]  /*25210*/  SHFL.IDX P6, R14, R13, R12, R11 ;  /* 0x0000000c0d0e7389 */ /* 0x00006400000c000b */
[----:B01----:R-:W-:Y:S01]  /*25220*/  ENDCOLLECTIVE ;  /* 0x000000000000791b */ /* 0x003fe20003800000 */
.L_x_1761:
        /* <DEDUP_REMOVED lines=13> */
.L_x_1762:
[----:B------:R-:W-:Y:S01]  /*25300*/  IMAD.MOV.U32 R10, RZ, RZ, R14 ;  /* 0x000000ffff0a7224 */ /* 0x000fe200078e000e */
[----:B------:R-:W-:Y:S06]  /*25310*/  BRA `(.L_x_1763) ;  /* 0xffffffa400a47947 */ /* 0x000fec000383ffff */
.L_x_1637:
[----:B---3--:R-:W3:Y:S02]  /*25320*/  LDL R0, [R1+0x44] ;  /* 0x0000440001007983 */ /* 0x008ee40000100800 */
[----:B---3--:R3:W4:Y:S02]  /*25330*/  SYNCS.PHASECHK.TRANS64.TRYWAIT P0, [R6+URZ+0x13240], R0 ;  /* 0x01324000060075a7 */ /* 0x008724000800017f */
[----:B----4-:R-:W-:Y:S05]  /*25340*/  @!P0 NANOSLEEP.SYNCS 0x989680 ;  /* 0x009896800000895d */ /* 0x010fea0003900000 */
[----:B------:R-:W4:Y:S02]  /*25350*/  @!P0 SYNCS.PHASECHK.TRANS64 P0, [R6+URZ+0x13240], R0 ;  /* 0x01324000060085a7 */ /* 0x000f24000800007f */
[----:B----4-:R-:W-:Y:S05]  /*25360*/  @!P0 BRA `(.L_x_1637) ;  /* 0xfffffffc00ec8947 */ /* 0x010fea000383ffff */
[----:B------:R-:W-:Y:S05]  /*25370*/  BRA `(.L_x_1764) ;  /* 0xffffffa800047947 */ /* 0x000fea000383ffff */
.L_x_1638:
[----:B------:R-:W-:Y:S01]  /*25380*/  BSSY B0, `(.L_x_1765) ;  /* 0x0000008000007945 */ /* 0x000fe20003800000 */
[----:B------:R-:W-:Y:S02]  /*25390*/  IMAD.MOV.U32 R13, RZ, RZ, R0 ;  /* 0x000000ffff0d7224 */ /* 0x000fe400078e0000 */
[----:B------:R-:W-:Y:S02]  /*253a0*/  IMAD.MOV.U32 R12, RZ, RZ, RZ ;  /* 0x000000ffff0c7224 */ /* 0x000fe400078e00ff */
[----:B------:R-:W-:Y:S02]  /*253b0*/  IMAD.MOV.U32 R11, RZ, RZ, 0x1c1f ;  /* 0x00001c1fff0b7424 */ /* 0x000fe400078e00ff */
[----:B------:R-:W-:-:S07]  /*253c0*/  IMAD.MOV.U32 R15, RZ, RZ, -0x1 ;  /* 0xffffffffff0f7424 */ /* 0x000fce00078e00ff */
[----:B0-2---:R-:W-:Y:S05]  /*253d0*/  WARPSYNC.COLLECTIVE R15, `(.L_x_1766) ;  /* 0x000000000f087348 */ /* 0x005fea0003c00000 */
[----:B------:R1:W3:Y:S02]  /*253e0*/  SHFL.IDX P6, R14, R13, R12, R11 ;  /* 0x0000000c0d0e7389 */ /* 0x0002e400000c000b */
[----:B0123--:R-:W-:Y:S01]  /*253f0*/  ENDCOLLECTIVE ;  /* 0x000000000000791b */ /* 0x00ffe20003800000 */
.L_x_1766:
[----:B------:R-:W-:Y:S05]  /*25400*/  BSYNC B0 ;  /* 0x0000000000007941 */ /* 0x000fea0003800000 */
.L_x_1765:
        /* <DEDUP_REMOVED lines=10> */
.L_x_1767:
        /* <DEDUP_REMOVED lines=8> */
.L_x_1768:
        /* <DEDUP_REMOVED lines=15> */
.L_x_1769:
[----:B------:R-:W-:Y:S02]  /*25620*/  IMAD.MOV.U32 R13, RZ, RZ, R0 ;  /* 0x000000ffff0d7224 */ /* 0x000fe400078e0000 */
[----:B------:R-:W-:Y:S02]  /*25630*/  IMAD.MOV.U32 R12, RZ, RZ, 0x2 ;  /* 0x00000002ff0c7424 */ /* 0x000fe400078e00ff */
[----:B------:R-:W-:-:S07]  /*25640*/  IMAD.MOV.U32 R5, RZ, RZ, R14 ;  /* 0x000000ffff057224 */ /* 0x000fce00078e000e */
[----:B------:R-:W-:Y:S05]  /*25650*/  WARPSYNC.COLLECTIVE R15, `(.L_x_1770) ;  /* 0x000000000f087348 */ /* 0x000fea0003c00000 */
[----:B------:R0:W1:Y:S02]  /*25660*/  SHFL.IDX P6, R14, R13, R12, R11 ;  /* 0x0000000c0d0e7389 */ /* 0x00006400000c000b */
[----:B01----:R-:W-:Y:S01]  /*25670*/  ENDCOLLECTIVE ;  /* 0x000000000000791b */ /* 0x003fe20003800000 */
.L_x_1770:
        /* <DEDUP_REMOVED lines=14> */
.L_x_1771:
[----:B------:R-:W-:Y:S02]  /*25760*/  IMAD.MOV.U32 R13, RZ, RZ, R0 ;  /* 0x000000ffff0d7224 */ /* 0x000fe400078e0000 */
[----:B------:R-:W-:Y:S02]  /*25770*/  IMAD.MOV.U32 R12, RZ, RZ, 0x3 ;  /* 0x00000003ff0c7424 */ /* 0x000fe400078e00ff */
[----:B------:R-:W-:-:S07]  /*25780*/  IMAD.MOV.U32 R5, RZ, RZ, R14 ;  /* 0x000000ffff057224 */ /* 0x000fce00078e000e */
[----:B------:R-:W-:Y:S05]  /*25790*/  WARPSYNC.COLLECTIVE R15, `(.L_x_1772) ;  /* 0x000000000f087348 */ /* 0x000fea0003c00000 */
[----:B------:R0:W1:Y:S02]  /*257a0*/  SHFL.IDX P6, R14, R13, R12, R11 ;  /* 0x0000000c0d0e7389 */ /* 0x00006400000c000b */
[----:B01----:R-:W-:Y:S01]  /*257b0*/  ENDCOLLECTIVE ;  /* 0x000000000000791b */ /* 0x003fe20003800000 */
.L_x_1772:
        /* <DEDUP_REMOVED lines=10> */
.L_x_1773:
        /* <DEDUP_REMOVED lines=10> */
.L_x_1774:
        /* <DEDUP_REMOVED lines=13> */
.L_x_1775:
[----:B------:R-:W-:Y:S01]  /*259d0*/  IMAD.MOV.U32 R4, RZ, RZ, R14 ;  /* 0x000000ffff047224 */ /* 0x000fe200078e000e */
[----:B------:R-:W-:Y:S06]  /*259e0*/  BRA `(.L_x_1776) ;  /* 0xffffffa400847947 */ /* 0x000fec000383ffff */
.L_x_1645:
[----:B------:R-:W-:Y:S02]  /*259f0*/  IMAD.MOV.U32 R13, RZ, RZ, R4 ;  /* 0x000000ffff0d7224 */ /* 0x000fe400078e0004 */
[----:B------:R-:W-:Y:S02]  /*25a00*/  IMAD.MOV.U32 R12, RZ, RZ, RZ ;  /* 0x000000ffff0c7224 */ /* 0x000fe400078e00ff */
[----:B------:R-:W-:Y:S02]  /*25a10*/  IMAD.MOV.U32 R11, RZ, RZ, 0x1c1f ;  /* 0x00001c1fff0b7424 */ /* 0x000fe400078e00ff */
[----:B------:R-:W-:Y:S02]  /*25a20*/  IMAD.MOV.U32 R15, RZ, RZ, -0x1 ;  /* 0xffffffffff0f7424 */ /* 0x000fe400078e00ff */
[----:B-----5:R-:W-:Y:S02]  /*25a30*/  IMAD R3, R21, R9, RZ ;  /* 0x0000000915037224 */ /* 0x020fe400078e02ff */
[----:B------:R-:W-:-:S07]  /*25a40*/  IMAD.IADD R25, R20, 0x1, R25 ;  /* 0x0000000114197824 */ /* 0x000fce00078e0219 */
[----:B------:R-:W-:Y:S05]  /*25a50*/  WARPSYNC.COLLECTIVE R15, `(.L_x_1777) ;  /* 0x000000000f087348 */ /* 0x000fea0003c00000 */
[----:B------:R0:W1:Y:S02]  /*25a60*/  SHFL.IDX P6, R14, R13, R12, R11 ;  /* 0x0000000c0d0e7389 */ /* 0x00006400000c000b */
[----:B01----:R-:W-:Y:S01]  /*25a70*/  ENDCOLLECTIVE ;  /* 0x000000000000791b */ /* 0x003fe20003800000 */
.L_x_1777:
[C---:B------:R-:W-:Y:S01]  /*25a80*/  VIADD R8, R25.reuse, 0x20 ;  /* 0x0000002019087836 */ /* 0x040fe20000000000 */
[----:B------:R-:W-:Y:S01]  /*25a90*/  ISETP.GE.AND P2, PT, R25, R3, PT ;  /* 0x000000031900720c */ /* 0x000fe20003f46270 */
[----:B------:R-:W-:Y:S02]  /*25aa0*/  IMAD.MOV.U32 R13, RZ, RZ, R0 ;  /* 0x000000ffff0d7224 */ /* 0x000fe400078e0000 */
[----:B------:R-:W-:-:S10]  /*25ab0*/  IMAD.MOV.U32 R7, RZ, RZ, R14 ;  /* 0x000000ffff077224 */ /* 0x000fd400078e000e */
[----:B------:R-:W-:Y:S05]  /*25ac0*/  WARPSYNC.COLLECTIVE R15, `(.L_x_1778) ;  /* 0x000000000f087348 */ /* 0x000fea0003c00000 */
[----:B------:R0:W1:Y:S02]  /*25ad0*/  SHFL.IDX P6, R14, R13, R12, R11 ;  /* 0x0000000c0d0e7389 */ /* 0x00006400000c000b */
[----:B01----:R-:W-:Y:S01]  /*25ae0*/  ENDCOLLECTIVE ;  /* 0x000000000000791b */ /* 0x003fe20003800000 */
.L_x_1778:
[----:B------:R-:W-:Y:S02]  /*25af0*/  IMAD.MOV.U32 R13, RZ, RZ, R4 ;  /* 0x000000ffff0d7224 */ /* 0x000fe400078e0004 */
[----:B------:R-:W-:Y:S02]  /*25b00*/  IMAD.MOV.U32 R12, RZ, RZ, 0x1 ;  /* 0x00000001ff0c7424 */ /* 0x000fe400078e00ff */
[----:B------:R-:W-:-:S07]  /*25b10*/  IMAD.MOV.U32 R6, RZ, RZ, R14 ;  /* 0x000000ffff067224 */ /* 0x000fce00078e000e */
[----:B------:R-:W-:Y:S05]  /*25b20*/  WARPSYNC.COLLECTIVE R15, `(.L_x_1779) ;  /* 0x000000000f087348 */ /* 0x000fea0003c00000 */
[----:B------:R0:W1:Y:S02]  /*25b30*/  SHFL.IDX P6, R14, R13, R12, R11 ;  /* 0x0000000c0d0e7389 */ /* 0x00006400000c000b */
[----:B01----:R-:W-:Y:S01]  /*25b40*/  ENDCOLLECTIVE ;  /* 0x000000000000791b */ /* 0x003fe20003800000 */
.L_x_1779:
        /* <DEDUP_REMOVED lines=12> */
.L_x_1780:
[----:B------:R-:W-:Y:S02]  /*25c10*/  IMAD.MOV.U32 R13, RZ, RZ, R4 ;  /* 0x000000ffff0d7224 */ /* 0x000fe400078e0004 */
[----:B------:R-:W-:Y:S02]  /*25c20*/  IMAD.MOV.U32 R12, RZ, RZ, 0x2 ;  /* 0x00000002ff0c7424 */ /* 0x000fe400078e00ff */
[----:B------:R-:W-:-:S07]  /*25c30*/  IMAD.MOV.U32 R7, RZ, RZ, R14 ;  /* 0x000000ffff077224 */ /* 0x000fce00078e000e */
[----:B------:R-:W-:Y:S05]  /*25c40*/  WARPSYNC.COLLECTIVE R15, `(.L_x_1781) ;  /* 0x000000000f087348 */ /* 0x000fea0003c00000 */
[----:B------:R0:W1:Y:S02]  /*25c50*/  SHFL.IDX P6, R14, R13, R12, R11 ;  /* 0x0000000c0d0e7389 */ /* 0x00006400000c000b */
[----:B01----:R-:W-:Y:S01]  /*25c60*/  ENDCOLLECTIVE ;  /* 0x000000000000791b */ /* 0x003fe20003800000 */
.L_x_1781:
        /* <DEDUP_REMOVED lines=16> */
.L_x_1782:
[----:B------:R-:W-:Y:S02]  /*25d70*/  IMAD.MOV.U32 R13, RZ, RZ, R4 ;  /* 0x000000ffff0d7224 */ /* 0x000fe400078e0004 */
[----:B------:R-:W-:Y:S02]  /*25d80*/  IMAD.MOV.U32 R12, RZ, RZ, 0x3 ;  /* 0x00000003ff0c7424 */ /* 0x000fe400078e00ff */
[----:B------:R-:W-:-:S07]  /*25d90*/  IMAD.MOV.U32 R7, RZ, RZ, R14 ;  /* 0x000000ffff077224 */ /* 0x000fce00078e000e */
[----:B------:R-:W-:Y:S05]  /*25da0*/  WARPSYNC.COLLECTIVE R15, `(.L_x_1783) ;  /* 0x000000000f087348 */ /* 0x000fea0003c00000 */
[----:B------:R0:W1:Y:S02]  /*25db0*/  SHFL.IDX P6, R14, R13, R12, R11 ;  /* 0x0000000c0d0e7389 */ /* 0x00006400000c000b */
[----:B01----:R-:W-:Y:S01]  /*25dc0*/  ENDCOLLECTIVE ;  /* 0x000000000000791b */ /* 0x003fe20003800000 */
.L_x_1783:
[----:B------:R-:W-:-:S05]  /*25dd0*/  @!P1 IADD3 R7, P2, R19, R7, RZ ;  /* 0x0000000713079210 */ /* 0x000fca0007f5e0ff */
[----:B------:R-:W-:-:S05]  /*25de0*/  @!P1 IMAD.X R6, RZ, RZ, R6, P2 ;  /* 0x000000ffff069224 */ /* 0x000fca00010e0606 */
[-C--:B------:R-:W-:Y:S01]  /*25df0*/  @!P1 LOP3.LUT R7, R7, R6.reuse, RZ, 0x3c, !PT ;  /* 0x0000000607079212 */ /* 0x080fe200078e3cff */
[----:B------:R-:W-:Y:S02]  /*25e00*/  IMAD.MOV.U32 R13, RZ, RZ, R0 ;  /* 0x000000ffff0d7224 */ /* 0x000fe400078e0000 */
[----:B------:R-:W-:Y:S01]  /*25e10*/  VIADD R0, R25, 0x60 ;  /* 0x0000006019007836 */ /* 0x000fe20000000000 */
[----:B------:R-:W-:-:S04]  /*25e20*/  @!P1 LOP3.LUT R6, R7, R6, RZ, 0x3c, !PT ;  /* 0x0000000607069212 */ /* 0x000fc800078e3cff */
[----:B------:R-:W-:Y:S01]  /*25e30*/  @!P1 LOP3.LUT R7, R7, R6, RZ, 0x3c, !PT ;  /* 0x0000000607079212 */ /* 0x000fe200078e3cff */
[----:B------:R-:W-:-:S07]  /*25e40*/  IMAD.MOV.U32 R4, RZ, RZ, R14 ;  /* 0x000000ffff047224 */ /* 0x000fce00078e000e */
[----:B------:R-:W-:Y:S05]  /*25e50*/  WARPSYNC.COLLECTIVE R15, `(.L_x_1784) ;  /* 0x000000000f087348 */ /* 0x000fea0003c00000 */
[----:B------:R0:W1:Y:S02]  /*25e60*/  SHFL.IDX P6, R14, R13, R12, R11 ;  /* 0x0000000c0d0e7389 */ /* 0x00006400000c000b */
[----:B01----:R-:W-:Y:S01]  /*25e70*/  ENDCOLLECTIVE ;  /* 0x000000000000791b */ /* 0x003fe20003800000 */
.L_x_1784:
[----:B------:R-:W-:Y:S01]  /*25e80*/  @!PT LDS RZ, [RZ] ;  /* 0x00000000fffff984 */ /* 0x000fe20000000800 */
[----:B------:R-:W-:Y:S01]  /*25e90*/  @!PT LDS RZ, [RZ] ;  /* 0x00000000fffff984 */ /* 0x000fe20000000800 */
[----:B------:R-:W-:Y:S01]  /*25ea0*/  @!PT LDS RZ, [RZ] ;  /* 0x00000000fffff984 */ /* 0x000fe20000000800 */
[----:B------:R0:W-:Y:S01]  /*25eb0*/  @!P1 LDGSTS.E.BYPASS.LTC128B.128 [R10+0xc000], desc[UR40][R6.64], !P0 ;  /* 0x0c000000060a9fae */ /* 0x0001e2000c101d68 */
[----:B------:R-:W-:Y:S01]  /*25ec0*/  ISETP.GE.AND P1, PT, R0, R3, PT ;  /* 0x000000030000720c */ /* 0x000fe20003f26270 */
[----:B------:R-:W-:Y:S02]  /*25ed0*/  IMAD.MOV.U32 R13, RZ, RZ, R2 ;  /* 0x000000ffff0d7224 */ /* 0x000fe400078e0002 */
[----:B------:R-:W-:Y:S02]  /*25ee0*/  IMAD.MOV.U32 R12, RZ, RZ, RZ ;  /* 0x000000ffff0c7224 */ /* 0x000fe400078e00ff */
[----:B0-----:R-:W-:-:S08]  /*25ef0*/  IMAD.MOV.U32 R6, RZ, RZ, R14 ;  /* 0x000000ffff067224 */ /* 0x001fd000078e000e */
[----:B------:R-:W-:Y:S05]  /*25f00*/  WARPSYNC.COLLECTIVE R15, `(.L_x_1785) ;  /* 0x000000000f087348 */ /* 0x000fea0003c00000 */
[----:B------:R0:W1:Y:S02]  /*25f10*/  SHFL.IDX P6, R14, R13, R12, R11 ;  /* 0x0000000c0d0e7389 */ /* 0x00006400000c000b */
[----:B01----:R-:W-:Y:S01]  /*25f20*/  ENDCOLLECTIVE ;  /* 0x000000000000791b */ /* 0x003fe20003800000 */
.L_x_1785:
[----:B------:R-:W-:-:S05]  /*25f30*/  @!P1 IADD3 R6, P3, R19, R6, RZ ;  /* 0x0000000613069210 */ /* 0x000fca0007f7e0ff */
[----:B------:R-:W-:-:S05]  /*25f40*/  @!P1 IMAD.X R7, RZ, RZ, R4, P3 ;  /* 0x000000ffff079224 */ /* 0x000fca00018e0604 */
        /* <DEDUP_REMOVED lines=9> */
.L_x_1786:
        /* <DEDUP_REMOVED lines=8> */
.L_x_1787:
        /* <DEDUP_REMOVED lines=13> */
.L_x_1788:
[----:B------:R-:W-:Y:S01]  /*26130*/  IMAD.MOV.U32 R2, RZ, RZ, R14 ;  /* 0x000000ffff027224 */ /* 0x000fe200078e000e */
[----:B------:R-:W-:Y:S06]  /*26140*/  BRA `(.L_x_1789) ;  /* 0xffffffa800807947 */ /* 0x000fec000383ffff */
.L_x_1648:
[----:B0-----:R0:W1:Y:S02]  /*26150*/  SYNCS.PHASECHK.TRANS64.TRYWAIT P0, [R18+URZ+0x13220], R0 ;  /* 0x01322000120075a7 */ /* 0x001064000800017f */
[----:B-1----:R-:W-:Y:S05]  /*26160*/  @!P0 NANOSLEEP.SYNCS 0x989680 ;  /* 0x009896800000895d */ /* 0x002fea0003900000 */
[----:B------:R-:W1:Y:S02]  /*26170*/  @!P0 SYNCS.PHASECHK.TRANS64 P0, [R18+URZ+0x13220], R0 ;  /* 0x01322000120085a7 */ /* 0x000e64000800007f */
[----:B-1----:R-:W-:Y:S05]  /*26180*/  @!P0 BRA `(.L_x_1648) ;  /* 0xfffffffc00f08947 */ /* 0x002fea000383ffff */
[----:B------:R-:W-:Y:S05]  /*26190*/  BRA `(.L_x_1790) ;  /* 0xffffffa800dc7947 */ /* 0x000fea000383ffff */
.L_x_1652:
[----:B0-----:R0:W1:Y:S02]  /*261a0*/  SYNCS.PHASECHK.TRANS64.TRYWAIT P0, [R6+URZ+0x13280], R29 ;  /* 0x0132801d060075a7 */ /* 0x001064000800017f */
[----:B-1----:R-:W-:Y:S05]  /*261b0*/  @!P0 NANOSLEEP.SYNCS 0x989680 ;  /* 0x009896800000895d */ /* 0x002fea0003900000 */
[----:B------:R-:W1:Y:S02]  /*261c0*/  @!P0 SYNCS.PHASECHK.TRANS64 P0, [R6+URZ+0x13280], R29 ;  /* 0x0132801d060085a7 */ /* 0x000e64000800007f */
[----:B-1----:R-:W-:Y:S05]  /*261d0*/  @!P0 BRA `(.L_x_1652) ;  /* 0xfffffffc00f08947 */ /* 0x002fea000383ffff */
[----:B------:R-:W-:Y:S05]  /*261e0*/  BRA `(.L_x_1791) ;  /* 0xffffffb000247947 */ /* 0x000fea000383ffff */
.L_x_1653:
        /* <DEDUP_REMOVED lines=8> */
.L_x_1793:
[----:B------:R-:W-:Y:S05]  /*26270*/  BSYNC B0 ;  /* 0x0000000000007941 */ /* 0x000fea0003800000 */
.L_x_1792:
        /* <DEDUP_REMOVED lines=10> */
.L_x_1794:
        /* <DEDUP_REMOVED lines=11> */
.L_x_1795:
        /* <DEDUP_REMOVED lines=10> */
.L_x_1796:
        /* <DEDUP_REMOVED lines=11> */
.L_x_1797:
        /* <DEDUP_REMOVED lines=10> */
.L_x_1798:
        /* <DEDUP_REMOVED lines=11> */
.L_x_1799:
        /* <DEDUP_REMOVED lines=10> */
.L_x_1800:
[----:B------:R-:W-:Y:S02]  /*26710*/  IMAD.MOV.U32 R13, RZ, RZ, R19 ;  /* 0x000000ffff0d7224 */ /* 0x000fe400078e0013 */
[----:B------:R-:W-:Y:S02]  /*26720*/  IMAD.MOV.U32 R12, RZ, RZ, RZ ;  /* 0x000000ffff0c7224 */ /* 0x000fe400078e00ff */
[----:B------:R-:W-:Y:S02]  /*26730*/  IMAD.SHL.U32 R3, R3, 0x10, RZ ;  /* 0x0000001003037824 */ /* 0x000fe400078e00ff */
[----:B------:R-:W-:-:S07]  /*26740*/  IMAD.MOV.U32 R2, RZ, RZ, R14 ;  /* 0x000000ffff027224 */ /* 0x000fce00078e000e */
[----:B------:R-:W-:Y:S05]  /*26750*/  WARPSYNC.COLLECTIVE R15, `(.L_x_1801) ;  /* 0x000000000f087348 */ /* 0x000fea0003c00000 */
[----:B------:R0:W1:Y:S02]  /*26760*/  SHFL.IDX P6, R14, R13, R12, R11 ;  /* 0x0000000c0d0e7389 */ /* 0x00006400000c000b */
[----:B01----:R-:W-:Y:S01]  /*26770*/  ENDCOLLECTIVE ;  /* 0x000000000000791b */ /* 0x003fe20003800000 */
.L_x_1801:
        /* <DEDUP_REMOVED lines=12> */
.L_x_1802:
[----:B------:R-:W-:Y:S01]  /*26840*/  IMAD.MOV.U32 R2, RZ, RZ, R14 ;  /* 0x000000ffff027224 */ /* 0x000fe200078e000e */
[----:B------:R-:W-:Y:S06]  /*26850*/  BRA `(.L_x_1803) ;  /* 0xffffffac00947947 */ /* 0x000fec000383ffff */
.L_x_1658:
[----:B---3--:R3:W4:Y:S02]  /*26860*/  SYNCS.PHASECHK.TRANS64.TRYWAIT P0, [R6+URZ+0x13240], R29 ;  /* 0x0132401d060075a7 */ /* 0x008724000800017f */
[----:B----4-:R-:W-:Y:S05]  /*26870*/  @!P0 NANOSLEEP.SYNCS 0x989680 ;  /* 0x009896800000895d */ /* 0x010fea0003900000 */
[----:B------:R-:W4:Y:S02]  /*26880*/  @!P0 SYNCS.PHASECHK.TRANS64 P0, [R6+URZ+0x13240], R29 ;  /* 0x0132401d060085a7 */ /* 0x000f24000800007f */
[----:B----4-:R-:W-:Y:S05]  /*26890*/  @!P0 BRA `(.L_x_1658) ;  /* 0xfffffffc00f08947 */ /* 0x010fea000383ffff */
[----:B------:R-:W-:Y:S05]  /*268a0*/  BRA `(.L_x_1804) ;  /* 0xffffffac00f07947 */ /* 0x000fea000383ffff */
.L_x_1659:
        /* <DEDUP_REMOVED lines=8> */
.L_x_1806:
[----:B------:R-:W-:Y:S05]  /*26930*/  BSYNC B0 ;  /* 0x0000000000007941 */ /* 0x000fea0003800000 */
.L_x_1805:
        /* <DEDUP_REMOVED lines=8> */
.L_x_1807:
[----:B------:R-:W-:Y:S02]  /*269c0*/  IMAD.MOV.U32 R13, RZ, RZ, R5 ;  /* 0x000000ffff0d7224 */ /* 0x000fe400078e0005 */
[----:B------:R-:W-:Y:S02]  /*269d0*/  IMAD.MOV.U32 R12, RZ, RZ, 0x1 ;  /* 0x00000001ff0c7424 */ /* 0x000fe400078e00ff */
[----:B------:R-:W-:-:S07]  /*269e0*/  IMAD.MOV.U32 R2, RZ, RZ, R14 ;  /* 0x000000ffff027224 */ /* 0x000fce00078e000e */
[----:B------:R-:W-:Y:S05]  /*269f0*/  WARPSYNC.COLLECTIVE R15, `(.L_x_1808) ;  /* 0x000000000f087348 */ /* 0x000fea0003c00000 */
[----:B------:R0:W1:Y:S02]  /*26a00*/  SHFL.IDX P6, R14, R13, R12, R11 ;  /* 0x0000000c0d0e7389 */ /* 0x00006400000c000b */
[----:B01----:R-:W-:Y:S01]  /*26a10*/  ENDCOLLECTIVE ;  /* 0x000000000000791b */ /* 0x003fe20003800000 */
.L_x_1808:
        /* <DEDUP_REMOVED lines=11> */
.L_x_1809:
[----:B------:R-:W-:Y:S02]  /*26ad0*/  IMAD.MOV.U32 R13, RZ, RZ, R5 ;  /* 0x000000ffff0d7224 */ /* 0x000fe400078e0005 */
[----:B------:R-:W-:Y:S02]  /*26ae0*/  IMAD.MOV.U32 R12, RZ, RZ, 0x2 ;  /* 0x00000002ff0c7424 */ /* 0x000fe400078e00ff */
[----:B------:R-:W-:-:S07]  /*26af0*/  IMAD.MOV.U32 R2, RZ, RZ, R14 ;  /* 0x000000ffff027224 */ /* 0x000fce00078e000e */
[----:B------:R-:W-:Y:S05]  /*26b00*/  WARPSYNC.COLLECTIVE R15, `(.L_x_1810) ;  /* 0x000000000f087348 */ /* 0x000fea0003c00000 */
[----:B------:R0:W1:Y:S02]  /*26b10*/  SHFL.IDX P6, R14, R13, R12, R11 ;  /* 0x0000000c0d0e7389 */ /* 0x00006400000c000b */
[----:B01----:R-:W-:Y:S01]  /*26b20*/  ENDCOLLECTIVE ;  /* 0x000000000000791b */ /* 0x003fe20003800000 */
.L_x_1810:
        /* <DEDUP_REMOVED lines=11> */
.L_x_1811:
[----:B------:R-:W-:Y:S02]  /*26be0*/  IMAD.MOV.U32 R13, RZ, RZ, R5 ;  /* 0x000000ffff0d7224 */ /* 0x000fe400078e0005 */
[----:B------:R-:W-:Y:S02]  /*26bf0*/  IMAD.MOV.U32 R12, RZ, RZ, 0x3 ;  /* 0x00000003ff0c7424 */ /* 0x000fe400078e00ff */
[----:B------:R-:W-:-:S07]  /*26c00*/  IMAD.MOV.U32 R2, RZ, RZ, R14 ;  /* 0x000000ffff027224 */ /* 0x000fce00078e000e */
[----:B------:R-:W-:Y:S05]  /*26c10*/  WARPSYNC.COLLECTIVE R15, `(.L_x_1812) ;  /* 0x000000000f087348 */ /* 0x000fea0003c00000 */
[----:B------:R0:W1:Y:S02]  /*26c20*/  SHFL.IDX P6, R14, R13, R12, R11 ;  /* 0x0000000c0d0e7389 */ /* 0x00006400000c000b */
[----:B01----:R-:W-:Y:S01]  /*26c30*/  ENDCOLLECTIVE ;  /* 0x000000000000791b */ /* 0x003fe20003800000 */
.L_x_1812:
        /* <DEDUP_REMOVED lines=11> */
.L_x_1813:
[----:B------:R-:W-:Y:S02]  /*26cf0*/  IMAD.MOV.U32 R13, RZ, RZ, R4 ;  /* 0x000000ffff0d7224 */ /* 0x000fe400078e0004 */
[----:B------:R-:W-:Y:S02]  /*26d00*/  IMAD.MOV.U32 R12, RZ, RZ, RZ ;  /* 0x000000ffff0c7224 */ /* 0x000fe400078e00ff */
[----:B------:R-:W-:-:S07]  /*26d10*/  IMAD.MOV.U32 R2, RZ, RZ, R14 ;  /* 0x000000ffff027224 */ /* 0x000fce00078e000e */
[----:B------:R-:W-:Y:S05]  /*26d20*/  WARPSYNC.COLLECTIVE R15, `(.L_x_1814) ;  /* 0x000000000f087348 */ /* 0x000fea0003c00000 */
[----:B------:R0:W1:Y:S02]  /*26d30*/  SHFL.IDX P6, R14, R13, R12, R11 ;  /* 0x0000000c0d0e7389 */ /* 0x00006400000c000b */
[----:B01----:R-:W-:Y:S01]  /*26d40*/  ENDCOLLECTIVE ;  /* 0x000000000000791b */ /* 0x003fe20003800000 */
.L_x_1814:
        /* <DEDUP_REMOVED lines=11> */
.L_x_1815:
[----:B------:R-:W-:Y:S01]  /*26e00*/  IMAD.MOV.U32 R2, RZ, RZ, R14 ;  /* 0x000000ffff027224 */ /* 0x000fe200078e000e */
[----:B------:R-:W-:Y:S06]  /*26e10*/  BRA `(.L_x_1816) ;  /* 0xffffffac007c7947 */ /* 0x000fec000383ffff */
.L_x_1664:
[----:B------:R0:W0:Y:S02]  /*26e20*/  SYNCS.PHASECHK.TRANS64.TRYWAIT P2, [R2+URZ+0x13270], R0 ;  /* 0x01327000020075a7 */ /* 0x000024000804017f */
[----:B0-----:R-:W-:Y:S05]  /*26e30*/  @!P2 NANOSLEEP.SYNCS 0x989680 ;  /* 0x009896800000a95d */ /* 0x001fea0003900000 */
[----:B------:R-:W0:Y:S02]  /*26e40*/  @!P2 SYNCS.PHASECHK.TRANS64 P2, [R2+URZ+0x13270], R0 ;  /* 0x013270000200a5a7 */ /* 0x000e24000804007f */
[----:B0-----:R-:W-:Y:S05]  /*26e50*/  @!P2 BRA `(.L_x_1664) ;  /* 0xfffffffc00f0a947 */ /* 0x001fea000383ffff */
[----:B------:R-:W-:Y:S05]  /*26e60*/  BRA `(.L_x_1817) ;  /* 0xffffffac00e07947 */ /* 0x000fea000383ffff */
.L_x_1666:
[----:B------:R0:W0:Y:S02]  /*26e70*/  SYNCS.PHASECHK.TRANS64.TRYWAIT P2, [R2+URZ+0x13260], R0 ;  /* 0x01326000020075a7 */ /* 0x000024000804017f */
[----:B0-----:R-:W-:Y:S05]  /*26e80*/  @!P2 NANOSLEEP.SYNCS 0x989680 ;  /* 0x009896800000a95d */ /* 0x001fea0003900000 */
[----:B------:R-:W0:Y:S02]  /*26e90*/  @!P2 SYNCS.PHASECHK.TRANS64 P2, [R2+URZ+0x13260], R0 ;  /* 0x013260000200a5a7 */ /* 0x000e24000804007f */
[----:B0-----:R-:W-:Y:S05]  /*26ea0*/  @!P2 BRA `(.L_x_1666) ;  /* 0xfffffffc00f0a947 */ /* 0x001fea000383ffff */
[----:B------:R-:W-:Y:S05]  /*26eb0*/  BRA `(.L_x_1818) ;  /* 0xffffffac00f07947 */ /* 0x000fea000383ffff */
.L_x_1674:
[----:B0-----:R0:W2:Y:S02]  /*26ec0*/  SYNCS.PHASECHK.TRANS64.TRYWAIT P1, [R3+URZ+0x13270], R0 ;  /* 0x01327000030075a7 */ /* 0x0010a4000802017f */
[----:B--2---:R-:W-:Y:S05]  /*26ed0*/  @!P1 NANOSLEEP.SYNCS 0x989680 ;  /* 0x009896800000995d */ /* 0x004fea0003900000 */
[----:B------:R-:W2:Y:S02]  /*26ee0*/  @!P1 SYNCS.PHASECHK.TRANS64 P1, [R3+URZ+0x13270], R0 ;  /* 0x01327000030095a7 */ /* 0x000ea4000802007f */
[----:B--2---:R-:W-:Y:S05]  /*26ef0*/  @!P1 BRA `(.L_x_1674) ;  /* 0xfffffffc00f09947 */ /* 0x004fea000383ffff */
[----:B------:R-:W-:Y:S05]  /*26f00*/  BRA `(.L_x_1819) ;  /* 0xffffffb4003c7947 */ /* 0x000fea000383ffff */
.L_x_1676:
[----:B0-----:R0:W2:Y:S02]  /*26f10*/  SYNCS.PHASECHK.TRANS64.TRYWAIT P1, [R3+URZ+0x13260], R0 ;  /* 0x01326000030075a7 */ /* 0x0010a4000802017f */
[----:B--2---:R-:W-:Y:S05]  /*26f20*/  @!P1 NANOSLEEP.SYNCS 0x989680 ;  /* 0x009896800000995d */ /* 0x004fea0003900000 */
[----:B------:R-:W2:Y:S02]  /*26f30*/  @!P1 SYNCS.PHASECHK.TRANS64 P1, [R3+URZ+0x13260], R0 ;  /* 0x01326000030095a7 */ /* 0x000ea4000802007f */
[----:B--2---:R-:W-:Y:S05]  /*26f40*/  @!P1 BRA `(.L_x_1676) ;  /* 0xfffffffc00f09947 */ /* 0x004fea000383ffff */
[----:B------:R-:W-:Y:S05]  /*26f50*/  BRA `(.L_x_1820) ;  /* 0xffffffb4004c7947 */ /* 0x000fea000383ffff */
.L_x_1681:
[----:B------:R-:W-:Y:S01]  /*26f60*/  BSSY B0, `(.L_x_1821) ;  /* 0x0000008000007945 */ /* 0x000fe20003800000 */
[----:B------:R-:W-:Y:S02]  /*26f70*/  IMAD.MOV.U32 R13, RZ, RZ, R24 ;  /* 0x000000ffff0d7224 */ /* 0x000fe400078e0018 */
[----:B------:R-:W-:Y:S02]  /*26f80*/  IMAD.MOV.U32 R12, RZ, RZ, RZ ;  /* 0x000000ffff0c7224 */ /* 0x000fe400078e00ff */
[----:B-1----:R-:W-:Y:S02]  /*26f90*/  IMAD.MOV.U32 R11, RZ, RZ, 0x1f ;  /* 0x0000001fff0b7424 */ /* 0x002fe400078e00ff */
[----:B------:R-:W-:-:S07]  /*26fa0*/  IMAD.MOV.U32 R15, RZ, RZ, -0x1 ;  /* 0xffffffffff0f7424 */ /* 0x000fce00078e00ff */
[----:B-----5:R-:W-:Y:S05]  /*26fb0*/  WARPSYNC.COLLECTIVE R15, `(.L_x_1822) ;  /* 0x000000000f087348 */ /* 0x020fea0003c00000 */
[----:B------:R0:W1:Y:S02]  /*26fc0*/  SHFL.IDX P6, R14, R13, R12, R11 ;  /* 0x0000000c0d0e7389 */ /* 0x00006400000c000b */
[----:B01---5:R-:W-:Y:S01]  /*26fd0*/  ENDCOLLECTIVE ;  /* 0x000000000000791b */ /* 0x023fe20003800000 */
.L_x_1822:
[----:B------:R-:W-:Y:S05]  /*26fe0*/  BSYNC B0 ;  /* 0x0000000000007941 */ /* 0x000fea0003800000 */
.L_x_1821:
[----:B------:R-:W-:Y:S02]  /*26ff0*/  IMAD.MOV.U32 R13, RZ, RZ, R24 ;  /* 0x000000ffff0d7224 */ /* 0x000fe400078e0018 */
[----:B------:R-:W-:Y:S02]  /*27000*/  IMAD.MOV.U32 R12, RZ, RZ, 0x1 ;  /* 0x00000001ff0c7424 */ /* 0x000fe400078e00ff */
[----:B------:R-:W-:Y:S02]  /*27010*/  IMAD.MOV.U32 R11, RZ, RZ, 0x1f ;  /* 0x0000001fff0b7424 */ /* 0x000fe400078e00ff */
[----:B------:R-:W-:Y:S02]  /*27020*/  IMAD.MOV.U32 R15, RZ, RZ, -0x1 ;  /* 0xffffffffff0f7424 */ /* 0x000fe400078e00ff */
[----:B------:R-:W-:Y:S02]  /*27030*/  IMAD.IADD R8, R27, 0x1, R9 ;  /* 0x000000011b087824 */ /* 0x000fe400078e0209 */
[----:B------:R-:W-:-:S07]  /*27040*/  IMAD.MOV.U32 R0, RZ, RZ, R14 ;  /* 0x000000ffff007224 */ /* 0x000fce00078e000e */
[----:B------:R-:W-:Y:S05]  /*27050*/  WARPSYNC.COLLECTIVE R15, `(.L_x_1823) ;  /* 0x000000000f087348 */ /* 0x000fea0003c00000 */
[----:B------:R0:W1:Y:S02]  /*27060*/  SHFL.IDX P6, R14, R13, R12, R11 ;  /* 0x0000000c0d0e7389 */ /* 0x00006400000c000b */
[----:B01----:R-:W-:Y:S01]  /*27070*/  ENDCOLLECTIVE ;  /* 0x000000000000791b */ /* 0x003fe20003800000 */
.L_x_1823:
[----:B------:R-:W-:Y:S02]  /*27080*/  ULDC UR4, c[0x0][0xc3c] ;  /* 0x00030f0000047ab9 */ /* 0x000fe40000000800 */
[----:B------:R-:W-:-:S13]  /*27090*/  ISETP.GE.OR P1, PT, R8, UR4, !P0 ;  /* 0x0000000408007c0c */ /* 0x000fda000c726670 */
[----:B------:R-:W0:Y:S08]  /*270a0*/  @!P1 LDC.64 R2, c[0x0][0xc80] ;  /* 0x00032000ff029b82 */ /* 0x000e300000000a00 */
[----:B------:R-:W1:Y:S01]  /*270b0*/  @!P1 LDC.64 R4, c[0x0][0xc78] ;  /* 0x00031e00ff049b82 */ /* 0x000e620000000a00 */
[----:B------:R-:W-:Y:S01]  /*270c0*/  CS2R R24, SRZ ;  /* 0x0000000000187805 */ /* 0x000fe2000001ff00 */
[----:B------:R-:W-:-:S02]  /*270d0*/  IMAD.MOV.U32 R11, RZ, RZ, RZ ;  /* 0x000000ffff0b7224 */ /* 0x000fc400078e00ff */
[----:B------:R-:W-:Y:S02]  /*270e0*/  IMAD.MOV.U32 R6, RZ, RZ, R14 ;  /* 0x000000ffff067224 */ /* 0x000fe400078e000e */
[----:B0-----:R-:W-:-:S05]  /*270f0*/  @!P1 IMAD.WIDE R2, R8, 0x4, R2 ;  /* 0x0000000408029825 */ /* 0x001fca00078e0202 */
[----:B------:R1:W2:Y:S02]  /*27100*/  @!P1 LDG.E R7, desc[UR40][R2.64] ;  /* 0x0000002802079981 */ /* 0x0002a4000c1e1900 */
[----:B-1----:R-:W-:-:S06]  /*27110*/  @!P1 IMAD.WIDE R2, R8, 0x4, R4 ;  /* 0x0000000408029825 */ /* 0x002fcc00078e0204 */
[----:B------:R-:W3:Y:S01]  /*27120*/  @!P1 LDG.E R2, desc[UR40][R2.64] ;  /* 0x0000002802029981 */ /* 0x000ee2000c1e1900 */
[----:B------:R-:W-:Y:S01]  /*27130*/  IMAD.MOV.U32 R5, RZ, RZ, RZ ;  /* 0x000000ffff057224 */ /* 0x000fe200078e00ff */
[C---:B------:R-:W-:Y:S02]  /*27140*/  ISETP.GE.U32.AND P2, PT, R9.reuse, 0x2, PT ;  /* 0x000000020900780c */ /* 0x040fe40003f46070 */
[C---:B------:R-:W-:Y:S02]  /*27150*/  ISETP.GE.U32.AND P3, PT, R9.reuse, 0x4, PT ;  /* 0x000000040900780c */ /* 0x040fe40003f66070 */
[C---:B------:R-:W-:Y:S02]  /*27160*/  ISETP.GE.U32.AND P4, PT, R9.reuse, 0x8, PT ;  /* 0x000000080900780c */ /* 0x040fe40003f86070 */
[C---:B------:R-:W-:Y:S01]  /*27170*/  ISETP.GE.U32.AND P5, PT, R9.reuse, 0x10, PT ;  /* 0x000000100900780c */ /* 0x040fe20003fa6070 */
[----:B--2---:R-:W-:Y:S02]  /*27180*/  @!P1 IMAD.MOV.U32 R25, RZ, RZ, R7 ;  /* 0x000000ffff199224 */ /* 0x004fe400078e0007 */
[----:B---3--:R-:W-:Y:S01]  /*27190*/  @!P1 IMAD.MOV.U32 R5, RZ, RZ, R2 ;  /* 0x000000ffff059224 */ /* 0x008fe200078e0002 */
[----:B------:R-:W-:-:S03]  /*271a0*/  ISETP.NE.AND P1, PT, R9, RZ, PT ;  /* 0x000000ff0900720c */ /* 0x000fc60003f25270 */
[----:B------:R-:W-:-:S04]  /*271b0*/  IMAD R2, R5, R25, RZ ;  /* 0x0000001905027224 */ /* 0x000fc800078e02ff */
[----:B------:R-:W-:-:S07]  /*271c0*/  IMAD.MOV.U32 R13, RZ, RZ, R2 ;  /* 0x000000ffff0d7224 */ /* 0x000fce00078e0002 */
[----:B------:R-:W-:Y:S05]  /*271d0*/  WARPSYNC.COLLECTIVE R15, `(.L_x_1824) ;  /* 0x000000000f087348 */ /* 0x000fea0003c00000 */
[----:B------:R0:W1:Y:S02]  /*271e0*/  SHFL.UP P6, R14, R13, R12, R11 ;  /* 0x0400000c0d0e7389 */ /* 0x00006400000c000b */
[----:B01----:R-:W-:Y:S01]  /*271f0*/  ENDCOLLECTIVE ;  /* 0x000000000000791b */ /* 0x003fe20003800000 */
.L_x_1824:
        /* <DEDUP_REMOVED lines=8> */
.L_x_1825:
        /* <DEDUP_REMOVED lines=8> */
.L_x_1826:
        /* <DEDUP_REMOVED lines=8> */
.L_x_1827:
        /* <DEDUP_REMOVED lines=8> */
.L_x_1828:
        /* <DEDUP_REMOVED lines=9> */
.L_x_1829:
[----:B------:R-:W-:Y:S01]  /*27490*/  IMAD.MOV.U32 R3, RZ, RZ, R14 ;  /* 0x000000ffff037224 */ /* 0x000fe200078e000e */
[----:B------:R-:W-:Y:S06]  /*274a0*/  BRA `(.L_x_1830) ;  /* 0xffffffb400d87947 */ /* 0x000fec000383ffff */
.L_x_1684:
[----:B------:R-:W-:Y:S01]  /*274b0*/  BSSY B0, `(.L_x_1831) ;  /* 0x0000008000007945 */ /* 0x000fe20003800000 */
[----:B------:R-:W-:Y:S02]  /*274c0*/  IMAD.MOV.U32 R13, RZ, RZ, R2 ;  /* 0x000000ffff0d7224 */ /* 0x000fe400078e0002 */
[----:B------:R-:W-:Y:S02]  /*274d0*/  IMAD.MOV.U32 R12, RZ, RZ, 0x1 ;  /* 0x00000001ff0c7424 */ /* 0x000fe400078e00ff */
[----:B-1----:R-:W-:Y:S02]  /*274e0*/  IMAD.MOV.U32 R11, RZ, RZ, RZ ;  /* 0x000000ffff0b7224 */ /* 0x002fe400078e00ff */
[----:B------:R-:W-:-:S07]  /*274f0*/  IMAD.MOV.U32 R15, RZ, RZ, -0x1 ;  /* 0xffffffffff0f7424 */ /* 0x000fce00078e00ff */
[----:B-----5:R-:W-:Y:S05]  /*27500*/  WARPSYNC.COLLECTIVE R15, `(.L_x_1832) ;  /* 0x000000000f087348 */ /* 0x020fea0003c00000 */
[----:B------:R0:W1:Y:S02]  /*27510*/  SHFL.UP P6, R14, R13, R12, R11 ;  /* 0x0400000c0d0e7389 */ /* 0x00006400000c000b */
[----:B01---5:R-:W-:Y:S01]  /*27520*/  ENDCOLLECTIVE ;  /* 0x000000000000791b */ /* 0x023fe20003800000 */
.L_x_1832:
[----:B------:R-:W-:Y:S05]  /*27530*/  BSYNC B0 ;  /* 0x0000000000007941 */ /* 0x000fea0003800000 */
.L_x_1831:
[----:B------:R-:W-:Y:S02]  /*27540*/  IMAD.MOV.U32 R3, RZ, RZ, R14 ;  /* 0x000000ffff037224 */ /* 0x000fe400078e000e */
[----:B------:R-:W-:Y:S02]  /*27550*/  IMAD.MOV.U32 R12, RZ, RZ, 0x2 ;  /* 0x00000002ff0c7424 */ /* 0x000fe400078e00ff */
[----:B------:R-:W-:Y:S01]  /*27560*/  IMAD.MOV.U32 R11, RZ, RZ, RZ ;  /* 0x000000ffff0b7224 */ /* 0x000fe200078e00ff */
[----:B------:R-:W-:Y:S01]  /*27570*/  SEL R3, R3, RZ, P1 ;  /* 0x000000ff03037207 */ /* 0x000fe20000800000 */
[----:B------:R-:W-:-:S04]  /*27580*/  IMAD.MOV.U32 R15, RZ, RZ, -0x1 ;  /* 0xffffffffff0f7424 */ /* 0x000fc800078e00ff */
[----:B------:R-:W-:-:S04]  /*27590*/  IMAD.IADD R2, R2, 0x1, R3 ;  /* 0x0000000102027824 */ /* 0x000fc800078e0203 */
[----:B------:R-:W-:-:S07]  /*275a0*/  IMAD.MOV.U32 R13, RZ, RZ, R2 ;  /* 0x000000ffff0d7224 */ /* 0x000fce00078e0002 */
[----:B------:R-:W-:Y:S05]  /*275b0*/  WARPSYNC.COLLECTIVE R15, `(.L_x_1833) ;  /* 0x000000000f087348 */ /* 0x000fea0003c00000 */
[----:B------:R0:W1:Y:S02]  /*275c0*/  SHFL.UP P6, R14, R13, R12, R11 ;  /* 0x0400000c0d0e7389 */ /* 0x00006400000c000b */
[----:B01----:R-:W-:Y:S01]  /*275d0*/  ENDCOLLECTIVE ;  /* 0x000000000000791b */ /* 0x003fe20003800000 */
.L_x_1833:
        /* <DEDUP_REMOVED lines=8> */
.L_x_1834:
        /* <DEDUP_REMOVED lines=8> */
.L_x_1835:
        /* <DEDUP_REMOVED lines=8> */
.L_x_1836:
        /* <DEDUP_REMOVED lines=9> */
.L_x_1837:
[----:B------:R-:W-:Y:S01]  /*277f0*/  IMAD.MOV.U32 R3, RZ, RZ, R14 ;  /* 0x000000ffff037224 */ /* 0x000fe200078e000e */
[----:B------:R-:W-:Y:S06]  /*27800*/  BRA `(.L_x_1838) ;  /* 0xffffffb400a47947 */ /* 0x000fec000383ffff */
.L_x_1686:
[----:B------:R-:W-:Y:S01]  /*27810*/  BSSY B0, `(.L_x_1839) ;  /* 0x0000006000007945 */ /* 0x000fe20003800000 */
[----:B------:R-:W-:Y:S01]  /*27820*/  PLOP3.LUT P6, PT, P6, PT, PT, 0x8, 0x0 ;  /* 0x000000000000781c */ /* 0x000fe200037ce170 */
[----:B------:R-:W-:-:S12]  /*27830*/  IMAD.MOV.U32 R15, RZ, RZ, -0x1 ;  /* 0xffffffffff0f7424 */ /* 0x000fd800078e00ff */
[----:B01---5:R-:W-:Y:S05]  /*27840*/  WARPSYNC.COLLECTIVE R15, `(.L_x_1840) ;  /* 0x000000000f087348 */ /* 0x023fea0003c00000 */
[----:B------:R-:W-:Y:S01]  /*27850*/  VOTE.ANY R14, PT, P6 ;  /* 0x00000000000e7806 */ /* 0x000fe200030e0100 */
[----:B01---5:R-:W-:Y:S06]  /*27860*/  ENDCOLLECTIVE ;  /* 0x000000000000791b */ /* 0x023fec0003800000 */
.L_x_1840:
[----:B------:R-:W-:Y:S05]  /*27870*/  BSYNC B0 ;  /* 0x0000000000007941 */ /* 0x000fea0003800000 */
.L_x_1839:
[----:B------:R-:W-:Y:S02]  /*27880*/  IMAD.MOV.U32 R3, RZ, RZ, R14 ;  /* 0x000000ffff037224 */ /* 0x000fe400078e000e */
[----:B------:R-:W-:Y:S02]  /*27890*/  IMAD.MOV.U32 R13, RZ, RZ, R25 ;  /* 0x000000ffff0d7224 */ /* 0x000fe400078e0019 */
[----:B------:R-:W0:Y:S01]  /*278a0*/  POPC R6, R3 ;  /* 0x0000000300067309 */ /* 0x000e220000000000 */
[----:B------:R-:W-:Y:S02]  /*278b0*/  IMAD.MOV.U32 R11, RZ, RZ, 0x1f ;  /* 0x0000001fff0b7424 */ /* 0x000fe400078e00ff */
[----:B------:R-:W-:Y:S02]  /*278c0*/  IMAD.MOV.U32 R15, RZ, RZ, -0x1 ;  /* 0xffffffffff0f7424 */ /* 0x000fe400078e00ff */
[----:B0-----:R-:W-:Y:S02]  /*278d0*/  IMAD.MOV.U32 R12, RZ, RZ, R6 ;  /* 0x000000ffff0c7224 */ /* 0x001fe400078e0006 */
[----:B------:R-:W-:-:S07]  /*278e0*/  IMAD.IADD R27, R6, 0x1, R27 ;  /* 0x00000001061b7824 */ /* 0x000fce00078e021b */
[----:B------:R-:W-:Y:S05]  /*278f0*/  WARPSYNC.COLLECTIVE R15, `(.L_x_1841) ;  /* 0x000000000f087348 */ /* 0x000fea0003c00000 */
[----:B------:R0:W1:Y:S02]  /*27900*/  SHFL.IDX P6, R14, R13, R12, R11 ;  /* 0x0000000c0d0e7389 */ /* 0x00006400000c000b */
[----:B01----:R-:W-:Y:S01]  /*27910*/  ENDCOLLECTIVE ;  /* 0x000000000000791b */ /* 0x003fe20003800000 */
.L_x_1841:
[----:B------:R-:W-:Y:S02]  /*27920*/  IMAD.MOV.U32 R13, RZ, RZ, R5 ;  /* 0x000000ffff0d7224 */ /* 0x000fe400078e0005 */
[----:B------:R-:W-:-:S07]  /*27930*/  IMAD.MOV.U32 R25, RZ, RZ, R14 ;  /* 0x000000ffff197224 */ /* 0x000fce00078e000e */
[----:B------:R-:W-:Y:S05]  /*27940*/  WARPSYNC.COLLECTIVE R15, `(.L_x_1842) ;  /* 0x000000000f087348 */ /* 0x000fea0003c00000 */
[----:B------:R0:W1:Y:S02]  /*27950*/  SHFL.IDX P6, R14, R13, R12, R11 ;  /* 0x0000000c0d0e7389 */ /* 0x00006400000c000b */
[----:B01----:R-:W-:Y:S01]  /*27960*/  ENDCOLLECTIVE ;  /* 0x000000000000791b */ /* 0x003fe20003800000 */
.L_x_1842:
[----:B------:R-:W-:Y:S01]  /*27970*/  IMAD.MOV.U32 R5, RZ, RZ, R14 ;  /* 0x000000ffff057224 */ /* 0x000fe200078e000e */
[----:B------:R-:W-:Y:S06]  /*27980*/  BRA `(.L_x_1843) ;  /* 0xffffffb400847947 */ /* 0x000fec000383ffff */
.L_x_1688:
[----:B------:R-:W-:Y:S01]  /*27990*/  BSSY B0, `(.L_x_1844) ;  /* 0x0000008000007945 */ /* 0x000fe20003800000 */
[----:B------:R-:W-:Y:S02]  /*279a0*/  IMAD.MOV.U32 R13, RZ, RZ, R2 ;  /* 0x000000ffff0d7224 */ /* 0x000fe400078e0002 */
[----:B------:R-:W-:Y:S02]  /*279b0*/  IMAD.MOV.U32 R12, RZ, RZ, R6 ;  /* 0x000000ffff0c7224 */ /* 0x000fe400078e0006 */
[----:B-1----:R-:W-:Y:S02]  /*279c0*/  IMAD.MOV.U32 R11, RZ, RZ, 0x1f ;  /* 0x0000001fff0b7424 */ /* 0x002fe400078e00ff */
[----:B------:R-:W-:-:S07]  /*279d0*/  IMAD.MOV.U32 R15, RZ, RZ, -0x1 ;  /* 0xffffffffff0f7424 */ /* 0x000fce00078e00ff */
[----:B0--345:R-:W-:Y:S05]  /*279e0*/  WARPSYNC.COLLECTIVE R15, `(.L_x_1845) ;  /* 0x000000000f087348 */ /* 0x039fea0003c00000 */
[----:B------:R1:W2:Y:S02]  /*279f0*/  SHFL.IDX P6, R14, R13, R12, R11 ;  /* 0x0000000c0d0e7389 */ /* 0x0002a400000c000b */
[----:B012345:R-:W-:Y:S01]  /*27a00*/  ENDCOLLECTIVE ;  /* 0x000000000000791b */ /* 0x03ffe20003800000 */
.L_x_1845:
[----:B------:R-:W-:Y:S05]  /*27a10*/  BSYNC B0 ;  /* 0x0000000000007941 */ /* 0x000fea0003800000 */
.L_x_1844:
[----:B------:R-:W-:Y:S01]  /*27a20*/  IMAD.MOV.U32 R24, RZ, RZ, R14 ;  /* 0x000000ffff187224 */ /* 0x000fe200078e000e */
[----:B------:R-:W-:Y:S06]  /*27a30*/  BRA `(.L_x_1687) ;  /* 0xffffffb400707947 */ /* 0x000fec000383ffff */
.L_x_1694:
[----:B0-----:R0:W2:Y:S02]  /*27a40*/  SYNCS.PHASECHK.TRANS64.TRYWAIT P0, [R5+URZ+0x13220], R0 ;  /* 0x01322000050075a7 */ /* 0x0010a4000800017f */
[----:B--2---:R-:W-:Y:S05]  /*27a50*/  @!P0 NANOSLEEP.SYNCS 0x989680 ;  /* 0x009896800000895d */ /* 0x004fea0003900000 */
[----:B------:R-:W2:Y:S02]  /*27a60*/  @!P0 SYNCS.PHASECHK.TRANS64 P0, [R5+URZ+0x13220], R0 ;  /* 0x01322000050085a7 */ /* 0x000ea4000800007f */
[----:B--2---:R-:W-:Y:S05]  /*27a70*/  @!P0 BRA `(.L_x_1694) ;  /* 0xfffffffc00f08947 */ /* 0x004fea000383ffff */
[----:B------:R-:W-:Y:S05]  /*27a80*/  BRA `(.L_x_1846) ;  /* 0xffffffbc00d87947 */ /* 0x000fea000383ffff */
.L_x_1695:
[----:B------:R-:W2:Y:S01]  /*27a90*/  S2R R2, SR_TID.X ;  /* 0x0000000000027919 */ /* 0x000ea20000002100 */
[----:B------:R-:W-:Y:S01]  /*27aa0*/  BSSY B0, `(.L_x_1847) ;  /* 0x000000a000007945 */ /* 0x000fe20003800000 */
[----:B------:R-:W-:Y:S02]  /*27ab0*/  IMAD.MOV.U32 R12, RZ, RZ, RZ ;  /* 0x000000ffff0c7224 */ /* 0x000fe400078e00ff */
[----:B-1----:R-:W-:Y:S02]  /*27ac0*/  IMAD.MOV.U32 R11, RZ, RZ, 0x1f ;  /* 0x0000001fff0b7424 */ /* 0x002fe400078e00ff */
[----:B------:R-:W-:Y:S01]  /*27ad0*/  IMAD.MOV.U32 R15, RZ, RZ, -0x1 ;  /* 0xffffffffff0f7424 */ /* 0x000fe200078e00ff */
[----:B--2---:R-:W-:-:S04]  /*27ae0*/  SHF.R.U32.HI R2, RZ, 0x5, R2 ;  /* 0x00000005ff027819 */ /* 0x004fc80000011602 */
[----:B------:R-:W-:-:S05]  /*27af0*/  LOP3.LUT R2, R2, 0x3, RZ, 0xc0, !PT ;  /* 0x0000000302027812 */ /* 0x000fca00078ec0ff */
[----:B------:R-:W-:-:S07]  /*27b00*/  IMAD.MOV.U32 R13, RZ, RZ, R2 ;  /* 0x000000ffff0d7224 */ /* 0x000fce00078e0002 */
[----:B0----5:R-:W-:Y:S05]  /*27b10*/  WARPSYNC.COLLECTIVE R15, `(.L_x_1848) ;  /* 0x000000000f087348 */ /* 0x021fea0003c00000 */
[----:B------:R1:W2:Y:S02]  /*27b20*/  SHFL.IDX P6, R14, R13, R12, R11 ;  /* 0x0000000c0d0e7389 */ /* 0x0002a400000c000b */
[----:B012--5:R-:W-:Y:S01]  /*27b30*/  ENDCOLLECTIVE ;  /* 0x000000000000791b */ /* 0x027fe20003800000 */
.L_x_1848:
[----:B------:R-:W-:Y:S05]  /*27b40*/  BSYNC B0 ;  /* 0x0000000000007941 */ /* 0x000fea0003800000 */
.L_x_1847:
[----:B------:R-:W-:Y:S05]  /*27b50*/  BRA `(.L_x_1849) ;  /* 0xffffffbc00c07947 */ /* 0x000fea000383ffff */
.L_x_1696:
[----:B------:R-:W-:Y:S01]  /*27b60*/  BSSY B0, `(.L_x_1850) ;  /* 0x0000006000007945 */ /* 0x000fe20003800000 */
[----:B------:R-:W-:-:S07]  /*27b70*/  IMAD.MOV.U32 R15, RZ, RZ, -0x1 ;  /* 0xffffffffff0f7424 */ /* 0x000fce00078e00ff */
[----:B01---5:R-:W-:Y:S05]  /*27b80*/  WARPSYNC.COLLECTIVE R15, `(.L_x_1851) ;  /* 0x000000000f0c7348 */ /* 0x023fea0003c00000 */
[----:B------:R-:W-:Y:S02]  /*27b90*/  ELECT P6, UR62, PT ;  /* 0x00000000003e782f */ /* 0x000fe400038c0000 */
[----:B------:R-:W-:Y:S01]  /*27ba0*/  MOV R14, UR62 ;  /* 0x0000003e000e7c02 */ /* 0x000fe20008000f00 */
[----:B01---5:R-:W-:Y:S10]  /*27bb0*/  ENDCOLLECTIVE ;  /* 0x000000000000791b */ /* 0x023ff40003800000 */
.L_x_1851:
[----:B------:R-:W-:Y:S05]  /*27bc0*/  BSYNC B0 ;  /* 0x0000000000007941 */ /* 0x000fea0003800000 */
.L_x_1850:
[----:B------:R-:W-:Y:S05]  /*27bd0*/  BRA `(.L_x_1852) ;  /* 0xffffffbc00b47947 */ /* 0x000fea000383ffff */
.L_x_1698:
[----:B0-----:R0:W2:Y:S02]  /*27be0*/  SYNCS.PHASECHK.TRANS64.TRYWAIT P1, [R4+URZ+0x13240], R3 ;  /* 0x01324003040075a7 */ /* 0x0010a4000802017f */
[----:B--2---:R-:W-:Y:S05]  /*27bf0*/  @!P1 NANOSLEEP.SYNCS 0x989680 ;  /* 0x009896800000995d */ /* 0x004fea0003900000 */
[----:B------:R-:W2:Y:S02]  /*27c00*/  @!P1 SYNCS.PHASECHK.TRANS64 P1, [R4+URZ+0x13240], R3 ;  /* 0x01324003040095a7 */ /* 0x000ea4000802007f */
[----:B--2---:R-:W-:Y:S05]  /*27c10*/  @!P1 BRA `(.L_x_1698) ;  /* 0xfffffffc00f09947 */ /* 0x004fea000383ffff */
[----:B------:R-:W-:Y:S05]  /*27c20*/  BRA `(.L_x_1853) ;  /* 0xffffffbc00dc7947 */ /* 0x000fea000383ffff */
.L_x_1700:
[----:B--2---:R2:W3:Y:S02]  /*27c30*/  SYNCS.PHASECHK.TRANS64.TRYWAIT P1, [R5+URZ+0x13240], R0 ;  /* 0x01324000050075a7 */ /* 0x0044e4000802017f */
[----:B---3--:R-:W-:Y:S05]  /*27c40*/  @!P1 NANOSLEEP.SYNCS 0x989680 ;  /* 0x009896800000995d */ /* 0x008fea0003900000 */
[----:B------:R-:W3:Y:S02]  /*27c50*/  @!P1 SYNCS.PHASECHK.TRANS64 P1, [R5+URZ+0x13240], R0 ;  /* 0x01324000050095a7 */ /* 0x000ee4000802007f */
[----:B---3--:R-:W-:Y:S05]  /*27c60*/  @!P1 BRA `(.L_x_1700) ;  /* 0xfffffffc00f09947 */ /* 0x008fea000383ffff */
[----:B------:R-:W-:Y:S05]  /*27c70*/  BRA `(.L_x_1854) ;  /* 0xffffffbc00ec7947 */ /* 0x000fea000383ffff */
.L_x_1702:
[----:B---3--:R3:W4:Y:S02]  /*27c80*/  SYNCS.PHASECHK.TRANS64.TRYWAIT P1, [R4+URZ+0x13260], R3 ;  /* 0x01326003040075a7 */ /* 0x008724000802017f */
[----:B----4-:R-:W-:Y:S05]  /*27c90*/  @!P1 NANOSLEEP.SYNCS 0x989680 ;  /* 0x009896800000995d */ /* 0x010fea0003900000 */
[----:B------:R-:W4:Y:S02]  /*27ca0*/  @!P1 SYNCS.PHASECHK.TRANS64 P1, [R4+URZ+0x13260], R3 ;  /* 0x01326003040095a7 */ /* 0x000f24000802007f */
[----:B----4-:R-:W-:Y:S05]  /*27cb0*/  @!P1 BRA `(.L_x_1702) ;  /* 0xfffffffc00f09947 */ /* 0x010fea000383ffff */
[----:B------:R-:W-:Y:S05]  /*27cc0*/  BRA `(.L_x_1855) ;  /* 0xffffffbc00e87947 */ /* 0x000fea000383ffff */
.L_x_1704:
[----:B----4-:R4:W0:Y:S02]  /*27cd0*/  SYNCS.PHASECHK.TRANS64.TRYWAIT P1, [R5+URZ+0x13260], R0 ;  /* 0x01326000050075a7 */ /* 0x010824000802017f */
[----:B0-----:R-:W-:Y:S05]  /*27ce0*/  @!P1 NANOSLEEP.SYNCS 0x989680 ;  /* 0x009896800000995d */ /* 0x001fea0003900000 */
[----:B------:R-:W0:Y:S02]  /*27cf0*/  @!P1 SYNCS.PHASECHK.TRANS64 P1, [R5+URZ+0x13260], R0 ;  /* 0x01326000050095a7 */ /* 0x000e24000802007f */
[----:B0-----:R-:W-:Y:S05]  /*27d00*/  @!P1 BRA `(.L_x_1704) ;  /* 0xfffffffc00f09947 */ /* 0x001fea000383ffff */
[----:B------:R-:W-:Y:S05]  /*27d10*/  BRA `(.L_x_1856) ;  /* 0xffffffbc00e47947 */ /* 0x000fea000383ffff */
.L_x_1706:
[----:B------:R0:W0:Y:S02]  /*27d20*/  SYNCS.PHASECHK.TRANS64.TRYWAIT P1, [R4+URZ+0x13280], R3 ;  /* 0x01328003040075a7 */ /* 0x000024000802017f */
[----:B0-----:R-:W-:Y:S05]  /*27d30*/  @!P1 NANOSLEEP.SYNCS 0x989680 ;  /* 0x009896800000995d */ /* 0x001fea0003900000 */
[----:B------:R-:W0:Y:S02]  /*27d40*/  @!P1 SYNCS.PHASECHK.TRANS64 P1, [R4+URZ+0x13280], R3 ;  /* 0x01328003040095a7 */ /* 0x000e24000802007f */
[----:B0-----:R-:W-:Y:S05]  /*27d50*/  @!P1 BRA `(.L_x_1706) ;  /* 0xfffffffc00f09947 */ /* 0x001fea000383ffff */
[----:B------:R-:W-:Y:S05]  /*27d60*/  BRA `(.L_x_1857) ;  /* 0xffffffbc00e07947 */ /* 0x000fea000383ffff */
.L_x_1858:
        /* <DEDUP_REMOVED lines=9> */
.L_x_2724:


//--------------------- .text._ZN7cutlass13device_kernelIN5flash11enable_sm90INS1_16FlashAttnFwdSm90INS1_25CollectiveMainloopFwdSm90ILi2EN4cute5tupleIJNS5_1CILi1EEES8_S8_EEENS6_IJNS7_ILi192EEENS7_ILi160EEENS7_ILi64EEEEEELi64ENS_12float_e4m3_tEfNS_4arch4Sm90ELb1ELb0ELb0ELb0ELb1ELb0ELb0ELb1ELb1ELb1ELb1ELb0EEENS1_21CollectiveEpilogueFwdINS6_IJSA_SC_SB_EEES9_NS_10bfloat16_tESG_Li384ELb0ELb1ELb1ELb1EEENS1_19SingleTileSchedulerILb0ELb1ELb1ELi192EEEEEEEEEvNT_6ParamsE --------------------------
	.section	.text._ZN7cutlass13device_kernelIN5flash11enable_sm90INS1_16FlashAttnFwdSm90INS1_25CollectiveMainloopFwdSm90ILi2EN4cute5tupleIJNS5_1CILi1EEES8_S8_EEENS6_IJNS7_ILi192EEENS7_ILi160EEENS7_ILi64EEEEEELi64ENS_12float_e4m3_tEfNS_4arch4Sm90ELb1ELb0ELb0ELb0ELb1ELb0ELb0ELb1ELb1ELb1ELb1ELb0EEENS1_21CollectiveEpilogueFwdINS6_IJSA_SC_SB_EEES9_NS_10bfloat16_tESG_Li384ELb0ELb1ELb1ELb1EEENS1_19SingleTileSchedulerILb0ELb1ELb1ELi192EEEEEEEEEvNT_6ParamsE,"ax",@progbits
	.align	128
.text._ZN7cutlass13device_kernelIN5flash11enable_sm90INS1_16FlashAttnFwdSm90INS1_25CollectiveMainloopFwdSm90ILi2EN4cute5tupleIJNS5_1CILi1EEES8_S8_EEENS6_IJNS7_ILi192EEENS7_ILi160EEENS7_ILi64EEEEEELi64ENS_12float_e4m3_tEfNS_4arch4Sm90ELb1ELb0ELb0ELb0ELb1ELb0ELb0ELb1ELb1ELb1ELb1ELb0EEENS1_21CollectiveEpilogueFwdINS6_IJSA_SC_SB_EEES9_NS_10bfloat16_tESG_Li384ELb0ELb1ELb1ELb1EEENS1_19SingleTileSchedulerILb0ELb1ELb1ELi192EEEEEEEEEvNT_6ParamsE:
        .type           _ZN7cutlass13device_kernelIN5flash11enable_sm90INS1_16FlashAttnFwdSm90INS1_25CollectiveMainloopFwdSm90ILi2EN4cute5tupleIJNS5_1CILi1EEES8_S8_EEENS6_IJNS7_ILi192EEENS7_ILi160EEENS7_ILi64EEEEEELi64ENS_12float_e4m3_tEfNS_4arch4Sm90ELb1ELb0ELb0ELb0ELb1ELb0ELb0ELb1ELb1ELb1ELb1ELb0EEENS1_21CollectiveEpilogueFwdINS6_IJSA_SC_SB_EEES9_NS_10bfloat16_tESG_Li384ELb0ELb1ELb1ELb1EEENS1_19SingleTileSchedulerILb0ELb1ELb1ELi192EEEEEEEEEvNT_6ParamsE,@function
        .size           _ZN7cutlass13device_kernelIN5flash11enable_sm90INS1_16FlashAttnFwdSm90INS1_25CollectiveMainloopFwdSm90ILi2EN4cute5tupleIJNS5_1CILi1EEES8_S8_EEENS6_IJNS7_ILi192EEENS7_ILi160EEENS7_ILi64EEEEEELi64ENS_12float_e4m3_tEfNS_4arch4Sm90ELb1ELb0ELb0ELb0ELb1ELb0ELb0ELb1ELb1ELb1ELb1ELb0EEENS1_21CollectiveEpilogueFwdINS6_IJSA_SC_SB_EEES9_NS_10bfloat16_tESG_Li384ELb0ELb1ELb1ELb1EEENS1_19SingleTileSchedulerILb0ELb1ELb1ELi192EEEEEEEEEvNT_6ParamsE,(.L_x_2725 - _ZN7cutlass13device_kernelIN5flash11enable_sm90INS1_16FlashAttnFwdSm90INS1_25CollectiveMainloopFwdSm90ILi2EN4cute5tupleIJNS5_1CILi1EEES8_S8_EEENS6_IJNS7_ILi192EEENS7_ILi160EEENS7_ILi64EEEEEELi64ENS_12float_e4m3_tEfNS_4arch4Sm90ELb1ELb0ELb0ELb0ELb1ELb0ELb0ELb1ELb1ELb1ELb1ELb0EEENS1_21CollectiveEpilogueFwdINS6_IJSA_SC_SB_EEES9_NS_10bfloat16_tESG_Li384ELb0ELb1ELb1ELb1EEENS1_19SingleTileSchedulerILb0ELb1ELb1ELi192EEEEEEEEEvNT_6ParamsE)
        .other          _ZN7cutlass13device_kernelIN5flash11enable_sm90INS1_16FlashAttnFwdSm90INS1_25CollectiveMainloopFwdSm90ILi2EN4cute5tupleIJNS5_1CILi1EEES8_S8_EEENS6_IJNS7_ILi192EEENS7_ILi160EEENS7_ILi64EEEEEELi64ENS_12float_e4m3_tEfNS_4arch4Sm90ELb1ELb0ELb0ELb0ELb1ELb0ELb0ELb1ELb1ELb1ELb1ELb0EEENS1_21CollectiveEpilogueFwdINS6_IJSA_SC_SB_EEES9_NS_10bfloat16_tESG_Li384ELb0ELb1ELb1ELb1EEENS1_19SingleTileSchedulerILb0ELb1ELb1ELi192EEEEEEEEEvNT_6ParamsE,@"STO_CUDA_ENTRY STV_DEFAULT"
_ZN7cutlass13device_kernelIN5flash11enable_sm90INS1_16FlashAttnFwdSm90INS1_25CollectiveMainloopFwdSm90ILi2EN4cute5tupleIJNS5_1CILi1EEES8_S8_EEENS6_IJNS7_ILi192EEENS7_ILi160EEENS7_ILi64EEEEEELi64ENS_12float_e4m3_tEfNS_4arch4Sm90ELb1ELb0ELb0ELb0ELb1ELb0ELb0ELb1ELb1ELb1ELb1ELb0EEENS1_21CollectiveEpilogueFwdINS6_IJSA_SC_SB_EEES9_NS_10bfloat16_tESG_Li384ELb0ELb1ELb1ELb1EEENS1_19SingleTileSchedulerILb0ELb1ELb1ELi192EEEEEEEEEvNT_6ParamsE:
        /* <DEDUP_REMOVED lines=45> */
.L_x_1859:
        /* <DEDUP_REMOVED lines=22> */
.L_x_1860:
        /* <DEDUP_REMOVED lines=18> */
.L_x_1861:
        /* <DEDUP_REMOVED lines=22> */
.L_x_1862:
        /* <DEDUP_REMOVED lines=23> */
.L_x_1863:
        /* <DEDUP_REMOVED lines=9> */
.L_x_1866:
        /* <DEDUP_REMOVED lines=28> */
[----:B------:R-:W0:Y:S01]  /*0a70*/  S2UR UR53, SR_CTAID.X ;  /* 0x00000000003579c3 */ /* 0x000e220000002500 */
[----:B------:R-:W-:Y:S01]  /*0a80*/  PLOP3.LUT P1, PT, PT, PT, UP1, 0x80, 0x0 ;  /* 0x000000000000781c */ /* 0x000fe20003f2f018 */
[----:B------:R-:W-:Y:S01]  /*0a90*/  ULDC UR44, c[0x0][0x424] ;  /* 0x00010900002c7ab9 */ /* 0x000fe20000000800 */
[----:B------:R-:W-:Y:S01]  /*0aa0*/  ULDC UR52, c[0x0][0x2f0] ;  /* 0x0000bc0000347ab9 */ /* 0x000fe20000000800 */
[----:B------:R-:W-:Y:S02]  /*0ab0*/  @UP0 ULDC.64 UR12, c[0x0][0x9a8] ;  /* 0x00026a00000c0ab9 */ /* 0x000fe40000000a00 */
[----:B------:R-:W-:Y:S01]  /*0ac0*/  @UP1 ULDC.64 UR16, c[0x0][0x9b8] ;  /* 0x00026e0000101ab9 */ /* 0x000fe20000000a00 */
[----:B------:R-:W-:Y:S02]  /*0ad0*/  @UP0 UIMAD UR5, UR43, UR12, URZ ;  /* 0x0000000c2b0502a4 */ /* 0x000fe4000f8e023f */
[----:B------:R-:W-:-:S02]  /*0ae0*/  @UP1 UIMAD UR15, UR43, UR16, URZ ;  /* 0x000000102b0f12a4 */ /* 0x000fc4000f8e023f */
[----:B------:R-:W-:Y:S02]  /*0af0*/  @UP0 UIMAD UR14, UR41, UR13, UR5 ;  /* 0x0000000d290e02a4 */ /* 0x000fe4000f8e0205 */
[----:B------:R-:W-:Y:S02]  /*0b00*/  @UP0 UIMAD.WIDE.U32 UR10, UR41, UR12, URZ ;  /* 0x0000000c290a02a5 */ /* 0x000fe4000f8e003f */
[----:B------:R-:W-:Y:S02]  /*0b10*/  @UP0 USHF.R.S32.HI UR5, URZ, 0x1f, UR42 ;  /* 0x0000001f3f050899 */ /* 0x000fe4000801142a */
[----:B------:R-:W-:Y:S02]  /*0b20*/  @UP1 UIMAD.WIDE.U32 UR12, UR41, UR16, URZ ;  /* 0x00000010290c12a5 */ /* 0x000fe4000f8e003f */
        /* <DEDUP_REMOVED lines=20> */
[----:B------:R-:W-:Y:S01]  /*0c70*/  ULDC UR5, c[0x0][0x448] ;  /* 0x0001120000057ab9 */ /* 0x000fe20000000800 */
[----:B------:R-:W-:Y:S01]  /*0c80*/  IMAD.U32 R3, RZ, RZ, UR7 ;  /* 0x00000007ff037e24 */ /* 0x000fe2000f8e00ff */
[----:B0-----:R-:W-:Y:S01]  /*0c90*/  UIMAD UR53, UR53, 0xc0, URZ ;  /* 0x000000c0353578a4 */ /* 0x001fe2000f8e023f */
[----:B------:R-:W-:Y:S01]  /*0ca0*/  IMAD.U32 R7, RZ, RZ, UR9 ;  /* 0x00000009ff077e24 */ /* 0x000fe2000f8e00ff */
[----:B------:R-:W-:Y:S02]  /*0cb0*/  UISETP.NE.AND UP4, UPT, UR5, 0x1, UPT ;  /* 0x000000010500788c */ /* 0x000fe4000bf85270 */
[----:B------:R-:W2:Y:S01]  /*0cc0*/  @P0 LDG.E R5, desc[UR50][R2.64] ;  /* 0x0000003202050981 */ /* 0x000ea2000c1e1900 */
[----:B------:R-:W-:Y:S01]  /*0cd0*/  ULDC.64 UR6, c[0x0][0x418] ;  /* 0x0001060000067ab9 */ /* 0x000fe20000000a00 */
[----:B------:R-:W-:Y:S01]  /*0ce0*/  ULDC UR8, c[0x0][0x288] ;  /* 0x0000a20000087ab9 */ /* 0x000fe20000000800 */
[----:B------:R-:W-:Y:S01]  /*0cf0*/  USHF.R.U32.HI UR10, URZ, 0x10, UR4 ;  /* 0x000000103f0a7899 */ /* 0x000fe20008011604 */
[----:B------:R-:W2:Y:S01]  /*0d00*/  @P1 LDG.E R0, desc[UR50][R6.64] ;  /* 0x0000003206001981 */ /* 0x000ea2000c1e1900 */
[----:B------:R-:W-:-:S02]  /*0d10*/  UISETP.NE.U32.AND UP0, UPT, UR6, URZ, UPT ;  /* 0x0000003f0600728c */ /* 0x000fc4000bf05070 */
[----:B------:R-:W-:Y:S02]  /*0d20*/  UIADD3 UR8, -UR8, 0xa0, URZ ;  /* 0x000000a008087890 */ /* 0x000fe4000fffe13f */
[----:B------:R-:W-:Y:S02]  /*0d30*/  UISETP.NE.AND.EX UP0, UPT, UR7, URZ, UPT, UP0 ;  /* 0x0000003f0700728c */ /* 0x000fe4000bf05300 */
[----:B------:R-:W-:Y:S01]  /*0d40*/  @UP4 UIADD3 UR6, UR53, 0xbf, URZ ;  /* 0x000000bf35064890 */ /* 0x000fe2000fffe03f */
[----:B------:R-:W-:Y:S01]  /*0d50*/  @UP4 ULDC UR7, c[0x0][0x44c] ;  /* 0x0001130000074ab9 */ /* 0x000fe20000000800 */
[----:B------:R-:W-:Y:S02]  /*0d60*/  USEL UR44, UR44, 0x1, UP0 ;  /* 0x000000012c2c7887 */ /* 0x000fe40008000000 */
[----:B------:R-:W-:Y:S01]  /*0d70*/  UIMAD.WIDE.U32 UR6, UR6, UR7, URZ ;  /* 0x00000007060672a5 */ /* 0x000fe2000f8e003f */
[----:B------:R-:W-:Y:S01]  /*0d80*/  @UP4 ULDC UR9, c[0x0][0x450] ;  /* 0x0001140000094ab9 */ /* 0x000fe20000000800 */
[----:B------:R-:W-:-:S02]  /*0d90*/  UIADD3 UR5, UR53, 0xbf, URZ ;  /* 0x000000bf35057890 */ /* 0x000fc4000fffe03f */
[----:B------:R-:W-:Y:S02]  /*0da0*/  UIMAD UR8, UR44, UR52, UR8 ;  /* 0x000000342c0872a4 */ /* 0x000fe4000f8e0208 */
[----:B------:R-:W-:Y:S02]  /*0db0*/  @UP4 USHF.R.U32.HI UR5, URZ, UR9, UR7 ;  /* 0x000000093f054299 */ /* 0x000fe40008011607 */
[----:B------:R-:W-:Y:S02]  /*0dc0*/  UIMAD UR6, UR44, UR52, 0x9f ;  /* 0x0000009f2c0674a4 */ /* 0x000fe4000f8e0234 */
[----:B------:R-:W-:Y:S02]  /*0dd0*/  UIADD3 UR8, UR8, UR5, URZ ;  /* 0x0000000508087290 */ /* 0x000fe4000fffe03f */
[----:B------:R-:W-:Y:S02]  /*0de0*/  UIMAD.WIDE UR6, UR6, 0x66666667, URZ ;  /* 0x66666667060678a5 */ /* 0x000fe4000f8e023f */
[----:B------:R-:W-:-:S02]  /*0df0*/  UIMAD.WIDE UR8, UR8, 0x66666667, URZ ;  /* 0x66666667080878a5 */ /* 0x000fc4000f8e023f */
[----:B------:R-:W-:Y:S02]  /*0e00*/  USHF.R.U32.HI UR5, URZ, 0x1f, UR7 ;  /* 0x0000001f3f057899 */ /* 0x000fe40008011607 */
[----:B------:R-:W-:Y:S02]  /*0e10*/  USHF.R.U32.HI UR6, URZ, 0x1f, UR9 ;  /* 0x0000001f3f067899 */ /* 0x000fe40008011609 */
[----:B------:R-:W-:Y:S02]  /*0e20*/  ULEA.HI.SX32 UR5, UR7, UR5, 0x1a ;  /* 0x0000000507057291 */ /* 0x000fe4000f8fd23f */
[----:B------:R-:W-:Y:S02]  /*0e30*/  ULEA.HI.SX32 UR6, UR9, UR6, 0x1a ;  /* 0x0000000609067291 */ /* 0x000fe4000f8fd23f */
[----:B------:R-:W-:Y:S02]  /*0e40*/  ULOP3.LUT UR45, UR4, 0xffff, URZ, 0xc0, !UPT ;  /* 0x0000ffff042d7892 */ /* 0x000fe4000f8ec03f */
[----:B------:R-:W-:-:S02]  /*0e50*/  UISETP.LT.AND UP0, UPT, UR5, UR6, UPT ;  /* 0x000000060500728c */ /* 0x000fc4000bf01270 */
[----:B------:R-:W-:Y:S02]  /*0e60*/  UP2UR UR48, UPR, URZ, 0x10 ;  /* 0x000000103f307883 */ /* 0x000fe40008000000 */
[----:B------:R-:W-:Y:S02]  /*0e70*/  USEL UR9, UR5, UR6, UP0 ;  /* 0x0000000605097287 */ /* 0x000fe40008000000 */
[----:B------:R-:W-:Y:S02]  /*0e80*/  UISETP.NE.AND UP0, UPT, UR10, URZ, UPT ;  /* 0x0000003f0a00728c */ /* 0x000fe4000bf05270 */
[----:B------:R-:W-:Y:S01]  /*0e90*/  UISETP.GE.AND UP1, UPT, UR9, 0x1, UPT ;  /* 0x000000010900788c */ /* 0x000fe2000bf26270 */
[----:B------:R-:W-:Y:S01]  /*0ea0*/  ULDC UR11, c[0x0][0x988] ;  /* 0x00026200000b7ab9 */ /* 0x000fe20000000800 */
[----:B------:R-:W-:-:S04]  /*0eb0*/  UMOV UR4, URZ ;  /* 0x0000003f00047c82 */ /* 0x000fc80008000000 */
[----:B------:R-:W-:-:S03]  /*0ec0*/  PLOP3.LUT P0, PT, PT, PT, UP1, 0x80, 0x0 ;  /* 0x000000000000781c */ /* 0x000fc60003f0f018 */
[----:B------:R-:W-:Y:S01]  /*0ed0*/  @!UP0 ULDC UR10, c[0x0][0x9f0] ;  /* 0x00027c00000a8ab9 */ /* 0x000fe20000000800 */
[----:B--2---:R-:W-:-:S09]  /*0ee0*/  FMUL.FTZ R0, R5, R0 ;  /* 0x0000000005007220 */ /* 0x004fd20000410000 */
[----:B------:R-:W-:Y:S05]  /*0ef0*/  @!P0 BRA `(.L_x_1868) ;  /* 0x0000000000848947 */ /* 0x000fea0003800000 */
[----:B------:R-:W-:Y:S01]  /*0f00*/  IMAD.U32 R4, RZ, RZ, UR10 ;  /* 0x0000000aff047e24 */ /* 0x000fe2000f8e00ff */
[----:B------:R-:W-:Y:S01]  /*0f10*/  UIADD3 UR6, UR10, -0x1, UR9 ;  /* 0xffffffff0a067890 */ /* 0x000fe2000fffe009 */
[----:B------:R-:W-:-:S03]  /*0f20*/  UMOV UR4, URZ ;  /* 0x0000003f00047c82 */ /* 0x000fc60008000000 */
[-C--:B------:R-:W-:Y:S02]  /*0f30*/  IABS R2, R4.reuse ;  /* 0x0000000400027213 */ /* 0x080fe40000000000 */
[----:B------:R-:W-:Y:S01]  /*0f40*/  IMAD.U32 R5, RZ, RZ, UR6 ;  /* 0x00000006ff057e24 */ /* 0x000fe2000f8e00ff */
[----:B------:R-:W-:Y:S01]  /*0f50*/  IABS R6, R4 ;  /* 0x0000000400067213 */ /* 0x000fe20000000000 */
[----:B------:R-:W-:Y:S01]  /*0f60*/  ULOP3.LUT UR6, UR6, UR10, URZ, 0x3c, !UPT ;  /* 0x0000000a06067292 */ /* 0x000fe2000f8e3c3f */
[----:B------:R-:W-:Y:S02]  /*0f70*/  R2UR UR12, R2 ;  /* 0x00000000020c72ca */ /* 0x000fe400000e0000 */
[----:B------:R-:W-:-:S05]  /*0f80*/  IABS R5, R5 ;  /* 0x0000000500057213 */ /* 0x000fca0000000000 */
[----:B------:R-:W-:-:S05]  /*0f90*/  IMAD.MOV.U32 R4, RZ, RZ, R5 ;  /* 0x000000ffff047224 */ /* 0x000fca00078e0005 */
[----:B------:R-:W-:Y:S01]  /*0fa0*/  R2UR UR8, R4 ;  /* 0x00000000040872ca */ /* 0x000fe200000e0000 */
        /* <DEDUP_REMOVED lines=22> */
.L_x_1868:
[----:B------:R-:W-:Y:S01]  /*1110*/  UIMAD UR45, UR45, UR4, URZ ;  /* 0x000000042d2d72a4 */ /* 0x000fe2000f8e023f */
[----:B------:R-:W-:Y:S02]  /*1120*/  IMAD.U32 R2, RZ, RZ, UR9 ;  /* 0x00000009ff027e24 */ /* 0x000fe4000f8e00ff */
[----:B------:R-:W-:Y:S01]  /*1130*/  FMUL.FTZ R0, R0, UR11 ;  /* 0x0000000b00007c20 */ /* 0x000fe20008410000 */
[----:B------:R-:W-:Y:S01]  /*1140*/  IMAD.U32 R3, RZ, RZ, UR4 ;  /* 0x00000004ff037e24 */ /* 0x000fe2000f8e00ff */
[----:B------:R-:W-:Y:S01]  /*1150*/  UIMAD UR52, UR44, UR52, URZ ;  /* 0x000000342c3472a4 */ /* 0x000fe2000f8e023f */
[----:B------:R-:W-:Y:S01]  /*1160*/  VIADD R17, R17, 0xffffff80 ;  /* 0xffffff8011117836 */ /* 0x000fe20000000000 */
[----:B------:R-:W-:Y:S02]  /*1170*/  PLOP3.LUT P0, PT, PT, PT, PT, 0x80, 0x0 ;  /* 0x000000000000781c */ /* 0x000fe40003f0f070 */
[----:B------:R-:W-:Y:S02]  /*1180*/  CS2R R28, SRZ ;  /* 0x00000000001c7805 */ /* 0x000fe4000001ff00 */
[----:B------:R-:W-:Y:S01]  /*1190*/  VIADDMNMX R2, R3, UR45, R2, PT ;  /* 0x0000002d03027c46 */ /* 0x000fe2000b800102 */
[----:B------:R-:W-:Y:S01]  /*11a0*/  IMAD.MOV.U32 R3, RZ, RZ, RZ ;  /* 0x000000ffff037224 */ /* 0x000fe200078e00ff */
[----:B------:R-:W-:Y:S01]  /*11b0*/  R2UR UR46, R0 ;  /* 0x00000000002e72ca */ /* 0x000fe200000e0000 */
[----:B------:R-:W-:Y:S01]  /*11c0*/  IMAD.MOV.U32 R4, RZ, RZ, RZ ;  /* 0x000000ffff047224 */ /* 0x000fe200078e00ff */
[----:B------:R-:W-:-:S02]  /*11d0*/  R2UR UR54, R2 ;  /* 0x00000000023672ca */ /* 0x000fc400000e0000 */
        /* <DEDUP_REMOVED lines=12> */
[----:B------:R-:W-:Y:S01]  /*12a0*/  UISETP.GT.AND UP0, UPT, UR54, UR45, UPT ;  /* 0x0000002d3600728c */ /* 0x000fe2000bf04270 */
[----:B------:R-:W-:-:S02]  /*12b0*/  CS2R R48, SRZ ;  /* 0x0000000000307805 */ /* 0x000fc4000001ff00 */
[----:B------:R-:W-:Y:S02]  /*12c0*/  CS2R R54, SRZ ;  /* 0x0000000000367805 */ /* 0x000fe4000001ff00 */
[----:B------:R-:W-:Y:S02]  /*12d0*/  CS2R R50, SRZ ;  /* 0x0000000000327805 */ /* 0x000fe4000001ff00 */
[----:B------:R-:W-:-:S13]  /*12e0*/  PLOP3.LUT P1, PT, PT, PT, UP0, 0x80, 0x0 ;  /* 0x000000000000781c */ /* 0x000fda0003f2f008 */
[----:B------:R-:W-:Y:S05]  /*12f0*/  @!P1 BRA `(.L_x_1869) ;  /* 0x0000008800049947 */ /* 0x000fea0003800000 */
        /* <DEDUP_REMOVED lines=37> */
.L_x_1870:
[----:B------:R-:W-:-:S04]  /*1550*/  SHF.L.U32 R0, RZ, 0x1f, RZ ;  /* 0x0000001fff007819 */ /* 0x000fc800000006ff */
[----:B------:R-:W0:Y:S02]  /*1560*/  SYNCS.PHASECHK.TRANS64.TRYWAIT P0, [UR47+0x12400], R0 ;  /* 0x01240000ff0075a7 */ /* 0x000e24000800016f */
[----:B0-----:R-:W-:Y:S05]  /*1570*/  @!P0 BRA `(.L_x_1871) ;  /* 0x000000e4005c8947 */ /* 0x001fea0003800000 */
.L_x_1967:
[----:B------:R-:W-:-:S06]  /*1580*/  ULOP3.LUT UR4, UR40, 0x1, URZ, 0xfc, !UPT ;  /* 0x0000000128047892 */ /* 0x000fcc000f8efc3f */
[----:B------:R-:W-:-:S05]  /*1590*/  IMAD.U32 R2, RZ, RZ, UR4 ;  /* 0x00000004ff027e24 */ /* 0x000fca000f8e00ff */
[----:B------:R-:W-:-:S13]  /*15a0*/  ISETP.NE.AND P0, PT, R2, 0x3, PT ;  /* 0x000000030200780c */ /* 0x000fda0003f05270 */
[----:B------:R-:W-:Y:S05]  /*15b0*/  @!P0 BRA `(.L_x_1872) ;  /* 0x0000000000048947 */ /* 0x000fea0003800000 */
[----:B------:R-:W-:Y:S01]  /*15c0*/  BPT.TRAP 0x1 ;  /* 0x000000040000795c */ /* 0x000fe20000300000 */
.L_x_1872:
[----:B------:R1:W2:Y:S01]  /*15d0*/  SYNCS.PHASECHK.TRANS64.TRYWAIT P1, [UR47+0x12430], R0 ;  /* 0x01243000ff0075a7 */ /* 0x0002a2000802016f */
[----:B------:R-:W-:Y:S05]  /*15e0*/  @!P0 BRA `(.L_x_1873) ;  /* 0x0000000000048947 */ /* 0x000fea0003800000 */
[----:B------:R-:W-:Y:S01]  /*15f0*/  BPT.TRAP 0x1 ;  /* 0x000000040000795c */ /* 0x000fe20000300000 */
.L_x_1873:
[----:B--2---:R-:W-:Y:S05]  /*1600*/  @P1 BRA `(.L_x_1874) ;  /* 0x0000000000081947 */ /* 0x004fea0003800000 */
[----:B------:R-:W2:Y:S02]  /*1610*/  SYNCS.PHASECHK.TRANS64.TRYWAIT P1, [UR47+0x12430], R0 ;  /* 0x01243000ff0075a7 */ /* 0x000ea4000802016f */
[----:B--2---:R-:W-:Y:S05]  /*1620*/  @!P1 BRA `(.L_x_1875) ;  /* 0x000000e400489947 */ /* 0x004fea0003800000 */
.L_x_1874:
        /* <DEDUP_REMOVED lines=69> */
.L_x_1876:
[----:B------:R-:W-:Y:S01]  /*1a80*/  LOP3.LUT R18, R18, 0xffffff80, RZ, 0xc0, !PT ;  /* 0xffffff8012127812 */ /* 0x000fe200078ec0ff */
[----:B------:R-:W-:Y:S01]  /*1a90*/  IMAD.HI R4, R19, 0x55555556, RZ ;  /* 0x5555555613047827 */ /* 0x000fe200078e02ff */
[----:B------:R-:W-:Y:S01]  /*1aa0*/  LEA.HI R16, R16, R17, RZ, 0x2 ;  /* 0x0000001110107211 */ /* 0x000fe200078f10ff */
[----:B------:R-:W-:Y:S02]  /*1ab0*/  UISETP.NE.AND UP0, UPT, UR48, URZ, UPT ;  /* 0x0000003f3000728c */ /* 0x000fe4000bf05270 */
[C---:B------:R-:W-:Y:S01]  /*1ac0*/  IMAD.IADD R18, R17.reuse, 0x1, -R18 ;  /* 0x0000000111127824 */ /* 0x040fe200078e0a12 */
[----:B------:R-:W-:Y:S01]  /*1ad0*/  LOP3.LUT R16, R16, 0xfffffffc, RZ, 0xc0, !PT ;  /* 0xfffffffc10107812 */ /* 0x000fe200078ec0ff */
[----:B------:R-:W-:Y:S01]  /*1ae0*/  UMOV UR5, 0xffffff60 ;  /* 0xffffff6000057882 */ /* 0x000fe20000000000 */
[----:B------:R-:W-:Y:S01]  /*1af0*/  LEA.HI R4, R4, R4, RZ, 0x1 ;  /* 0x0000000404047211 */ /* 0x000fe200078f08ff */
[----:B------:R-:W-:Y:S01]  /*1b00*/  UIMAD UR5, UR54, UR5, 0xa1 ;  /* 0x000000a1360574a4 */ /* 0x000fe2000f8e0205 */
[----:B0-----:R-:W-:Y:S01]  /*1b10*/  SHF.R.S32.HI R3, RZ, 0x1f, R18 ;  /* 0x0000001fff037819 */ /* 0x001fe20000011412 */
[----:B------:R-:W-:Y:S01]  /*1b20*/  IMAD.IADD R16, R17, 0x1, -R16 ;  /* 0x0000000111107824 */ /* 0x000fe200078e0a10 */
[----:B------:R-:W-:Y:S01]  /*1b30*/  PLOP3.LUT P1, PT, PT, PT, UP0, 0x80, 0x0 ;  /* 0x000000000000781c */ /* 0x000fe20003f2f008 */
[----:B------:R-:W-:Y:S01]  /*1b40*/  IMAD R4, R4, -0x3, R19 ;  /* 0xfffffffd04047824 */ /* 0x000fe200078e0213 */
[CC--:B-1----:R-:W-:Y:S01]  /*1b50*/  LEA.HI R0, R3.reuse, R18.reuse, RZ, 0x2 ;  /* 0x0000001203007211 */ /* 0x0c2fe200078f10ff */
[----:B------:R-:W-:Y:S01]  /*1b60*/  @UP0 ULDC UR4, c[0x0][0x44c] ;  /* 0x0001130000040ab9 */ /* 0x000fe20000000800 */
[----:B------:R-:W-:Y:S01]  /*1b70*/  LEA.HI R3, R3, R18, RZ, 0x5 ;  /* 0x0000001203037211 */ /* 0x000fe200078f28ff */
[----:B------:R-:W-:Y:S01]  /*1b80*/  ULDC UR7, c[0x0][0x288] ;  /* 0x0000a20000077ab9 */ /* 0x000fe20000000800 */
[--C-:B------:R-:W-:Y:S01]  /*1b90*/  SHF.R.S32.HI R2, RZ, 0x2, R0.reuse ;  /* 0x00000002ff027819 */ /* 0x100fe20000011400 */
[----:B------:R-:W-:Y:S01]  /*1ba0*/  @UP0 ULDC UR10, c[0x0][0x44c] ;  /* 0x00011300000a0ab9 */ /* 0x000fe20000000800 */
[----:B------:R-:W-:Y:S01]  /*1bb0*/  SHF.R.S32.HI R5, RZ, 0x1f, R0 ;  /* 0x0000001fff057819 */ /* 0x000fe20000011400 */
[----:B------:R-:W-:Y:S01]  /*1bc0*/  UIMAD.WIDE.U32 UR10, UR53, UR10, URZ ;  /* 0x0000000a350a72a5 */ /* 0x000fe2000f8e003f */
[----:B------:R-:W-:Y:S01]  /*1bd0*/  SHF.R.S32.HI R3, RZ, 0x5, R3 ;  /* 0x00000005ff037819 */ /* 0x000fe20000011403 */
[----:B------:R-:W-:Y:S01]  /*1be0*/  @UP0 ULDC UR12, c[0x0][0x450] ;  /* 0x00011400000c0ab9 */ /* 0x000fe20000000800 */
[----:B------:R-:W-:Y:S01]  /*1bf0*/  LEA.HI R5, R5, R2, RZ, 0x3 ;  /* 0x0000000205057211 */ /* 0x000fe200078f18ff */
[----:B------:R-:W-:Y:S01]  /*1c00*/  UIADD3 UR20, UR54, -0x2, URZ ;  /* 0xfffffffe36147890 */ /* 0x000fe2000fffe03f */
[----:B------:R-:W-:-:S02]  /*1c10*/  LEA.HI R6, R16, R16, RZ, 0x1 ;  /* 0x0000001010067211 */ /* 0x000fc400078f08ff */
[----:B------:R-:W-:Y:S01]  /*1c20*/  LEA R7, R3, UR53, 0x4 ;  /* 0x0000003503077c11 */ /* 0x000fe2000f8e20ff */
[----:B------:R-:W-:Y:S01]  /*1c30*/  @UP0 USHF.R.U32.HI UR53, URZ, UR12, UR11 ;  /* 0x0000000c3f350299 */ /* 0x000fe2000801160b */
[----:B------:R-:W-:Y:S02]  /*1c40*/  LOP3.LUT R5, R5, 0xfffffff8, RZ, 0xc0, !PT ;  /* 0xfffffff805057812 */ /* 0x000fe400078ec0ff */
[----:B------:R-:W-:Y:S01]  /*1c50*/  LOP3.LUT R3, R6, 0x1ffffffe, RZ, 0xc0, !PT ;  /* 0x1ffffffe06037812 */ /* 0x000fe200078ec0ff */
[----:B------:R-:W-:Y:S01]  /*1c60*/  UIADD3 UR10, UR53, -UR7, UR52 ;  /* 0x80000007350a7290 */ /* 0x000fe2000fffe034 */
[----:B------:R-:W-:Y:S02]  /*1c70*/  IADD3 R5, R7, R2, -R5 ;  /* 0x0000000207057210 */ /* 0x000fe40007ffe805 */
[----:B------:R-:W-:Y:S01]  /*1c80*/  PLOP3.LUT P2, PT, PT, PT, UP0, 0x80, 0x0 ;  /* 0x000000000000781c */ /* 0x000fe20003f4f008 */
[----:B------:R-:W-:Y:S01]  /*1c90*/  IMAD.IADD R3, R16, 0x1, -R3 ;  /* 0x0000000110037824 */ /* 0x000fe200078e0a03 */
[----:B------:R-:W-:Y:S01]  /*1ca0*/  UIMAD.WIDE UR10, UR10, 0x66666667, URZ ;  /* 0x666666670a0a78a5 */ /* 0x000fe2000f8e023f */
[----:B------:R-:W-:-:S04]  /*1cb0*/  IMAD R4, R4, 0x40, R5 ;  /* 0x0000004004047824 */ /* 0x000fc800078e0205 */
[----:B------:R-:W-:Y:S01]  /*1cc0*/  IMAD R5, R3, 0x8, R4 ;  /* 0x0000000803057824 */ /* 0x000fe200078e0204 */
[----:B------:R-:W-:-:S03]  /*1cd0*/  LOP3.LUT R3, R0, 0x7ffffffc, RZ, 0xc0, !PT ;  /* 0x7ffffffc00037812 */ /* 0x000fc600078ec0ff */
[----:B------:R-:W-:Y:S01]  /*1ce0*/  @P1 IMAD.HI.U32 R2, R5, UR4, RZ ;  /* 0x0000000405021c27 */ /* 0x000fe2000f8e00ff */
[----:B------:R-:W-:-:S03]  /*1cf0*/  @UP0 ULDC UR4, c[0x0][0x450] ;  /* 0x0001140000040ab9 */ /* 0x000fc60000000800 */
[----:B------:R-:W-:Y:S01]  /*1d00*/  IMAD.MOV.U32 R13, RZ, RZ, R5 ;  /* 0x000000ffff0d7224 */ /* 0x000fe200078e0005 */
[----:B------:R-:W-:Y:S01]  /*1d10*/  @P2 SHF.R.U32.HI R13, RZ, UR4, R2 ;  /* 0x00000004ff0d2c19 */ /* 0x000fe20008011602 */
[----:B------:R-:W-:Y:S01]  /*1d20*/  UIMAD UR4, UR54, -0xa0, UR52 ;  /* 0xffffff60360478a4 */ /* 0x000fe2000f8e0234 */
[----:B------:R-:W-:Y:S02]  /*1d30*/  IMAD.IADD R6, R18, 0x1, -R3 ;  /* 0x0000000112067824 */ /* 0x000fe400078e0a03 */
[----:B------:R-:W-:Y:S01]  /*1d40*/  IMAD.U32 R3, RZ, RZ, UR5 ;  /* 0x00000005ff037e24 */ /* 0x000fe2000f8e00ff */
[----:B------:R-:W0:Y:S01]  /*1d50*/  SHFL.IDX PT, R2, R13, 0x1, 0x1c1f ;  /* 0x003c1f000d027f89 */ /* 0x000e2200000e0000 */
[----:B------:R-:W-:Y:S01]  /*1d60*/  UIADD3 UR4, UR4, 0xa0, URZ ;  /* 0x000000a004047890 */ /* 0x000fe2000fffe03f */
[----:B------:R-:W1:Y:S01]  /*1d70*/  S2UR UR5, SR_CgaCtaId ;  /* 0x00000000000579c3 */ /* 0x000e620000008800 */
[----:B------:R-:W-:Y:S02]  /*1d80*/  IMAD R12, R6, -0x2, R3 ;  /* 0xfffffffe060c7824 */ /* 0x000fe400078e0203 */
[----:B------:R-:W-:-:S02]  /*1d90*/  IMAD.U32 R3, RZ, RZ, UR52 ;  /* 0x00000034ff037e24 */ /* 0x000fc4000f8e00ff */
[----:B------:R-:W-:Y:S01]  /*1da0*/  IMAD.U32 R11, RZ, RZ, UR4 ;  /* 0x00000004ff0b7e24 */ /* 0x000fe2000f8e00ff */
[----:B------:R-:W-:Y:S02]  /*1db0*/  UIADD3 UR4, UR47, 0x12440, URZ ;  /* 0x000124402f047890 */ /* 0x000fe4000fffe03f */
[----:B------:R-:W-:Y:S01]  /*1dc0*/  IADD3 R12, R12, -UR7, R3 ;  /* 0x800000070c0c7c10 */ /* 0x000fe2000fffe003 */
[----:B------:R-:W-:Y:S01]  /*1dd0*/  IMAD R11, R6, -0x2, R11 ;  /* 0xfffffffe060b7824 */ /* 0x000fe200078e020b */
[----:B------:R-:W-:Y:S02]  /*1de0*/  USHF.R.U32.HI UR7, URZ, 0x1f, UR11 ;  /* 0x0000001f3f077899 */ /* 0x000fe4000801160b */
[----:B------:R-:W-:Y:S02]  /*1df0*/  UPRMT UR4, UR49, 0x654, UR4 ;  /* 0x0000065431047896 */ /* 0x000fe40008000004 */
[----:B------:R-:W-:-:S04]  /*1e00*/  ULEA.HI.SX32 UR7, UR11, UR7, 0x1a ;  /* 0x000000070b077291 */ /* 0x000fc8000f8fd23f */
[----:B------:R-:W-:-:S03]  /*1e10*/  UISETP.LT.AND UP0, UPT, UR45, UR7, UPT ;  /* 0x000000072d00728c */ /* 0x000fc6000bf01270 */
[----:B------:R-:W-:Y:S01]  /*1e20*/  SYNCS.ARRIVE.TRANS64.RED.A1T0 RZ, [UR4], RZ ;  /* 0x000000ffffff79a7 */ /* 0x000fe20008100404 */
[----:B0-----:R-:W-:Y:S01]  /*1e30*/  VIADDMNMX R2, R2, R12, R11, PT ;  /* 0x0000000c02027246 */ /* 0x001fe2000380010b */
[----:B------:R-:W-:Y:S01]  /*1e40*/  USEL UR19, UR45, UR7, !UP0 ;  /* 0x000000072d137287 */ /* 0x000fe2000c000000 */
[----:B------:R-:W-:Y:S02]  /*1e50*/  UMOV UR4, URZ ;  /* 0x0000003f00047c82 */ /* 0x000fe40008000000 */
[C---:B------:R-:W-:Y:S01]  /*1e60*/  ISETP.GT.AND P1, PT, R2.reuse, RZ, PT ;  /* 0x000000ff0200720c */ /* 0x040fe20003f24270 */
[----:B------:R-:W-:Y:S01]  /*1e70*/  UISETP.GE.AND UP0, UPT, UR20, UR19, UPT ;  /* 0x000000131400728c */ /* 0x000fe2000bf06270 */
[C---:B------:R-:W-:Y:S01]  /*1e80*/  ISETP.GT.AND P2, PT, R2.reuse, 0x1, PT ;  /* 0x000000010200780c */ /* 0x040fe20003f44270 */
[----:B------:R-:W-:Y:S01]  /*1e90*/  UMOV UR7, URZ ;  /* 0x0000003f00077c82 */ /* 0x000fe20008000000 */
[----:B------:R-:W-:Y:S02]  /*1ea0*/  ISETP.GT.AND P3, PT, R2, 0x8, PT ;  /* 0x000000080200780c */ /* 0x000fe40003f64270 */
[----:B------:R-:W-:-:S02]  /*1eb0*/  FSEL R104, R90, -INF , P1 ;  /* 0xff8000005a687808 */ /* 0x000fc40000800000 */
[----:B------:R-:W-:Y:S02]  /*1ec0*/  FSEL R8, R91, -INF , P2 ;  /* 0xff8000005b087808 */ /* 0x000fe40001000000 */
[----:B------:R-:W-:Y:S02]  /*1ed0*/  ISETP.GT.AND P1, PT, R2, 0x9, PT ;  /* 0x000000090200780c */ /* 0x000fe40003f24270 */
[----:B------:R-:W-:Y:S02]  /*1ee0*/  FSEL R94, R94, -INF , P3 ;  /* 0xff8000005e5e7808 */ /* 0x000fe40001800000 */
[----:B------:R-:W-:Y:S02]  /*1ef0*/  FMNMX.FTZ R3, R104, R8, !PT ;  /* 0x0000000868037209 */ /* 0x000fe40007810000 */
[----:B------:R-:W-:Y:S02]  /*1f00*/  ISETP.GT.AND P2, PT, R2, 0x10, PT ;  /* 0x000000100200780c */ /* 0x000fe40003f44270 */
[----:B------:R-:W-:-:S02]  /*1f10*/  FSEL R10, R95, -INF , P1 ;  /* 0xff8000005f0a7808 */ /* 0x000fc40000800000 */
[----:B------:R-:W-:Y:S02]  /*1f20*/  FMNMX.FTZ R3, R94, R3, !PT ;  /* 0x000000035e037209 */ /* 0x000fe40007810000 */
        /* <DEDUP_REMOVED lines=105> */
[----:B------:R-:W-:Y:S02]  /*25c0*/  FSEL R4, R39, -INF , P1 ;  /* 0xff80000027047808 */ /* 0x000fe40000800000 */
[----:B------:R-:W-:Y:S01]  /*25d0*/  FMNMX.FTZ R3, R38, R3, !PT ;  /* 0x0000000326037209 */ /* 0x000fe20007810000 */
[----:B------:R-:W0:Y:S03]  /*25e0*/  SHFL.IDX PT, R39, R13, RZ, 0x1c1f ;  /* 0x001c1fff0d277589 */ /* 0x000e2600000e0000 */
[----:B------:R-:W-:Y:S01]  /*25f0*/  FMNMX.FTZ R9, R4, R3, !PT ;  /* 0x0000000304097209 */ /* 0x000fe20007810000 */
[----:B------:R-:W-:-:S04]  /*2600*/  IMAD.U32 R3, RZ, RZ, UR46 ;  /* 0x0000002eff037e24 */ /* 0x000fc8000f8e00ff */
[----:B------:R-:W2:Y:S01]  /*2610*/  SHFL.BFLY PT, R2, R9, 0x2, 0x1f ;  /* 0x0c401f0009027f89 */ /* 0x000ea200000e0000 */
[----:B0-----:R-:W-:-:S04]  /*2620*/  VIADDMNMX R39, R39, R12, R11, PT ;  /* 0x0000000c27277246 */ /* 0x001fc8000380010b */
[C---:B------:R-:W-:Y:S02]  /*2630*/  ISETP.GT.AND P2, PT, R39.reuse, 0x1, PT ;  /* 0x000000012700780c */ /* 0x040fe40003f44270 */
[----:B------:R-:W-:Y:S02]  /*2640*/  ISETP.GT.AND P3, PT, R39, 0x8, PT ;  /* 0x000000082700780c */ /* 0x000fe40003f64270 */
[----:B--2---:R-:W-:Y:S02]  /*2650*/  FMNMX.FTZ R15, R9, R2, !PT ;  /* 0x00000002090f7209 */ /* 0x004fe40007810000 */
[----:B------:R-:W-:Y:S02]  /*2660*/  FSEL R89, R89, -INF , P2 ;  /* 0xff80000059597808 */ /* 0x000fe40001000000 */
[----:B------:R-:W-:Y:S01]  /*2670*/  FSEL R92, R92, -INF , P3 ;  /* 0xff8000005c5c7808 */ /* 0x000fe20001800000 */
[----:B------:R-:W0:Y:S01]  /*2680*/  SHFL.BFLY PT, R2, R15, 0x1, 0x1f ;  /* 0x0c201f000f027f89 */ /* 0x000e2200000e0000 */
[----:B------:R-:W-:-:S04]  /*2690*/  ISETP.GT.AND P2, PT, R39, 0x10, PT ;  /* 0x000000102700780c */ /* 0x000fc80003f44270 */
[----:B------:R-:W-:Y:S02]  /*26a0*/  FSEL R96, R96, -INF , P2 ;  /* 0xff80000060607808 */ /* 0x000fe40001000000 */
[----:B------:R-:W-:-:S04]  /*26b0*/  ISETP.GT.AND P2, PT, R39, 0x18, PT ;  /* 0x000000182700780c */ /* 0x000fc80003f44270 */
[----:B------:R-:W-:Y:S02]  /*26c0*/  FSEL R100, R100, -INF , P2 ;  /* 0xff80000064647808 */ /* 0x000fe40001000000 */
[----:B------:R-:W-:-:S04]  /*26d0*/  ISETP.GT.AND P2, PT, R39, 0x21, PT ;  /* 0x000000212700780c */ /* 0x000fc80003f44270 */
[----:B------:R-:W-:Y:S02]  /*26e0*/  FSEL R73, R73, -INF , P2 ;  /* 0xff80000049497808 */ /* 0x000fe40001000000 */
[----:B------:R-:W-:-:S04]  /*26f0*/  ISETP.GT.AND P2, PT, R39, 0x29, PT ;  /* 0x000000292700780c */ /* 0x000fc80003f44270 */
[----:B------:R-:W-:Y:S02]  /*2700*/  FSEL R77, R77, -INF , P2 ;  /* 0xff8000004d4d7808 */ /* 0x000fe40001000000 */
[----:B0-----:R-:W-:Y:S02]  /*2710*/  FMNMX.FTZ R2, R15, R2, !PT ;  /* 0x000000020f027209 */ /* 0x001fe40007810000 */
[----:B------:R-:W-:Y:S02]  /*2720*/  ISETP.GT.AND P2, PT, R39, 0x31, PT ;  /* 0x000000312700780c */ /* 0x000fe40003f44270 */
[C---:B------:R-:W-:Y:S01]  /*2730*/  FSETP.NEU.FTZ.AND P1, PT, R2.reuse, -INF , PT ;  /* 0xff8000000200780b */ /* 0x040fe20003f3d000 */
[----:B------:R-:W-:Y:S01]  /*2740*/  FFMA.FTZ R3, R2, R3, -8 ;  /* 0xc100000002037423 */ /* 0x000fe20000010003 */
[----:B------:R-:W-:Y:S02]  /*2750*/  FSEL R81, R81, -INF , P2 ;  /* 0xff80000051517808 */ /* 0x000fe40001000000 */
[----:B------:R-:W-:-:S02]  /*2760*/  ISETP.GT.AND P2, PT, R39, 0x39, PT ;  /* 0x000000392700780c */ /* 0x000fc40003f44270 */
[----:B------:R-:W-:Y:S02]  /*2770*/  FSEL R3, R3, RZ, P1 ;  /* 0x000000ff03037208 */ /* 0x000fe40000800000 */
[----:B------:R-:W-:Y:S02]  /*2780*/  ISETP.GT.AND P1, PT, R39, RZ, PT ;  /* 0x000000ff2700720c */ /* 0x000fe40003f24270 */
[----:B------:R-:W-:Y:S01]  /*2790*/  FSEL R85, R85, -INF , P2 ;  /* 0xff80000055557808 */ /* 0x000fe20001000000 */
[--C-:B------:R-:W-:Y:S01]  /*27a0*/  FFMA.FTZ R12, R90, UR46, -R3.reuse ;  /* 0x0000002e5a0c7c23 */ /* 0x100fe20008010803 */
[----:B------:R-:W-:Y:S01]  /*27b0*/  FSEL R88, R88, -INF , P1 ;  /* 0xff80000058587808 */ /* 0x000fe20000800000 */
[--C-:B------:R-:W-:Y:S01]  /*27c0*/  FFMA.FTZ R19, R74, UR46, -R3.reuse ;  /* 0x0000002e4a137c23 */ /* 0x100fe20008010803 */
[----:B------:R-:W-:Y:S01]  /*27d0*/  ISETP.GT.AND P1, PT, R39, 0x9, PT ;  /* 0x000000092700780c */ /* 0x000fe20003f24270 */
[--C-:B------:R-:W-:Y:S01]  /*27e0*/  FFMA.FTZ R75, R58, UR46, -R3.reuse ;  /* 0x0000002e3a4b7c23 */ /* 0x100fe20008010803 */
[----:B------:R-:W-:Y:S01]  /*27f0*/  FMNMX.FTZ R13, R88, R89, !PT ;  /* 0x00000059580d7209 */ /* 0x000fe20007810000 */
[--C-:B------:R-:W-:Y:S01]  /*2800*/  FFMA.FTZ R62, R62, UR46, -R3.reuse ;  /* 0x0000002e3e3e7c23 */ /* 0x100fe20008010803 */
[----:B------:R-:W-:Y:S01]  /*2810*/  FSEL R93, R93, -INF , P1 ;  /* 0xff8000005d5d7808 */ /* 0x000fe20000800000 */
[--C-:B------:R-:W-:Y:S01]  /*2820*/  FFMA.FTZ R7, R104, UR46, -R3.reuse ;  /* 0x0000002e68077c23 */ /* 0x100fe20008010803 */
[----:B------:R-:W-:Y:S01]  /*2830*/  FMNMX.FTZ R90, R92, R13, !PT ;  /* 0x0000000d5c5a7209 */ /* 0x000fe20007810000 */
[--C-:B------:R-:W-:Y:S01]  /*2840*/  FFMA.FTZ R8, R8, UR46, -R3.reuse ;  /* 0x0000002e08087c23 */ /* 0x100fe20008010803 */
[----:B------:R-:W-:Y:S01]  /*2850*/  ISETP.GT.AND P1, PT, R39, 0x11, PT ;  /* 0x000000112700780c */ /* 0x000fe20003f24270 */
[--C-:B------:R-:W-:Y:S01]  /*2860*/  FFMA.FTZ R9, R94, UR46, -R3.reuse ;  /* 0x0000002e5e097c23 */ /* 0x100fe20008010803 */
[----:B------:R-:W-:Y:S01]  /*2870*/  FMNMX.FTZ R15, R93, R90, !PT ;  /* 0x0000005a5d0f7209 */ /* 0x000fe20007810000 */
[--C-:B------:R-:W-:Y:S01]  /*2880*/  FFMA.FTZ R82, R82, UR46, -R3.reuse ;  /* 0x0000002e52527c23 */ /* 0x100fe20008010803 */
[----:B------:R-:W-:Y:S01]  /*2890*/  FSEL R97, R97, -INF , P1 ;  /* 0xff80000061617808 */ /* 0x000fe20000800000 */
[----:B------:R-:W-:Y:S01]  /*28a0*/  MUFU.EX2 R7, R7 ;  /* 0x0000000700077308 */ /* 0x000fe20000000800 */
[----:B------:R-:W-:Y:S01]  /*28b0*/  FMNMX.FTZ R90, R96, R15, !PT ;  /* 0x0000000f605a7209 */ /* 0x000fe20007810000 */
[--C-:B------:R-:W-:Y:S01]  /*28c0*/  FFMA.FTZ R10, R10, UR46, -R3.reuse ;  /* 0x0000002e0a0a7c23 */ /* 0x100fe20008010803 */
[----:B------:R-:W-:Y:S01]  /*28d0*/  ISETP.GT.AND P1, PT, R39, 0x19, PT ;  /* 0x000000192700780c */ /* 0x000fe20003f24270 */
[--C-:B------:R-:W-:Y:S01]  /*28e0*/  FFMA.FTZ R11, R98, UR46, -R3.reuse ;  /* 0x0000002e620b7c23 */ /* 0x100fe20008010803 */
[----:B------:R-:W-:Y:S01]  /*28f0*/  FMNMX.FTZ R15, R97, R90, !PT ;  /* 0x0000005a610f7209 */ /* 0x000fe20007810000 */
[--C-:B------:R-:W-:Y:S01]  /*2900*/  FFMA.FTZ R78, R78, UR46, -R3.reuse ;  /* 0x0000002e4e4e7c23 */ /* 0x100fe20008010803 */
[----:B------:R-:W-:Y:S01]  /*2910*/  FSEL R101, R101, -INF , P1 ;  /* 0xff80000065657808 */ /* 0x000fe20000800000 */
[----:B------:R-:W0:Y:S01]  /*2920*/  MUFU.EX2 R8, R8 ;  /* 0x0000000800087308 */ /* 0x000e220000000800 */
[----:B------:R-:W-:Y:S01]  /*2930*/  ISETP.GT.AND P1, PT, R39, 0x20, PT ;  /* 0x000000202700780c */ /* 0x000fe20003f24270 */
[--C-:B------:R-:W-:Y:S01]  /*2940*/  FFMA.FTZ R86, R86, UR46, -R3.reuse ;  /* 0x0000002e56567c23 */ /* 0x100fe20008010803 */
[----:B------:R-:W-:Y:S01]  /*2950*/  FMNMX.FTZ R74, R100, R15, !PT ;  /* 0x0000000f644a7209 */ /* 0x000fe20007810000 */
[--C-:B------:R-:W-:Y:S01]  /*2960*/  FFMA.FTZ R102, R102, UR46, -R3.reuse ;  /* 0x0000002e66667c23 */ /* 0x100fe20008010803 */
[----:B------:R-:W-:Y:S01]  /*2970*/  FSEL R72, R72, -INF , P1 ;  /* 0xff80000048487808 */ /* 0x000fe20000800000 */
[--C-:B------:R-:W-:Y:S01]  /*2980*/  FFMA.FTZ R14, R14, UR46, -R3.reuse ;  /* 0x0000002e0e0e7c23 */ /* 0x100fe20008010803 */
[----:B------:R-:W-:Y:S01]  /*2990*/  FMNMX.FTZ R17, R101, R74, !PT ;  /* 0x0000004a65117209 */ /* 0x000fe20007810000 */
[----:B------:R2:W-:Y:S01]  /*29a0*/  MUFU.EX2 R15, R19 ;  /* 0x00000013000f7308 */ /* 0x0005e20000000800 */
[----:B------:R-:W-:Y:S01]  /*29b0*/  ISETP.GT.AND P1, PT, R39, 0x28, PT ;  /* 0x000000282700780c */ /* 0x000fe20003f24270 */
[--C-:B------:R-:W-:Y:S01]  /*29c0*/  FFMA.FTZ R16, R16, UR46, -R3.reuse ;  /* 0x0000002e10107c23 */ /* 0x100fe20008010803 */
[----:B------:R-:W-:Y:S01]  /*29d0*/  FMNMX.FTZ R74, R72, R17, !PT ;  /* 0x00000011484a7209 */ /* 0x000fe20007810000 */
[--C-:B------:R-:W-:Y:S01]  /*29e0*/  FFMA.FTZ R18, R18, UR46, -R3.reuse ;  /* 0x0000002e12127c23 */ /* 0x100fe20008010803 */
[----:B------:R-:W-:Y:S01]  /*29f0*/  FSEL R76, R76, -INF , P1 ;  /* 0xff8000004c4c7808 */ /* 0x000fe20000800000 */
[--C-:B------:R-:W-:Y:S01]  /*2a00*/  FFMA.FTZ R20, R20, UR46, -R3.reuse ;  /* 0x0000002e14147c23 */ /* 0x100fe20008010803 */
[----:B------:R-:W-:Y:S01]  /*2a10*/  FMNMX.FTZ R17, R73, R74, !PT ;  /* 0x0000004a49117209 */ /* 0x000fe20007810000 */
[----:B------:R-:W-:Y:S01]  /*2a20*/  MUFU.EX2 R9, R9 ;  /* 0x0000000900097308 */ /* 0x000fe20000000800 */
[----:B------:R-:W-:Y:S01]  /*2a30*/  ISETP.GT.AND P1, PT, R39, 0x30, PT ;  /* 0x000000302700780c */ /* 0x000fe20003f24270 */
[----:B0-----:R-:W-:Y:S01]  /*2a40*/  FADD.FTZ R90, R7, R8 ;  /* 0x00000008075a7221 */ /* 0x001fe20000010000 */
[----:B------:R-:W-:Y:S01]  /*2a50*/  FMNMX.FTZ R74, R76, R17, !PT ;  /* 0x000000114c4a7209 */ /* 0x000fe20007810000 */
[--C-:B------:R-:W-:Y:S01]  /*2a60*/  FFMA.FTZ R22, R22, UR46, -R3.reuse ;  /* 0x0000002e16167c23 */ /* 0x100fe20008010803 */
[----:B------:R-:W-:Y:S01]  /*2a70*/  FSEL R80, R80, -INF , P1 ;  /* 0xff80000050507808 */ /* 0x000fe20000800000 */
[--C-:B------:R-:W-:Y:S01]  /*2a80*/  FFMA.FTZ R63, R63, UR46, -R3.reuse ;  /* 0x0000002e3f3f7c23 */ /* 0x100fe20008010803 */
[----:B--2---:R-:W-:Y:S01]  /*2a90*/  FMNMX.FTZ R19, R77, R74, !PT ;  /* 0x0000004a4d137209 */ /* 0x004fe20007810000 */
        /* <DEDUP_REMOVED lines=10> */
[--C-:B------:R-:W-:Y:S01]  /*2b40*/  FFMA.FTZ R31, R31, UR46, -R3.reuse ;  /* 0x0000002e1f1f7c23 */ /* 0x100fe20008010803 */
[----:B------:R-:W-:Y:S01]  /*2b50*/  FMNMX.FTZ R74, R84, R19, !PT ;  /* 0x00000013544a7209 */ /* 0x000fe20007810000 */
[--C-:B------:R-:W-:Y:S01]  /*2b60*/  FFMA.FTZ R34, R34, UR46, -R3.reuse ;  /* 0x0000002e22227c23 */ /* 0x100fe20008010803 */
[----:B------:R-:W-:Y:S01]  /*2b70*/  ISETP.GT.AND P2, PT, R39, 0x41, PT ;  /* 0x000000412700780c */ /* 0x000fe20003f44270 */
[--C-:B------:R-:W-:Y:S01]  /*2b80*/  FFMA.FTZ R35, R35, UR46, -R3.reuse ;  /* 0x0000002e23237c23 */ /* 0x100fe20008010803 */
[----:B------:R-:W-:Y:S01]  /*2b90*/  FSEL R56, R56, -INF , P1 ;  /* 0xff80000038387808 */ /* 0x000fe20000800000 */
[----:B------:R-:W-:Y:S01]  /*2ba0*/  MUFU.EX2 R19, R82 ;  /* 0x0000005200137308 */ /* 0x000fe20000000800 */
[----:B------:R-:W-:Y:S01]  /*2bb0*/  FMNMX.FTZ R21, R85, R74, !PT ;  /* 0x0000004a55157209 */ /* 0x000fe20007810000 */
[----:B------:R-:W-:Y:S01]  /*2bc0*/  FFMA.FTZ R38, R38, UR46, -R3 ;  /* 0x0000002e26267c23 */ /* 0x000fe20008010803 */
[----:B------:R-:W-:-:S02]  /*2bd0*/  ISETP.GT.AND P1, PT, R39, 0x48, PT ;  /* 0x000000482700780c */ /* 0x000fc40003f24270 */
[----:B------:R-:W-:Y:S02]  /*2be0*/  FSEL R57, R57, -INF , P2 ;  /* 0xff80000039397808 */ /* 0x000fe40001000000 */
[----:B------:R-:W-:Y:S01]  /*2bf0*/  FMNMX.FTZ R74, R56, R21, !PT ;  /* 0x00000015384a7209 */ /* 0x000fe20007810000 */
[----:B------:R-:W-:Y:S01]  /*2c00*/  MUFU.EX2 R11, R11 ;  /* 0x0000000b000b7308 */ /* 0x000fe20000000800 */
[----:B------:R-:W-:Y:S02]  /*2c10*/  ISETP.GT.AND P2, PT, R39, 0x49, PT ;  /* 0x000000492700780c */ /* 0x000fe40003f44270 */
[----:B------:R-:W-:Y:S02]  /*2c20*/  FSEL R60, R60, -INF , P1 ;  /* 0xff8000003c3c7808 */ /* 0x000fe40000800000 */
[----:B------:R-:W-:Y:S02]  /*2c30*/  FMNMX.FTZ R21, R57, R74, !PT ;  /* 0x0000004a39157209 */ /* 0x000fe40007810000 */
[----:B------:R-:W-:Y:S01]  /*2c40*/  ISETP.GT.AND P1, PT, R39, 0x50, PT ;  /* 0x000000502700780c */ /* 0x000fe20003f24270 */
[----:B------:R-:W-:Y:S01]  /*2c50*/  MUFU.EX2 R12, R12 ;  /* 0x0000000c000c7308 */ /* 0x000fe20000000800 */
[----:B------:R-:W-:-:S02]  /*2c60*/  FSEL R61, R61, -INF , P2 ;  /* 0xff8000003d3d7808 */ /* 0x000fc40001000000 */
[----:B------:R-:W-:Y:S02]  /*2c70*/  FMNMX.FTZ R74, R60, R21, !PT ;  /* 0x000000153c4a7209 */ /* 0x000fe40007810000 */
[----:B------:R-:W-:Y:S02]  /*2c80*/  ISETP.GT.AND P2, PT, R39, 0x51, PT ;  /* 0x000000512700780c */ /* 0x000fe40003f44270 */
[----:B------:R-:W-:Y:S01]  /*2c90*/  FSEL R64, R64, -INF , P1 ;  /* 0xff80000040407808 */ /* 0x000fe20000800000 */
[----:B------:R-:W-:Y:S01]  /*2ca0*/  MUFU.EX2 R21, R86 ;  /* 0x0000005600157308 */ /* 0x000fe20000000800 */
[----:B------:R-:W-:Y:S02]  /*2cb0*/  FMNMX.FTZ R23, R61, R74, !PT ;  /* 0x0000004a3d177209 */ /* 0x000fe40007810000 */
[----:B------:R-:W-:Y:S02]  /*2cc0*/  ISETP.GT.AND P1, PT, R39, 0x58, PT ;  /* 0x000000582700780c */ /* 0x000fe40003f24270 */
[----:B------:R-:W-:-:S02]  /*2cd0*/  FSEL R65, R65, -INF , P2 ;  /* 0xff80000041417808 */ /* 0x000fc40001000000 */
[----:B------:R-:W-:Y:S01]  /*2ce0*/  FMNMX.FTZ R74, R64, R23, !PT ;  /* 0x00000017404a7209 */ /* 0x000fe20007810000 */
[----:B------:R-:W-:Y:S01]  /*2cf0*/  MUFU.EX2 R13, R102 ;  /* 0x00000066000d7308 */ /* 0x000fe20000000800 */
[----:B------:R-:W-:Y:S02]  /*2d00*/  ISETP.GT.AND P2, PT, R39, 0x59, PT ;  /* 0x000000592700780c */ /* 0x000fe40003f44270 */
[----:B------:R-:W-:Y:S02]  /*2d10*/  FSEL R68, R68, -INF , P1 ;  /* 0xff80000044447808 */ /* 0x000fe40000800000 */
[----:B------:R-:W-:Y:S02]  /*2d20*/  FMNMX.FTZ R23, R65, R74, !PT ;  /* 0x0000004a41177209 */ /* 0x000fe40007810000 */
[----:B------:R-:W-:Y:S01]  /*2d30*/  FSEL R69, R69, -INF , P2 ;  /* 0xff80000045457808 */ /* 0x000fe20001000000 */
[----:B------:R-:W2:Y:S01]  /*2d40*/  MUFU.EX2 R14, R14 ;  /* 0x0000000e000e7308 */ /* 0x000ea20000000800 */
[----:B------:R-:W-:-:S02]  /*2d50*/  ISETP.GT.AND P1, PT, R39, 0x60, PT ;  /* 0x000000602700780c */ /* 0x000fc40003f24270 */
[----:B------:R-:W-:Y:S02]  /*2d60*/  FMNMX.FTZ R74, R68, R23, !PT ;  /* 0x00000017444a7209 */ /* 0x000fe40007810000 */
[----:B------:R-:W-:Y:S02]  /*2d70*/  ISETP.GT.AND P2, PT, R39, 0x61, PT ;  /* 0x000000612700780c */ /* 0x000fe40003f44270 */
[----:B------:R-:W-:Y:S01]  /*2d80*/  FSEL R58, R40, -INF , P1 ;  /* 0xff800000283a7808 */ /* 0x000fe20000800000 */
[--C-:B------:R-:W-:Y:S01]  /*2d90*/  FFMA.FTZ R40, R0, UR46, -R3.reuse ;  /* 0x0000002e00287c23 */ /* 0x100fe20008010803 */
[----:B------:R-:W-:Y:S01]  /*2da0*/  FMNMX.FTZ R59, R69, R74, !PT ;  /* 0x0000004a453b7209 */ /* 0x000fe20007810000 */
[----:B------:R3:W-:Y:S01]  /*2db0*/  MUFU.EX2 R23, R75 ;  /* 0x0000004b00177308 */ /* 0x0007e20000000800 */
[----:B------:R-:W-:Y:S01]  /*2dc0*/  ISETP.GT.AND P1, PT, R39, 0x68, PT ;  /* 0x000000682700780c */ /* 0x000fe20003f24270 */
[----:B------:R-:W-:Y:S01]  /*2dd0*/  FFMA.FTZ R74, R66, UR46, -R3 ;  /* 0x0000002e424a7c23 */ /* 0x000fe20008010803 */
[----:B------:R-:W-:-:S02]  /*2de0*/  FSEL R41, R41, -INF , P2 ;  /* 0xff80000029297808 */ /* 0x000fc40001000000 */
[----:B------:R-:W-:Y:S02]  /*2df0*/  FMNMX.FTZ R0, R58, R59, !PT ;  /* 0x0000003b3a007209 */ /* 0x000fe40007810000 */
[----:B------:R-:W-:Y:S01]  /*2e00*/  ISETP.GT.AND P2, PT, R39, 0x69, PT ;  /* 0x000000692700780c */ /* 0x000fe20003f44270 */
[----:B------:R-:W-:Y:S01]  /*2e10*/  MUFU.EX2 R16, R16 ;  /* 0x0000001000107308 */ /* 0x000fe20000000800 */
[----:B------:R-:W-:Y:S02]  /*2e20*/  FSEL R44, R44, -INF , P1 ;  /* 0xff8000002c2c7808 */ /* 0x000fe40000800000 */
[----:B------:R-:W-:Y:S02]  /*2e30*/  FMNMX.FTZ R59, R41, R0, !PT ;  /* 0x00000000293b7209 */ /* 0x000fe40007810000 */
[----:B------:R-:W-:Y:S02]  /*2e40*/  ISETP.GT.AND P1, PT, R39, 0x70, PT ;  /* 0x000000702700780c */ /* 0x000fe40003f24270 */
[----:B------:R-:W-:Y:S01]  /*2e50*/  FSEL R45, R45, -INF , P2 ;  /* 0xff8000002d2d7808 */ /* 0x000fe20001000000 */
[----:B------:R-:W-:Y:S01]  /*2e60*/  MUFU.EX2 R18, R18 ;  /* 0x0000001200127308 */ /* 0x000fe20000000800 */
[----:B------:R-:W-:-:S02]  /*2e70*/  FMNMX.FTZ R0, R44, R59, !PT ;  /* 0x0000003b2c007209 */ /* 0x000fc40007810000 */
[----:B------:R-:W-:Y:S02]  /*2e80*/  ISETP.GT.AND P2, PT, R39, 0x71, PT ;  /* 0x000000712700780c */ /* 0x000fe40003f44270 */
[----:B------:R-:W-:Y:S02]  /*2e90*/  FSEL R59, R48, -INF , P1 ;  /* 0xff800000303b7808 */ /* 0x000fe40000800000 */
[----:B------:R-:W-:Y:S01]  /*2ea0*/  FMNMX.FTZ R0, R45, R0, !PT ;  /* 0x000000002d007209 */ /* 0x000fe20007810000 */
[----:B------:R4:W-:Y:S01]  /*2eb0*/  MUFU.EX2 R48, R62 ;  /* 0x0000003e00307308 */ /* 0x0009e20000000800 */
[----:B------:R-:W-:Y:S02]  /*2ec0*/  ISETP.GT.AND P1, PT, R39, 0x78, PT ;  /* 0x000000782700780c */ /* 0x000fe40003f24270 */
[----:B------:R-:W-:Y:S02]  /*2ed0*/  FSEL R49, R49, -INF , P2 ;  /* 0xff80000031317808 */ /* 0x000fe40001000000 */
[----:B------:R-:W-:-:S02]  /*2ee0*/  FMNMX.FTZ R0, R59, R0, !PT ;  /* 0x000000003b007209 */ /* 0x000fc40007810000 */
[----:B------:R-:W-:Y:S01]  /*2ef0*/  ISETP.GT.AND P2, PT, R39, 0x79, PT ;  /* 0x000000792700780c */ /* 0x000fe20003f44270 */
[----:B------:R-:W-:Y:S01]  /*2f00*/  MUFU.EX2 R20, R20 ;  /* 0x0000001400147308 */ /* 0x000fe20000000800 */
[----:B------:R-:W-:Y:S02]  /*2f10*/  FSEL R52, R52, -INF , P1 ;  /* 0xff80000034347808 */ /* 0x000fe40000800000 */
[----:B---3--:R-:W-:Y:S02]  /*2f20*/  FMNMX.FTZ R75, R49, R0, !PT ;  /* 0x00000000314b7209 */ /* 0x008fe40007810000 */
[----:B------:R-:W-:Y:S02]  /*2f30*/  FSEL R53, R53, -INF , P2 ;  /* 0xff80000035357808 */ /* 0x000fe40001000000 */
[----:B------:R-:W-:Y:S01]  /*2f40*/  ISETP.GT.AND P1, PT, R39, 0x80, PT ;  /* 0x000000802700780c */ /* 0x000fe20003f24270 */
[----:B------:R-:W-:Y:S01]  /*2f50*/  MUFU.EX2 R22, R22 ;  /* 0x0000001600167308 */ /* 0x000fe20000000800 */
[----:B------:R-:W-:-:S02]  /*2f60*/  FMNMX.FTZ R0, R52, R75, !PT ;  /* 0x0000004b34007209 */ /* 0x000fc40007810000 */
[----:B------:R-:W-:Y:S02]  /*2f70*/  ISETP.GT.AND P2, PT, R39, 0x81, PT ;  /* 0x000000812700780c */ /* 0x000fe40003f44270 */
[----:B----4-:R-:W-:Y:S02]  /*2f80*/  FSEL R62, R24, -INF , P1 ;  /* 0xff800000183e7808 */ /* 0x010fe40000800000 */
[----:B------:R-:W-:Y:S01]  /*2f90*/  FMNMX.FTZ R75, R53, R0, !PT ;  /* 0x00000000354b7209 */ /* 0x000fe20007810000 */
[----:B------:R3:W-:Y:S01]  /*2fa0*/  MUFU.EX2 R24, R74 ;  /* 0x0000004a00187308 */ /* 0x0007e20000000800 */
[----:B------:R-:W-:Y:S02]  /*2fb0*/  ISETP.GT.AND P1, PT, R39, 0x88, PT ;  /* 0x000000882700780c */ /* 0x000fe40003f24270 */
[----:B------:R-:W-:Y:S01]  /*2fc0*/  FSEL R66, R25, -INF , P2 ;  /* 0xff80000019427808 */ /* 0x000fe20001000000 */
[----:B------:R-:W-:Y:S01]  /*2fd0*/  FFMA.FTZ R25, R67, UR46, -R3 ;  /* 0x0000002e43197c23 */ /* 0x000fe20008010803 */
[----:B------:R-:W-:-:S02]  /*2fe0*/  FMNMX.FTZ R75, R62, R75, !PT ;  /* 0x0000004b3e4b7209 */ /* 0x000fc40007810000 */
[----:B------:R-:W-:Y:S01]  /*2ff0*/  ISETP.GT.AND P2, PT, R39, 0x89, PT ;  /* 0x000000892700780c */ /* 0x000fe20003f44270 */
[----:B------:R-:W-:Y:S01]  /*3000*/  MUFU.EX2 R40, R40 ;  /* 0x0000002800287308 */ /* 0x000fe20000000800 */
[----:B------:R-:W-:Y:S01]  /*3010*/  FSEL R28, R28, -INF , P1 ;  /* 0xff8000001c1c7808 */ /* 0x000fe20000800000 */
[--C-:B---3--:R-:W-:Y:S01]  /*3020*/  FFMA.FTZ R74, R71, UR46, -R3.reuse ;  /* 0x0000002e474a7c23 */ /* 0x108fe20008010803 */
[----:B------:R-:W-:Y:S02]  /*3030*/  FMNMX.FTZ R75, R66, R75, !PT ;  /* 0x0000004b424b7209 */ /* 0x000fe40007810000 */
[----:B------:R-:W-:Y:S02]  /*3040*/  ISETP.GT.AND P1, PT, R39, 0x90, PT ;  /* 0x000000902700780c */ /* 0x000fe40003f24270 */
[----:B------:R-:W-:Y:S01]  /*3050*/  FSEL R67, R29, -INF , P2 ;  /* 0xff8000001d437808 */ /* 0x000fe20001000000 */
[----:B------:R-:W-:Y:S01]  /*3060*/  FFMA.FTZ R29, R70, UR46, -R3 ;  /* 0x0000002e461d7c23 */ /* 0x000fe20008010803 */
[----:B------:R-:W-:Y:S01]  /*3070*/  FMNMX.FTZ R0, R28, R75, !PT ;  /* 0x0000004b1c007209 */ /* 0x000fe20007810000 */
[----:B------:R-:W-:Y:S01]  /*3080*/  MUFU.EX2 R63, R63 ;  /* 0x0000003f003f7308 */ /* 0x000fe20000000800 */
[----:B------:R-:W-:-:S02]  /*3090*/  ISETP.GT.AND P2, PT, R39, 0x91, PT ;  /* 0x000000912700780c */ /* 0x000fc40003f44270 */
[----:B------:R-:W-:Y:S02]  /*30a0*/  FSEL R32, R32, -INF , P1 ;  /* 0xff80000020207808 */ /* 0x000fe40000800000 */
[----:B------:R-:W-:Y:S02]  /*30b0*/  FMNMX.FTZ R75, R67, R0, !PT ;  /* 0x00000000434b7209 */ /* 0x000fe40007810000 */
[----:B------:R-:W-:Y:S01]  /*30c0*/  ISETP.GT.AND P1, PT, R39, 0x98, PT ;  /* 0x000000982700780c */ /* 0x000fe20003f24270 */
[----:B------:R-:W-:Y:S01]  /*30d0*/  MUFU.EX2 R25, R25 ;  /* 0x0000001900197308 */ /* 0x000fe20000000800 */
[----:B------:R-:W-:Y:S02]  /*30e0*/  FSEL R33, R33, -INF , P2 ;  /* 0xff80000021217808 */ /* 0x000fe40001000000 */
[----:B------:R-:W-:Y:S02]  /*30f0*/  FMNMX.FTZ R0, R32, R75, !PT ;  /* 0x0000004b20007209 */ /* 0x000fe40007810000 */
[----:B------:R-:W-:-:S02]  /*3100*/  ISETP.GT.AND P2, PT, R39, 0x99, PT ;  /* 0x000000992700780c */ /* 0x000fc40003f44270 */
[----:B------:R-:W-:Y:S01]  /*3110*/  FSEL R39, R36, -INF , P1 ;  /* 0xff80000024277808 */ /* 0x000fe20000800000 */
[----:B------:R-:W-:Y:S01]  /*3120*/  MUFU.EX2 R29, R29 ;  /* 0x0000001d001d7308 */ /* 0x000fe20000000800 */
[----:B------:R-:W-:Y:S02]  /*3130*/  FMNMX.FTZ R0, R33, R0, !PT ;  /* 0x0000000021007209 */ /* 0x000fe40007810000 */
[----:B------:R-:W-:Y:S01]  /*3140*/  FSEL R70, R37, -INF , P2 ;  /* 0xff80000025467808 */ /* 0x000fe20001000000 */
        /* <DEDUP_REMOVED lines=9> */
[--C-:B------:R-:W-:Y:S01]  /*31e0*/  FFMA.FTZ R51, R54, UR46, -R3.reuse ;  /* 0x0000002e36337c23 */ /* 0x100fe20008010803 */
[----:B------:R-:W3:Y:S01]  /*31f0*/  SHFL.BFLY PT, R0, R71, 0x2, 0x1f ;  /* 0x0c401f0047007f89 */ /* 0x000ee200000e0000 */
[--C-:B------:R-:W-:Y:S01]  /*3200*/  FFMA.FTZ R54, R55, UR46, -R3.reuse ;  /* 0x0000002e37367c23 */ /* 0x100fe20008010803 */
[----:B------:R-:W-:Y:S01]  /*3210*/  FFMA.FTZ R3, R4, UR46, -R3 ;  /* 0x0000002e04037c23 */ /* 0x000fe20008010803 */
[----:B0-----:R-:W-:Y:S01]  /*3220*/  F2FP.SATFINITE.E4M3.F32.PACK_AB_MERGE_C R153, R10, R9, RZ ;  /* 0x000000090a99723e */ /* 0x001fe200048070ff */
[----:B------:R-:W-:Y:S01]  /*3230*/  MUFU.EX2 R37, R37 ;  /* 0x0000002500257308 */ /* 0x000fe20000000800 */
[----:B--2---:R-:W-:-:S02]  /*3240*/  F2FP.SATFINITE.E4M3.F32.PACK_AB_MERGE_C R155, R14, R13, RZ ;  /* 0x0000000d0e9b723e */ /* 0x004fc400048070ff */
[----:B------:R-:W-:Y:S02]  /*3250*/  F2FP.SATFINITE.E4M3.F32.PACK_AB_MERGE_C R153, R8, R7, R153 ;  /* 0x000000070899723e */ /* 0x000fe40004807099 */
[----:B------:R-:W-:-:S03]  /*3260*/  F2FP.SATFINITE.E4M3.F32.PACK_AB_MERGE_C R155, R12, R11, R155 ;  /* 0x0000000b0c9b723e */ /* 0x000fc6000480709b */
[----:B------:R-:W-:Y:S08]  /*3270*/  MUFU.EX2 R42, R42 ;  /* 0x0000002a002a7308 */ /* 0x000ff00000000800 */
[----:B------:R-:W-:Y:S01]  /*3280*/  MUFU.EX2 R43, R43 ;  /* 0x0000002b002b7308 */ /* 0x000fe20000000800 */
[----:B---3--:R-:W-:Y:S01]  /*3290*/  FMNMX.FTZ R74, R71, R0, !PT ;  /* 0x00000000474a7209 */ /* 0x008fe20007810000 */
[----:B------:R-:W-:-:S06]  /*32a0*/  IMAD.U32 R71, RZ, RZ, UR46 ;  /* 0x0000002eff477e24 */ /* 0x000fcc000f8e00ff */
[----:B------:R-:W-:Y:S01]  /*32b0*/  MUFU.EX2 R46, R46 ;  /* 0x0000002e002e7308 */ /* 0x000fe20000000800 */
[----:B------:R-:W0:Y:S07]  /*32c0*/  SHFL.BFLY PT, R55, R74, 0x1, 0x1f ;  /* 0x0c201f004a377f89 */ /* 0x000e2e00000e0000 */
[----:B------:R-:W-:Y:S08]  /*32d0*/  MUFU.EX2 R47, R47 ;  /* 0x0000002f002f7308 */ /* 0x000ff00000000800 */
[----:B------:R-:W-:Y:S08]  /*32e0*/  MUFU.EX2 R50, R50 ;  /* 0x0000003200327308 */ /* 0x000ff00000000800 */
[----:B------:R-:W-:Y:S01]  /*32f0*/  MUFU.EX2 R51, R51 ;  /* 0x0000003300337308 */ /* 0x000fe20000000800 */
[----:B0-----:R-:W-:-:S04]  /*3300*/  FMNMX.FTZ R0, R74, R55, !PT ;  /* 0x000000374a007209 */ /* 0x001fc80007810000 */
[C---:B------:R-:W-:Y:S01]  /*3310*/  FSETP.NEU.FTZ.AND P1, PT, R0.reuse, -INF , PT ;  /* 0xff8000000000780b */ /* 0x040fe20003f3d000 */
[----:B------:R-:W-:Y:S02]  /*3320*/  FFMA.FTZ R71, R0, R71, -8 ;  /* 0xc100000000477423 */ /* 0x000fe40000010047 */
[----:B------:R-:W-:Y:S03]  /*3330*/  MUFU.EX2 R54, R54 ;  /* 0x0000003600367308 */ /* 0x000fe60000000800 */
[----:B------:R-:W-:Y:S02]  /*3340*/  FSEL R71, R71, RZ, P1 ;  /* 0x000000ff47477208 */ /* 0x000fe40000800000 */
        /* <DEDUP_REMOVED lines=12> */
[--C-:B------:R-:W-:Y:S01]  /*3410*/  FFMA.FTZ R84, R60, UR46, -R71.reuse ;  /* 0x0000002e3c547c23 */ /* 0x100fe20008010847 */
[--C-:B------:R-:W-:Y:S01]  /*3420*/  FFMA.FTZ R88, R77, UR46, -R71.reuse ;  /* 0x0000002e4d587c23 */ /* 0x100fe20008010847 */
[--C-:B------:R-:W-:Y:S01]  /*3430*/  FFMA.FTZ R60, R64, UR46, -R71.reuse ;  /* 0x0000002e403c7c23 */ /* 0x100fe20008010847 */
[----:B------:R-:W0:Y:S01]  /*3440*/  MUFU.EX2 R74, R74 ;  /* 0x0000004a004a7308 */ /* 0x000e220000000800 */
[--C-:B------:R-:W-:Y:S01]  /*3450*/  FFMA.FTZ R77, R81, UR46, -R71.reuse ;  /* 0x0000002e514d7c23 */ /* 0x100fe20008010847 */
[--C-:B------:R-:W-:Y:S01]  /*3460*/  FFMA.FTZ R64, R68, UR46, -R71.reuse ;  /* 0x0000002e44407c23 */ /* 0x100fe20008010847 */
[--C-:B------:R-:W-:Y:S01]  /*3470*/  FFMA.FTZ R81, R85, UR46, -R71.reuse ;  /* 0x0000002e55517c23 */ /* 0x100fe20008010847 */
[--C-:B------:R-:W-:Y:S01]  /*3480*/  FFMA.FTZ R86, R101, UR46, -R71.reuse ;  /* 0x0000002e65567c23 */ /* 0x100fe20008010847 */
[--C-:B------:R-:W-:Y:S01]  /*3490*/  FFMA.FTZ R85, R61, UR46, -R71.reuse ;  /* 0x0000002e3d557c23 */ /* 0x100fe20008010847 */
[--C-:B------:R-:W-:Y:S01]  /*34a0*/  FFMA.FTZ R61, R65, UR46, -R71.reuse ;  /* 0x0000002e413d7c23 */ /* 0x100fe20008010847 */
[--C-:B------:R-:W-:Y:S01]  /*34b0*/  FFMA.FTZ R65, R69, UR46, -R71.reuse ;  /* 0x0000002e45417c23 */ /* 0x100fe20008010847 */
[----:B------:R-:W2:Y:S01]  /*34c0*/  MUFU.EX2 R79, R79 ;  /* 0x0000004f004f7308 */ /* 0x000ea20000000800 */
[----:B------:R-:W-:Y:S01]  /*34d0*/  FADD.FTZ R89, R9, R90 ;  /* 0x0000005a09597221 */ /* 0x000fe20000010000 */
[--C-:B------:R-:W-:Y:S01]  /*34e0*/  FFMA.FTZ R72, R72, UR46, -R71.reuse ;  /* 0x0000002e48487c23 */ /* 0x100fe20008010847 */
[--C-:B------:R-:W-:Y:S01]  /*34f0*/  FFMA.FTZ R73, R73, UR46, -R71.reuse ;  /* 0x0000002e49497c23 */ /* 0x100fe20008010847 */
[----:B------:R-:W-:Y:S01]  /*3500*/  FFMA.FTZ R45, R45, UR46, -R71 ;  /* 0x0000002e2d2d7c23 */ /* 0x000fe20008010847 */
[----:B------:R-:W-:Y:S01]  /*3510*/  FADD.FTZ R90, R10, R89 ;  /* 0x000000590a5a7221 */ /* 0x000fe20000010000 */
[--C-:B------:R-:W-:Y:S01]  /*3520*/  FFMA.FTZ R56, R56, UR46, -R71.reuse ;  /* 0x0000002e38387c23 */ /* 0x100fe20008010847 */
[--C-:B------:R-:W-:Y:S01]  /*3530*/  FFMA.FTZ R57, R57, UR46, -R71.reuse ;  /* 0x0000002e39397c23 */ /* 0x100fe20008010847 */
[----:B------:R-:W3:Y:S01]  /*3540*/  MUFU.EX2 R82, R82 ;  /* 0x0000005200527308 */ /* 0x000ee20000000800 */
[----:B0-----:R-:W-:Y:S01]  /*3550*/  FADD.FTZ R68, R55, R74 ;  /* 0x0000004a37447221 */ /* 0x001fe20000010000 */
[----:B------:R-:W-:Y:S01]  /*3560*/  FADD.FTZ R89, R11, R90 ;  /* 0x0000005a0b597221 */ /* 0x000fe20000010000 */
[--C-:B------:R-:W-:Y:S01]  /*3570*/  FFMA.FTZ R58, R58, UR46, -R71.reuse ;  /* 0x0000002e3a3a7c23 */ /* 0x100fe20008010847 */
[--C-:B------:R-:W-:Y:S01]  /*3580*/  FFMA.FTZ R41, R41, UR46, -R71.reuse ;  /* 0x0000002e29297c23 */ /* 0x100fe20008010847 */
[--C-:B------:R-:W-:Y:S01]  /*3590*/  FFMA.FTZ R44, R44, UR46, -R71.reuse ;  /* 0x0000002e2c2c7c23 */ /* 0x100fe20008010847 */
[--C-:B------:R-:W-:Y:S01]  /*35a0*/  FFMA.FTZ R52, R52, UR46, -R71.reuse ;  /* 0x0000002e34347c23 */ /* 0x100fe20008010847 */
[--C-:B------:R-:W-:Y:S01]  /*35b0*/  FFMA.FTZ R53, R53, UR46, -R71.reuse ;  /* 0x0000002e35357c23 */ /* 0x100fe20008010847 */
[----:B------:R-:W0:Y:S01]  /*35c0*/  MUFU.EX2 R75, R75 ;  /* 0x0000004b004b7308 */ /* 0x000e220000000800 */
        /* <DEDUP_REMOVED lines=8> */
[----:B---3--:R-:W-:Y:S01]  /*3650*/  FADD.FTZ R68, R82, R69 ;  /* 0x0000004552447221 */ /* 0x008fe20000010000 */
[--C-:B------:R-:W-:Y:S01]  /*3660*/  FFMA.FTZ R39, R39, UR46, -R71.reuse ;  /* 0x0000002e27277c23 */ /* 0x100fe20008010847 */
[----:B------:R-:W-:Y:S01]  /*3670*/  FFMA.FTZ R70, R70, UR46, -R71 ;  /* 0x0000002e46467c23 */ /* 0x000fe20008010847 */
[----:B------:R-:W-:-:S04]  /*3680*/  F2FP.SATFINITE.E4M3.F32.PACK_AB_MERGE_C R152, R82, R79, RZ ;  /* 0x0000004f5298723e */ /* 0x000fc800048070ff */
[----:B------:R-:W3:Y:S01]  /*3690*/  MUFU.EX2 R83, R83 ;  /* 0x0000005300537308 */ /* 0x000ee20000000800 */
[----:B0-----:R-:W-:Y:S01]  /*36a0*/  FADD.FTZ R69, R75, R68 ;  /* 0x000000444b457221 */ /* 0x001fe20000010000 */
[----:B------:R-:W-:Y:S01]  /*36b0*/  FADD.FTZ R68, R12, R89 ;  /* 0x000000590c447221 */ /* 0x000fe20000010000 */
[----:B------:R-:W-:-:S03]  /*36c0*/  F2FP.SATFINITE.E4M3.F32.PACK_AB_MERGE_C R152, R74, R55, R152 ;  /* 0x000000374a98723e */ /* 0x000fc60004807098 */
[----:B------:R-:W-:Y:S02]  /*36d0*/  FADD.FTZ R89, R13, R68 ;  /* 0x000000440d597221 */ /* 0x000fe40000010000 */
[----:B------:R-:W0:Y:S01]  /*36e0*/  MUFU.EX2 R86, R86 ;  /* 0x0000005600567308 */ /* 0x000e220000000800 */
[----:B--2---:R-:W-:Y:S01]  /*36f0*/  FADD.FTZ R4, R78, R69 ;  /* 0x000000454e047221 */ /* 0x004fe20000010000 */
[----:B------:R-:W-:-:S04]  /*3700*/  FADD.FTZ R68, R14, R89 ;  /* 0x000000590e447221 */ /* 0x000fc80000010000 */
[----:B------:R-:W-:Y:S02]  /*3710*/  FADD.FTZ R89, R15, R68 ;  /* 0x000000440f597221 */ /* 0x000fe40000010000 */
[----:B------:R-:W2:Y:S01]  /*3720*/  MUFU.EX2 R72, R72 ;  /* 0x0000004800487308 */ /* 0x000ea20000000800 */
[----:B---3--:R-:W-:Y:S01]  /*3730*/  FADD.FTZ R69, R83, R4 ;  /* 0x0000000453457221 */ /* 0x008fe20000010000 */
[----:B------:R-:W-:Y:S01]  /*3740*/  FADD.FTZ R90, R16, R89 ;  /* 0x00000059105a7221 */ /* 0x000fe20000010000 */
[--C-:B------:R-:W-:Y:S01]  /*3750*/  FFMA.FTZ R4, R59, UR46, -R71.reuse ;  /* 0x0000002e3b047c23 */ /* 0x100fe20008010847 */
[----:B------:R-:W-:-:S04]  /*3760*/  FFMA.FTZ R59, R49, UR46, -R71 ;  /* 0x0000002e313b7c23 */ /* 0x000fc80008010847 */
[----:B------:R-:W3:Y:S01]  /*3770*/  MUFU.EX2 R73, R73 ;  /* 0x0000004900497308 */ /* 0x000ee20000000800 */
[C---:B0-----:R-:W-:Y:S01]  /*3780*/  FADD.FTZ R69, R86.reuse, R69 ;  /* 0x0000004556457221 */ /* 0x041fe20000010000 */
[----:B------:R-:W-:-:S04]  /*3790*/  F2FP.SATFINITE.E4M3.F32.PACK_AB_MERGE_C R154, R86, R83, RZ ;  /* 0x00000053569a723e */ /* 0x000fc800048070ff */
[----:B------:R-:W-:Y:S02]  /*37a0*/  F2FP.SATFINITE.E4M3.F32.PACK_AB_MERGE_C R154, R78, R75, R154 ;  /* 0x0000004b4e9a723e */ /* 0x000fe4000480709a */
[----:B------:R-:W0:Y:S01]  /*37b0*/  MUFU.EX2 R87, R87 ;  /* 0x0000005700577308 */ /* 0x000e220000000800 */
[----:B--2---:R-:W-:Y:S01]  /*37c0*/  FADD.FTZ R68, R72, R69 ;  /* 0x0000004548447221 */ /* 0x004fe20000010000 */
[----:B------:R-:W-:-:S06]  /*37d0*/  FADD.FTZ R69, R17, R90 ;  /* 0x0000005a11457221 */ /* 0x000fcc0000010000 */
[----:B------:R-:W2:Y:S01]  /*37e0*/  MUFU.EX2 R88, R88 ;  /* 0x0000005800587308 */ /* 0x000ea20000000800 */
[----:B---3--:R-:W-:-:S07]  /*37f0*/  FADD.FTZ R68, R73, R68 ;  /* 0x0000004449447221 */ /* 0x008fce0000010000 */
[----:B------:R-:W3:Y:S08]  /*3800*/  MUFU.EX2 R76, R76 ;  /* 0x0000004c004c7308 */ /* 0x000ef00000000800 */
[----:B------:R-:W4:Y:S08]  /*3810*/  MUFU.EX2 R77, R77 ;  /* 0x0000004d004d7308 */ /* 0x000f300000000800 */
[----:B------:R-:W5:Y:S08]  /*3820*/  MUFU.EX2 R80, R80 ;  /* 0x0000005000507308 */ /* 0x000f700000000800 */
[----:B------:R0:W-:Y:S08]  /*3830*/  MUFU.EX2 R49, R45 ;  /* 0x0000002d00317308 */ /* 0x0001f00000000800 */
[----:B------:R-:W1:Y:S01]  /*3840*/  MUFU.EX2 R81, R81 ;  /* 0x0000005100517308 */ /* 0x000e620000000800 */
[----:B0-----:R-:W-:Y:S01]  /*3850*/  FADD.FTZ R45, R87, R68 ;  /* 0x00000044572d7221 */ /* 0x001fe20000010000 */
[C---:B------:R-:W-:Y:S01]  /*3860*/  FADD.FTZ R68, R18.reuse, R69 ;  /* 0x0000004512447221 */ /* 0x040fe20000010000 */
[----:B------:R-:W-:-:S02]  /*3870*/  F2FP.SATFINITE.E4M3.F32.PACK_AB_MERGE_C R18, R18, R17, RZ ;  /* 0x000000111212723e */ /* 0x000fc400048070ff */
[C---:B--2---:R-:W-:Y:S01]  /*3880*/  FADD.FTZ R69, R88.reuse, R45 ;  /* 0x0000002d58457221 */ /* 0x044fe20000010000 */
[----:B------:R-:W-:Y:S01]  /*3890*/  FADD.FTZ R89, R19, R68 ;  /* 0x0000004413597221 */ /* 0x000fe20000010000 */
[----:B------:R-:W-:Y:S01]  /*38a0*/  F2FP.SATFINITE.E4M3.F32.PACK_AB_MERGE_C R87, R88, R87, RZ ;  /* 0x000000575857723e */ /* 0x000fe200048070ff */
[----:B------:R-:W0:Y:S01]  /*38b0*/  MUFU.EX2 R56, R56 ;  /* 0x0000003800387308 */ /* 0x000e220000000800 */
[----:B---3--:R-:W-:Y:S01]  /*38c0*/  FADD.FTZ R68, R76, R69 ;  /* 0x000000454c447221 */ /* 0x008fe20000010000 */
[----:B------:R-:W-:Y:S01]  /*38d0*/  FADD.FTZ R90, R20, R89 ;  /* 0x00000059145a7221 */ /* 0x000fe20000010000 */
[----:B------:R-:W-:Y:S02]  /*38e0*/  F2FP.SATFINITE.E4M3.F32.PACK_AB_MERGE_C R148, R73, R72, R87 ;  /* 0x000000484994723e */ /* 0x000fe40004807057 */
[----:B----4-:R-:W-:Y:S01]  /*38f0*/  FADD.FTZ R69, R77, R68 ;  /* 0x000000444d457221 */ /* 0x010fe20000010000 */
[----:B------:R-:W-:Y:S01]  /*3900*/  FADD.FTZ R89, R21, R90 ;  /* 0x0000005a15597221 */ /* 0x000fe20000010000 */
[----:B------:R-:W-:Y:S01]  /*3910*/  F2FP.SATFINITE.E4M3.F32.PACK_AB_MERGE_C R21, R22, R21, RZ ;  /* 0x000000151615723e */ /* 0x000fe200048070ff */
[----:B------:R-:W2:Y:S01]  /*3920*/  MUFU.EX2 R57, R57 ;  /* 0x0000003900397308 */ /* 0x000ea20000000800 */
[----:B-----5:R-:W-:Y:S01]  /*3930*/  FADD.FTZ R68, R80, R69 ;  /* 0x0000004550447221 */ /* 0x020fe20000010000 */
[----:B------:R-:W-:Y:S01]  /*3940*/  FADD.FTZ R10, R22, R89 ;  /* 0x00000059160a7221 */ /* 0x000fe20000010000 */
[----:B-1----:R-:W-:-:S02]  /*3950*/  F2FP.SATFINITE.E4M3.F32.PACK_AB_MERGE_C R80, R81, R80, RZ ;  /* 0x000000505150723e */ /* 0x002fc400048070ff */
[----:B------:R-:W-:Y:S01]  /*3960*/  FADD.FTZ R9, R81, R68 ;  /* 0x0000004451097221 */ /* 0x000fe20000010000 */
[----:B------:R-:W-:Y:S02]  /*3970*/  F2FP.SATFINITE.E4M3.F32.PACK_AB_MERGE_C R149, R16, R15, R18 ;  /* 0x0000000f1095723e */ /* 0x000fe40004807012 */
[----:B------:R-:W1:Y:S01]  /*3980*/  MUFU.EX2 R84, R84 ;  /* 0x0000005400547308 */ /* 0x000e620000000800 */
[----:B------:R-:W-:Y:S02]  /*3990*/  F2FP.SATFINITE.E4M3.F32.PACK_AB_MERGE_C R150, R77, R76, R80 ;  /* 0x0000004c4d96723e */ /* 0x000fe40004807050 */
[----:B------:R-:W-:-:S05]  /*39a0*/  F2FP.SATFINITE.E4M3.F32.PACK_AB_MERGE_C R151, R20, R19, R21 ;  /* 0x000000131497723e */ /* 0x000fca0004807015 */
[----:B------:R-:W3:Y:S08]  /*39b0*/  MUFU.EX2 R85, R85 ;  /* 0x0000005500557308 */ /* 0x000ef00000000800 */
[----:B------:R4:W-:Y:S08]  /*39c0*/  MUFU.EX2 R45, R59 ;  /* 0x0000003b002d7308 */ /* 0x0009f00000000800 */
[----:B------:R-:W5:Y:S01]  /*39d0*/  MUFU.EX2 R60, R60 ;  /* 0x0000003c003c7308 */ /* 0x000f620000000800 */
[----:B----4-:R-:W-:Y:S01]  /*39e0*/  FADD.FTZ R59, R23, R10 ;  /* 0x0000000a173b7221 */ /* 0x010fe20000010000 */
[----:B0-----:R-:W-:-:S03]  /*39f0*/  FADD.FTZ R10, R56, R9 ;  /* 0x00000009380a7221 */ /* 0x001fc60000010000 */
[----:B------:R-:W-:Y:S01]  /*3a00*/  FADD.FTZ R59, R40, R59 ;  /* 0x0000003b283b7221 */ /* 0x000fe20000010000 */
[----:B--2---:R-:W-:Y:S02]  /*3a10*/  FADD.FTZ R9, R57, R10 ;  /* 0x0000000a39097221 */ /* 0x004fe40000010000 */
[----:B------:R-:W0:Y:S01]  /*3a20*/  MUFU.EX2 R61, R61 ;  /* 0x0000003d003d7308 */ /* 0x000e220000000800 */
[----:B------:R-:W-:Y:S01]  /*3a30*/  FADD.FTZ R14, R48, R59 ;  /* 0x0000003b300e7221 */ /* 0x000fe20000010000 */
[----:B-1----:R-:W-:Y:S01]  /*3a40*/  FADD.FTZ R10, R84, R9 ;  /* 0x00000009540a7221 */ /* 0x002fe20000010000 */
[C---:B------:R-:W-:Y:S02]  /*3a50*/  F2FP.SATFINITE.E4M3.F32.PACK_AB_MERGE_C R48, R63.reuse, R48, RZ ;  /* 0x000000303f30723e */ /* 0x040fe400048070ff */
[----:B------:R-:W-:Y:S01]  /*3a60*/  FADD.FTZ R17, R63, R14 ;  /* 0x0000000e3f117221 */ /* 0x000fe20000010000 */
[C---:B---3--:R-:W-:Y:S01]  /*3a70*/  FADD.FTZ R13, R85.reuse, R10 ;  /* 0x0000000a550d7221 */ /* 0x048fe20000010000 */
[----:B------:R-:W-:Y:S01]  /*3a80*/  F2FP.SATFINITE.E4M3.F32.PACK_AB_MERGE_C R84, R85, R84, RZ ;  /* 0x000000545554723e */ /* 0x000fe200048070ff */
[----:B------:R-:W1:Y:S01]  /*3a90*/  MUFU.EX2 R64, R64 ;  /* 0x0000004000407308 */ /* 0x000e620000000800 */
[----:B------:R-:W-:Y:S01]  /*3aa0*/  FADD.FTZ R14, R24, R17 ;  /* 0x00000011180e7221 */ /* 0x000fe20000010000 */
[----:B-----5:R-:W-:Y:S01]  /*3ab0*/  FADD.FTZ R10, R60, R13 ;  /* 0x0000000d3c0a7221 */ /* 0x020fe20000010000 */
[----:B------:R-:W-:-:S02]  /*3ac0*/  F2FP.SATFINITE.E4M3.F32.PACK_AB_MERGE_C R145, R40, R23, R48 ;  /* 0x000000172891723e */ /* 0x000fc40004807030 */
[----:B------:R-:W-:Y:S01]  /*3ad0*/  FADD.FTZ R14, R25, R14 ;  /* 0x0000000e190e7221 */ /* 0x000fe20000010000 */
[----:B------:R-:W-:Y:S02]  /*3ae0*/  F2FP.SATFINITE.E4M3.F32.PACK_AB_MERGE_C R144, R57, R56, R84 ;  /* 0x000000383990723e */ /* 0x000fe40004807054 */
[----:B------:R-:W2:Y:S01]  /*3af0*/  MUFU.EX2 R65, R65 ;  /* 0x0000004100417308 */ /* 0x000ea20000000800 */
[----:B0-----:R-:W-:Y:S01]  /*3b00*/  FADD.FTZ R7, R61, R10 ;  /* 0x0000000a3d077221 */ /* 0x001fe20000010000 */
[----:B------:R-:W-:Y:S01]  /*3b10*/  FADD.FTZ R13, R29, R14 ;  /* 0x0000000e1d0d7221 */ /* 0x000fe20000010000 */
[----:B------:R-:W-:-:S03]  /*3b20*/  F2FP.SATFINITE.E4M3.F32.PACK_AB_MERGE_C R29, R36, R29, RZ ;  /* 0x0000001d241d723e */ /* 0x000fc600048070ff */
[----:B------:R-:W-:Y:S01]  /*3b30*/  FADD.FTZ R36, R36, R13 ;  /* 0x0000000d24247221 */ /* 0x000fe20000010000 */
[----:B------:R-:W-:Y:S01]  /*3b40*/  F2FP.SATFINITE.E4M3.F32.PACK_AB_MERGE_C R147, R25, R24, R29 ;  /* 0x000000181993723e */ /* 0x000fe2000480701d */
[----:B------:R-:W0:Y:S01]  /*3b50*/  MUFU.EX2 R58, R58 ;  /* 0x0000003a003a7308 */ /* 0x000e220000000800 */
[----:B-1----:R-:W-:Y:S01]  /*3b60*/  FADD.FTZ R8, R64, R7 ;  /* 0x0000000740087221 */ /* 0x002fe20000010000 */
[----:B------:R-:W-:Y:S01]  /*3b70*/  FADD.FTZ R7, R37, R36 ;  /* 0x0000002425077221 */ /* 0x000fe20000010000 */
[----:B------:R-:W-:-:S03]  /*3b80*/  CS2R R24, SRZ ;  /* 0x0000000000187805 */ /* 0x000fc6000001ff00 */
[----:B------:R-:W-:Y:S02]  /*3b90*/  FADD.FTZ R10, R42, R7 ;  /* 0x000000072a0a7221 */ /* 0x000fe40000010000 */
[----:B------:R-:W1:Y:S01]  /*3ba0*/  MUFU.EX2 R41, R41 ;  /* 0x0000002900297308 */ /* 0x000e620000000800 */
[C---:B--2---:R-:W-:Y:S01]  /*3bb0*/  F2FP.SATFINITE.E4M3.F32.PACK_AB_MERGE_C R64, R65.reuse, R64, RZ ;  /* 0x000000404140723e */ /* 0x044fe200048070ff */
[----:B------:R-:W-:Y:S01]  /*3bc0*/  FADD.FTZ R65, R65, R8 ;  /* 0x0000000841417221 */ /* 0x000fe20000010000 */
[----:B------:R-:W-:Y:S01]  /*3bd0*/  FADD.FTZ R11, R43, R10 ;  /* 0x0000000a2b0b7221 */ /* 0x000fe20000010000 */
[C---:B------:R-:W-:Y:S02]  /*3be0*/  F2FP.SATFINITE.E4M3.F32.PACK_AB_MERGE_C R43, R46.reuse, R43, RZ ;  /* 0x0000002b2e2b723e */ /* 0x040fe400048070ff */
[----:B------:R-:W-:Y:S01]  /*3bf0*/  F2FP.SATFINITE.E4M3.F32.PACK_AB_MERGE_C R146, R61, R60, R64 ;  /* 0x0000003c3d92723e */ /* 0x000fe20004807040 */
[----:B------:R-:W-:Y:S01]  /*3c00*/  FADD.FTZ R46, R46, R11 ;  /* 0x0000000b2e2e7221 */ /* 0x000fe20000010000 */
[----:B------:R-:W2:Y:S01]  /*3c10*/  MUFU.EX2 R44, R44 ;  /* 0x0000002c002c7308 */ /* 0x000ea20000000800 */
[----:B0-----:R-:W-:Y:S01]  /*3c20*/  FADD.FTZ R8, R58, R65 ;  /* 0x000000413a087221 */ /* 0x001fe20000010000 */
[----:B------:R-:W-:-:S02]  /*3c30*/  F2FP.SATFINITE.E4M3.F32.PACK_AB_MERGE_C R141, R42, R37, R43 ;  /* 0x000000252a8d723e */ /* 0x000fc4000480702b */
[----:B------:R-:W-:Y:S02]  /*3c40*/  CS2R R36, SRZ ;  /* 0x0000000000247805 */ /* 0x000fe4000001ff00 */
[----:B------:R-:W-:Y:S02]  /*3c50*/  CS2R R42, SRZ ;  /* 0x00000000002a7805 */ /* 0x000fe4000001ff00 */
[----:B------:R-:W0:Y:S01]  /*3c60*/  MUFU.EX2 R4, R4 ;  /* 0x0000000400047308 */ /* 0x000e220000000800 */
[----:B-1----:R-:W-:-:S07]  /*3c70*/  FADD.FTZ R7, R41, R8 ;  /* 0x0000000829077221 */ /* 0x002fce0000010000 */
[----:B------:R-:W1:Y:S01]  /*3c80*/  MUFU.EX2 R52, R52 ;  /* 0x0000003400347308 */ /* 0x000e620000000800 */
[----:B--2---:R-:W-:Y:S01]  /*3c90*/  FADD.FTZ R8, R44, R7 ;  /* 0x000000072c087221 */ /* 0x004fe20000010000 */
[----:B------:R-:W-:Y:S01]  /*3ca0*/  F2FP.SATFINITE.E4M3.F32.PACK_AB_MERGE_C R44, R49, R44, RZ ;  /* 0x0000002c312c723e */ /* 0x000fe200048070ff */
[----:B------:R-:W-:Y:S02]  /*3cb0*/  FADD.FTZ R7, R47, R46 ;  /* 0x0000002e2f077221 */ /* 0x000fe40000010000 */
[----:B------:R-:W-:Y:S01]  /*3cc0*/  FADD.FTZ R49, R49, R8 ;  /* 0x0000000831317221 */ /* 0x000fe20000010000 */
[----:B------:R-:W-:Y:S01]  /*3cd0*/  F2FP.SATFINITE.E4M3.F32.PACK_AB_MERGE_C R140, R41, R58, R44 ;  /* 0x0000003a298c723e */ /* 0x000fe2000480702c */
[----:B------:R-:W-:Y:S01]  /*3ce0*/  FADD.FTZ R10, R50, R7 ;  /* 0x00000007320a7221 */ /* 0x000fe20000010000 */
[----:B------:R-:W2:Y:S01]  /*3cf0*/  MUFU.EX2 R53, R53 ;  /* 0x0000003500357308 */ /* 0x000ea20000000800 */
[----:B0-----:R-:W-:Y:S01]  /*3d00*/  FADD.FTZ R8, R4, R49 ;  /* 0x0000003104087221 */ /* 0x001fe20000010000 */
[----:B------:R-:W-:Y:S01]  /*3d10*/  CS2R R40, SRZ ;  /* 0x0000000000287805 */ /* 0x000fe2000001ff00 */
[----:B------:R-:W-:Y:S01]  /*3d20*/  FADD.FTZ R11, R51, R10 ;  /* 0x0000000a330b7221 */ /* 0x000fe20000010000 */
[C---:B------:R-:W-:Y:S01]  /*3d30*/  F2FP.SATFINITE.E4M3.F32.PACK_AB_MERGE_C R51, R54.reuse, R51, RZ ;  /* 0x000000333633723e */ /* 0x040fe200048070ff */
[----:B------:R-:W-:Y:S01]  /*3d40*/  FADD.FTZ R7, R45, R8 ;  /* 0x000000082d077221 */ /* 0x000fe20000010000 */
[----:B------:R-:W-:Y:S01]  /*3d50*/  CS2R R48, SRZ ;  /* 0x0000000000307805 */ /* 0x000fe2000001ff00 */
[----:B------:R-:W-:Y:S01]  /*3d60*/  FADD.FTZ R11, R54, R11 ;  /* 0x0000000b360b7221 */ /* 0x000fe20000010000 */
[----:B------:R-:W0:Y:S01]  /*3d70*/  MUFU.EX2 R26, R26 ;  /* 0x0000001a001a7308 */ /* 0x000e220000000800 */
[----:B-1----:R-:W-:Y:S01]  /*3d80*/  FADD.FTZ R8, R52, R7 ;  /* 0x0000000734087221 */ /* 0x002fe20000010000 */
[----:B------:R-:W-:-:S02]  /*3d90*/  F2FP.SATFINITE.E4M3.F32.PACK_AB_MERGE_C R143, R50, R47, R51 ;  /* 0x0000002f328f723e */ /* 0x000fc40004807033 */
[----:B------:R-:W-:Y:S02]  /*3da0*/  CS2R R46, SRZ ;  /* 0x00000000002e7805 */ /* 0x000fe4000001ff00 */
[----:B------:R-:W-:Y:S02]  /*3db0*/  CS2R R50, SRZ ;  /* 0x0000000000327805 */ /* 0x000fe4000001ff00 */
[----:B------:R-:W-:Y:S01]  /*3dc0*/  CS2R R54, SRZ ;  /* 0x0000000000367805 */ /* 0x000fe2000001ff00 */
[----:B------:R-:W1:Y:S01]  /*3dd0*/  MUFU.EX2 R62, R62 ;  /* 0x0000003e003e7308 */ /* 0x000e620000000800 */
[C---:B--2---:R-:W-:Y:S01]  /*3de0*/  F2FP.SATFINITE.E4M3.F32.PACK_AB_MERGE_C R52, R53.reuse, R52, RZ ;  /* 0x000000343534723e */ /* 0x044fe200048070ff */
[----:B------:R-:W-:-:S03]  /*3df0*/  FADD.FTZ R53, R53, R8 ;  /* 0x0000000835357221 */ /* 0x000fc60000010000 */
[----:B------:R-:W-:Y:S02]  /*3e00*/  F2FP.SATFINITE.E4M3.F32.PACK_AB_MERGE_C R142, R45, R4, R52 ;  /* 0x000000042d8e723e */ /* 0x000fe40004807034 */
[----:B------:R-:W-:Y:S01]  /*3e10*/  CS2R R44, SRZ ;  /* 0x00000000002c7805 */ /* 0x000fe2000001ff00 */
[----:B------:R-:W2:Y:S01]  /*3e20*/  MUFU.EX2 R27, R27 ;  /* 0x0000001b001b7308 */ /* 0x000ea20000000800 */
[----:B0-----:R-:W-:-:S07]  /*3e30*/  FADD.FTZ R10, R26, R11 ;  /* 0x0000000b1a0a7221 */ /* 0x001fce0000010000 */
[----:B------:R-:W0:Y:S01]  /*3e40*/  MUFU.EX2 R9, R66 ;  /* 0x0000004200097308 */ /* 0x000e220000000800 */
[----:B-1----:R-:W-:Y:S01]  /*3e50*/  FADD.FTZ R8, R62, R53 ;  /* 0x000000353e087221 */ /* 0x002fe20000010000 */
[----:B------:R-:W-:-:S06]  /*3e60*/  CS2R R52, SRZ ;  /* 0x0000000000347805 */ /* 0x000fcc000001ff00 */
        /* <DEDUP_REMOVED lines=9> */
[C---:B0-----:R-:W-:Y:S01]  /*3f00*/  F2FP.SATFINITE.E4M3.F32.PACK_AB_MERGE_C R30, R31.reuse, R30, RZ ;  /* 0x0000001e1f1e723e */ /* 0x041fe200048070ff */
[----:B------:R-:W-:-:S03]  /*3f10*/  FADD.FTZ R31, R31, R10 ;  /* 0x0000000a1f1f7221 */ /* 0x000fc60000010000 */
[----:B------:R-:W-:Y:S02]  /*3f20*/  F2FP.SATFINITE.E4M3.F32.PACK_AB_MERGE_C R137, R27, R26, R30 ;  /* 0x0000001a1b89723e */ /* 0x000fe4000480701e */
[----:B------:R-:W-:Y:S01]  /*3f30*/  CS2R R26, SRZ ;  /* 0x00000000001a7805 */ /* 0x000fe2000001ff00 */
[----:B------:R-:W0:Y:S01]  /*3f40*/  MUFU.EX2 R32, R32 ;  /* 0x0000002000207308 */ /* 0x000e220000000800 */
[C---:B-1----:R-:W-:Y:S01]  /*3f50*/  F2FP.SATFINITE.E4M3.F32.PACK_AB_MERGE_C R28, R67.reuse, R28, RZ ;  /* 0x0000001c431c723e */ /* 0x042fe200048070ff */
[----:B------:R-:W-:-:S03]  /*3f60*/  FADD.FTZ R67, R67, R8 ;  /* 0x0000000843437221 */ /* 0x000fc60000010000 */
[----:B------:R-:W-:Y:S02]  /*3f70*/  F2FP.SATFINITE.E4M3.F32.PACK_AB_MERGE_C R136, R9, R62, R28 ;  /* 0x0000003e0988723e */ /* 0x000fe4000480701c */
[----:B------:R-:W-:Y:S01]  /*3f80*/  CS2R R28, SRZ ;  /* 0x00000000001c7805 */ /* 0x000fe2000001ff00 */
[----:B------:R-:W1:Y:S01]  /*3f90*/  MUFU.EX2 R35, R35 ;  /* 0x0000002300237308 */ /* 0x000e620000000800 */
[----:B--2---:R-:W-:Y:S01]  /*3fa0*/  FADD.FTZ R8, R34, R31 ;  /* 0x0000001f22087221 */ /* 0x004fe20000010000 */
[----:B------:R-:W-:-:S06]  /*3fb0*/  CS2R R30, SRZ ;  /* 0x00000000001e7805 */ /* 0x000fcc000001ff00 */
[----:B------:R-:W2:Y:S01]  /*3fc0*/  MUFU.EX2 R33, R33 ;  /* 0x0000002100217308 */ /* 0x000ea20000000800 */
[----:B0-----:R-:W-:-:S07]  /*3fd0*/  FADD.FTZ R4, R32, R67 ;  /* 0x0000004320047221 */ /* 0x001fce0000010000 */
[----:B------:R-:W-:Y:S01]  /*3fe0*/  MUFU.EX2 R38, R38 ;  /* 0x0000002600267308 */ /* 0x000fe20000000800 */
[----:B-1----:R-:W-:-:S07]  /*3ff0*/  FADD.FTZ R7, R35, R8 ;  /* 0x0000000823077221 */ /* 0x002fce0000010000 */
[----:B------:R-:W-:Y:S01]  /*4000*/  MUFU.EX2 R39, R39 ;  /* 0x0000002700277308 */ /* 0x000fe20000000800 */
[----:B--2---:R-:W-:-:S07]  /*4010*/  FADD.FTZ R4, R33, R4 ;  /* 0x0000000421047221 */ /* 0x004fce0000010000 */
[----:B------:R-:W0:Y:S08]  /*4020*/  MUFU.EX2 R70, R70 ;  /* 0x0000004600467308 */ /* 0x000e300000000800 */
[----:B------:R-:W1:Y:S01]  /*4030*/  MUFU.EX2 R3, R3 ;  /* 0x0000000300037308 */ /* 0x000e620000000800 */
[----:B0-----:R-:W-:Y:S01]  /*4040*/  F2FP.SATFINITE.E4M3.F32.PACK_AB_MERGE_C R8, R70, R39, RZ ;  /* 0x000000274608723e */ /* 0x001fe200048070ff */
[----:B------:R-:W-:-:S03]  /*4050*/  FADD.FTZ R39, R39, R4 ;  /* 0x0000000427277221 */ /* 0x000fc60000010000 */
[----:B------:R-:W-:Y:S01]  /*4060*/  F2FP.SATFINITE.E4M3.F32.PACK_AB_MERGE_C R138, R33, R32, R8 ;  /* 0x00000020218a723e */ /* 0x000fe20004807008 */
[----:B------:R-:W-:Y:S01]  /*4070*/  FADD.FTZ R4, R70, R39 ;  /* 0x0000002746047221 */ /* 0x000fe20000010000 */
[----:B------:R-:W-:Y:S02]  /*4080*/  CS2R R32, SRZ ;  /* 0x0000000000207805 */ /* 0x000fe4000001ff00 */
[----:B-1----:R-:W-:Y:S01]  /*4090*/  F2FP.SATFINITE.E4M3.F32.PACK_AB_MERGE_C R9, R3, R38, RZ ;  /* 0x000000260309723e */ /* 0x002fe200048070ff */
[----:B------:R-:W-:-:S03]  /*40a0*/  FADD.FTZ R38, R38, R7 ;  /* 0x0000000726267221 */ /* 0x000fc60000010000 */
[----:B------:R-:W-:Y:S01]  /*40b0*/  F2FP.SATFINITE.E4M3.F32.PACK_AB_MERGE_C R139, R35, R34, R9 ;  /* 0x00000022238b723e */ /* 0x000fe20004807009 */
[----:B------:R-:W-:Y:S01]  /*40c0*/  FADD.FTZ R3, R3, R38 ;  /* 0x0000002603037221 */ /* 0x000fe20000010000 */
[----:B------:R-:W-:Y:S02]  /*40d0*/  CS2R R34, SRZ ;  /* 0x0000000000227805 */ /* 0x000fe4000001ff00 */
[----:B------:R-:W-:Y:S01]  /*40e0*/  CS2R R38, SRZ ;  /* 0x0000000000267805 */ /* 0x000fe2000001ff00 */
[----:B------:R-:W-:Y:S06]  /*40f0*/  @!P1 BRA `(.L_x_1877) ;  /* 0x0000002c00c49947 */ /* 0x000fec0003800000 */
        /* <DEDUP_REMOVED lines=19> */
[----:B------:R-:W-:-:S05]  /*4230*/  ULDC UR17, c[0x0][0x2f0] ;  /* 0x0000bc0000117ab9 */ /* 0x000fca0000000800 */
.L_x_1888:
[----:B------:R-:W-:-:S04]  /*4240*/  UIADD3 UR4, UR21, 0x1, URZ ;  /* 0x0000000115047890 */ /* 0x000fc8000fffe03f */
[----:B------:R-:W-:-:S04]  /*4250*/  UISETP.NE.AND UP0, UPT, UR4, 0x2, UPT ;  /* 0x000000020400788c */ /* 0x000fc8000bf05270 */
[----:B------:R-:W-:Y:S02]  /*4260*/  USEL UR10, URZ, 0x1, UP0 ;  /* 0x000000013f0a7887 */ /* 0x000fe40008000000 */
[----:B------:R-:W-:Y:S02]  /*4270*/  USEL UR7, UR4, URZ, UP0 ;  /* 0x0000003f04077287 */ /* 0x000fe40008000000 */
[----:B------:R-:W-:Y:S01]  /*4280*/  ULOP3.LUT UR4, UR22, UR10, URZ, 0x3c, !UPT ;  /* 0x0000000a16047292 */ /* 0x000fe2000f8e3c3f */
[----:B------:R-:W-:Y:S11]  /*4290*/  @!P0 BRA `(.L_x_1878) ;  /* 0x0000000000048947 */ /* 0x000ff60003800000 */
[----:B------:R-:W-:Y:S01]  /*42a0*/  BPT.TRAP 0x1 ;  /* 0x000000040000795c */ /* 0x000fe20000300000 */
.L_x_1878:
[----:B------:R-:W-:Y:S01]  /*42b0*/  ULEA UR18, UR7, UR47, 0x3 ;  /* 0x0000002f07127291 */ /* 0x000fe2000f8e183f */
[----:B------:R-:W-:-:S05]  /*42c0*/  IMAD.U32 R7, RZ, RZ, UR4 ;  /* 0x00000004ff077e24 */ /* 0x000fca000f8e00ff */
[----:B------:R-:W-:-:S04]  /*42d0*/  SHF.L.U32 R7, R7, 0x1f, RZ ;  /* 0x0000001f07077819 */ /* 0x000fc800000006ff */
[----:B------:R0:W1:Y:S01]  /*42e0*/  SYNCS.PHASECHK.TRANS64.TRYWAIT P1, [UR18+0x12430], R7 ;  /* 0x01243007ff0075a7 */ /* 0x0000620008020152 */
[----:B------:R-:W-:Y:S05]  /*42f0*/  @!P0 BRA `(.L_x_1879) ;  /* 0x0000000000048947 */ /* 0x000fea0003800000 */
[----:B------:R-:W-:Y:S01]  /*4300*/  BPT.TRAP 0x1 ;  /* 0x000000040000795c */ /* 0x000fe20000300000 */
.L_x_1879:
[----:B-1----:R-:W-:Y:S05]  /*4310*/  @P1 BRA `(.L_x_1880) ;  /* 0x0000000000081947 */ /* 0x002fea0003800000 */
[----:B------:R-:W1:Y:S02]  /*4320*/  SYNCS.PHASECHK.TRANS64.TRYWAIT P1, [UR18+0x12430], R7 ;  /* 0x01243007ff0075a7 */ /* 0x000e640008020152 */
[----:B-1----:R-:W-:Y:S05]  /*4330*/  @!P1 BRA `(.L_x_1881) ;  /* 0x000000b8001c9947 */ /* 0x002fea0003800000 */
.L_x_1880:
        /* <DEDUP_REMOVED lines=64> */
.L_x_1882:
[----:B------:R-:W-:Y:S01]  /*4740*/  ULEA UR13, UR21, UR47, 0x3 ;  /* 0x0000002f150d7291 */ /* 0x000fe2000f8e183f */
[----:B01----:R-:W-:-:S05]  /*4750*/  IMAD.U32 R7, RZ, RZ, UR22 ;  /* 0x00000016ff077e24 */ /* 0x003fca000f8e00ff */
[----:B------:R-:W-:-:S04]  /*4760*/  SHF.L.U32 R7, R7, 0x1f, RZ ;  /* 0x0000001f07077819 */ /* 0x000fc800000006ff */
[----:B------:R0:W1:Y:S01]  /*4770*/  SYNCS.PHASECHK.TRANS64.TRYWAIT P1, [UR13+0x12450], R7 ;  /* 0x01245007ff0075a7 */ /* 0x000062000802014d */
[----:B------:R-:W-:Y:S05]  /*4780*/  @!P0 BRA `(.L_x_1883) ;  /* 0x0000000000048947 */ /* 0x000fea0003800000 */
[----:B------:R-:W-:Y:S01]  /*4790*/  BPT.TRAP 0x1 ;  /* 0x000000040000795c */ /* 0x000fe20000300000 */
.L_x_1883:
[----:B-1----:R-:W-:Y:S05]  /*47a0*/  @P1 BRA `(.L_x_1884) ;  /* 0x0000000000081947 */ /* 0x002fea0003800000 */
[----:B------:R-:W1:Y:S02]  /*47b0*/  SYNCS.PHASECHK.TRANS64.TRYWAIT P1, [UR13+0x12450], R7 ;  /* 0x01245007ff0075a7 */ /* 0x000e64000802014d */
[----:B-1----:R-:W-:Y:S05]  /*47c0*/  @!P1 BRA `(.L_x_1885) ;  /* 0x000000b400109947 */ /* 0x002fea0003800000 */
.L_x_1884:
        /* <DEDUP_REMOVED lines=32> */
.L_x_1886:
[----:B------:R-:W-:Y:S01]  /*49d0*/  UISETP.NE.AND UP0, UPT, UR48, URZ, UPT ;  /* 0x0000003f3000728c */ /* 0x000fe2000bf05270 */
[----:B-1----:R-:W-:Y:S01]  /*49e0*/  IMAD.MOV.U32 R8, RZ, RZ, R5 ;  /* 0x000000ffff087224 */ /* 0x002fe200078e0005 */
[----:B------:R-:W-:Y:S01]  /*49f0*/  UIADD3 UR18, UR18, 0x12440, URZ ;  /* 0x0001244012127890 */ /* 0x000fe2000fffe03f */
[----:B------:R-:W-:Y:S02]  /*4a00*/  IMAD.U32 R12, RZ, RZ, UR17 ;  /* 0x00000011ff0c7e24 */ /* 0x000fe4000f8e00ff */
[----:B------:R-:W-:Y:S01]  /*4a10*/  IMAD.U32 R14, RZ, RZ, UR46 ;  /* 0x0000002eff0e7e24 */ /* 0x000fe2000f8e00ff */
[----:B------:R-:W-:Y:S01]  /*4a20*/  PLOP3.LUT P1, PT, PT, PT, UP0, 0x80, 0x0 ;  /* 0x000000000000781c */ /* 0x000fe20003f2f008 */
[----:B------:R-:W-:Y:S01]  /*4a30*/  UPRMT UR18, UR5, 0x654, UR18 ;  /* 0x0000065405127896 */ /* 0x000fe20008000012 */
[----:B------:R-:W-:-:S03]  /*4a40*/  PLOP3.LUT P2, PT, PT, PT, UP0, 0x80, 0x0 ;  /* 0x000000000000781c */ /* 0x000fc60003f4f008 */
[----:B------:R-:W-:-:S05]  /*4a50*/  @UP0 ULDC UR10, c[0x0][0x44c] ;  /* 0x00011300000a0ab9 */ /* 0x000fca0000000800 */
[----:B------:R-:W-:Y:S03]  /*4a60*/  SYNCS.ARRIVE.TRANS64.RED.A1T0 RZ, [UR18], RZ ;  /* 0x000000ffffff79a7 */ /* 0x000fe60008100412 */
[----:B0-----:R-:W-:Y:S01]  /*4a70*/  @P1 IMAD.HI.U32 R7, R5, UR10, RZ ;  /* 0x0000000a05071c27 */ /* 0x001fe2000f8e00ff */
[----:B------:R-:W-:-:S04]  /*4a80*/  @UP0 ULDC UR10, c[0x0][0x450] ;  /* 0x00011400000a0ab9 */ /* 0x000fc80000000800 */
[----:B------:R-:W-:Y:S01]  /*4a90*/  @P2 SHF.R.U32.HI R8, RZ, UR10, R7 ;  /* 0x0000000aff082c19 */ /* 0x000fe20008011607 */
[----:B------:R-:W-:Y:S02]  /*4aa0*/  UMOV UR10, 0x1 ;  /* 0x00000001000a7882 */ /* 0x000fe40000000000 */
[----:B------:R-:W-:Y:S02]  /*4ab0*/  UIMAD UR10, UR20, -0xa0, UR10 ;  /* 0xffffff60140a78a4 */ /* 0x000fe4000f8e020a */
[----:B------:R-:W0:Y:S04]  /*4ac0*/  SHFL.IDX PT, R10, R8, RZ, 0x1c1f ;  /* 0x001c1fff080a7589 */ /* 0x000e2800000e0000 */
[----:B------:R-:W-:Y:S01]  /*4ad0*/  IMAD.U32 R9, RZ, RZ, UR10 ;  /* 0x0000000aff097e24 */ /* 0x000fe2000f8e00ff */
[----:B------:R-:W1:Y:S03]  /*4ae0*/  SHFL.IDX PT, R8, R8, 0x1, 0x1c1f ;  /* 0x003c1f0008087f89 */ /* 0x000e6600000e0000 */
[----:B------:R-:W-:-:S04]  /*4af0*/  IMAD R9, R6, -0x2, R9 ;  /* 0xfffffffe06097824 */ /* 0x000fc800078e0209 */
[----:B------:R-:W-:-:S05]  /*4b00*/  IMAD R9, R12, UR44, R9 ;  /* 0x0000002c0c097c24 */ /* 0x000fca000f8e0209 */
[----:B0-----:R-:W-:-:S04]  /*4b10*/  IADD3 R7, R10, -UR16, R9 ;  /* 0x800000100a077c10 */ /* 0x001fc8000fffe009 */
[C---:B------:R-:W-:Y:S02]  /*4b20*/  ISETP.GT.AND P1, PT, R7.reuse, RZ, PT ;  /* 0x000000ff0700720c */ /* 0x040fe40003f24270 */
[C---:B------:R-:W-:Y:S02]  /*4b30*/  ISETP.GT.AND P2, PT, R7.reuse, 0x1, PT ;  /* 0x000000010700780c */ /* 0x040fe40003f44270 */
[----:B------:R-:W-:Y:S02]  /*4b40*/  FSEL R11, R120, -INF , P1 ;  /* 0xff800000780b7808 */ /* 0x000fe40000800000 */
[----:B------:R-:W-:Y:S02]  /*4b50*/  ISETP.GT.AND P1, PT, R7, 0x8, PT ;  /* 0x000000080700780c */ /* 0x000fe40003f24270 */
[----:B------:R-:W-:Y:S02]  /*4b60*/  FSEL R121, R121, -INF , P2 ;  /* 0xff80000079797808 */ /* 0x000fe40001000000 */
[----:B------:R-:W-:-:S02]  /*4b70*/  FMNMX.FTZ R10, R11, R0, !PT ;  /* 0x000000000b0a7209 */ /* 0x000fc40007810000 */
[----:B------:R-:W-:Y:S02]  /*4b80*/  ISETP.GT.AND P2, PT, R7, 0x9, PT ;  /* 0x000000090700780c */ /* 0x000fe40003f44270 */
[----:B------:R-:W-:Y:S02]  /*4b90*/  FSEL R124, R124, -INF , P1 ;  /* 0xff8000007c7c7808 */ /* 0x000fe40000800000 */
[----:B------:R-:W-:Y:S02]  /*4ba0*/  FMNMX.FTZ R13, R121, R10, !PT ;  /* 0x0000000a790d7209 */ /* 0x000fe40007810000 */
        /* <DEDUP_REMOVED lines=108> */
[----:B------:R-:W-:Y:S02]  /*5270*/  FSEL R69, R69, -INF , P2 ;  /* 0xff80000045457808 */ /* 0x000fe40001000000 */
[----:B------:R-:W-:Y:S02]  /*5280*/  FMNMX.FTZ R10, R68, R7, !PT ;  /* 0x00000007440a7209 */ /* 0x000fe40007810000 */
[----:B-1----:R-:W-:-:S02]  /*5290*/  IADD3 R9, R8, -UR16, R9 ;  /* 0x8000001008097c10 */ /* 0x002fc4000fffe009 */
[----:B------:R-:W-:Y:S02]  /*52a0*/  FMNMX.FTZ R12, R69, R10, !PT ;  /* 0x0000000a450c7209 */ /* 0x000fe40007810000 */
[C---:B------:R-:W-:Y:S02]  /*52b0*/  ISETP.GT.AND P2, PT, R9.reuse, RZ, PT ;  /* 0x000000ff0900720c */ /* 0x040fe40003f44270 */
[C---:B------:R-:W-:Y:S01]  /*52c0*/  ISETP.GT.AND P3, PT, R9.reuse, 0x1, PT ;  /* 0x000000010900780c */ /* 0x040fe20003f64270 */
[----:B------:R-:W0:Y:S01]  /*52d0*/  SHFL.BFLY PT, R7, R12, 0x2, 0x1f ;  /* 0x0c401f000c077f89 */ /* 0x000e2200000e0000 */
[----:B------:R-:W-:Y:S02]  /*52e0*/  FSEL R17, R122, -INF , P2 ;  /* 0xff8000007a117808 */ /* 0x000fe40001000000 */
        /* <DEDUP_REMOVED lines=11> */
[----:B0-----:R-:W-:Y:S02]  /*53a0*/  FMNMX.FTZ R13, R12, R7, !PT ;  /* 0x000000070c0d7209 */ /* 0x001fe40007810000 */
[----:B------:R-:W-:Y:S02]  /*53b0*/  FMNMX.FTZ R21, R127, R18, !PT ;  /* 0x000000127f157209 */ /* 0x000fe40007810000 */
[----:B------:R-:W-:Y:S01]  /*53c0*/  ISETP.GT.AND P2, PT, R9, 0x18, PT ;  /* 0x000000180900780c */ /* 0x000fe20003f44270 */
[----:B------:R-:W0:Y:S01]  /*53d0*/  SHFL.BFLY PT, R10, R13, 0x1, 0x1f ;  /* 0x0c201f000d0a7f89 */ /* 0x000e2200000e0000 */
[----:B------:R-:W-:-:S02]  /*53e0*/  FSEL R131, R131, -INF , P3 ;  /* 0xff80000083837808 */ /* 0x000fc40001800000 */
[----:B------:R-:W-:Y:S02]  /*53f0*/  FMNMX.FTZ R20, R130, R21, !PT ;  /* 0x0000001582147209 */ /* 0x000fe40007810000 */
[----:B------:R-:W-:Y:S02]  /*5400*/  ISETP.GT.AND P3, PT, R9, 0x19, PT ;  /* 0x000000190900780c */ /* 0x000fe40003f64270 */
[----:B------:R-:W-:Y:S02]  /*5410*/  FSEL R134, R134, -INF , P2 ;  /* 0xff80000086867808 */ /* 0x000fe40001000000 */
[----:B------:R-:W-:Y:S02]  /*5420*/  FMNMX.FTZ R21, R131, R20, !PT ;  /* 0x0000001483157209 */ /* 0x000fe40007810000 */
[----:B------:R-:W-:Y:S02]  /*5430*/  FSEL R135, R135, -INF , P3 ;  /* 0xff80000087877808 */ /* 0x000fe40001800000 */
[----:B------:R-:W-:-:S02]  /*5440*/  ISETP.GT.AND P2, PT, R9, 0x20, PT ;  /* 0x000000200900780c */ /* 0x000fc40003f44270 */
[----:B------:R-:W-:Y:S02]  /*5450*/  FMNMX.FTZ R20, R134, R21, !PT ;  /* 0x0000001586147209 */ /* 0x000fe40007810000 */
[----:B------:R-:W-:Y:S02]  /*5460*/  ISETP.GT.AND P3, PT, R9, 0x21, PT ;  /* 0x000000210900780c */ /* 0x000fe40003f64270 */
[----:B------:R-:W-:Y:S02]  /*5470*/  FSEL R106, R106, -INF , P2 ;  /* 0xff8000006a6a7808 */ /* 0x000fe40001000000 */
[----:B------:R-:W-:Y:S02]  /*5480*/  FMNMX.FTZ R23, R135, R20, !PT ;  /* 0x0000001487177209 */ /* 0x000fe40007810000 */
[----:B------:R-:W-:Y:S02]  /*5490*/  ISETP.GT.AND P2, PT, R9, 0x28, PT ;  /* 0x000000280900780c */ /* 0x000fe40003f44270 */
[----:B0-----:R-:W-:-:S02]  /*54a0*/  FMNMX.FTZ R7, R13, R10, !PT ;  /* 0x0000000a0d077209 */ /* 0x001fc40007810000 */
[----:B------:R-:W-:Y:S02]  /*54b0*/  FSEL R107, R107, -INF , P3 ;  /* 0xff8000006b6b7808 */ /* 0x000fe40001800000 */
[C---:B------:R-:W-:Y:S01]  /*54c0*/  FSETP.NEU.FTZ.AND P1, PT, R7.reuse, -INF , PT ;  /* 0xff8000000700780b */ /* 0x040fe20003f3d000 */
[----:B------:R-:W-:-:S01]  /*54d0*/  FFMA.FTZ R10, R7, R14, -8 ;  /* 0xc1000000070a7423 */ /* 0x000fc2000001000e */
[----:B------:R-:W-:Y:S02]  /*54e0*/  FMNMX.FTZ R22, R106, R23, !PT ;  /* 0x000000176a167209 */ /* 0x000fe40007810000 */
[----:B------:R-:W-:Y:S02]  /*54f0*/  ISETP.GT.AND P3, PT, R9, 0x29, PT ;  /* 0x000000290900780c */ /* 0x000fe40003f64270 */
[----:B------:R-:W-:Y:S02]  /*5500*/  FSEL R10, R10, RZ, P1 ;  /* 0x000000ff0a0a7208 */ /* 0x000fe40000800000 */
[----:B------:R-:W-:-:S02]  /*5510*/  FSEL R110, R110, -INF , P2 ;  /* 0xff8000006e6e7808 */ /* 0x000fc40001000000 */
[----:B------:R-:W-:Y:S01]  /*5520*/  FMNMX.FTZ R23, R107, R22, !PT ;  /* 0x000000166b177209 */ /* 0x000fe20007810000 */
[----:B------:R-:W-:-:S01]  /*5530*/  FFMA.FTZ R105, R105, UR46, -R10 ;  /* 0x0000002e69697c23 */ /* 0x000fc2000801080a */
[----:B------:R-:W-:Y:S01]  /*5540*/  ISETP.GT.AND P2, PT, R9, 0x30, PT ;  /* 0x000000300900780c */ /* 0x000fe20003f44270 */
[----:B------:R-:W-:-:S01]  /*5550*/  FFMA.FTZ R18, R104, UR46, -R10 ;  /* 0x0000002e68127c23 */ /* 0x000fc2000801080a */
[----:B------:R-:W-:Y:S01]  /*5560*/  FSEL R111, R111, -INF , P3 ;  /* 0xff8000006f6f7808 */ /* 0x000fe20001800000 */
[----:B------:R0:W-:Y:S01]  /*5570*/  MUFU.EX2 R21, R105 ;  /* 0x0000006900157308 */ /* 0x0001e20000000800 */
[----:B------:R-:W-:Y:S01]  /*5580*/  FMNMX.FTZ R22, R110, R23, !PT ;  /* 0x000000176e167209 */ /* 0x000fe20007810000 */
[--C-:B------:R-:W-:Y:S01]  /*5590*/  FFMA.FTZ R109, R109, UR46, -R10.reuse ;  /* 0x0000002e6d6d7c23 */ /* 0x100fe2000801080a */
[----:B------:R-:W-:Y:S01]  /*55a0*/  ISETP.GT.AND P3, PT, R9, 0x31, PT ;  /* 0x000000310900780c */ /* 0x000fe20003f64270 */
[--C-:B------:R-:W-:Y:S01]  /*55b0*/  FFMA.FTZ R20, R108, UR46, -R10.reuse ;  /* 0x0000002e6c147c23 */ /* 0x100fe2000801080a */
[----:B------:R-:W-:Y:S01]  /*55c0*/  FSEL R114, R114, -INF , P2 ;  /* 0xff80000072727808 */ /* 0x000fe20001000000 */
[--C-:B------:R-:W-:Y:S01]  /*55d0*/  FFMA.FTZ R113, R113, UR46, -R10.reuse ;  /* 0x0000002e71717c23 */ /* 0x100fe2000801080a */
[----:B------:R-:W-:Y:S01]  /*55e0*/  ISETP.GT.AND P2, PT, R9, 0x38, PT ;  /* 0x000000380900780c */ /* 0x000fe20003f44270 */
[----:B------:R1:W-:Y:S01]  /*55f0*/  MUFU.EX2 R23, R109 ;  /* 0x0000006d00177308 */ /* 0x0003e20000000800 */
[----:B0-----:R-:W-:Y:S01]  /*5600*/  FMNMX.FTZ R105, R111, R22, !PT ;  /* 0x000000166f697209 */ /* 0x001fe20007810000 */
[--C-:B------:R-:W-:Y:S01]  /*5610*/  FFMA.FTZ R22, R112, UR46, -R10.reuse ;  /* 0x0000002e70167c23 */ /* 0x100fe2000801080a */
[----:B------:R-:W-:Y:S01]  /*5620*/  FSEL R115, R115, -INF , P3 ;  /* 0xff80000073737808 */ /* 0x000fe20001800000 */
[--C-:B------:R-:W-:Y:S01]  /*5630*/  FFMA.FTZ R112, R92, UR46, -R10.reuse ;  /* 0x0000002e5c707c23 */ /* 0x100fe2000801080a */
[----:B------:R-:W-:Y:S01]  /*5640*/  FMNMX.FTZ R104, R114, R105, !PT ;  /* 0x0000006972687209 */ /* 0x000fe20007810000 */
[--C-:B------:R-:W-:Y:S01]  /*5650*/  FFMA.FTZ R11, R11, UR46, -R10.reuse ;  /* 0x0000002e0b0b7c23 */ /* 0x100fe2000801080a */
[----:B------:R-:W-:Y:S01]  /*5660*/  ISETP.GT.AND P3, PT, R9, 0x39, PT ;  /* 0x000000390900780c */ /* 0x000fe20003f64270 */
[--C-:B------:R-:W-:Y:S01]  /*5670*/  FFMA.FTZ R12, R121, UR46, -R10.reuse ;  /* 0x0000002e790c7c23 */ /* 0x100fe2000801080a */
[----:B------:R-:W-:Y:S01]  /*5680*/  FSEL R118, R118, -INF , P2 ;  /* 0xff80000076767808 */ /* 0x000fe20001000000 */
[--C-:B------:R-:W-:Y:S01]  /*5690*/  FFMA.FTZ R13, R124, UR46, -R10.reuse ;  /* 0x0000002e7c0d7c23 */ /* 0x100fe2000801080a */
[----:B------:R-:W-:Y:S01]  /*56a0*/  FMNMX.FTZ R105, R115, R104, !PT ;  /* 0x0000006873697209 */ /* 0x000fe20007810000 */
[--C-:B------:R-:W-:Y:S01]  /*56b0*/  FFMA.FTZ R14, R125, UR46, -R10.reuse ;  /* 0x0000002e7d0e7c23 */ /* 0x100fe2000801080a */
[----:B------:R-:W-:Y:S01]  /*56c0*/  FSEL R119, R119, -INF , P3 ;  /* 0xff80000077777808 */ /* 0x000fe20001800000 */
[--C-:B------:R-:W-:Y:S01]  /*56d0*/  FFMA.FTZ R15, R128, UR46, -R10.reuse ;  /* 0x0000002e800f7c23 */ /* 0x100fe2000801080a */
[----:B------:R-:W-:Y:S01]  /*56e0*/  ISETP.GT.AND P2, PT, R9, 0x40, PT ;  /* 0x000000400900780c */ /* 0x000fe20003f44270 */
[--C-:B------:R-:W-:Y:S01]  /*56f0*/  FFMA.FTZ R8, R129, UR46, -R10.reuse ;  /* 0x0000002e81087c23 */ /* 0x100fe2000801080a */
[----:B------:R-:W-:Y:S01]  /*5700*/  FMNMX.FTZ R104, R118, R105, !PT ;  /* 0x0000006976687209 */ /* 0x000fe20007810000 */
[--C-:B------:R-:W-:Y:S01]  /*5710*/  FFMA.FTZ R16, R132, UR46, -R10.reuse ;  /* 0x0000002e84107c23 */ /* 0x100fe2000801080a */
[----:B------:R-:W-:Y:S01]  /*5720*/  ISETP.GT.AND P3, PT, R9, 0x41, PT ;  /* 0x000000410900780c */ /* 0x000fe20003f64270 */
[----:B------:R0:W-:Y:S01]  /*5730*/  MUFU.EX2 R105, R113 ;  /* 0x0000007100697308 */ /* 0x0001e20000000800 */
[----:B------:R-:W-:Y:S01]  /*5740*/  FSEL R90, R90, -INF , P2 ;  /* 0xff8000005a5a7808 */ /* 0x000fe20001000000 */
[--C-:B------:R-:W-:Y:S01]  /*5750*/  FFMA.FTZ R133, R133, UR46, -R10.reuse ;  /* 0x0000002e85857c23 */ /* 0x100fe2000801080a */
[----:B-1----:R-:W-:Y:S01]  /*5760*/  FMNMX.FTZ R109, R119, R104, !PT ;  /* 0x00000068776d7209 */ /* 0x002fe20007810000 */
[--C-:B------:R-:W-:Y:S01]  /*5770*/  FFMA.FTZ R116, R116, UR46, -R10.reuse ;  /* 0x0000002e74747c23 */ /* 0x100fe2000801080a */
[----:B------:R-:W-:Y:S01]  /*5780*/  ISETP.GT.AND P2, PT, R9, 0x48, PT ;  /* 0x000000480900780c */ /* 0x000fe20003f44270 */
        /* <DEDUP_REMOVED lines=21> */
[----:B0-----:R-:W-:Y:S01]  /*58e0*/  FMNMX.FTZ R113, R95, R108, !PT ;  /* 0x0000006c5f717209 */ /* 0x001fe20007810000 */
        /* <DEDUP_REMOVED lines=18> */
[----:B------:R-:W-:Y:S01]  /*5a10*/  FFMA.FTZ R69, R69, UR46, -R10 ;  /* 0x0000002e45457c23 */ /* 0x000fe2000801080a */
        /* <DEDUP_REMOVED lines=11> */
[----:B------:R0:W-:Y:S01]  /*5ad0*/  MUFU.EX2 R78, R112 ;  /* 0x00000070004e7308 */ /* 0x0001e20000000800 */
[----:B------:R-:W-:Y:S02]  /*5ae0*/  ISETP.GT.AND P2, PT, R9, 0x70, PT ;  /* 0x000000700900780c */ /* 0x000fe40003f44270 */
[----:B------:R-:W-:Y:S02]  /*5af0*/  FSEL R79, R79, -INF , P3 ;  /* 0xff8000004f4f7808 */ /* 0x000fe40001800000 */
[----:B------:R-:W-:Y:S02]  /*5b00*/  FMNMX.FTZ R108, R92, R113, !PT ;  /* 0x000000715c6c7209 */ /* 0x000fe40007810000 */
[----:B------:R-:W-:Y:S01]  /*5b10*/  ISETP.GT.AND P3, PT, R9, 0x71, PT ;  /* 0x000000710900780c */ /* 0x000fe20003f64270 */
[----:B------:R-:W-:Y:S01]  /*5b20*/  MUFU.EX2 R13, R13 ;  /* 0x0000000d000d7308 */ /* 0x000fe20000000800 */
[----:B------:R-:W-:Y:S01]  /*5b30*/  FSEL R82, R82, -INF , P2 ;  /* 0xff80000052527808 */ /* 0x000fe20001000000 */
[----:B0-----:R-:W-:Y:S01]  /*5b40*/  FFMA.FTZ R112, R96, UR46, -R10 ;  /* 0x0000002e60707c23 */ /* 0x001fe2000801080a */
[----:B------:R-:W-:-:S02]  /*5b50*/  FMNMX.FTZ R113, R79, R108, !PT ;  /* 0x0000006c4f717209 */ /* 0x000fc40007810000 */
[----:B------:R-:W-:Y:S02]  /*5b60*/  ISETP.GT.AND P2, PT, R9, 0x78, PT ;  /* 0x000000780900780c */ /* 0x000fe40003f44270 */
[----:B------:R-:W-:Y:S01]  /*5b70*/  FSEL R83, R83, -INF , P3 ;  /* 0xff80000053537808 */ /* 0x000fe20001800000 */
[----:B------:R-:W-:Y:S01]  /*5b80*/  MUFU.EX2 R94, R116 ;  /* 0x00000074005e7308 */ /* 0x000fe20000000800 */
[----:B------:R-:W-:Y:S02]  /*5b90*/  FMNMX.FTZ R108, R82, R113, !PT ;  /* 0x00000071526c7209 */ /* 0x000fe40007810000 */
[----:B------:R-:W-:Y:S02]  /*5ba0*/  ISETP.GT.AND P3, PT, R9, 0x79, PT ;  /* 0x000000790900780c */ /* 0x000fe40003f64270 */
[----:B------:R-:W-:Y:S02]  /*5bb0*/  FSEL R96, R86, -INF , P2 ;  /* 0xff80000056607808 */ /* 0x000fe40001000000 */
[----:B------:R-:W-:Y:S01]  /*5bc0*/  FMNMX.FTZ R113, R83, R108, !PT ;  /* 0x0000006c53717209 */ /* 0x000fe20007810000 */
[----:B------:R0:W-:Y:S01]  /*5bd0*/  MUFU.EX2 R86, R112 ;  /* 0x0000007000567308 */ /* 0x0001e20000000800 */
[----:B------:R-:W-:-:S02]  /*5be0*/  FSEL R87, R87, -INF , P3 ;  /* 0xff80000057577808 */ /* 0x000fc40001800000 */
[C---:B------:R-:W-:Y:S02]  /*5bf0*/  ISETP.GT.AND P2, PT, R9.reuse, 0x80, PT ;  /* 0x000000800900780c */ /* 0x040fe40003f44270 */
[----:B------:R-:W-:Y:S02]  /*5c00*/  FMNMX.FTZ R108, R96, R113, !PT ;  /* 0x00000071606c7209 */ /* 0x000fe40007810000 */
[----:B------:R-:W-:Y:S01]  /*5c10*/  ISETP.GT.AND P3, PT, R9, 0x81, PT ;  /* 0x000000810900780c */ /* 0x000fe20003f64270 */
[----:B------:R-:W-:Y:S01]  /*5c20*/  MUFU.EX2 R14, R14 ;  /* 0x0000000e000e7308 */ /* 0x000fe20000000800 */
[----:B------:R-:W-:Y:S01]  /*5c30*/  FSEL R58, R58, -INF , P2 ;  /* 0xff8000003a3a7808 */ /* 0x000fe20001000000 */
[----:B0-----:R-:W-:Y:S01]  /*5c40*/  FFMA.FTZ R112, R100, UR46, -R10 ;  /* 0x0000002e64707c23 */ /* 0x001fe2000801080a */
[----:B------:R-:W-:Y:S02]  /*5c50*/  FMNMX.FTZ R113, R87, R108, !PT ;  /* 0x0000006c57717209 */ /* 0x000fe40007810000 */
[----:B------:R-:W-:-:S02]  /*5c60*/  ISETP.GT.AND P2, PT, R9, 0x88, PT ;  /* 0x000000880900780c */ /* 0x000fc40003f44270 */
[----:B------:R-:W-:Y:S01]  /*5c70*/  FSEL R59, R59, -INF , P3 ;  /* 0xff8000003b3b7808 */ /* 0x000fe20001800000 */
[----:B------:R-:W-:Y:S01]  /*5c80*/  MUFU.EX2 R109, R117 ;  /* 0x00000075006d7308 */ /* 0x000fe20000000800 */
[----:B------:R-:W-:Y:S02]  /*5c90*/  FMNMX.FTZ R108, R58, R113, !PT ;  /* 0x000000713a6c7209 */ /* 0x000fe40007810000 */
[----:B------:R-:W-:Y:S02]  /*5ca0*/  ISETP.GT.AND P3, PT, R9, 0x89, PT ;  /* 0x000000890900780c */ /* 0x000fe40003f64270 */
[----:B------:R-:W-:Y:S02]  /*5cb0*/  FSEL R100, R62, -INF , P2 ;  /* 0xff8000003e647808 */ /* 0x000fe40001000000 */
[----:B------:R-:W-:Y:S01]  /*5cc0*/  FMNMX.FTZ R113, R59, R108, !PT ;  /* 0x0000006c3b717209 */ /* 0x000fe20007810000 */
[----:B------:R0:W-:Y:S01]  /*5cd0*/  MUFU.EX2 R62, R112 ;  /* 0x00000070003e7308 */ /* 0x0001e20000000800 */
[----:B------:R-:W-:-:S02]  /*5ce0*/  ISETP.GT.AND P2, PT, R9, 0x90, PT ;  /* 0x000000900900780c */ /* 0x000fc40003f44270 */
[----:B------:R-:W-:Y:S02]  /*5cf0*/  FSEL R63, R63, -INF , P3 ;  /* 0xff8000003f3f7808 */ /* 0x000fe40001800000 */
        /* <DEDUP_REMOVED lines=15> */
[----:B------:R-:W-:-:S04]  /*5df0*/  FMNMX.FTZ R108, R72, R9, !PT ;  /* 0x00000009486c7209 */ /* 0x000fc80007810000 */
[----:B------:R-:W-:Y:S01]  /*5e00*/  FMNMX.FTZ R108, R71, R108, !PT ;  /* 0x0000006c476c7209 */ /* 0x000fe20007810000 */
[----:B------:R-:W-:Y:S04]  /*5e10*/  MUFU.EX2 R16, R16 ;  /* 0x0000001000107308 */ /* 0x000fe80000000800 */
[----:B------:R-:W0:Y:S04]  /*5e20*/  SHFL.BFLY PT, R9, R108, 0x2, 0x1f ;  /* 0x0c401f006c097f89 */ /* 0x000e2800000e0000 */
[----:B------:R-:W-:Y:S08]  /*5e30*/  MUFU.EX2 R19, R133 ;  /* 0x0000008500137308 */ /* 0x000ff00000000800 */
[----:B------:R-:W-:Y:S08]  /*5e40*/  MUFU.EX2 R18, R18 ;  /* 0x0000001200127308 */ /* 0x000ff00000000800 */
[----:B------:R-:W-:Y:S01]  /*5e50*/  MUFU.EX2 R20, R20 ;  /* 0x0000001400147308 */ /* 0x000fe20000000800 */
[----:B0-----:R-:W-:Y:S01]  /*5e60*/  FMNMX.FTZ R112, R108, R9, !PT ;  /* 0x000000096c707209 */ /* 0x001fe20007810000 */
        /* <DEDUP_REMOVED lines=8> */
[----:B------:R-:W-:-:S02]  /*5ef0*/  FFMA.FTZ R108, R9, R108, -8 ;  /* 0xc1000000096c7423 */ /* 0x000fc4000001006c */
[----:B------:R-:W-:Y:S01]  /*5f00*/  MUFU.EX2 R97, R97 ;  /* 0x0000006100617308 */ /* 0x000fe20000000800 */
[----:B------:R-:W-:Y:S02]  /*5f10*/  FSEL R125, R9, RZ, P2 ;  /* 0x000000ff097d7208 */ /* 0x000fe40001000000 */
[----:B------:R-:W-:-:S03]  /*5f20*/  FSEL R10, R108, RZ, P2 ;  /* 0x000000ff6c0a7208 */ /* 0x000fc60001000000 */
[----:B------:R-:W-:Y:S02]  /*5f30*/  FADD.FTZ R125, -R125, R2 ;  /* 0x000000027d7d7221 */ /* 0x000fe40000010100 */
[----:B------:R-:W-:-:S01]  /*5f40*/  FFMA.FTZ R108, R17, UR46, -R10 ;  /* 0x0000002e116c7c23 */ /* 0x000fc2000801080a */
[--C-:B------:R-:W-:Y:S01]  /*5f50*/  FFMA.FTZ R17, R123, UR46, -R10.reuse ;  /* 0x0000002e7b117c23 */ /* 0x100fe2000801080a */
[----:B------:R-:W-:Y:S01]  /*5f60*/  FSEL R123, R7, RZ, P1 ;  /* 0x000000ff077b7208 */ /* 0x000fe20000800000 */
[--C-:B------:R-:W-:Y:S01]  /*5f70*/  FFMA.FTZ R112, R126, UR46, -R10.reuse ;  /* 0x0000002e7e707c23 */ /* 0x100fe2000801080a */
[----:B------:R-:W-:-:S01]  /*5f80*/  FFMA.FTZ R113, R127, UR46, -R10 ;  /* 0x0000002e7f717c23 */ /* 0x000fc2000801080a */
[----:B------:R-:W-:Y:S01]  /*5f90*/  FFMA.FTZ R116, R130, UR46, -R10 ;  /* 0x0000002e82747c23 */ /* 0x000fe2000801080a */
[----:B------:R-:W-:Y:S01]  /*5fa0*/  MUFU.EX2 R108, R108 ;  /* 0x0000006c006c7308 */ /* 0x000fe20000000800 */
[----:B------:R-:W-:-:S01]  /*5fb0*/  FADD.FTZ R123, -R123, R0 ;  /* 0x000000007b7b7221 */ /* 0x000fc20000010100 */
[--C-:B------:R-:W-:Y:S01]  /*5fc0*/  FFMA.FTZ R0, R104, UR46, -R10.reuse ;  /* 0x0000002e68007c23 */ /* 0x100fe2000801080a */
[----:B------:R-:W-:-:S01]  /*5fd0*/  FFMA.FTZ R117, R131, UR46, -R10 ;  /* 0x0000002e83757c23 */ /* 0x000fc2000801080a */
[--C-:B------:R-:W-:Y:S01]  /*5fe0*/  FFMA.FTZ R120, R134, UR46, -R10.reuse ;  /* 0x0000002e86787c23 */ /* 0x100fe2000801080a */
[----:B------:R-:W-:Y:S01]  /*5ff0*/  FMUL.FTZ R104, R123, UR46 ;  /* 0x0000002e7b687c20 */ /* 0x000fe20008410000 */
[----:B------:R-:W-:Y:S01]  /*6000*/  FMUL.FTZ R123, R125, UR46 ;  /* 0x0000002e7d7b7c20 */ /* 0x000fe20008410000 */
        /* <DEDUP_REMOVED lines=29> */
[----:B------:R-:W-:Y:S01]  /*61e0*/  FFMA.FTZ R58, R58, UR46, -R10 ;  /* 0x0000002e3a3a7c23 */ /* 0x000fe2000801080a */
[----:B------:R-:W-:-:S01]  /*61f0*/  FADD.FTZ R104, R12, R125 ;  /* 0x0000007d0c687221 */ /* 0x000fc20000010000 */
[--C-:B------:R-:W-:Y:S01]  /*6200*/  FFMA.FTZ R59, R59, UR46, -R10.reuse ;  /* 0x0000002e3b3b7c23 */ /* 0x100fe2000801080a */
[----:B------:R-:W-:-:S01]  /*6210*/  FFMA.FTZ R100, R100, UR46, -R10 ;  /* 0x0000002e64647c23 */ /* 0x000fc2000801080a */
[----:B------:R-:W0:Y:S01]  /*6220*/  MUFU.EX2 R113, R113 ;  /* 0x0000007100717308 */ /* 0x000e220000000800 */
[----:B-1----:R-:W-:-:S01]  /*6230*/  FFMA.FTZ R4, R123, R3, R108 ;  /* 0x000000037b047223 */ /* 0x002fc2000001006c */
[----:B------:R-:W-:Y:S01]  /*6240*/  FADD.FTZ R125, R13, R104 ;  /* 0x000000680d7d7221 */ /* 0x000fe20000010000 */
[----:B------:R-:W-:-:S01]  /*6250*/  FFMA.FTZ R63, R63, UR46, -R10 ;  /* 0x0000002e3f3f7c23 */ /* 0x000fc2000801080a */
[----:B------:R-:W-:Y:S01]  /*6260*/  FFMA.FTZ R66, R66, UR46, -R10 ;  /* 0x0000002e42427c23 */ /* 0x000fe2000801080a */
[----:B------:R-:W-:-:S01]  /*6270*/  FADD.FTZ R3, R17, R4 ;  /* 0x0000000411037221 */ /* 0x000fc20000010000 */
[----:B------:R-:W-:Y:S01]  /*6280*/  FADD.FTZ R104, R14, R125 ;  /* 0x0000007d0e687221 */ /* 0x000fe20000010000 */
[----:B------:R-:W-:-:S01]  /*6290*/  FFMA.FTZ R67, R67, UR46, -R10 ;  /* 0x0000002e43437c23 */ /* 0x000fc2000801080a */
[----:B------:R-:W1:Y:S01]  /*62a0*/  MUFU.EX2 R116, R116 ;  /* 0x0000007400747308 */ /* 0x000e620000000800 */
[----:B--2---:R-:W-:-:S01]  /*62b0*/  FADD.FTZ R4, R112, R3 ;  /* 0x0000000370047221 */ /* 0x004fc20000010000 */
[----:B------:R-:W-:Y:S01]  /*62c0*/  FADD.FTZ R125, R15, R104 ;  /* 0x000000680f7d7221 */ /* 0x000fe20000010000 */
[----:B------:R-:W-:-:S01]  /*62d0*/  FFMA.FTZ R72, R72, UR46, -R10 ;  /* 0x0000002e48487c23 */ /* 0x000fc2000801080a */
[----:B------:R-:W-:-:S02]  /*62e0*/  FFMA.FTZ R10, R71, UR46, -R10 ;  /* 0x0000002e470a7c23 */ /* 0x000fc4000801080a */
[----:B------:R-:W-:-:S02]  /*62f0*/  FADD.FTZ R125, R8, R125 ;  /* 0x0000007d087d7221 */ /* 0x000fc40000010000 */
[----:B------:R-:W2:Y:S01]  /*6300*/  MUFU.EX2 R117, R117 ;  /* 0x0000007500757308 */ /* 0x000ea20000000800 */
[----:B0-----:R-:W-:-:S07]  /*6310*/  FADD.FTZ R3, R113, R4 ;  /* 0x0000000471037221 */ /* 0x001fce0000010000 */
[----:B------:R-:W0:Y:S01]  /*6320*/  MUFU.EX2 R120, R120 ;  /* 0x0000007800787308 */ /* 0x000e220000000800 */
[----:B-1----:R-:W-:-:S07]  /*6330*/  FADD.FTZ R4, R116, R3 ;  /* 0x0000000374047221 */ /* 0x002fce0000010000 */
        /* <DEDUP_REMOVED lines=120> */
.L_x_1887:
        /* <DEDUP_REMOVED lines=83> */
[----:B------:R-:W-:Y:S02]  /*6ff0*/  IMAD.MOV.U32 R2, RZ, RZ, R9 ;  /* 0x000000ffff027224 */ /* 0x000fe400078e0009 */
[----:B------:R-:W-:-:S07]  /*7000*/  IMAD.MOV.U32 R0, RZ, RZ, R7 ;  /* 0x000000ffff007224 */ /* 0x000fce00078e0007 */
.L_x_1877:
[----:B------:R-:W-:-:S06]  /*7010*/  UISETP.GE.AND UP0, UPT, UR20, UR45, UPT ;  /* 0x0000002d1400728c */ /* 0x000fcc000bf06270 */
[----:B------:R-:W-:-:S13]  /*7020*/  PLOP3.LUT P1, PT, PT, PT, UP0, 0x80, 0x0 ;  /* 0x000000000000781c */ /* 0x000fda0003f2f008 */
[----:B------:R-:W-:Y:S05]  /*7030*/  @!P1 BRA `(.L_x_1889) ;  /* 0x0000002000989947 */ /* 0x000fea0003800000 */
[----:B------:R-:W-:Y:S01]  /*7040*/  IMAD.MOV.U32 R5, RZ, RZ, R2 ;  /* 0x000000ffff057224 */ /* 0x000fe200078e0002 */
[----:B------:R-:W-:Y:S01]  /*7050*/  UMOV UR23, UR4 ;  /* 0x0000000400177c82 */ /* 0x000fe20008000000 */
[----:B------:R-:W-:Y:S01]  /*7060*/  IMAD.MOV.U32 R6, RZ, RZ, R0 ;  /* 0x000000ffff067224 */ /* 0x000fe200078e0000 */
[----:B------:R-:W-:-:S06]  /*7070*/  UMOV UR22, UR7 ;  /* 0x0000000700167c82 */ /* 0x000fcc0008000000 */
.L_x_1900:
[----:B------:R-:W-:-:S04]  /*7080*/  UIADD3 UR7, UR22, 0x1, URZ ;  /* 0x0000000116077890 */ /* 0x000fc8000fffe03f */
[----:B------:R-:W-:-:S04]  /*7090*/  UISETP.NE.AND UP0, UPT, UR7, 0x2, UPT ;  /* 0x000000020700788c */ /* 0x000fc8000bf05270 */
[----:B------:R-:W-:Y:S02]  /*70a0*/  USEL UR4, URZ, 0x1, UP0 ;  /* 0x000000013f047887 */ /* 0x000fe40008000000 */
[----:B------:R-:W-:Y:S02]  /*70b0*/  USEL UR7, UR7, URZ, UP0 ;  /* 0x0000003f07077287 */ /* 0x000fe40008000000 */
[----:B------:R-:W-:Y:S01]  /*70c0*/  ULOP3.LUT UR4, UR23, UR4, URZ, 0x3c, !UPT ;  /* 0x0000000417047292 */ /* 0x000fe2000f8e3c3f */
[----:B------:R-:W-:Y:S11]  /*70d0*/  @!P0 BRA `(.L_x_1890) ;  /* 0x0000000000048947 */ /* 0x000ff60003800000 */
[----:B------:R-:W-:Y:S01]  /*70e0*/  BPT.TRAP 0x1 ;  /* 0x000000040000795c */ /* 0x000fe20000300000 */
.L_x_1890:
[----:B------:R-:W-:Y:S01]  /*70f0*/  ULEA UR21, UR7, UR47, 0x3 ;  /* 0x0000002f07157291 */ /* 0x000fe2000f8e183f */
[----:B------:R-:W-:-:S05]  /*7100*/  IMAD.U32 R0, RZ, RZ, UR4 ;  /* 0x00000004ff007e24 */ /* 0x000fca000f8e00ff */
[----:B------:R-:W-:-:S04]  /*7110*/  SHF.L.U32 R0, R0, 0x1f, RZ ;  /* 0x0000001f00007819 */ /* 0x000fc800000006ff */
[----:B------:R0:W1:Y:S01]  /*7120*/  SYNCS.PHASECHK.TRANS64.TRYWAIT P1, [UR21+0x12430], R0 ;  /* 0x01243000ff0075a7 */ /* 0x0000620008020155 */
[----:B------:R-:W-:Y:S05]  /*7130*/  @!P0 BRA `(.L_x_1891) ;  /* 0x0000000000048947 */ /* 0x000fea0003800000 */
[----:B------:R-:W-:Y:S01]  /*7140*/  BPT.TRAP 0x1 ;  /* 0x000000040000795c */ /* 0x000fe20000300000 */
.L_x_1891:
[----:B-1----:R-:W-:Y:S05]  /*7150*/  @P1 BRA `(.L_x_1892) ;  /* 0x0000000000081947 */ /* 0x002fea0003800000 */
[----:B------:R-:W1:Y:S02]  /*7160*/  SYNCS.PHASECHK.TRANS64.TRYWAIT P1, [UR21+0x12430], R0 ;  /* 0x01243000ff0075a7 */ /* 0x000e640008020155 */
[----:B-1----:R-:W-:Y:S05]  /*7170*/  @!P1 BRA `(.L_x_1893) ;  /* 0x0000008800bc9947 */ /* 0x002fea0003800000 */
.L_x_1892:
        /* <DEDUP_REMOVED lines=63> */
.L_x_1894:
[----:B------:R-:W-:Y:S01]  /*7570*/  ULEA UR13, UR22, UR47, 0x3 ;  /* 0x0000002f160d7291 */ /* 0x000fe2000f8e183f */
[----:B01----:R-:W-:-:S05]  /*7580*/  IMAD.U32 R0, RZ, RZ, UR23 ;  /* 0x00000017ff007e24 */ /* 0x003fca000f8e00ff */
[----:B------:R-:W-:-:S04]  /*7590*/  SHF.L.U32 R0, R0, 0x1f, RZ ;  /* 0x0000001f00007819 */ /* 0x000fc800000006ff */
[----:B------:R0:W1:Y:S01]  /*75a0*/  SYNCS.PHASECHK.TRANS64.TRYWAIT P1, [UR13+0x12450], R0 ;  /* 0x01245000ff0075a7 */ /* 0x000062000802014d */
[----:B------:R-:W-:Y:S05]  /*75b0*/  @!P0 BRA `(.L_x_1895) ;  /* 0x0000000000048947 */ /* 0x000fea0003800000 */
[----:B------:R-:W-:Y:S01]  /*75c0*/  BPT.TRAP 0x1 ;  /* 0x000000040000795c */ /* 0x000fe20000300000 */
.L_x_1895:
[----:B-1----:R-:W-:Y:S05]  /*75d0*/  @P1 BRA `(.L_x_1896) ;  /* 0x0000000000081947 */ /* 0x002fea0003800000 */
[----:B------:R-:W1:Y:S02]  /*75e0*/  SYNCS.PHASECHK.TRANS64.TRYWAIT P1, [UR13+0x12450], R0 ;  /* 0x01245000ff0075a7 */ /* 0x000e64000802014d */
[----:B-1----:R-:W-:Y:S05]  /*75f0*/  @!P1 BRA `(.L_x_1897) ;  /* 0x0000008400b49947 */ /* 0x002fea0003800000 */
.L_x_1896:
        /* <DEDUP_REMOVED lines=32> */
.L_x_1898:
[----:B01----:R-:W-:Y:S01]  /*7800*/  FMNMX.FTZ R0, R120, R6, !PT ;  /* 0x0000000678007209 */ /* 0x003fe20007810000 */
[----:B------:R-:W-:Y:S01]  /*7810*/  IMAD.U32 R13, RZ, RZ, UR46 ;  /* 0x0000002eff0d7e24 */ /* 0x000fe2000f8e00ff */
[----:B------:R-:W-:Y:S01]  /*7820*/  FMNMX.FTZ R2, R122, R5, !PT ;  /* 0x000000057a027209 */ /* 0x000fe20007810000 */
        /* <DEDUP_REMOVED lines=94> */
[----:B------:R-:W-:Y:S02]  /*7e10*/  IMAD.U32 R117, RZ, RZ, UR46 ;  /* 0x0000002eff757e24 */ /* 0x000fe4000f8e00ff */
[----:B------:R-:W-:Y:S01]  /*7e20*/  FADD.FTZ R5, -R2, R5 ;  /* 0x0000000502057221 */ /* 0x000fe20000010100 */
[----:B------:R-:W-:Y:S01]  /*7e30*/  FMUL.FTZ R16, R6, UR46 ;  /* 0x0000002e06107c20 */ /* 0x000fe20008410000 */
[----:B------:R-:W-:Y:S01]  /*7e40*/  FFMA.FTZ R11, R112, UR46, -R136 ;  /* 0x0000002e700b7c23 */ /* 0x000fe20008010888 */
[----:B------:R-:W-:-:S01]  /*7e50*/  FFMA.FTZ R117, R2, R117, -8 ;  /* 0xc100000002757423 */ /* 0x000fc20000010075 */
[----:B------:R-:W-:Y:S01]  /*7e60*/  FMUL.FTZ R6, R5, UR46 ;  /* 0x0000002e05067c20 */ /* 0x000fe20008410000 */
[----:B------:R-:W-:-:S01]  /*7e70*/  FFMA.FTZ R5, R120, UR46, -R136 ;  /* 0x0000002e78057c23 */ /* 0x000fc20008010888 */
[----:B------:R-:W-:Y:S01]  /*7e80*/  FFMA.FTZ R112, R61, UR46, -R136 ;  /* 0x0000002e3d707c23 */ /* 0x000fe20008010888 */
[----:B------:R-:W-:-:S01]  /*7e90*/  FFMA.FTZ R61, R122, UR46, -R117 ;  /* 0x0000002e7a3d7c23 */ /* 0x000fc20008010875 */
[--C-:B------:R-:W-:Y:S01]  /*7ea0*/  FFMA.FTZ R21, R56, UR46, -R136.reuse ;  /* 0x0000002e38157c23 */ /* 0x100fe20008010888 */
[----:B------:R-:W-:-:S01]  /*7eb0*/  FFMA.FTZ R56, R57, UR46, -R136 ;  /* 0x0000002e39387c23 */ /* 0x000fc20008010888 */
[--C-:B------:R-:W-:Y:S01]  /*7ec0*/  FFMA.FTZ R8, R121, UR46, -R136.reuse ;  /* 0x0000002e79087c23 */ /* 0x100fe20008010888 */
[----:B------:R-:W-:-:S01]  /*7ed0*/  FFMA.FTZ R57, R64, UR46, -R136 ;  /* 0x0000002e40397c23 */ /* 0x000fc20008010888 */
[----:B------:R-:W-:Y:S01]  /*7ee0*/  FFMA.FTZ R64, R123, UR46, -R117 ;  /* 0x0000002e7b407c23 */ /* 0x000fe20008010875 */
        /* <DEDUP_REMOVED lines=25> */
[----:B0-----:R-:W-:-:S01]  /*8080*/  FFMA.FTZ R99, R16, R4, R5 ;  /* 0x0000000410637223 */ /* 0x001fc20000010005 */
[--C-:B------:R-:W-:Y:S01]  /*8090*/  FFMA.FTZ R13, R88, UR46, -R136.reuse ;  /* 0x0000002e580d7c23 */ /* 0x100fe20008010888 */
        /* <DEDUP_REMOVED lines=22> */
[----:B0-----:R-:W-:-:S01]  /*8200*/  FADD.FTZ R4, R8, R99 ;  /* 0x0000006308047221 */ /* 0x001fc20000010000 */
[----:B------:R-:W-:Y:S01]  /*8210*/  FFMA.FTZ R107, R111, UR46, -R117 ;  /* 0x0000002e6f6b7c23 */ /* 0x000fe20008010875 */
[----:B------:R-:W-:-:S01]  /*8220*/  FFMA.FTZ R22, R73, UR46, -R136 ;  /* 0x0000002e49167c23 */ /* 0x000fc20008010888 */
[----:B------:R-:W-:Y:S01]  /*8230*/  FFMA.FTZ R73, R114, UR46, -R117 ;  /* 0x0000002e72497c23 */ /* 0x000fe20008010875 */
[----:B------:R-:W-:-:S01]  /*8240*/  FFMA.FTZ R17, R72, UR46, -R136 ;  /* 0x0000002e48117c23 */ /* 0x000fc20008010888 */
[--C-:B------:R-:W-:Y:S01]  /*8250*/  FFMA.FTZ R19, R80, UR46, -R136.reuse ;  /* 0x0000002e50137c23 */ /* 0x100fe20008010888 */
[----:B------:R-:W-:-:S01]  /*8260*/  FFMA.FTZ R72, R81, UR46, -R136 ;  /* 0x0000002e51487c23 */ /* 0x000fc20008010888 */
[----:B------:R-:W0:Y:S01]  /*8270*/  MUFU.EX2 R122, R122 ;  /* 0x0000007a007a7308 */ /* 0x000e220000000800 */
        /* <DEDUP_REMOVED lines=8> */
[----:B-1----:R-:W-:-:S01]  /*8300*/  FADD.FTZ R99, R23, R4 ;  /* 0x0000000417637221 */ /* 0x002fc20000010000 */
[----:B------:R-:W-:Y:S01]  /*8310*/  FFMA.FTZ R75, R75, UR46, -R117 ;  /* 0x0000002e4b4b7c23 */ /* 0x000fe20008010875 */
[----:B------:R-:W-:-:S01]  /*8320*/  FFMA.FTZ R85, R85, UR46, -R136 ;  /* 0x0000002e55557c23 */ /* 0x000fc20008010888 */
[--C-:B------:R-:W-:Y:S01]  /*8330*/  FFMA.FTZ R58, R58, UR46, -R117.reuse ;  /* 0x0000002e3a3a7c23 */ /* 0x100fe20008010875 */
        /* <DEDUP_REMOVED lines=163> */
.L_x_1899:
        /* <DEDUP_REMOVED lines=43> */
[----:B------:R-:W-:Y:S01]  /*9020*/  FMUL.FTZ R55, R55, R6 ;  /* 0x0000000637377220 */ /* 0x000fe20000410000 */
        /* <DEDUP_REMOVED lines=39> */
.L_x_1889:
[----:B------:R-:W-:Y:S06]  /*92a0*/  BAR.ARV 0x8, 0x200 ;  /* 0x0208000000007b1d */ /* 0x000fec0000002000 */
[----:B------:R-:W-:Y:S05]  /*92b0*/  @!P0 BRA `(.L_x_1901) ;  /* 0x0000000000048947 */ /* 0x000fea0003800000 */
[----:B------:R-:W-:Y:S01]  /*92c0*/  BPT.TRAP 0x1 ;  /* 0x000000040000795c */ /* 0x000fe20000300000 */
.L_x_1901:
[----:B------:R-:W-:Y:S01]  /*92d0*/  ULEA UR16, UR7, UR47, 0x3 ;  /* 0x0000002f07107291 */ /* 0x000fe2000f8e183f */
[----:B------:R-:W-:-:S05]  /*92e0*/  IMAD.U32 R5, RZ, RZ, UR4 ;  /* 0x00000004ff057e24 */ /* 0x000fca000f8e00ff */
[----:B------:R-:W-:-:S04]  /*92f0*/  SHF.L.U32 R5, R5, 0x1f, RZ ;  /* 0x0000001f05057819 */ /* 0x000fc800000006ff */
[----:B------:R0:W1:Y:S01]  /*9300*/  SYNCS.PHASECHK.TRANS64.TRYWAIT P1, [UR16+0x12450], R5 ;  /* 0x01245005ff0075a7 */ /* 0x0000620008020150 */
[----:B------:R-:W-:Y:S05]  /*9310*/  @!P0 BRA `(.L_x_1902) ;  /* 0x0000000000048947 */ /* 0x000fea0003800000 */
[----:B------:R-:W-:Y:S01]  /*9320*/  BPT.TRAP 0x1 ;  /* 0x000000040000795c */ /* 0x000fe20000300000 */
.L_x_1902:
[----:B-1----:R-:W-:Y:S05]  /*9330*/  @P1 BRA `(.L_x_1903) ;  /* 0x0000000000081947 */ /* 0x002fea0003800000 */
[----:B------:R-:W1:Y:S02]  /*9340*/  SYNCS.PHASECHK.TRANS64.TRYWAIT P1, [UR16+0x12450], R5 ;  /* 0x01245005ff0075a7 */ /* 0x000e640008020150 */
[----:B-1----:R-:W-:Y:S05]  /*9350*/  @!P1 BRA `(.L_x_1904) ;  /* 0x0000006800749947 */ /* 0x002fea0003800000 */
.L_x_1903:
        /* <DEDUP_REMOVED lines=10> */
[----:B------:R-:W-:Y:S01]  /*9400*/  @UP0 ULDC.64 UR10, c[0x0][0x9c8] ;  /* 0x00027200000a0ab9 */ /* 0x000fe20000000a00 */
[----:B------:R-:W-:Y:S01]  /*9410*/  @UP0 ULDC.64 UR14, c[0x0][0x9d0] ;  /* 0x00027400000e0ab9 */ /* 0x000fe20000000a00 */
[----:B------:R-:W-:Y:S02]  /*9420*/  @UP0 UIMAD UR4, UR43, UR10, URZ ;  /* 0x0000000a2b0402a4 */ /* 0x000fe4000f8e023f */
[----:B------:R-:W-:Y:S02]  /*9430*/  @UP0 UIMAD.WIDE.U32 UR8, UR41, UR10, URZ ;  /* 0x0000000a290802a5 */ /* 0x000fe4000f8e003f */
[----:B------:R-:W-:Y:S02]  /*9440*/  @UP0 UIMAD UR6, UR41, UR11, UR4 ;  /* 0x0000000b290602a4 */ /* 0x000fe4000f8e0204 */
[----:B------:R-:W-:Y:S02]  /*9450*/  ULOP3.LUT UR4, UR47, 0x10000, URZ, 0xfc, !UPT ;  /* 0x000100002f047892 */ /* 0x000fe4000f8efc3f */
[----:B------:R-:W-:-:S02]  /*9460*/  @UP0 USHF.R.S32.HI UR10, URZ, 0x1f, UR42 ;  /* 0x0000001f3f0a0899 */ /* 0x000fc4000801142a */
[----:B------:R-:W-:Y:S02]  /*9470*/  UIMAD UR4, UR7, 0x280, UR4 ;  /* 0x00000280070478a4 */ /* 0x000fe4000f8e0204 */
[----:B------:R-:W-:Y:S02]  /*9480*/  @UP0 UIMAD UR10, UR10, UR14, URZ ;  /* 0x0000000e0a0a02a4 */ /* 0x000fe4000f8e023f */
[----:B------:R-:W-:Y:S02]  /*9490*/  @UP0 UIADD3 UR7, UR9, UR6, URZ ;  /* 0x0000000609070290 */ /* 0x000fe4000fffe03f */
[----:B------:R-:W-:Y:S01]  /*94a0*/  @UP0 UIMAD UR10, UR42, UR15, UR10 ;  /* 0x0000000f2a0a02a4 */ /* 0x000fe2000f8e020a */
[----:B------:R-:W-:Y:S01]  /*94b0*/  UMOV UR18, UR4 ;  /* 0x0000000400127c82 */ /* 0x000fe20008000000 */
[----:B------:R-:W-:Y:S01]  /*94c0*/  @UP0 UMOV UR6, UR8 ;  /* 0x0000000800060c82 */ /* 0x000fe20008000000 */
[----:B------:R-:W-:Y:S01]  /*94d0*/  QGMMA.64x64x32.F32.E4M3.E4M3 R24, R152, gdesc[UR16], R24, gsb0 ;  /* 0x00e0001098187df3 */ /* 0x000fe20008000818 */
[----:B------:R-:W-:-:S04]  /*94e0*/  @UP0 UIMAD.WIDE.U32 UR6, UR42, UR14, UR6 ;  /* 0x0000000e2a0602a5 */ /* 0x000fc8000f8e0006 */
[----:B------:R-:W-:Y:S02]  /*94f0*/  @UP0 UIADD3 UR7, UR7, UR10, URZ ;  /* 0x0000000a07070290 */ /* 0x000fe4000fffe03f */
        /* <DEDUP_REMOVED lines=61> */
.L_x_1905:
        /* <DEDUP_REMOVED lines=36> */
.L_x_1869:
        /* <DEDUP_REMOVED lines=32> */
[----:B------:R-:W-:Y:S01]  /*9d10*/  LEA.HI R16, R5, R2, RZ, 0x2 ;  /* 0x0000000205107211 */ /* 0x000fe200078f10ff */
[----:B------:R-:W0:Y:S01]  /*9d20*/  LDC R29, c[0x0][0xbe8] ;  /* 0x0002fa00ff1d7b82 */ /* 0x000e220000000800 */
[----:B------:R-:W3:Y:S01]  /*9d30*/  S2R R31, SR_CTAID.X ;  /* 0x00000000001f7919 */ /* 0x000ee20000002500 */
[----:B------:R-:W-:Y:S01]  /*9d40*/  SHF.R.S32.HI R6, RZ, 0x7, R0 ;  /* 0x00000007ff067819 */ /* 0x000fe20000011400 */
[----:B------:R-:W-:Y:S01]  /*9d50*/  IMAD.U32 R21, RZ, RZ, UR9 ;  /* 0x00000009ff157e24 */ /* 0x000fe2000f8e00ff */
[----:B------:R-:W-:Y:S01]  /*9d60*/  SHF.R.S32.HI R11, RZ, 0x1f, R12 ;  /* 0x0000001fff0b7819 */ /* 0x000fe2000001140c */
[----:B------:R-:W-:Y:S01]  /*9d70*/  UIMAD.WIDE.U32 UR6, UR42, UR10, URZ ;  /* 0x0000000a2a0672a5 */ /* 0x000fe2000f8e003f */
[----:B------:R-:W-:Y:S01]  /*9d80*/  LOP3.LUT R19, R16, 0xfffffffc, RZ, 0xc0, !PT ;  /* 0xfffffffc10137812 */ /* 0x000fe200078ec0ff */
[----:B------:R-:W-:Y:S01]  /*9d90*/  UIMAD UR8, UR42, UR11, UR8 ;  /* 0x0000000b2a0872a4 */ /* 0x000fe2000f8e0208 */
[----:B------:R-:W-:-:S02]  /*9da0*/  LEA.HI R14, R11, R12, RZ, 0x2 ;  /* 0x0000000c0b0e7211 */ /* 0x000fc400078f10ff */
[----:B------:R-:W-:Y:S01]  /*9db0*/  LEA.HI R11, R11, R12, RZ, 0x5 ;  /* 0x0000000c0b0b7211 */ /* 0x000fe200078f28ff */
[----:B------:R-:W-:Y:S01]  /*9dc0*/  IMAD.IADD R2, R2, 0x1, -R19 ;  /* 0x0000000102027824 */ /* 0x000fe200078e0a13 */
[--C-:B------:R-:W-:Y:S01]  /*9dd0*/  SHF.R.S32.HI R10, RZ, 0x2, R14.reuse ;  /* 0x00000002ff0a7819 */ /* 0x100fe2000001140e */
[----:B------:R-:W-:Y:S01]  /*9de0*/  UIADD3 UR8, UR7, UR8, URZ ;  /* 0x0000000807087290 */ /* 0x000fe2000fffe03f */
[----:B------:R-:W-:Y:S02]  /*9df0*/  SHF.R.S32.HI R7, RZ, 0x1f, R14 ;  /* 0x0000001fff077819 */ /* 0x000fe4000001140e */
[----:B------:R-:W-:Y:S02]  /*9e00*/  SEL R81, R32, R33, P0 ;  /* 0x0000002120517207 */ /* 0x000fe40000000000 */
[----:B------:R-:W-:Y:S02]  /*9e10*/  LEA.HI R7, R7, R10, RZ, 0x3 ;  /* 0x0000000a07077211 */ /* 0x000fe400078f18ff */
[----:B------:R-:W-:-:S02]  /*9e20*/  SEL R77, R33, R32, P0 ;  /* 0x00000020214d7207 */ /* 0x000fc40000000000 */
[----:B------:R-:W-:Y:S01]  /*9e30*/  LOP3.LUT R17, R7, 0xfffffff8, RZ, 0xc0, !PT ;  /* 0xfffffff807117812 */ /* 0x000fe200078ec0ff */
[----:B------:R-:W-:Y:S01]  /*9e40*/  IMAD.HI R7, R6, 0x55555556, RZ ;  /* 0x5555555606077827 */ /* 0x000fe200078e02ff */
[----:B0-----:R-:W-:Y:S02]  /*9e50*/  ISETP.NE.AND P2, PT, R29, 0x1, PT ;  /* 0x000000011d00780c */ /* 0x001fe40003f45270 */
[----:B------:R-:W-:Y:S01]  /*9e60*/  SEL R73, R40, R41, P0 ;  /* 0x0000002928497207 */ /* 0x000fe20000000000 */
[----:B------:R-:W-:Y:S01]  /*9e70*/  IMAD.IADD R0, R10, 0x1, -R17 ;  /* 0x000000010a007824 */ /* 0x000fe200078e0a11 */
[----:B------:R-:W-:Y:S02]  /*9e80*/  SHF.R.S32.HI R17, RZ, 0x5, R11 ;  /* 0x00000005ff117819 */ /* 0x000fe4000001140b */
[----:B------:R-:W-:Y:S02]  /*9e90*/  LEA.HI R10, R2, R2, RZ, 0x1 ;  /* 0x00000002020a7211 */ /* 0x000fe400078f08ff */
[----:B------:R-:W-:Y:S01]  /*9ea0*/  LEA.HI R7, R7, R7, RZ, 0x1 ;  /* 0x0000000707077211 */ /* 0x000fe200078f08ff */
[----:B------:R-:W-:Y:S01]  /*9eb0*/  IMAD R0, R17, 0x10, R0 ;  /* 0x0000001011007824 */ /* 0x000fe200078e0200 */
[----:B------:R-:W-:Y:S01]  /*9ec0*/  LOP3.LUT R17, R10, 0x1ffffffe, RZ, 0xc0, !PT ;  /* 0x1ffffffe0a117812 */ /* 0x000fe200078ec0ff */
[----:B------:R-:W-:Y:S01]  /*9ed0*/  IMAD.U32 R10, RZ, RZ, UR6 ;  /* 0x00000006ff0a7e24 */ /* 0x000fe2000f8e00ff */
[----:B------:R-:W-:Y:S01]  /*9ee0*/  SEL R69, R41, R40, P0 ;  /* 0x0000002829457207 */ /* 0x000fe20000000000 */
[----:B------:R-:W-:Y:S01]  /*9ef0*/  IMAD R11, R7, -0x3, R6 ;  /* 0xfffffffd070b7824 */ /* 0x000fe200078e0206 */
[----:B------:R-:W-:Y:S01]  /*9f00*/  SEL R75, R44, R45, P0 ;  /* 0x0000002d2c4b7207 */ /* 0x000fe20000000000 */
[----:B------:R-:W-:Y:S01]  /*9f10*/  IMAD.IADD R33, R2, 0x1, -R17 ;  /* 0x0000000102217824 */ /* 0x000fe200078e0a11 */
[----:B------:R-:W-:Y:S01]  /*9f20*/  SEL R71, R45, R44, P0 ;  /* 0x0000002c2d477207 */ /* 0x000fe20000000000 */
[----:B------:R-:W0:Y:S01]  /*9f30*/  LDC.64 R6, c[0x0][0xbd8] ;  /* 0x0002f600ff067b82 */ /* 0x000e220000000a00 */
[----:B------:R-:W-:Y:S01]  /*9f40*/  SEL R41, R34, R35, P0 ;  /* 0x0000002322297207 */ /* 0x000fe20000000000 */
[----:B------:R-:W-:Y:S01]  /*9f50*/  IMAD R0, R11, 0x40, R0 ;  /* 0x000000400b007824 */ /* 0x000fe200078e0200 */
[----:B------:R-:W-:Y:S01]  /*9f60*/  SEL R45, R35, R34, P0 ;  /* 0x00000022232d7207 */ /* 0x000fe20000000000 */
[----:B------:R-:W-:Y:S01]  /*9f70*/  IMAD.U32 R11, RZ, RZ, UR7 ;  /* 0x00000007ff0b7e24 */ /* 0x000fe2000f8e00ff */
[----:B------:R-:W-:Y:S01]  /*9f80*/  SEL R89, R24, R25, P0 ;  /* 0x0000001918597207 */ /* 0x000fe20000000000 */
[--C-:B------:R-:W-:Y:S01]  /*9f90*/  IMAD R2, R33, 0x8, R0.reuse ;  /* 0x0000000821027824 */ /* 0x100fe200078e0200 */
[----:B------:R-:W-:Y:S01]  /*9fa0*/  SEL R85, R25, R24, P0 ;  /* 0x0000001819557207 */ /* 0x000fe20000000000 */
[C---:B---3--:R-:W-:Y:S01]  /*9fb0*/  IMAD R28, R31.reuse, 0xc0, R0 ;  /* 0x000000c01f1c7824 */ /* 0x048fe200078e0200 */
[----:B------:R-:W-:Y:S01]  /*9fc0*/  SEL R67, R52, R53, P0 ;  /* 0x0000003534437207 */ /* 0x000fe20000000000 */
[----:B------:R-:W-:Y:S01]  /*9fd0*/  IMAD R44, R31, 0xc0, R2 ;  /* 0x000000c01f2c7824 */ /* 0x000fe200078e0202 */
[----:B------:R-:W-:Y:S01]  /*9fe0*/  SEL R63, R53, R52, P0 ;  /* 0x00000034353f7207 */ /* 0x000fe20000000000 */
[----:B------:R-:W-:Y:S01]  /*9ff0*/  IMAD.U32 R11, RZ, RZ, UR8 ;  /* 0x00000008ff0b7e24 */ /* 0x000fe2000f8e00ff */
[----:B------:R-:W-:Y:S01]  /*a000*/  LOP3.LUT R35, R14, 0x7ffffffc, RZ, 0xc0, !PT ;  /* 0x7ffffffc0e237812 */ /* 0x000fe200078ec0ff */
[----:B------:R-:W3:Y:S01]  /*a010*/  @P2 LDC R52, c[0x0][0xbf0] ;  /* 0x0002fc00ff342b82 */ /* 0x000ee20000000800 */
[----:B------:R-:W-:Y:S01]  /*a020*/  SEL R65, R48, R49, P0 ;  /* 0x0000003130417207 */ /* 0x000fe20000000000 */
[----:B------:R-:W-:Y:S01]  /*a030*/  ULDC.64 UR6, c[0x0][0xb48] ;  /* 0x0002d20000067ab9 */ /* 0x000fe20000000a00 */
[----:B------:R-:W-:Y:S01]  /*a040*/  SEL R13, R38, R39, P0 ;  /* 0x00000027260d7207 */ /* 0x000fe20000000000 */
[----:B------:R-:W-:Y:S01]  /*a050*/  ULDC.64 UR8, c[0x0][0xb28] ;  /* 0x0002ca0000087ab9 */ /* 0x000fe20000000a00 */
[----:B------:R-:W-:-:S02]  /*a060*/  SEL R53, R39, R38, P0 ;  /* 0x0000002627357207 */ /* 0x000fc40000000000 */
[----:B------:R-:W-:Y:S02]  /*a070*/  SEL R61, R49, R48, P0 ;  /* 0x00000030313d7207 */ /* 0x000fe40000000000 */
[----:B------:R-:W-:Y:S01]  /*a080*/  SEL R49, R26, R27, P0 ;  /* 0x0000001b1a317207 */ /* 0x000fe20000000000 */
[----:B0-----:R-:W-:Y:S01]  /*a090*/  IMAD R18, R6, UR43, RZ ;  /* 0x0000002b06127c24 */ /* 0x001fe2000f8e02ff */
[----:B------:R-:W-:Y:S01]  /*a0a0*/  SEL R57, R27, R26, P0 ;  /* 0x0000001a1b397207 */ /* 0x000fe20000000000 */
[----:B------:R-:W-:Y:S01]  /*a0b0*/  IMAD.IADD R26, R12, 0x1, -R35 ;  /* 0x000000010c1a7824 */ /* 0x000fe200078e0a23 */
[----:B------:R-:W-:Y:S01]  /*a0c0*/  SEL R83, R36, R37, P0 ;  /* 0x0000002524537207 */ /* 0x000fe20000000000 */
[----:B------:R-:W0:Y:S01]  /*a0d0*/  @P2 LDC R35, c[0x0][0xbec] ;  /* 0x0002fb00ff232b82 */ /* 0x000e220000000800 */
[----:B------:R-:W-:Y:S01]  /*a0e0*/  SEL R79, R37, R36, P0 ;  /* 0x00000024254f7207 */ /* 0x000fe20000000000 */
[----:B------:R-:W-:Y:S01]  /*a0f0*/  IMAD R7, R7, UR41, R18 ;  /* 0x0000002907077c24 */ /* 0x000fe2000f8e0212 */
[----:B------:R-:W-:Y:S01]  /*a100*/  SEL R25, R54, R55, P0 ;  /* 0x0000003736197207 */ /* 0x000fe20000000000 */
[----:B------:R-:W-:Y:S01]  /*a110*/  IMAD.WIDE.U32 R20, R6, UR41, R20 ;  /* 0x0000002906147c25 */ /* 0x000fe2000f8e0014 */
[----:B------:R-:W-:-:S02]  /*a120*/  SEL R17, R55, R54, P0 ;  /* 0x0000003637117207 */ /* 0x000fc40000000000 */
[----:B------:R-:W-:Y:S01]  /*a130*/  SEL R5, R46, R47, P0 ;  /* 0x0000002f2e057207 */ /* 0x000fe20000000000 */
[----:B------:R-:W4:Y:S01]  /*a140*/  LDC.64 R54, c[0x0][0xb40] ;  /* 0x0002d000ff367b82 */ /* 0x000f220000000a00 */
[----:B------:R-:W-:Y:S01]  /*a150*/  SEL R47, R47, R46, P0 ;  /* 0x0000002e2f2f7207 */ /* 0x000fe20000000000 */
[----:B------:R-:W-:Y:S01]  /*a160*/  IMAD.IADD R21, R21, 0x1, R7 ;  /* 0x0000000115157824 */ /* 0x000fe200078e0207 */
[----:B------:R-:W-:Y:S02]  /*a170*/  SEL R27, R42, R43, P0 ;  /* 0x0000002b2a1b7207 */ /* 0x000fe40000000000 */
[----:B------:R-:W-:Y:S02]  /*a180*/  SEL R23, R50, R51, P0 ;  /* 0x0000003332177207 */ /* 0x000fe40000000000 */
[----:B------:R-:W-:Y:S01]  /*a190*/  SEL R37, R43, R42, P0 ;  /* 0x0000002a2b257207 */ /* 0x000fe20000000000 */
[----:B------:R-:W5:Y:S01]  /*a1a0*/  @P2 LDC R46, c[0x0][0xbf0] ;  /* 0x0002fc00ff2e2b82 */ /* 0x000f620000000800 */
[----:B------:R-:W-:-:S02]  /*a1b0*/  LOP3.LUT P1, RZ, R12, 0x3, RZ, 0xc0, !PT ;  /* 0x000000030cff7812 */ /* 0x000fc4000782c0ff */
[----:B------:R-:W-:Y:S01]  /*a1c0*/  SEL R19, R51, R50, P0 ;  /* 0x0000003233137207 */ /* 0x000fe20000000000 */
[----:B0-----:R-:W-:-:S04]  /*a1d0*/  @P2 IMAD.HI.U32 R35, R44, R35, RZ ;  /* 0x000000232c232227 */ /* 0x001fc800078e00ff */
[----:B----4-:R-:W-:Y:S01]  /*a1e0*/  IMAD.WIDE.U32 R10, R54, UR41, R10 ;  /* 0x00000029360a7c25 */ /* 0x010fe2000f8e000a */
[----:B--2---:R-:W-:Y:S01]  /*a1f0*/  LOP3.LUT R34, R8, 0x2, RZ, 0x3c, !PT ;  /* 0x0000000208227812 */ /* 0x004fe200078e3cff */
[----:B------:R-:W-:Y:S04]  /*a200*/  SHFL.IDX PT, R33, R89, R8, 0x1c1f ;  /* 0x001c1f0859217589 */ /* 0x000fe800000e0000 */
[----:B------:R-:W0:Y:S04]  /*a210*/  SHFL.IDX PT, R38, R85, R34, 0x1c1f ;  /* 0x001c1f2255267589 */ /* 0x000e2800000e0000 */
[----:B------:R-:W-:Y:S04]  /*a220*/  SHFL.IDX PT, R9, R9, R8, 0x1c1f ;  /* 0x001c1f0809097589 */ /* 0x000fe800000e0000 */
[----:B------:R2:W-:Y:S04]  /*a230*/  SHFL.IDX PT, R31, R65, R8, 0x1c1f ;  /* 0x001c1f08411f7589 */ /* 0x0005e800000e0000 */
[----:B------:R-:W4:Y:S04]  /*a240*/  SHFL.IDX PT, R36, R87, R34, 0x1c1f ;  /* 0x001c1f2257247589 */ /* 0x000f2800000e0000 */
[----:B------:R1:W-:Y:S01]  /*a250*/  SHFL.IDX PT, R30, R67, R8, 0x1c1f ;  /* 0x001c1f08431e7589 */ /* 0x0003e200000e0000 */
[----:B--2---:R-:W2:Y:S03]  /*a260*/  LDC R65, c[0x0][0xc50] ;  /* 0x00031400ff417b82 */ /* 0x004ea60000000800 */
[----:B------:R-:W-:Y:S04]  /*a270*/  SHFL.IDX PT, R40, R81, R8, 0x1c1f ;  /* 0x001c1f0851287589 */ /* 0x000fe800000e0000 */
[----:B------:R-:W-:Y:S01]  /*a280*/  SHFL.IDX PT, R39, R83, R8, 0x1c1f ;  /* 0x001c1f0853277589 */ /* 0x000fe200000e0000 */
[----:B0-----:R-:W-:Y:S01]  /*a290*/  SEL R6, R33, R38, P0 ;  /* 0x0000002621067207 */ /* 0x001fe20000000000 */
[----:B-1----:R-:W0:Y:S02]  /*a2a0*/  @P2 LDC R67, c[0x0][0xbec] ;  /* 0x0002fb00ff432b82 */ /* 0x002e240000000800 */
[----:B------:R-:W-:Y:S04]  /*a2b0*/  SHFL.IDX PT, R43, R73, R8, 0x1c1f ;  /* 0x001c1f08492b7589 */ /* 0x000fe800000e0000 */
[----:B------:R-:W-:Y:S04]  /*a2c0*/  SHFL.IDX PT, R32, R75, R8, 0x1c1f ;  /* 0x001c1f084b207589 */ /* 0x000fe800000e0000 */
[----:B------:R-:W-:Y:S01]  /*a2d0*/  SHFL.IDX PT, R16, R49, R8, 0x1c1f ;  /* 0x001c1f0831107589 */ /* 0x000fe200000e0000 */
[----:B----4-:R-:W-:-:S02]  /*a2e0*/  SEL R7, R9, R36, P0 ;  /* 0x0000002409077207 */ /* 0x010fc40000000000 */
[----:B------:R-:W-:Y:S01]  /*a2f0*/  SEL R9, R36, R9, P0 ;  /* 0x0000000924097207 */ /* 0x000fe20000000000 */
[----:B------:R-:W-:Y:S01]  /*a300*/  SHFL.IDX PT, R15, R15, R8, 0x1c1f ;  /* 0x001c1f080f0f7589 */ /* 0x000fe200000e0000 */
[----:B------:R-:W-:-:S03]  /*a310*/  IMAD R36, R54, UR43, RZ ;  /* 0x0000002b36247c24 */ /* 0x000fc6000f8e02ff */
[----:B------:R-:W-:Y:S04]  /*a320*/  SHFL.IDX PT, R14, R41, R8, 0x1c1f ;  /* 0x001c1f08290e7589 */ /* 0x000fe800000e0000 */
[----:B------:R-:W-:Y:S01]  /*a330*/  SHFL.IDX PT, R13, R13, R8, 0x1c1f ;  /* 0x001c1f080d0d7589 */ /* 0x000fe200000e0000 */
[----:B0-----:R-:W-:-:S03]  /*a340*/  @P2 IMAD.HI.U32 R67, R44, R67, RZ ;  /* 0x000000432c432227 */ /* 0x001fc600078e00ff */
[----:B------:R-:W-:Y:S04]  /*a350*/  SHFL.IDX PT, R12, R27, R8, 0x1c1f ;  /* 0x001c1f081b0c7589 */ /* 0x000fe800000e0000 */
[----:B------:R-:W-:Y:S04]  /*a360*/  SHFL.IDX PT, R5, R5, R8, 0x1c1f ;  /* 0x001c1f0805057589 */ /* 0x000fe800000e0000 */
        /* <DEDUP_REMOVED lines=8> */
[----:B-----5:R-:W-:Y:S01]  /*a3f0*/  @P2 SHF.R.U32.HI R33, RZ, R46, R35 ;  /* 0x0000002eff212219 */ /* 0x020fe20000011623 */
        /* <DEDUP_REMOVED lines=20> */
[----:B----4-:R-:W-:Y:S01]  /*a540*/  IMAD.MOV.U32 R37, RZ, RZ, R44 ;  /* 0x000000ffff257224 */ /* 0x010fe200078e002c */
[----:B---3--:R-:W-:Y:S01]  /*a550*/  @P2 SHF.R.U32.HI R37, RZ, R52, R67 ;  /* 0x00000034ff252219 */ /* 0x008fe20000011643 */
        /* <DEDUP_REMOVED lines=72> */
[----:B------:R-:W-:Y:S01]  /*a9e0*/  VIADD R26, R49, 0x20 ;  /* 0x00000020311a7836 */ /* 0x000fe20000000000 */
[----:B------:R-:W-:Y:S01]  /*a9f0*/  ISETP.GE.AND P2, PT, R3, UR4, PT ;  /* 0x0000000403007c0c */ /* 0x000fe2000bf46270 */
[C---:B------:R-:W-:Y:S02]  /*aa00*/  VIADD R32, R49.reuse, 0x28 ;  /* 0x0000002831207836 */ /* 0x040fe40000000000 */
[C---:B------:R-:W-:Y:S01]  /*aa10*/  VIADD R33, R49.reuse, 0x30 ;  /* 0x0000003031217836 */ /* 0x040fe20000000000 */
        /* <DEDUP_REMOVED lines=8> */
[----:B------:R-:W-:Y:S02]  /*aaa0*/  @!P2 LOP3.LUT R3, R3, 0xfffffffe, RZ, 0xc0, !PT ;  /* 0xfffffffe0303a812 */ /* 0x000fe400078ec0ff */
[----:B------:R-:W-:Y:S02]  /*aab0*/  ISETP.GE.AND P1, PT, R4, UR4, PT ;  /* 0x0000000404007c0c */ /* 0x000fe4000bf26270 */
[----:B------:R-:W-:Y:S01]  /*aac0*/  @!P3 LEA.HI R26, R26, R26, RZ, 0x1 ;  /* 0x0000001a1a1ab211 */ /* 0x000fe200078f08ff */
[----:B------:R-:W-:Y:S01]  /*aad0*/  @!P2 IMAD.WIDE R30, R3, 0x4, R46 ;  /* 0x00000004031ea825 */ /* 0x000fe200078e022e */
[----:B------:R-:W-:Y:S02]  /*aae0*/  @!P4 LEA.HI R32, R32, R32, RZ, 0x1 ;  /* 0x000000202020c211 */ /* 0x000fe400078f08ff */
[----:B------:R-:W-:Y:S01]  /*aaf0*/  @!P5 LEA.HI R33, R33, R33, RZ, 0x1 ;  /* 0x000000212121d211 */ /* 0x000fe200078f08ff */
[----:B------:R-:W-:Y:S01]  /*ab00*/  VIADD R3, R49, 0x18 ;  /* 0x0000001831037836 */ /* 0x000fe20000000000 */
[----:B------:R1:W-:Y:S01]  /*ab10*/  @!P2 ST.E.64 desc[UR50][R30.64], R8 ;  /* 0x000000081e00a985 */ /* 0x0003e2000c101b32 */
[----:B------:R-:W-:-:S02]  /*ab20*/  @!P6 LEA.HI R34, R34, R34, RZ, 0x1 ;  /* 0x000000222222e211 */ /* 0x000fc400078f08ff */
[----:B0-----:R-:W-:Y:S02]  /*ab30*/  @!P3 LOP3.LUT R29, R26, 0xfffffffe, RZ, 0xc0, !PT ;  /* 0xfffffffe1a1db812 */ /* 0x001fe400078ec0ff */
[----:B------:R-:W-:Y:S02]  /*ab40*/  ISETP.GE.AND P2, PT, R3, UR4, PT ;  /* 0x0000000403007c0c */ /* 0x000fe4000bf46270 */
[----:B------:R-:W-:Y:S01]  /*ab50*/  @!P1 LEA.HI R4, R4, R4, RZ, 0x1 ;  /* 0x0000000404049211 */ /* 0x000fe200078f08ff */
[----:B------:R-:W-:Y:S01]  /*ab60*/  @!P3 IMAD.WIDE R28, R29, 0x4, R46 ;  /* 0x000000041d1cb825 */ /* 0x000fe200078e022e */
[----:B------:R-:W-:Y:S02]  /*ab70*/  @!P5 LOP3.LUT R33, R33, 0xfffffffe, RZ, 0xc0, !PT ;  /* 0xfffffffe2121d812 */ /* 0x000fe400078ec0ff */
[----:B------:R-:W-:Y:S02]  /*ab80*/  @!P1 LOP3.LUT R7, R4, 0xfffffffe, RZ, 0xc0, !PT ;  /* 0xfffffffe04079812 */ /* 0x000fe400078ec0ff */
[----:B------:R-:W-:-:S02]  /*ab90*/  @!P6 LOP3.LUT R35, R34, 0xfffffffe, RZ, 0xc0, !PT ;  /* 0xfffffffe2223e812 */ /* 0x000fc400078ec0ff */
[----:B-1----:R-:W-:Y:S01]  /*aba0*/  @!P4 LOP3.LUT R31, R32, 0xfffffffe, RZ, 0xc0, !PT ;  /* 0xfffffffe201fc812 */ /* 0x002fe200078ec0ff */
[--C-:B------:R-:W-:Y:S02]  /*abb0*/  @!P1 IMAD.WIDE R6, R7, 0x4, R46.reuse ;  /* 0x0000000407069825 */ /* 0x100fe400078e022e */
[----:B------:R-:W-:Y:S02]  /*abc0*/  @!P2 LEA.HI R3, R3, R3, RZ, 0x1 ;  /* 0x000000030303a211 */ /* 0x000fe400078f08ff */
[--C-:B------:R-:W-:Y:S01]  /*abd0*/  @!P4 IMAD.WIDE R30, R31, 0x4, R46.reuse ;  /* 0x000000041f1ec825 */ /* 0x100fe200078e022e */
[----:B------:R1:W-:Y:S01]  /*abe0*/  @!P1 ST.E.64 desc[UR50][R6.64], R10 ;  /* 0x0000000a06009985 */ /* 0x0003e2000c101b32 */
[----:B------:R-:W-:Y:S02]  /*abf0*/  @!P2 LOP3.LUT R3, R3, 0xfffffffe, RZ, 0xc0, !PT ;  /* 0xfffffffe0303a812 */ /* 0x000fe400078ec0ff */
[----:B------:R-:W-:-:S04]  /*ac00*/  @!P5 IMAD.WIDE R32, R33, 0x4, R46 ;  /* 0x000000042120d825 */ /* 0x000fc800078e022e */
[----:B------:R-:W-:-:S04]  /*ac10*/  @!P2 IMAD.WIDE R8, R3, 0x4, R46 ;  /* 0x000000040308a825 */ /* 0x000fc800078e022e */
[----:B------:R-:W-:Y:S01]  /*ac20*/  @!P6 IMAD.WIDE R34, R35, 0x4, R46 ;  /* 0x000000042322e825 */ /* 0x000fe200078e022e */
[----:B------:R1:W-:Y:S04]  /*ac30*/  @!P2 ST.E.64 desc[UR50][R8.64], R20 ;  /* 0x000000140800a985 */ /* 0x0003e8000c101b32 */
[----:B------:R1:W-:Y:S04]  /*ac40*/  @!P3 ST.E.64 desc[UR50][R28.64], R36 ;  /* 0x000000241c00b985 */ /* 0x0003e8000c101b32 */
[----:B------:R1:W-:Y:S04]  /*ac50*/  @!P4 ST.E.64 desc[UR50][R30.64], R38 ;  /* 0x000000261e00c985 */ /* 0x0003e8000c101b32 */
[----:B------:R1:W-:Y:S04]  /*ac60*/  @!P5 ST.E.64 desc[UR50][R32.64], R40 ;  /* 0x000000282000d985 */ /* 0x0003e8000c101b32 */
[----:B------:R1:W-:Y:S02]  /*ac70*/  @!P6 ST.E.64 desc[UR50][R34.64], R42 ;  /* 0x0000002a2200e985 */ /* 0x0003e4000c101b32 */
.L_x_1908:
[----:B------:R-:W-:Y:S05]  /*ac80*/  BSYNC B0 ;  /* 0x0000000000007941 */ /* 0x000fea0003800000 */
.L_x_1907:
        /* <DEDUP_REMOVED lines=56> */
[----:B------:R2:W-:Y:S04]  /*b010*/  @!P3 ST.E.64 desc[UR50][R8.64], R14 ;  /* 0x0000000e0800b985 */ /* 0x0005e8000c101b32 */
[----:B------:R2:W-:Y:S01]  /*b020*/  @!P4 ST.E.64 desc[UR50][R2.64], R22 ;  /* 0x000000160200c985 */ /* 0x0005e2000c101b32 */
[----:B-1----:R-:W-:-:S04]  /*b030*/  @!P5 IMAD.WIDE R4, R11, 0x4, R28 ;  /* 0x000000040b04d825 */ /* 0x002fc800078e021c */
[----:B------:R-:W-:Y:S01]  /*b040*/  @!P6 IMAD.WIDE R10, R31, 0x4, R28 ;  /* 0x000000041f0ae825 */ /* 0x000fe200078e021c */
        /* <DEDUP_REMOVED lines=8> */
.L_x_1906:
        /* <DEDUP_REMOVED lines=58> */
.L_x_1865:
        /* <DEDUP_REMOVED lines=18> */
.L_x_1909:
[----:B------:R-:W-:Y:S01]  /*b590*/  ULDC UR42, c[0x0][0xc50] ;  /* 0x00031400002a7ab9 */ /* 0x000fe20000000800 */
[----:B------:R-:W-:Y:S01]  /*b5a0*/  UMOV UR39, UR6 ;  /* 0x0000000600277c82 */ /* 0x000fe20008000000 */
[----:B------:R-:W-:-:S11]  /*b5b0*/  UISETP.NE.AND UP0, UPT, UR42, 0x1, UPT ;  /* 0x000000012a00788c */ /* 0x000fd6000bf05270 */
[----:B------:R-:W-:Y:S01]  /*b5c0*/  @UP0 ULDC UR4, c[0x0][0xc54] ;  /* 0x0003150000040ab9 */ /* 0x000fe20000000800 */
[----:B------:R-:W-:Y:S01]  /*b5d0*/  @UP0 ULDC UR7, c[0x0][0xc58] ;  /* 0x0003160000070ab9 */ /* 0x000fe20000000800 */
[----:B------:R-:W-:-:S04]  /*b5e0*/  UIMAD.WIDE.U32 UR4, UR6, UR4, URZ ;  /* 0x00000004060472a5 */ /* 0x000fc8000f8e003f */
[----:B------:R-:W-:-:S12]  /*b5f0*/  @UP0 USHF.R.U32.HI UR39, URZ, UR7, UR5 ;  /* 0x000000073f270299 */ /* 0x000fd80008011605 */
.L_x_1910:
        /* <DEDUP_REMOVED lines=8> */
[----:B------:R-:W-:Y:S01]  /*b680*/  ULDC UR6, c[0x0][0x448] ;  /* 0x0001120000067ab9 */ /* 0x000fe20000000800 */
[----:B------:R-:W-:Y:S01]  /*b690*/  ULDC.64 UR4, c[0x0][0x418] ;  /* 0x0001060000047ab9 */ /* 0x000fe20000000a00 */
[----:B------:R-:W-:-:S05]  /*b6a0*/  IMAD.MOV.U32 R16, RZ, RZ, RZ ;  /* 0x000000ffff107224 */ /* 0x000fca00078e00ff */
[----:B------:R-:W1:Y:S01]  /*b6b0*/  S2UR UR46, SR_CTAID.X ;  /* 0x00000000002e79c3 */ /* 0x000e620000002500 */
[----:B------:R-:W-:Y:S02]  /*b6c0*/  UISETP.NE.AND UP1, UPT, UR6, 0x1, UPT ;  /* 0x000000010600788c */ /* 0x000fe4000bf25270 */
[----:B------:R-:W-:Y:S01]  /*b6d0*/  UISETP.NE.U32.AND UP0, UPT, UR4, URZ, UPT ;  /* 0x0000003f0400728c */ /* 0x000fe2000bf05070 */
[----:B------:R-:W-:Y:S02]  /*b6e0*/  UMOV UR6, 0xc0 ;  /* 0x000000c000067882 */ /* 0x000fe40000000000 */
[----:B------:R-:W-:Y:S01]  /*b6f0*/  ULDC UR4, c[0x0][0x424] ;  /* 0x0001090000047ab9 */ /* 0x000fe20000000800 */
[----:B------:R-:W-:Y:S01]  /*b700*/  UISETP.NE.AND.EX UP0, UPT, UR5, URZ, UPT, UP0 ;  /* 0x0000003f0500728c */ /* 0x000fe2000bf05300 */
[----:B------:R-:W-:Y:S01]  /*b710*/  ULDC UR7, c[0x0][0x2f0] ;  /* 0x0000bc0000077ab9 */ /* 0x000fe20000000800 */
[----:B------:R-:W-:Y:S02]  /*b720*/  ULDC UR8, c[0x0][0x288] ;  /* 0x0000a20000087ab9 */ /* 0x000fe40000000800 */
[----:B------:R-:W-:Y:S01]  /*b730*/  USEL UR36, UR4, 0x1, UP0 ;  /* 0x0000000104247887 */ /* 0x000fe20008000000 */
[----:B------:R-:W-:Y:S01]  /*b740*/  @UP1 ULDC UR5, c[0x0][0x44c] ;  /* 0x0001130000051ab9 */ /* 0x000fe20000000800 */
[----:B0-----:R-:W-:-:S04]  /*b750*/  ISETP.NE.U32.AND P0, PT, R2, RZ, PT ;  /* 0x000000ff0200720c */ /* 0x001fc80003f05070 */
[----:B------:R-:W-:Y:S01]  /*b760*/  ISETP.NE.AND.EX P0, PT, R3, RZ, PT, P0 ;  /* 0x000000ff0300720c */ /* 0x000fe20003f05300 */
[----:B-1----:R-:W-:Y:S02]  /*b770*/  UIMAD UR6, UR46, UR6, 0xbf ;  /* 0x000000bf2e0674a4 */ /* 0x002fe4000f8e0206 */
[----:B------:R-:W-:Y:S02]  /*b780*/  UIMAD UR36, UR36, UR7, URZ ;  /* 0x00000007242472a4 */ /* 0x000fe4000f8e023f */
[----:B------:R-:W-:Y:S01]  /*b790*/  UIMAD.WIDE.U32 UR4, UR6, UR5, URZ ;  /* 0x00000005060472a5 */ /* 0x000fe2000f8e003f */
[----:B------:R-:W-:-:S03]  /*b7a0*/  @UP1 ULDC UR7, c[0x0][0x450] ;  /* 0x0001140000071ab9 */ /* 0x000fc60000000800 */
[----:B------:R-:W-:-:S04]  /*b7b0*/  @UP1 USHF.R.U32.HI UR6, URZ, UR7, UR5 ;  /* 0x000000073f061299 */ /* 0x000fc80008011605 */
[----:B------:R-:W0:Y:S01]  /*b7c0*/  @P0 LDC.64 R2, c[0x0][0xa28] ;  /* 0x00028a00ff020b82 */ /* 0x000e220000000a00 */
[----:B------:R-:W-:Y:S02]  /*b7d0*/  UIADD3 UR5, UR36, 0xa0, -UR8 ;  /* 0x000000a024057890 */ /* 0x000fe4000fffe808 */
[----:B------:R-:W-:Y:S02]  /*b7e0*/  UIADD3 UR4, UR36, 0x9f, URZ ;  /* 0x0000009f24047890 */ /* 0x000fe4000fffe03f */
[----:B------:R-:W-:Y:S02]  /*b7f0*/  UIADD3 UR6, UR5, UR6, URZ ;  /* 0x0000000605067290 */ /* 0x000fe4000fffe03f */
[----:B------:R-:W-:Y:S02]  /*b800*/  UIMAD.WIDE UR4, UR4, 0x66666667, URZ ;  /* 0x66666667040478a5 */ /* 0x000fe4000f8e023f */
[----:B------:R-:W-:Y:S02]  /*b810*/  UIMAD.WIDE UR6, UR6, 0x66666667, URZ ;  /* 0x66666667060678a5 */ /* 0x000fe4000f8e023f */
[----:B------:R-:W-:-:S02]  /*b820*/  USHF.R.U32.HI UR41, URZ, 0x1f, UR5 ;  /* 0x0000001f3f297899 */ /* 0x000fc40008011605 */
[----:B------:R-:W-:Y:S02]  /*b830*/  USHF.R.U32.HI UR43, URZ, 0x1f, UR7 ;  /* 0x0000001f3f2b7899 */ /* 0x000fe40008011607 */
[----:B------:R-:W-:Y:S02]  /*b840*/  ULEA.HI.SX32 UR41, UR5, UR41, 0x1a ;  /* 0x0000002905297291 */ /* 0x000fe4000f8fd23f */
[----:B------:R-:W-:-:S04]  /*b850*/  ULEA.HI.SX32 UR43, UR7, UR43, 0x1a ;  /* 0x0000002b072b7291 */ /* 0x000fc8000f8fd23f */
[----:B------:R-:W-:Y:S02]  /*b860*/  UISETP.LT.AND UP0, UPT, UR41, UR43, UPT ;  /* 0x0000002b2900728c */ /* 0x000fe4000bf01270 */
[----:B------:R-:W-:Y:S01]  /*b870*/  UP2UR UR47, UPR, URZ, 0x2 ;  /* 0x000000023f2f7883 */ /* 0x000fe20008000000 */
[----:B0-----:R-:W-:Y:S01]  /*b880*/  @P0 IMAD.WIDE R2, R25, 0x4, R2 ;  /* 0x0000000419020825 */ /* 0x001fe200078e0202 */
[----:B------:R-:W-:-:S04]  /*b890*/  USEL UR11, UR41, UR43, UP0 ;  /* 0x0000002b290b7287 */ /* 0x000fc80008000000 */
[----:B------:R-:W-:Y:S01]  /*b8a0*/  UISETP.GE.AND UP1, UPT, UR11, 0x1, UPT ;  /* 0x000000010b00788c */ /* 0x000fe2000bf26270 */
[----:B------:R0:W5:Y:S01]  /*b8b0*/  @P0 LDG.E R16, desc[UR50][R2.64] ;  /* 0x0000003202100981 */ /* 0x000162000c1e1900 */
[----:B------:R-:W-:Y:S02]  /*b8c0*/  USHF.R.U32.HI UR9, URZ, 0x10, UR42 ;  /* 0x000000103f097899 */ /* 0x000fe4000801162a */
[----:B------:R-:W-:Y:S02]  /*b8d0*/  ULOP3.LUT UR42, UR42, 0xffff, URZ, 0xc0, !UPT ;  /* 0x0000ffff2a2a7892 */ /* 0x000fe4000f8ec03f */
[----:B------:R-:W-:Y:S01]  /*b8e0*/  PLOP3.LUT P0, PT, PT, PT, UP1, 0x80, 0x0 ;  /* 0x000000000000781c */ /* 0x000fe20003f0f018 */
[----:B------:R-:W-:Y:S01]  /*b8f0*/  UISETP.NE.AND UP0, UPT, UR9, URZ, UPT ;  /* 0x0000003f0900728c */ /* 0x000fe2000bf05270 */
[----:B------:R-:W-:-:S10]  /*b900*/  UMOV UR38, URZ ;  /* 0x0000003f00267c82 */ /* 0x000fd40008000000 */
[----:B------:R-:W-:Y:S01]  /*b910*/  @!UP0 ULDC UR9, c[0x0][0x9f0] ;  /* 0x00027c0000098ab9 */ /* 0x000fe20000000800 */
[----:B0-----:R-:W-:Y:S05]  /*b920*/  @!P0 BRA `(.L_x_1912) ;  /* 0x0000000000788947 */ /* 0x001fea0003800000 */
[----:B------:R-:W-:Y:S01]  /*b930*/  IABS R0, UR9 ;  /* 0x0000000900007c13 */ /* 0x000fe20008000000 */
[----:B------:R-:W-:Y:S02]  /*b940*/  UIADD3 UR6, UR9, -0x1, UR11 ;  /* 0xffffffff09067890 */ /* 0x000fe4000fffe00b */
[----:B------:R-:W-:Y:S01]  /*b950*/  IABS R4, UR9 ;  /* 0x0000000900047c13 */ /* 0x000fe20008000000 */
[----:B------:R-:W-:Y:S01]  /*b960*/  UMOV UR4, URZ ;  /* 0x0000003f00047c82 */ /* 0x000fe20008000000 */
[----:B------:R-:W-:Y:S02]  /*b970*/  R2UR UR10, R0 ;  /* 0x00000000000a72ca */ /* 0x000fe400000e0000 */
[----:B------:R-:W-:Y:S01]  /*b980*/  IABS R3, UR6 ;  /* 0x0000000600037c13 */ /* 0x000fe20008000000 */
[----:B------:R-:W-:-:S03]  /*b990*/  ULOP3.LUT UR6, UR6, UR9, URZ, 0x3c, !UPT ;  /* 0x0000000906067292 */ /* 0x000fc6000f8e3c3f */
[----:B------:R-:W-:-:S07]  /*b9a0*/  R2UR UR8, R3 ;  /* 0x00000000030872ca */ /* 0x000fce00000e0000 */
        /* <DEDUP_REMOVED lines=22> */
.L_x_1912:
        /* <DEDUP_REMOVED lines=34> */
.L_x_1913:
        /* <DEDUP_REMOVED lines=20> */
.L_x_1914:
        /* <DEDUP_REMOVED lines=20> */
.L_x_1915:
        /* <DEDUP_REMOVED lines=18> */
.L_x_1916:
        /* <DEDUP_REMOVED lines=13> */
.L_x_1969:
        /* <DEDUP_REMOVED lines=91> */
.L_x_1918:
        /* <DEDUP_REMOVED lines=13> */
.L_x_1970:
        /* <DEDUP_REMOVED lines=84> */
.L_x_1982:
        /* <DEDUP_REMOVED lines=19> */
.L_x_1921:
[----:B------:R-:W-:Y:S01]  /*ce90*/  SYNCS.ARRIVE.TRANS64.A1T0 RZ, [UR44+0x12470], RZ ;  /* 0x012470ffffff79a7 */ /* 0x000fe2000810002c */
[----:B------:R-:W-:Y:S05]  /*cea0*/  @!P6 BRA `(.L_x_1922) ;  /* 0x000000000004e947 */ /* 0x000fea0003800000 */
[----:B------:R-:W-:Y:S01]  /*ceb0*/  BPT.TRAP 0x1 ;  /* 0x000000040000795c */ /* 0x000fe20000300000 */
.L_x_1922:
[----:B------:R-:W1:Y:S02]  /*cec0*/  SYNCS.PHASECHK.TRANS64.TRYWAIT P2, [UR44+0x12440], R26 ;  /* 0x0124401aff0075a7 */ /* 0x000e64000804016c */
[----:B-1----:R-:W-:Y:S05]  /*ced0*/  @!P2 BRA `(.L_x_1923) ;  /* 0x0000003400aca947 */ /* 0x002fea0003800000 */
.L_x_1983:
        /* <DEDUP_REMOVED lines=69> */
.L_x_1995:
        /* <DEDUP_REMOVED lines=9> */
.L_x_1926:
[----:B------:R-:W-:Y:S05]  /*d3c0*/  BSYNC B0 ;  /* 0x0000000000007941 */ /* 0x000fea0003800000 */
.L_x_1925:
        /* <DEDUP_REMOVED lines=9> */
.L_x_1927:
        /* <DEDUP_REMOVED lines=30> */
.L_x_1928:
[----:B------:R-:W-:Y:S01]  /*d640*/  UISETP.NE.AND UP0, UPT, UR47, URZ, UPT ;  /* 0x0000003f2f00728c */ /* 0x000fe2000bf05270 */
[----:B------:R-:W-:Y:S01]  /*d650*/  IMAD.U32 R0, RZ, RZ, UR46 ;  /* 0x0000002eff007e24 */ /* 0x000fe2000f8e00ff */
[----:B------:R-:W0:Y:S01]  /*d660*/  LDC R6, c[0x0][0x448] ;  /* 0x00011200ff067b82 */ /* 0x000e220000000800 */
[----:B------:R-:W-:Y:S01]  /*d670*/  IMAD.U32 R5, RZ, RZ, UR37 ;  /* 0x00000025ff057e24 */ /* 0x000fe2000f8e00ff */
[----:B------:R-:W-:Y:S01]  /*d680*/  ULDC.64 UR6, c[0x0][0x2c8] ;  /* 0x0000b20000067ab9 */ /* 0x000fe20000000a00 */
[----:B------:R-:W-:Y:S01]  /*d690*/  IMAD R23, R0, 0xc0, R23 ;  /* 0x000000c000177824 */ /* 0x000fe200078e0217 */
[----:B------:R-:W-:Y:S01]  /*d6a0*/  PLOP3.LUT P0, PT, PT, PT, UP0, 0x80, 0x0 ;  /* 0x000000000000781c */ /* 0x000fe20003f0f008 */
[----:B------:R-:W-:Y:S01]  /*d6b0*/  IMAD.U32 R4, RZ, RZ, UR36 ;  /* 0x00000024ff047e24 */ /* 0x000fe2000f8e00ff */
[----:B------:R-:W-:Y:S01]  /*d6c0*/  PLOP3.LUT P1, PT, PT, PT, UP0, 0x80, 0x0 ;  /* 0x000000000000781c */ /* 0x000fe20003f2f008 */
[----:B------:R-:W-:Y:S02]  /*d6d0*/  IMAD.MOV.U32 R5, RZ, RZ, R23 ;  /* 0x000000ffff057224 */ /* 0x000fe400078e0017 */
[----:B------:R-:W-:Y:S01]  /*d6e0*/  @UP0 ULDC UR4, c[0x0][0x44c] ;  /* 0x0001130000040ab9 */ /* 0x000fe20000000800 */
[----:B------:R-:W-:Y:S01]  /*d6f0*/  IMAD.U32 R3, RZ, RZ, UR45 ;  /* 0x0000002dff037e24 */ /* 0x000fe2000f8e00ff */
[----:B------:R-:W-:Y:S01]  /*d700*/  @UP0 ULDC UR8, c[0x0][0x44c] ;  /* 0x0001130000080ab9 */ /* 0x000fe20000000800 */
[----:B------:R-:W-:-:S05]  /*d710*/  IMAD.MOV.U32 R2, RZ, RZ, R4 ;  /* 0x000000ffff027224 */ /* 0x000fca00078e0004 */
[----:B------:R-:W-:Y:S01]  /*d720*/  @P0 IMAD.HI.U32 R0, R23, UR4, RZ ;  /* 0x0000000417000c27 */ /* 0x000fe2000f8e00ff */
[----:B------:R-:W-:Y:S01]  /*d730*/  @UP0 ULDC UR4, c[0x0][0x450] ;  /* 0x0001140000040ab9 */ /* 0x000fe20000000800 */
[----:B------:R-:W-:-:S03]  /*d740*/  PLOP3.LUT P0, PT, PT, PT, UP0, 0x80, 0x0 ;  /* 0x000000000000781c */ /* 0x000fc60003f0f008 */
[----:B------:R-:W-:Y:S01]  /*d750*/  @P1 SHF.R.U32.HI R5, RZ, UR4, R0 ;  /* 0x00000004ff051c19 */ /* 0x000fe20008011600 */
[----:B------:R-:W-:Y:S01]  /*d760*/  ULDC.64 UR4, c[0x0][0x2e0] ;  /* 0x0000b80000047ab9 */ /* 0x000fe20000000a00 */
[----:B------:R-:W-:Y:S01]  /*d770*/  PLOP3.LUT P1, PT, PT, PT, UP0, 0x80, 0x0 ;  /* 0x000000000000781c */ /* 0x000fe20003f2f008 */
[----:B------:R-:W-:Y:S02]  /*d780*/  IMAD R0, R17, UR4, RZ ;  /* 0x0000000411007c24 */ /* 0x000fe4000f8e02ff */
[--C-:B------:R-:W-:Y:S02]  /*d790*/  IMAD.MOV R9, RZ, RZ, -R5.reuse ;  /* 0x000000ffff097224 */ /* 0x100fe400078e0a05 */
[C---:B------:R-:W-:Y:S01]  /*d7a0*/  IMAD R7, R25.reuse, UR5, R0 ;  /* 0x0000000519077c24 */ /* 0x040fe2000f8e0200 */
[----:B------:R-:W-:Y:S01]  /*d7b0*/  SHF.R.S32.HI R0, RZ, 0x1f, R5 ;  /* 0x0000001fff007819 */ /* 0x000fe20000011405 */
[----:B------:R-:W-:Y:S01]  /*d7c0*/  IMAD.WIDE.U32 R2, R25, UR4, R2 ;  /* 0x0000000419027c25 */ /* 0x000fe2000f8e0002 */
[----:B------:R-:W-:-:S03]  /*d7d0*/  ULDC.64 UR4, c[0x0][0x2d0] ;  /* 0x0000b40000047ab9 */ /* 0x000fc60000000a00 */
[----:B------:R-:W-:Y:S02]  /*d7e0*/  IMAD R0, R0, UR4, RZ ;  /* 0x0000000400007c24 */ /* 0x000fe4000f8e02ff */
[----:B0-----:R-:W-:Y:S02]  /*d7f0*/  IMAD R9, R6, R9, R23 ;  /* 0x0000000906097224 */ /* 0x001fe400078e0217 */
[----:B------:R-:W-:Y:S02]  /*d800*/  IMAD.IADD R3, R3, 0x1, R7 ;  /* 0x0000000103037824 */ /* 0x000fe400078e0207 */
[C---:B------:R-:W-:Y:S01]  /*d810*/  IMAD R7, R5.reuse, UR5, R0 ;  /* 0x0000000505077c24 */ /* 0x040fe2000f8e0200 */
[----:B------:R-:W-:Y:S01]  /*d820*/  SHF.R.S32.HI R0, RZ, 0x1f, R9 ;  /* 0x0000001fff007819 */ /* 0x000fe20000011409 */
[----:B------:R-:W-:-:S04]  /*d830*/  IMAD.WIDE.U32 R4, R5, UR4, R2 ;  /* 0x0000000405047c25 */ /* 0x000fc8000f8e0002 */
[----:B------:R-:W-:Y:S02]  /*d840*/  IMAD R0, R0, UR6, RZ ;  /* 0x0000000600007c24 */ /* 0x000fe4000f8e02ff */
[----:B------:R-:W-:Y:S02]  /*d850*/  VIADD R23, R23, 0x80 ;  /* 0x0000008017177836 */ /* 0x000fe40000000000 */
[----:B------:R-:W-:Y:S02]  /*d860*/  IMAD.IADD R5, R5, 0x1, R7 ;  /* 0x0000000105057824 */ /* 0x000fe400078e0207 */
[----:B------:R-:W-:Y:S02]  /*d870*/  IMAD R7, R9, UR7, R0 ;  /* 0x0000000709077c24 */ /* 0x000fe4000f8e0200 */
[----:B------:R-:W-:Y:S01]  /*d880*/  @P0 IMAD.HI.U32 R0, R23, UR8, RZ ;  /* 0x0000000817000c27 */ /* 0x000fe2000f8e00ff */
[----:B------:R-:W-:-:S03]  /*d890*/  @UP0 ULDC UR8, c[0x0][0x450] ;  /* 0x0001140000080ab9 */ /* 0x000fc60000000800 */
[----:B------:R-:W-:-:S04]  /*d8a0*/  IMAD.WIDE.U32 R4, R9, UR6, R4 ;  /* 0x0000000609047c25 */ /* 0x000fc8000f8e0004 */
[----:B------:R-:W-:Y:S01]  /*d8b0*/  IMAD.MOV.U32 R9, RZ, RZ, R23 ;  /* 0x000000ffff097224 */ /* 0x000fe200078e0017 */
[----:B------:R-:W-:Y:S01]  /*d8c0*/  @P1 SHF.R.U32.HI R9, RZ, UR8, R0 ;  /* 0x00000008ff091c19 */ /* 0x000fe20008011600 */
[----:B------:R-:W-:Y:S02]  /*d8d0*/  ULDC.64 UR8, c[0x0][0x280] ;  /* 0x0000a00000087ab9 */ /* 0x000fe40000000a00 */
[----:B------:R-:W-:Y:S02]  /*d8e0*/  IADD3 R0, P0, R4, UR8, RZ ;  /* 0x0000000804007c10 */ /* 0x000fe4000ff1e0ff */
[----:B------:R-:W-:Y:S02]  /*d8f0*/  IMAD.WIDE.U32 R2, R9, UR4, R2 ;  /* 0x0000000409027c25 */ /* 0x000fe4000f8e0002 */
[----:B------:R-:W-:Y:S02]  /*d900*/  IADD3.X R4, R5, UR9, R7, P0, !PT ;  /* 0x0000000905047c10 */ /* 0x000fe400087fe407 */
[--C-:B------:R-:W-:Y:S01]  /*d910*/  SHF.R.S32.HI R5, RZ, 0x1f, R9.reuse ;  /* 0x0000001fff057819 */ /* 0x100fe20000011409 */
[----:B------:R-:W-:-:S04]  /*d920*/  IMAD.MOV R7, RZ, RZ, -R9 ;  /* 0x000000ffff077224 */ /* 0x000fc800078e0a09 */
[----:B------:R-:W-:Y:S01]  /*d930*/  IMAD R8, R5, UR4, RZ ;  /* 0x0000000405087c24 */ /* 0x000fe2000f8e02ff */
[----:B------:R-:W-:Y:S01]  /*d940*/  ULDC UR4, c[0x0][0x2b8] ;  /* 0x0000ae0000047ab9 */ /* 0x000fe20000000800 */
[----:B------:R-:W-:Y:S02]  /*d950*/  IMAD R23, R6, R7, R23 ;  /* 0x0000000706177224 */ /* 0x000fe400078e0217 */
[----:B------:R-:W-:-:S04]  /*d960*/  IMAD R5, R9, UR5, R8 ;  /* 0x0000000509057c24 */ /* 0x000fc8000f8e0208 */
[----:B------:R-:W-:Y:S01]  /*d970*/  IMAD.IADD R3, R3, 0x1, R5 ;  /* 0x0000000103037824 */ /* 0x000fe200078e0205 */
[----:B------:R-:W-:Y:S01]  /*d980*/  SHF.R.S32.HI R5, RZ, 0x1f, R23 ;  /* 0x0000001fff057819 */ /* 0x000fe20000011417 */
[----:B------:R-:W-:-:S04]  /*d990*/  IMAD.WIDE.U32 R2, R23, UR6, R2 ;  /* 0x0000000617027c25 */ /* 0x000fc8000f8e0002 */
[----:B------:R-:W-:Y:S01]  /*d9a0*/  IMAD R8, R5, UR6, RZ ;  /* 0x0000000605087c24 */ /* 0x000fe2000f8e02ff */
[----:B------:R-:W-:-:S03]  /*d9b0*/  IADD3 R5, P0, R2, UR8, RZ ;  /* 0x0000000802057c10 */ /* 0x000fc6000ff1e0ff */
[----:B------:R-:W-:-:S05]  /*d9c0*/  IMAD R23, R23, UR7, R8 ;  /* 0x0000000717177c24 */ /* 0x000fca000f8e0208 */
[----:B------:R-:W-:Y:S02]  /*d9d0*/  IADD3.X R8, R3, UR9, R23, P0, !PT ;  /* 0x0000000903087c10 */ /* 0x000fe400087fe417 */
[----:B------:R-:W-:Y:S01]  /*d9e0*/  ISETP.GE.AND P0, PT, R18, UR4, PT ;  /* 0x0000000412007c0c */ /* 0x000fe2000bf06270 */
[----:B------:R-:W-:-:S03]  /*d9f0*/  UMOV UR4, 0xffffffff ;  /* 0xffffffff00047882 */ /* 0x000fc60000000000 */
[----:B------:R-:W-:Y:S09]  /*da00*/  BRA.DIV UR4, `(.L_x_1929) ;  /* 0x0000003204587947 */ /* 0x000ff2000b800000 */
[----:B-1----:R-:W0:Y:S01]  /*da10*/  SHFL.IDX PT, R14, R0, RZ, 0x1c1f ;  /* 0x001c1fff000e7589 */ /* 0x002e2200000e0000 */
[----:B------:R-:W-:Y:S01]  /*da20*/  IMAD.U32 R7, RZ, RZ, UR46 ;  /* 0x0000002eff077e24 */ /* 0x000fe2000f8e00ff */
[----:B------:R-:W-:Y:S02]  /*da30*/  ULDC UR4, c[0x0][0x288] ;  /* 0x0000a20000047ab9 */ /* 0x000fe40000000800 */
[----:B------:R-:W1:Y:S01]  /*da40*/  SHFL.IDX PT, R2, R4, RZ, 0x1c1f ;  /* 0x001c1fff04027589 */ /* 0x000e6200000e0000 */
[----:B------:R-:W-:Y:S02]  /*da50*/  IMAD R6, R6, UR4, RZ ;  /* 0x0000000406067c24 */ /* 0x000fe4000f8e02ff */
[----:B------:R-:W-:Y:S01]  /*da60*/  IMAD R7, R7, 0xc0, R24 ;  /* 0x000000c007077824 */ /* 0x000fe200078e0218 */
[----:B------:R-:W2:Y:S03]  /*da70*/  SHFL.IDX PT, R11, R0, 0x1, 0x1c1f ;  /* 0x003c1f00000b7f89 */ /* 0x000ea600000e0000 */
[C---:B------:R-:W-:Y:S01]  /*da80*/  VIADD R13, R7.reuse, 0x20 ;  /* 0x00000020070d7836 */ /* 0x040fe20000000000 */
[----:B------:R-:W-:Y:S01]  /*da90*/  ISETP.GE.AND P2, PT, R7, R6, PT ;  /* 0x000000060700720c */ /* 0x000fe20003f46270 */
[----:B------:R-:W3:Y:S04]  /*daa0*/  SHFL.IDX PT, R9, R4, 0x1, 0x1c1f ;  /* 0x003c1f0004097f89 */ /* 0x000ee800000e0000 */
[----:B------:R-:W4:Y:S04]  /*dab0*/  SHFL.IDX PT, R12, R0, 0x2, 0x1c1f ;  /* 0x005c1f00000c7f89 */ /* 0x000f2800000e0000 */
[----:B------:R-:W5:Y:S04]  /*dac0*/  SHFL.IDX PT, R10, R4, 0x2, 0x1c1f ;  /* 0x005c1f00040a7f89 */ /* 0x000f6800000e0000 */
        /* <DEDUP_REMOVED lines=8> */
[----:B------:R-:W-:-:S04]  /*db50*/  VIADD R11, R7, 0x40 ;  /* 0x00000040070b7836 */ /* 0x000fc80000000000 */
[----:B---3--:R-:W-:Y:S01]  /*db60*/  @!P1 IMAD.X R3, RZ, RZ, R9, P2 ;  /* 0x000000ffff039224 */ /* 0x008fe200010e0609 */
[----:B------:R-:W-:Y:S01]  /*db70*/  ISETP.GE.AND P2, PT, R11, R6, PT ;  /* 0x000000060b00720c */ /* 0x000fe20003f46270 */
[C---:B------:R-:W-:Y:S02]  /*db80*/  VIADD R9, R7.reuse, 0x60 ;  /* 0x0000006007097836 */ /* 0x040fe40000000000 */
[----:B------:R-:W-:Y:S01]  /*db90*/  VIADD R11, R7, 0x80 ;  /* 0x00000080070b7836 */ /* 0x000fe20000000000 */
[----:B------:R4:W-:Y:S09]  /*dba0*/  @!P1 LDGSTS.E.BYPASS.LTC128B.128 [R27+0xaa00], desc[UR50][R2.64], !P0 ;  /* 0x0aa00000021b9fae */ /* 0x0009f2000c101d72 */
        /* <DEDUP_REMOVED lines=14> */
[----:B-----5:R-:W-:Y:S02]  /*dc90*/  @!P2 IMAD.MOV.U32 R2, RZ, RZ, R10 ;  /* 0x000000ffff02a224 */ /* 0x020fe400078e000a */
[----:B------:R-:W-:-:S05]  /*dca0*/  @!P2 IMAD.MOV.U32 R3, RZ, RZ, R9 ;  /* 0x000000ffff03a224 */ /* 0x000fca00078e0009 */
[----:B---34-:R0:W-:Y:S02]  /*dcb0*/  @!P2 LDGSTS.E.BYPASS.LTC128B.128 [R27+0xc200], desc[UR50][R2.64], !P0 ;  /* 0x0c200000021bafae */ /* 0x0181e4000c101d72 */
.L_x_2008:
        /* <DEDUP_REMOVED lines=17> */
.L_x_2009:
[----:B------:R-:W-:-:S04]  /*ddd0*/  UIADD3 UR4, UR49, -0x2, URZ ;  /* 0xfffffffe31047890 */ /* 0x000fc8000fffe03f */
[----:B------:R-:W-:-:S06]  /*dde0*/  UISETP.GE.AND UP0, UPT, UR4, UR48, UPT ;  /* 0x000000300400728c */ /* 0x000fcc000bf06270 */
[----:B------:R-:W-:-:S13]  /*ddf0*/  PLOP3.LUT P0, PT, PT, PT, UP0, 0x80, 0x0 ;  /* 0x000000000000781c */ /* 0x000fda0003f0f008 */
[----:B------:R-:W-:Y:S05]  /*de00*/  @!P0 BRA `(.L_x_1931) ;  /* 0x0000001400108947 */ /* 0x000fea0003800000 */
[----:B------:R-:W-:Y:S01]  /*de10*/  UIADD3 UR4, UR42, 0x1, URZ ;  /* 0x000000012a047890 */ /* 0x000fe2000fffe03f */
[----:B0-----:R-:W-:Y:S01]  /*de20*/  LOP3.LUT R0, RZ, UR41, RZ, 0x33, !PT ;  /* 0x00000029ff007c12 */ /* 0x001fe2000f8e33ff */
[----:B------:R-:W-:Y:S01]  /*de30*/  ULOP3.LUT UR5, URZ, UR43, URZ, 0x33, !UPT ;  /* 0x0000002b3f057292 */ /* 0x000fe2000f8e333f */
[----:B------:R-:W-:Y:S01]  /*de40*/  IADD3 R28, R28, R16, R24 ;  /* 0x000000101c1c7210 */ /* 0x000fe20007ffe018 */
[----:B------:R-:W-:Y:S01]  /*de50*/  UIMAD UR4, UR4, UR38, URZ ;  /* 0x00000026040472a4 */ /* 0x000fe2000f8e023f */
[----:B------:R-:W-:Y:S02]  /*de60*/  IMAD.MOV.U32 R21, RZ, RZ, 0x1 ;  /* 0x00000001ff157424 */ /* 0x000fe400078e00ff */
[----:B------:R-:W-:Y:S02]  /*de70*/  IMAD.MOV.U32 R20, RZ, RZ, RZ ;  /* 0x000000ffff147224 */ /* 0x000fe400078e00ff */
[----:B------:R-:W-:Y:S01]  /*de80*/  VIADD R28, R28, 0xfffffe20 ;  /* 0xfffffe201c1c7836 */ /* 0x000fe20000000000 */
[----:B------:R-:W-:-:S04]  /*de90*/  LOP3.LUT R3, RZ, UR4, RZ, 0x33, !PT ;  /* 0x00000004ff037c12 */ /* 0x000fc8000f8e33ff */
[----:B------:R-:W-:-:S04]  /*dea0*/  VIMNMX3 R3, R0, UR5, R3, !PT ;  /* 0x0000000500037c0f */ /* 0x000fc8000f800103 */
[C---:B------:R-:W-:Y:S01]  /*deb0*/  IADD3 R2, -R3.reuse, -0x2, RZ ;  /* 0xfffffffe03027810 */ /* 0x040fe20007ffe1ff */
[----:B------:R-:W-:-:S04]  /*dec0*/  IMAD R0, R3, -0xa0, R28 ;  /* 0xffffff6003007824 */ /* 0x000fc800078e021c */
[----:B------:R0:W-:Y:S03]  /*ded0*/  STL [R1], R2 ;  /* 0x0000000201007387 */ /* 0x0001e60000100800 */
.L_x_1946:
        /* <DEDUP_REMOVED lines=49> */
.L_x_1932:
[----:B------:R-:W-:Y:S02]  /*e1f0*/  LEA R5, R4, UR44, 0x3 ;  /* 0x0000002c04057c11 */ /* 0x000fe4000f8e18ff */
[----:B------:R-:W-:-:S04]  /*e200*/  SHF.L.U32 R26, R28, 0x1f, RZ ;  /* 0x0000001f1c1a7819 */ /* 0x000fc800000006ff */
[----:B------:R-:W0:Y:S02]  /*e210*/  SYNCS.PHASECHK.TRANS64.TRYWAIT P1, [R5+URZ+0x12480], R26 ;  /* 0x0124801a050075a7 */ /* 0x000e24000802017f */
[----:B0-----:R-:W-:Y:S05]  /*e220*/  @!P1 BRA `(.L_x_1933) ;  /* 0x00000030002c9947 */ /* 0x001fea0003800000 */
.L_x_2010:
        /* <DEDUP_REMOVED lines=74> */
.L_x_2022:
        /* <DEDUP_REMOVED lines=19> */
.L_x_1935:
[----:B------:R2:W-:Y:S01]  /*e800*/  SYNCS.ARRIVE.TRANS64.A1T0 RZ, [R5+URZ+0x12470], RZ ;  /* 0x012470ff05ff79a7 */ /* 0x0005e2000810003f */
[----:B------:R-:W-:Y:S05]  /*e810*/  @!P2 BRA `(.L_x_1936) ;  /* 0x000000000004a947 */ /* 0x000fea0003800000 */
[----:B------:R-:W-:Y:S01]  /*e820*/  BPT.TRAP 0x1 ;  /* 0x000000040000795c */ /* 0x000fe20000300000 */
.L_x_1936:
[----:B------:R-:W3:Y:S02]  /*e830*/  SYNCS.PHASECHK.TRANS64.TRYWAIT P1, [R5+URZ+0x12440], R26 ;  /* 0x0124401a050075a7 */ /* 0x000ee4000802017f */
[----:B---3--:R-:W-:Y:S05]  /*e840*/  @!P1 BRA `(.L_x_1937) ;  /* 0x0000003000449947 */ /* 0x008fea0003800000 */
.L_x_2023:
        /* <DEDUP_REMOVED lines=64> */
.L_x_2035:
        /* <DEDUP_REMOVED lines=16> */
.L_x_1939:
[----:B------:R-:W-:Y:S01]  /*ed50*/  IMAD.U32 R2, RZ, RZ, UR40 ;  /* 0x00000028ff027e24 */ /* 0x000fe2000f8e00ff */
[----:B------:R0:W-:Y:S04]  /*ed60*/  SYNCS.ARRIVE.TRANS64.A1T0 RZ, [R5+URZ+0x12430], RZ ;  /* 0x012430ff05ff79a7 */ /* 0x0001e8000810003f */
[----:B------:R-:W-:-:S04]  /*ed70*/  LOP3.LUT R2, R2, 0x1, RZ, 0xfc, !PT ;  /* 0x0000000102027812 */ /* 0x000fc800078efcff */
[----:B------:R-:W-:-:S13]  /*ed80*/  ISETP.NE.AND P1, PT, R2, 0x3, PT ;  /* 0x000000030200780c */ /* 0x000fda0003f25270 */
[----:B0-----:R-:W-:Y:S05]  /*ed90*/  @!P1 BRA `(.L_x_1940) ;  /* 0x0000000000049947 */ /* 0x001fea0003800000 */
[----:B------:R-:W-:Y:S01]  /*eda0*/  BPT.TRAP 0x1 ;  /* 0x000000040000795c */ /* 0x000fe20000300000 */
.L_x_1940:
[----:B------:R-:W-:Y:S02]  /*edb0*/  LOP3.LUT R2, R21, 0x1, RZ, 0x3c, !PT ;  /* 0x0000000115027812 */ /* 0x000fe400078e3cff */
[----:B------:R-:W-:Y:S02]  /*edc0*/  LEA R3, R20, UR44, 0x3 ;  /* 0x0000002c14037c11 */ /* 0x000fe4000f8e18ff */
[----:B------:R-:W-:-:S04]  /*edd0*/  SHF.L.U32 R2, R2, 0x1f, RZ ;  /* 0x0000001f02027819 */ /* 0x000fc800000006ff */
[----:B------:R-:W0:Y:S02]  /*ede0*/  SYNCS.PHASECHK.TRANS64.TRYWAIT P2, [R3+URZ+0x12470], R2 ;  /* 0x01247002030075a7 */ /* 0x000e24000804017f */
[----:B0-----:R-:W-:Y:S05]  /*edf0*/  @!P2 BRA `(.L_x_1941) ;  /* 0x000000300048a947 */ /* 0x001fea0003800000 */
.L_x_2036:
[----:B------:R-:W-:-:S06]  /*ee00*/  ULOP3.LUT UR4, UR40, 0x2, URZ, 0xfc, !UPT ;  /* 0x0000000228047892 */ /* 0x000fcc000f8efc3f */
[----:B--23--:R-:W-:-:S05]  /*ee10*/  IMAD.U32 R5, RZ, RZ, UR4 ;  /* 0x00000004ff057e24 */ /* 0x00cfca000f8e00ff */
[----:B------:R-:W-:-:S13]  /*ee20*/  ISETP.NE.AND P2, PT, R5, 0x3, PT ;  /* 0x000000030500780c */ /* 0x000fda0003f45270 */
[----:B------:R-:W-:Y:S05]  /*ee30*/  @!P2 BRA `(.L_x_1942) ;  /* 0x000000000004a947 */ /* 0x000fea0003800000 */
[----:B------:R-:W-:Y:S01]  /*ee40*/  BPT.TRAP 0x1 ;  /* 0x000000040000795c */ /* 0x000fe20000300000 */
.L_x_1942:
[----:B0-----:R-:W-:Y:S01]  /*ee50*/  SHF.L.U32 R2, R21, 0x1f, RZ ;  /* 0x0000001f15027819 */ /* 0x001fe200000006ff */
[----:B------:R-:W-:-:S03]  /*ee60*/  IMAD R5, R20, 0x2800, RZ ;  /* 0x0000280014057824 */ /* 0x000fc600078e02ff */
[----:B------:R-:W0:Y:S02]  /*ee70*/  SYNCS.PHASECHK.TRANS64.TRYWAIT P2, [R3+URZ+0x12460], R2 ;  /* 0x01246002030075a7 */ /* 0x000e24000804017f */
[----:B0-----:R-:W-:Y:S05]  /*ee80*/  @!P2 BRA `(.L_x_1943) ;  /* 0x000000300038a947 */ /* 0x001fea0003800000 */
.L_x_2037:
        /* <DEDUP_REMOVED lines=47> */
.L_x_1944:
[----:B-1----:R1:W-:Y:S01]  /*f180*/  SYNCS.ARRIVE.TRANS64.A1T0 RZ, [R3+URZ+0x12450], RZ ;  /* 0x012450ff03ff79a7 */ /* 0x0023e2000810003f */
[----:B------:R-:W-:Y:S06]  /*f190*/  BAR.SYNC.DEFER_BLOCKING 0x2, 0x80 ;  /* 0x0082000000007b1d */ /* 0x000fec0000010000 */
[----:B------:R-:W-:Y:S05]  /*f1a0*/  @!P1 BRA `(.L_x_1945) ;  /* 0x0000000000049947 */ /* 0x000fea0003800000 */
[----:B------:R-:W-:Y:S01]  /*f1b0*/  BPT.TRAP 0x1 ;  /* 0x000000040000795c */ /* 0x000fe20000300000 */
.L_x_1945:
        /* <DEDUP_REMOVED lines=9> */
.L_x_1931:
[----:B------:R-:W-:Y:S02]  /*f250*/  IMAD.MOV.U32 R4, RZ, RZ, RZ ;  /* 0x000000ffff047224 */ /* 0x000fe400078e00ff */
[----:B------:R-:W-:-:S07]  /*f260*/  IMAD.MOV.U32 R28, RZ, RZ, 0x1 ;  /* 0x00000001ff1c7424 */ /* 0x000fce00078e00ff */
.L_x_1947:
[----:B------:R-:W-:-:S06]  /*f270*/  ULOP3.LUT UR4, UR40, 0x1, URZ, 0xfc, !UPT ;  /* 0x0000000128047892 */ /* 0x000fcc000f8efc3f */
[----:B0-----:R-:W-:-:S05]  /*f280*/  IMAD.U32 R0, RZ, RZ, UR4 ;  /* 0x00000004ff007e24 */ /* 0x001fca000f8e00ff */
[----:B------:R-:W-:-:S13]  /*f290*/  ISETP.NE.AND P1, PT, R0, 0x3, PT ;  /* 0x000000030000780c */ /* 0x000fda0003f25270 */
[----:B------:R-:W-:Y:S05]  /*f2a0*/  @!P1 BRA `(.L_x_1948) ;  /* 0x0000000000049947 */ /* 0x000fea0003800000 */
[----:B------:R-:W-:Y:S01]  /*f2b0*/  BPT.TRAP 0x1 ;  /* 0x000000040000795c */ /* 0x000fe20000300000 */
.L_x_1948:
[----:B-1----:R-:W-:Y:S01]  /*f2c0*/  LOP3.LUT R3, R28, 0x1, RZ, 0x3c, !PT ;  /* 0x000000011c037812 */ /* 0x002fe200078e3cff */
[----:B------:R-:W-:Y:S01]  /*f2d0*/  BSSY B0, `(.L_x_1949) ;  /* 0x0000005000007945 */ /* 0x000fe20003800000 */
[----:B------:R-:W-:Y:S02]  /*f2e0*/  LEA R2, R4, UR44, 0x3 ;  /* 0x0000002c04027c11 */ /* 0x000fe4000f8e18ff */
[----:B------:R-:W-:-:S04]  /*f2f0*/  SHF.L.U32 R3, R3, 0x1f, RZ ;  /* 0x0000001f03037819 */ /* 0x000fc800000006ff */
[----:B------:R-:W0:Y:S02]  /*f300*/  SYNCS.PHASECHK.TRANS64.TRYWAIT P0, [R2+URZ+0x12470], R3 ;  /* 0x01247003020075a7 */ /* 0x000e24000800017f */
[----:B0-----:R-:W-:Y:S05]  /*f310*/  @!P0 BRA `(.L_x_1950) ;  /* 0x0000002c00288947 */ /* 0x001fea0003800000 */
.L_x_2038:
[----:B------:R-:W-:Y:S05]  /*f320*/  BSYNC B0 ;  /* 0x0000000000007941 */ /* 0x000fea0003800000 */
.L_x_1949:
[----:B------:R-:W-:-:S06]  /*f330*/  ULOP3.LUT UR4, UR40, 0x2, URZ, 0xfc, !UPT ;  /* 0x0000000228047892 */ /* 0x000fcc000f8efc3f */
[----:B------:R-:W-:-:S05]  /*f340*/  IMAD.U32 R0, RZ, RZ, UR4 ;  /* 0x00000004ff007e24 */ /* 0x000fca000f8e00ff */
[----:B------:R-:W-:-:S13]  /*f350*/  ISETP.NE.AND P0, PT, R0, 0x3, PT ;  /* 0x000000030000780c */ /* 0x000fda0003f05270 */
[----:B------:R-:W-:Y:S05]  /*f360*/  @!P0 BRA `(.L_x_1951) ;  /* 0x0000000000048947 */ /* 0x000fea0003800000 */
[----:B------:R-:W-:Y:S01]  /*f370*/  BPT.TRAP 0x1 ;  /* 0x000000040000795c */ /* 0x000fe20000300000 */
.L_x_1951:
[----:B------:R-:W2:Y:S01]  /*f380*/  LDL.LU R0, [R1+0x18] ;  /* 0x0000180001007983 */ /* 0x000ea20000300800 */
[----:B------:R-:W-:Y:S01]  /*f390*/  SHF.L.U32 R5, R28, 0x1f, RZ ;  /* 0x0000001f1c057819 */ /* 0x000fe200000006ff */
[----:B0-----:R-:W-:-:S03]  /*f3a0*/  IMAD R3, R4, 0x2800, RZ ;  /* 0x0000280004037824 */ /* 0x001fc600078e02ff */
[----:B------:R-:W0:Y:S02]  /*f3b0*/  SYNCS.PHASECHK.TRANS64.TRYWAIT P0, [R2+URZ+0x12460], R5 ;  /* 0x01246005020075a7 */ /* 0x000e24000800017f */
[----:B--2---:R-:W-:Y:S01]  /*f3c0*/  LOP3.LUT R0, R3, R0, RZ, 0xfc, !PT ;  /* 0x0000000003007212 */ /* 0x004fe200078efcff */
[----:B0-----:R-:W-:Y:S06]  /*f3d0*/  @!P0 BRA `(.L_x_1952) ;  /* 0x0000002c000c8947 */ /* 0x001fec0003800000 */
.L_x_2039:
        /* <DEDUP_REMOVED lines=45> */
.L_x_1953:
[----:B-1----:R1:W-:Y:S01]  /*f6b0*/  SYNCS.ARRIVE.TRANS64.A1T0 RZ, [R2+URZ+0x12450], RZ ;  /* 0x012450ff02ff79a7 */ /* 0x0023e2000810003f */
[----:B------:R-:W-:Y:S06]  /*f6c0*/  BAR.SYNC.DEFER_BLOCKING 0x2, 0x80 ;  /* 0x0082000000007b1d */ /* 0x000fec0000010000 */
[----:B------:R-:W-:Y:S05]  /*f6d0*/  @!P1 BRA `(.L_x_1954) ;  /* 0x0000000000049947 */ /* 0x000fea0003800000 */
[----:B------:R-:W-:Y:S01]  /*f6e0*/  BPT.TRAP 0x1 ;  /* 0x000000040000795c */ /* 0x000fe20000300000 */
.L_x_1954:
        /* <DEDUP_REMOVED lines=10> */
.L_x_1911:
[----:B------:R-:W0:Y:S01]  /*f790*/  S2R R4, SR_CgaCtaId ;  /* 0x0000000000047919 */ /* 0x000e220000008800 */
[----:B------:R-:W-:Y:S02]  /*f7a0*/  MOV R3, 0x400 ;  /* 0x0000040000037802 */ /* 0x000fe40000000f00 */
[----:B------:R-:W-:Y:S02]  /*f7b0*/  SHF.L.U32 R2, R2, 0x1f, RZ ;  /* 0x0000001f02027819 */ /* 0x000fe400000006ff */
[----:B0-----:R-:W-:-:S04]  /*f7c0*/  LEA R7, R4, R3, 0x18 ;  /* 0x0000000304077211 */ /* 0x001fc800078ec0ff */
[----:B------:R-:W0:Y:S02]  /*f7d0*/  SYNCS.PHASECHK.TRANS64.TRYWAIT P0, [R7+URZ+0x12420], R2 ;  /* 0x01242002070075a7 */ /* 0x000e24000800017f */
[----:B0-----:R-:W-:Y:S05]  /*f7e0*/  @!P0 BRA `(.L_x_1955) ;  /* 0x00000028001c8947 */ /* 0x001fea0003800000 */
.L_x_2040:
        /* <DEDUP_REMOVED lines=13> */
.L_x_1956:
[----:B------:R-:W-:Y:S01]  /*f8c0*/  IMAD R5, R0, 0x8, R7 ;  /* 0x0000000800057824 */ /* 0x000fe200078e0207 */
[----:B------:R-:W-:Y:S01]  /*f8d0*/  SHF.L.U32 R2, R28, 0x1f, RZ ;  /* 0x0000001f1c027819 */ /* 0x000fe200000006ff */
[----:B------:R-:W-:-:S03]  /*f8e0*/  VIADD R0, R0, 0x1 ;  /* 0x0000000100007836 */ /* 0x000fc60000000000 */
[----:B------:R-:W0:Y:S02]  /*f8f0*/  SYNCS.PHASECHK.TRANS64.TRYWAIT P1, [R5+URZ+0x12440], R2 ;  /* 0x01244002050075a7 */ /* 0x000e24000802017f */
[----:B------:R-:W-:-:S04]  /*f900*/  ISETP.NE.AND P2, PT, R0, 0x2, PT ;  /* 0x000000020000780c */ /* 0x000fc80003f45270 */
[----:B------:R-:W-:Y:S01]  /*f910*/  SEL R3, RZ, 0x1, P2 ;  /* 0x00000001ff037807 */ /* 0x000fe20001000000 */
[----:B0-----:R-:W-:Y:S08]  /*f920*/  @!P1 BRA `(.L_x_1957) ;  /* 0x0000002400e09947 */ /* 0x001ff00003800000 */
.L_x_2041:
[----:B------:R-:W-:Y:S02]  /*f930*/  SEL R0, R0, RZ, P2 ;  /* 0x000000ff00007207 */ /* 0x000fe40001000000 */
[----:B------:R-:W-:Y:S01]  /*f940*/  LOP3.LUT R3, R28, R3, RZ, 0x3c, !PT ;  /* 0x000000031c037212 */ /* 0x000fe200078e3cff */
[----:B------:R-:W-:Y:S06]  /*f950*/  @!P0 BRA `(.L_x_1958) ;  /* 0x0000000000048947 */ /* 0x000fec0003800000 */
[----:B------:R-:W-:Y:S01]  /*f960*/  BPT.TRAP 0x1 ;  /* 0x000000040000795c */ /* 0x000fe20000300000 */
.L_x_1958:
[----:B------:R-:W-:Y:S01]  /*f970*/  IMAD R7, R0, 0x8, R7 ;  /* 0x0000000800077824 */ /* 0x000fe200078e0207 */
[----:B------:R-:W-:-:S04]  /*f980*/  SHF.L.U32 R0, R3, 0x1f, RZ ;  /* 0x0000001f03007819 */ /* 0x000fc800000006ff */
[----:B------:R-:W1:Y:S02]  /*f990*/  SYNCS.PHASECHK.TRANS64.TRYWAIT P1, [R7+URZ+0x12440], R0 ;  /* 0x01244000070075a7 */ /* 0x000e64000802017f */
[----:B-1----:R-:W-:Y:S05]  /*f9a0*/  @!P1 BRA `(.L_x_1959) ;  /* 0x0000002400d49947 */ /* 0x002fea0003800000 */
.L_x_2042:
[----:B------:R-:W-:Y:S05]  /*f9b0*/  @!P0 BRA `(.L_x_1960) ;  /* 0x0000000000048947 */ /* 0x000fea0003800000 */
[----:B------:R-:W-:Y:S01]  /*f9c0*/  BPT.TRAP 0x1 ;  /* 0x000000040000795c */ /* 0x000fe20000300000 */
.L_x_1960:
[----:B------:R-:W2:Y:S02]  /*f9d0*/  SYNCS.PHASECHK.TRANS64.TRYWAIT P1, [R5+URZ+0x12460], R2 ;  /* 0x01246002050075a7 */ /* 0x000ea4000802017f */
[----:B--2---:R-:W-:Y:S05]  /*f9e0*/  @!P1 BRA `(.L_x_1961) ;  /* 0x0000002400d89947 */ /* 0x004fea0003800000 */
.L_x_2043:
[----:B------:R-:W-:Y:S05]  /*f9f0*/  @!P0 BRA `(.L_x_1962) ;  /* 0x0000000000048947 */ /* 0x000fea0003800000 */
[----:B------:R-:W-:Y:S01]  /*fa00*/  BPT.TRAP 0x1 ;  /* 0x000000040000795c */ /* 0x000fe20000300000 */
.L_x_1962:
[----:B------:R-:W3:Y:S02]  /*fa10*/  SYNCS.PHASECHK.TRANS64.TRYWAIT P1, [R7+URZ+0x12460], R0 ;  /* 0x01246000070075a7 */ /* 0x000ee4000802017f */
[----:B---3--:R-:W-:Y:S05]  /*fa20*/  @!P1 BRA `(.L_x_1963) ;  /* 0x0000002400dc9947 */ /* 0x008fea0003800000 */
.L_x_2044:
[----:B------:R-:W-:Y:S05]  /*fa30*/  @!P0 BRA `(.L_x_1964) ;  /* 0x0000000000048947 */ /* 0x000fea0003800000 */
[----:B------:R-:W-:Y:S01]  /*fa40*/  BPT.TRAP 0x1 ;  /* 0x000000040000795c */ /* 0x000fe20000300000 */
.L_x_1964:
[----:B------:R-:W4:Y:S02]  /*fa50*/  SYNCS.PHASECHK.TRANS64.TRYWAIT P1, [R5+URZ+0x12480], R2 ;  /* 0x01248002050075a7 */ /* 0x000f24000802017f */
[----:B----4-:R-:W-:Y:S05]  /*fa60*/  @!P1 BRA `(.L_x_1965) ;  /* 0x0000002400e09947 */ /* 0x010fea0003800000 */
.L_x_2045:
[----:B------:R-:W-:Y:S05]  /*fa70*/  @!P0 BRA `(.L_x_1966) ;  /* 0x0000000000048947 */ /* 0x000fea0003800000 */
[----:B------:R-:W-:Y:S01]  /*fa80*/  BPT.TRAP 0x1 ;  /* 0x000000040000795c */ /* 0x000fe20000300000 */
.L_x_1966:
[----:B------:R0:W0:Y:S02]  /*fa90*/  SYNCS.PHASECHK.TRANS64.TRYWAIT P0, [R7+URZ+0x12480], R0 ;  /* 0x01248000070075a7 */ /* 0x000024000800017f */
[----:B0-----:R-:W-:Y:S05]  /*faa0*/  @!P0 NANOSLEEP.SYNCS 0x989680 ;  /* 0x009896800000895d */ /* 0x001fea0003900000 */
[----:B------:R-:W0:Y:S02]  /*fab0*/  @!P0 SYNCS.PHASECHK.TRANS64 P0, [R7+URZ+0x12480], R0 ;  /* 0x01248000070085a7 */ /* 0x000e24000800007f */
[----:B0-----:R-:W-:Y:S05]  /*fac0*/  @!P0 BRA `(.L_x_1966) ;  /* 0xfffffffc00f08947 */ /* 0x001fea000383ffff */
.L_x_1867:
[----:B------:R-:W-:Y:S05]  /*fad0*/  BSYNC B6 ;  /* 0x0000000000067941 */ /* 0x000fea0003800000 */
.L_x_1864:
[----:B------:R-:W-:Y:S05]  /*fae0*/  EXIT ;  /* 0x000000000000794d */ /* 0x000fea0003800000 */
.L_x_1871:
[----:B0-----:R-:W-:-:S04]  /*faf0*/  IMAD.U32 R3, RZ, RZ, UR47 ;  /* 0x0000002fff037e24 */ /* 0x001fc8000f8e00ff */
[----:B------:R0:W1:Y:S03]  /*fb00*/  SYNCS.PHASECHK.TRANS64.TRYWAIT P0, [R3+URZ+0x12400], R0 ;  /* 0x01240000030075a7 */ /* 0x000066000800017f */
[----:B-1----:R-:W-:Y:S05]  /*fb10*/  @!P0 NANOSLEEP.SYNCS 0x989680 ;  /* 0x009896800000895d */ /* 0x002fea0003900000 */
[----:B------:R-:W1:Y:S02]  /*fb20*/  @!P0 SYNCS.PHASECHK.TRANS64 P0, [R3+URZ+0x12400], R0 ;  /* 0x01240000030085a7 */ /* 0x000e64000800007f */
[----:B-1----:R-:W-:Y:S05]  /*fb30*/  @!P0 BRA `(.L_x_1871) ;  /* 0xfffffffc00ec8947 */ /* 0x002fea000383ffff */
[----:B------:R-:W-:Y:S05]  /*fb40*/  BRA `(.L_x_1967) ;  /* 0xffffff18008c7947 */ /* 0x000fea000383ffff */
.L_x_1875:
[----:B0-----:R-:W-:-:S04]  /*fb50*/  IMAD.U32 R3, RZ, RZ, UR47 ;  /* 0x0000002fff037e24 */ /* 0x001fc8000f8e00ff */
[----:B------:R0:W2:Y:S03]  /*fb60*/  SYNCS.PHASECHK.TRANS64.TRYWAIT P1, [R3+URZ+0x12430], R0 ;  /* 0x01243000030075a7 */ /* 0x0000a6000802017f */
[----:B--2---:R-:W-:Y:S05]  /*fb70*/  @!P1 NANOSLEEP.SYNCS 0x989680 ;  /* 0x009896800000995d */ /* 0x004fea0003900000 */
[----:B------:R-:W2:Y:S02]  /*fb80*/  @!P1 SYNCS.PHASECHK.TRANS64 P1, [R3+URZ+0x12430], R0 ;  /* 0x01243000030095a7 */ /* 0x000ea4000802007f */
[----:B--2---:R-:W-:Y:S05]  /*fb90*/  @!P1 BRA `(.L_x_1875) ;  /* 0xfffffffc00ec9947 */ /* 0x004fea000383ffff */
[----:B------:R-:W-:Y:S05]  /*fba0*/  BRA `(.L_x_1874) ;  /* 0xffffff1800a07947 */ /* 0x000fea000383ffff */
.L_x_1881:
[----:B-1----:R-:W-:-:S04]  /*fbb0*/  IMAD.U32 R8, RZ, RZ, UR18 ;  /* 0x00000012ff087e24 */ /* 0x002fc8000f8e00ff */
[----:B------:R1:W2:Y:S03]  /*fbc0*/  SYNCS.PHASECHK.TRANS64.TRYWAIT P1, [R8+URZ+0x12430], R7 ;  /* 0x01243007080075a7 */ /* 0x0002a6000802017f */
[----:B--2---:R-:W-:Y:S05]  /*fbd0*/  @!P1 NANOSLEEP.SYNCS 0x989680 ;  /* 0x009896800000995d */ /* 0x004fea0003900000 */
[----:B------:R-:W2:Y:S02]  /*fbe0*/  @!P1 SYNCS.PHASECHK.TRANS64 P1, [R8+URZ+0x12430], R7 ;  /* 0x01243007080095a7 */ /* 0x000ea4000802007f */
[----:B--2---:R-:W-:Y:S05]  /*fbf0*/  @!P1 BRA `(.L_x_1881) ;  /* 0xfffffffc00ec9947 */ /* 0x004fea000383ffff */
[----:B------:R-:W-:Y:S05]  /*fc00*/  BRA `(.L_x_1880) ;  /* 0xffffff4400cc7947 */ /* 0x000fea000383ffff */
.L_x_1885:
[----:B-1----:R-:W-:-:S04]  /*fc10*/  IMAD.U32 R8, RZ, RZ, UR13 ;  /* 0x0000000dff087e24 */ /* 0x002fc8000f8e00ff */
[----:B------:R1:W2:Y:S03]  /*fc20*/  SYNCS.PHASECHK.TRANS64.TRYWAIT P1, [R8+URZ+0x12450], R7 ;  /* 0x01245007080075a7 */ /* 0x0002a6000802017f */
[----:B--2---:R-:W-:Y:S05]  /*fc30*/  @!P1 NANOSLEEP.SYNCS 0x989680 ;  /* 0x009896800000995d */ /* 0x004fea0003900000 */
[----:B------:R-:W2:Y:S02]  /*fc40*/  @!P1 SYNCS.PHASECHK.TRANS64 P1, [R8+URZ+0x12450], R7 ;  /* 0x01245007080095a7 */ /* 0x000ea4000802007f */
[----:B--2---:R-:W-:Y:S05]  /*fc50*/  @!P1 BRA `(.L_x_1885) ;  /* 0xfffffffc00ec9947 */ /* 0x004fea000383ffff */
[----:B------:R-:W-:Y:S05]  /*fc60*/  BRA `(.L_x_1884) ;  /* 0xffffff4800d87947 */ /* 0x000fea000383ffff */
.L_x_1893:
[----:B-1----:R-:W-:-:S04]  /*fc70*/  IMAD.U32 R7, RZ, RZ, UR21 ;  /* 0x00000015ff077e24 */ /* 0x002fc8000f8e00ff */
[----:B------:R1:W2:Y:S03]  /*fc80*/  SYNCS.PHASECHK.TRANS64.TRYWAIT P1, [R7+URZ+0x12430], R0 ;  /* 0x01243000070075a7 */ /* 0x0002a6000802017f */
[----:B--2---:R-:W-:Y:S05]  /*fc90*/  @!P1 NANOSLEEP.SYNCS 0x989680 ;  /* 0x009896800000995d */ /* 0x004fea0003900000 */
[----:B------:R-:W2:Y:S02]  /*fca0*/  @!P1 SYNCS.PHASECHK.TRANS64 P1, [R7+URZ+0x12430], R0 ;  /* 0x01243000070095a7 */ /* 0x000ea4000802007f */
[----:B--2---:R-:W-:Y:S05]  /*fcb0*/  @!P1 BRA `(.L_x_1893) ;  /* 0xfffffffc00ec9947 */ /* 0x004fea000383ffff */
[----:B------:R-:W-:Y:S05]  /*fcc0*/  BRA `(.L_x_1892) ;  /* 0xffffff74002c7947 */ /* 0x000fea000383ffff */
.L_x_1897:
[----:B-1----:R-:W-:-:S04]  /*fcd0*/  IMAD.U32 R7, RZ, RZ, UR13 ;  /* 0x0000000dff077e24 */ /* 0x002fc8000f8e00ff */
[----:B------:R1:W2:Y:S03]  /*fce0*/  SYNCS.PHASECHK.TRANS64.TRYWAIT P1, [R7+URZ+0x12450], R0 ;  /* 0x01245000070075a7 */ /* 0x0002a6000802017f */
[----:B--2---:R-:W-:Y:S05]  /*fcf0*/  @!P1 NANOSLEEP.SYNCS 0x989680 ;  /* 0x009896800000995d */ /* 0x004fea0003900000 */
[----:B------:R-:W2:Y:S02]  /*fd00*/  @!P1 SYNCS.PHASECHK.TRANS64 P1, [R7+URZ+0x12450], R0 ;  /* 0x01245000070095a7 */ /* 0x000ea4000802007f */
[----:B--2---:R-:W-:Y:S05]  /*fd10*/  @!P1 BRA `(.L_x_1897) ;  /* 0xfffffffc00ec9947 */ /* 0x004fea000383ffff */
[----:B------:R-:W-:Y:S05]  /*fd20*/  BRA `(.L_x_1896) ;  /* 0xffffff7800347947 */ /* 0x000fea000383ffff */
.L_x_1904:
[----:B-1----:R-:W-:-:S04]  /*fd30*/  IMAD.U32 R6, RZ, RZ, UR16 ;  /* 0x00000010ff067e24 */ /* 0x002fc8000f8e00ff */
[----:B------:R1:W2:Y:S03]  /*fd40*/  SYNCS.PHASECHK.TRANS64.TRYWAIT P1, [R6+URZ+0x12450], R5 ;  /* 0x01245005060075a7 */ /* 0x0002a6000802017f */
[----:B--2---:R-:W-:Y:S05]  /*fd50*/  @!P1 NANOSLEEP.SYNCS 0x989680 ;  /* 0x009896800000995d */ /* 0x004fea0003900000 */
[----:B------:R-:W2:Y:S02]  /*fd60*/  @!P1 SYNCS.PHASECHK.TRANS64 P1, [R6+URZ+0x12450], R5 ;  /* 0x01245005060095a7 */ /* 0x000ea4000802007f */
[----:B--2---:R-:W-:Y:S05]  /*fd70*/  @!P1 BRA `(.L_x_1904) ;  /* 0xfffffffc00ec9947 */ /* 0x004fea000383ffff */
[----:B------:R-:W-:Y:S05]  /*fd80*/  BRA `(.L_x_1903) ;  /* 0xffffff9400747947 */ /* 0x000fea000383ffff */
.L_x_1917:
[----:B------:R-:W-:Y:S02]  /*fd90*/  IMAD.MOV.U32 R13, RZ, RZ, R19 ;  /* 0x000000ffff0d7224 */ /* 0x000fe400078e0013 */
[----:B------:R-:W-:Y:S02]  /*fda0*/  IMAD.MOV.U32 R12, RZ, RZ, RZ ;  /* 0x000000ffff0c7224 */ /* 0x000fe400078e00ff */
[----:B------:R-:W-:Y:S02]  /*fdb0*/  IMAD.MOV.U32 R11, RZ, RZ, 0x1f ;  /* 0x0000001fff0b7424 */ /* 0x000fe400078e00ff */
[----:B------:R-:W-:-:S07]  /*fdc0*/  IMAD.MOV.U32 R15, RZ, RZ, -0x1 ;  /* 0xffffffffff0f7424 */ /* 0x000fce00078e00ff */
[----:B0----5:R-:W-:Y:S05]  /*fdd0*/  WARPSYNC.COLLECTIVE R15, `(.L_x_1968) ;  /* 0x000000000f087348 */ /* 0x021fea0003c00000 */
[----:B------:R1:W2:Y:S02]  /*fde0*/  SHFL.IDX P6, R14, R13, R12, R11 ;  /* 0x0000000c0d0e7389 */ /* 0x0002a400000c000b */
[----:B012--5:R-:W-:Y:S01]  /*fdf0*/  ENDCOLLECTIVE ;  /* 0x000000000000791b */ /* 0x027fe20003800000 */
.L_x_1968:
[----:B------:R-:W-:Y:S05]  /*fe00*/  BRA `(.L_x_1969) ;  /* 0xffffffc000e47947 */ /* 0x000fea000383ffff */
.L_x_1919:
[----:B0-----:R-:W-:-:S04]  /*fe10*/  IMAD.U32 R3, RZ, RZ, UR44 ;  /* 0x0000002cff037e24 */ /* 0x001fc8000f8e00ff */
[----:B------:R0:W1:Y:S03]  /*fe20*/  SYNCS.PHASECHK.TRANS64.TRYWAIT P0, [R3+URZ+0x12480], R26 ;  /* 0x0124801a030075a7 */ /* 0x000066000800017f */
[----:B-1----:R-:W-:Y:S05]  /*fe30*/  @!P0 NANOSLEEP.SYNCS 0x989680 ;  /* 0x009896800000895d */ /* 0x002fea0003900000 */
[----:B------:R-:W1:Y:S02]  /*fe40*/  @!P0 SYNCS.PHASECHK.TRANS64 P0, [R3+URZ+0x12480], R26 ;  /* 0x0124801a030085a7 */ /* 0x000e64000800007f */
[----:B-1----:R-:W-:Y:S05]  /*fe50*/  @!P0 BRA `(.L_x_1919) ;  /* 0xfffffffc00ec8947 */ /* 0x002fea000383ffff */
[----:B------:R-:W-:Y:S05]  /*fe60*/  BRA `(.L_x_1970) ;  /* 0xffffffc8006c7947 */ /* 0x000fea000383ffff */
.L_x_1920:
        /* <DEDUP_REMOVED lines=8> */
.L_x_1972:
[----:B------:R-:W-:Y:S05]  /*fef0*/  BSYNC B0 ;  /* 0x0000000000007941 */ /* 0x000fea0003800000 */
.L_x_1971:
        /* <DEDUP_REMOVED lines=13> */
.L_x_1973:
        /* <DEDUP_REMOVED lines=13> */
.L_x_1974:
        /* <DEDUP_REMOVED lines=11> */
.L_x_1975:
        /* <DEDUP_REMOVED lines=12> */
.L_x_1976:
        /* <DEDUP_REMOVED lines=10> */
.L_x_1977:
        /* <DEDUP_REMOVED lines=12> */
.L_x_1978:
        /* <DEDUP_REMOVED lines=11> */
.L_x_1979:
[----:B------:R-:W-:Y:S02]  /*10420*/  IMAD.MOV.U32 R13, RZ, RZ, R17 ;  /* 0x000000ffff0d7224 */ /* 0x000fe400078e0011 */
[----:B------:R-:W-:Y:S02]  /*10430*/  IMAD.MOV.U32 R12, RZ, RZ, RZ ;  /* 0x000000ffff0c7224 */ /* 0x000fe400078e00ff */
[----:B------:R-:W-:Y:S02]  /*10440*/  IMAD.SHL.U32 R3, R3, 0x10, RZ ;  /* 0x0000001003037824 */ /* 0x000fe400078e00ff */
[----:B------:R-:W-:-:S07]  /*10450*/  IMAD.MOV.U32 R2, RZ, RZ, R14 ;  /* 0x000000ffff027224 */ /* 0x000fce00078e000e */
[----:B------:R-:W-:Y:S05]  /*10460*/  WARPSYNC.COLLECTIVE R15, `(.L_x_1980) ;  /* 0x000000000f087348 */ /* 0x000fea0003c00000 */
[----:B------:R0:W1:Y:S02]  /*10470*/  SHFL.IDX P6, R14, R13, R12, R11 ;  /* 0x0000000c0d0e7389 */ /* 0x00006400000c000b */
[----:B01----:R-:W-:Y:S01]  /*10480*/  ENDCOLLECTIVE ;  /* 0x000000000000791b */ /* 0x003fe20003800000 */
.L_x_1980:
        /* <DEDUP_REMOVED lines=14> */
.L_x_1981:
[----:B------:R-:W-:Y:S01]  /*10570*/  IMAD.MOV.U32 R2, RZ, RZ, R14 ;  /* 0x000000ffff027224 */ /* 0x000fe200078e000e */
[----:B------:R-:W-:Y:S06]  /*10580*/  BRA `(.L_x_1982) ;  /* 0xffffffc400f47947 */ /* 0x000fec000383ffff */
.L_x_1923:
[----:B-1----:R-:W-:-:S04]  /*10590*/  IMAD.U32 R3, RZ, RZ, UR44 ;  /* 0x0000002cff037e24 */ /* 0x002fc8000f8e00ff */
[----:B------:R1:W2:Y:S03]  /*105a0*/  SYNCS.PHASECHK.TRANS64.TRYWAIT P2, [R3+URZ+0x12440], R26 ;  /* 0x0124401a030075a7 */ /* 0x0002a6000804017f */
[----:B--2---:R-:W-:Y:S05]  /*105b0*/  @!P2 NANOSLEEP.SYNCS 0x989680 ;  /* 0x009896800000a95d */ /* 0x004fea0003900000 */
[----:B------:R-:W2:Y:S02]  /*105c0*/  @!P2 SYNCS.PHASECHK.TRANS64 P2, [R3+URZ+0x12440], R26 ;  /* 0x0124401a0300a5a7 */ /* 0x000ea4000804007f */
[----:B--2---:R-:W-:Y:S05]  /*105d0*/  @!P2 BRA `(.L_x_1923) ;  /* 0xfffffffc00eca947 */ /* 0x004fea000383ffff */
[----:B------:R-:W-:Y:S05]  /*105e0*/  BRA `(.L_x_1983) ;  /* 0xffffffc8003c7947 */ /* 0x000fea000383ffff */
.L_x_1924:
        /* <DEDUP_REMOVED lines=8> */
.L_x_1985:
[----:B------:R-:W-:Y:S05]  /*10670*/  BSYNC B0 ;  /* 0x0000000000007941 */ /* 0x000fea0003800000 */
.L_x_1984:
        /* <DEDUP_REMOVED lines=8> */
.L_x_1986:
        /* <DEDUP_REMOVED lines=8> */
.L_x_1987:
        /* <DEDUP_REMOVED lines=9> */
.L_x_1988:
        /* <DEDUP_REMOVED lines=8> */
.L_x_1989:
        /* <DEDUP_REMOVED lines=9> */
.L_x_1990:
[----:B------:R-:W-:Y:S02]  /*10920*/  IMAD.MOV.U32 R13, RZ, RZ, R7 ;  /* 0x000000ffff0d7224 */ /* 0x000fe400078e0007 */
[----:B------:R-:W-:Y:S01]  /*10930*/  IMAD.MOV.U32 R12, RZ, RZ, 0x3 ;  /* 0x00000003ff0c7424 */ /* 0x000fe200078e00ff */
[----:B------:R-:W-:-:S13]  /*10940*/  @P0 IADD3 R5, P2, R18, R14, RZ ;  /* 0x0000000e12050210 */ /* 0x000fda0007f5e0ff */
[----:B------:R-:W-:Y:S05]  /*10950*/  WARPSYNC.COLLECTIVE R15, `(.L_x_1991) ;  /* 0x000000000f087348 */ /* 0x000fea0003c00000 */
[----:B------:R0:W1:Y:S02]  /*10960*/  SHFL.IDX P6, R14, R13, R12, R11 ;  /* 0x0000000c0d0e7389 */ /* 0x00006400000c000b */
[----:B01----:R-:W-:Y:S01]  /*10970*/  ENDCOLLECTIVE ;  /* 0x000000000000791b */ /* 0x003fe20003800000 */
.L_x_1991:
        /* <DEDUP_REMOVED lines=12> */
.L_x_1992:
[----:B------:R-:W-:Y:S02]  /*10a40*/  IMAD.MOV.U32 R13, RZ, RZ, R8 ;  /* 0x000000ffff0d7224 */ /* 0x000fe400078e0008 */
[----:B------:R-:W-:Y:S01]  /*10a50*/  IMAD.MOV.U32 R12, RZ, RZ, RZ ;  /* 0x000000ffff0c7224 */ /* 0x000fe200078e00ff */
[----:B------:R-:W-:-:S05]  /*10a60*/  @P1 IADD3 R14, P0, R18, R14, RZ ;  /* 0x0000000e120e1210 */ /* 0x000fca0007f1e0ff */
[----:B------:R-:W-:-:S08]  /*10a70*/  @P1 IMAD.MOV.U32 R2, RZ, RZ, R14 ;  /* 0x000000ffff021224 */ /* 0x000fd000078e000e */
[----:B------:R-:W-:Y:S05]  /*10a80*/  WARPSYNC.COLLECTIVE R15, `(.L_x_1993) ;  /* 0x000000000f087348 */ /* 0x000fea0003c00000 */
[----:B------:R0:W1:Y:S02]  /*10a90*/  SHFL.IDX P6, R14, R13, R12, R11 ;  /* 0x0000000c0d0e7389 */ /* 0x00006400000c000b */
[----:B01----:R-:W-:Y:S01]  /*10aa0*/  ENDCOLLECTIVE ;  /* 0x000000000000791b */ /* 0x003fe20003800000 */
.L_x_1993:
        /* <DEDUP_REMOVED lines=11> */
.L_x_1994:
[----:B------:R-:W-:Y:S05]  /*10b60*/  BRA `(.L_x_1995) ;  /* 0xffffffc400f07947 */ /* 0x000fea000383ffff */
.L_x_1929:
[----:B------:R-:W-:Y:S02]  /*10b70*/  IMAD.MOV.U32 R13, RZ, RZ, R4 ;  /* 0x000000ffff0d7224 */ /* 0x000fe400078e0004 */
[----:B------:R-:W-:Y:S02]  /*10b80*/  IMAD.MOV.U32 R12, RZ, RZ, RZ ;  /* 0x000000ffff0c7224 */ /* 0x000fe400078e00ff */
[----:B------:R-:W-:Y:S02]  /*10b90*/  IMAD.MOV.U32 R11, RZ, RZ, 0x1c1f ;  /* 0x00001c1fff0b7424 */ /* 0x000fe400078e00ff */
[----:B------:R-:W-:Y:S02]  /*10ba0*/  IMAD.MOV.U32 R15, RZ, RZ, -0x1 ;  /* 0xffffffffff0f7424 */ /* 0x000fe400078e00ff */
[----:B------:R-:W-:-:S07]  /*10bb0*/  IMAD.U32 R7, RZ, RZ, UR46 ;  /* 0x0000002eff077e24 */ /* 0x000fce000f8e00ff */
[----:B-1----:R-:W-:Y:S05]  /*10bc0*/  WARPSYNC.COLLECTIVE R15, `(.L_x_1996) ;  /* 0x000000000f087348 */ /* 0x002fea0003c00000 */
[----:B-1----:R0:W1:Y:S02]  /*10bd0*/  SHFL.IDX P6, R14, R13, R12, R11 ;  /* 0x0000000c0d0e7389 */ /* 0x00206400000c000b */
[----:B01----:R-:W-:Y:S01]  /*10be0*/  ENDCOLLECTIVE ;  /* 0x000000000000791b */ /* 0x003fe20003800000 */
.L_x_1996:
[----:B------:R-:W-:-:S04]  /*10bf0*/  IMAD R7, R7, 0xc0, R24 ;  /* 0x000000c007077824 */ /* 0x000fc800078e0218 */
[----:B------:R-:W-:Y:S02]  /*10c00*/  VIADD R9, R7, 0x20 ;  /* 0x0000002007097836 */ /* 0x000fe40000000000 */
[----:B------:R-:W-:Y:S02]  /*10c10*/  IMAD.MOV.U32 R13, RZ, RZ, R0 ;  /* 0x000000ffff0d7224 */ /* 0x000fe400078e0000 */
[----:B------:R-:W-:-:S07]  /*10c20*/  IMAD.MOV.U32 R2, RZ, RZ, R14 ;  /* 0x000000ffff027224 */ /* 0x000fce00078e000e */
[----:B------:R-:W-:Y:S05]  /*10c30*/  WARPSYNC.COLLECTIVE R15, `(.L_x_1997) ;  /* 0x000000000f087348 */ /* 0x000fea0003c00000 */
[----:B------:R0:W1:Y:S02]  /*10c40*/  SHFL.IDX P6, R14, R13, R12, R11 ;  /* 0x0000000c0d0e7389 */ /* 0x00006400000c000b */
[----:B01----:R-:W-:Y:S01]  /*10c50*/  ENDCOLLECTIVE ;  /* 0x000000000000791b */ /* 0x003fe20003800000 */
.L_x_1997:
        /* <DEDUP_REMOVED lines=12> */
.L_x_1998:
        /* <DEDUP_REMOVED lines=9> */
.L_x_1999:
        /* <DEDUP_REMOVED lines=9> */
.L_x_2000:
        /* <DEDUP_REMOVED lines=11> */
.L_x_2001:
        /* <DEDUP_REMOVED lines=8> */
.L_x_2002:
        /* <DEDUP_REMOVED lines=11> */
.L_x_2003:
[----:B------:R-:W-:Y:S02]  /*11020*/  IMAD.MOV.U32 R13, RZ, RZ, R8 ;  /* 0x000000ffff0d7224 */ /* 0x000fe400078e0008 */
[----:B------:R-:W-:Y:S01]  /*11030*/  IMAD.MOV.U32 R12, RZ, RZ, RZ ;  /* 0x000000ffff0c7224 */ /* 0x000fe200078e00ff */
[----:B------:R-:W-:-:S13]  /*11040*/  @!P1 IADD3 R2, P2, R18, R14, RZ ;  /* 0x0000000e12029210 */ /* 0x000fda0007f5e0ff */
[----:B------:R-:W-:Y:S05]  /*11050*/  WARPSYNC.COLLECTIVE R15, `(.L_x_2004) ;  /* 0x000000000f087348 */ /* 0x000fea0003c00000 */
[----:B------:R0:W1:Y:S02]  /*11060*/  SHFL.IDX P6, R14, R13, R12, R11 ;  /* 0x0000000c0d0e7389 */ /* 0x00006400000c000b */
[----:B01----:R-:W-:Y:S01]  /*11070*/  ENDCOLLECTIVE ;  /* 0x000000000000791b */ /* 0x003fe20003800000 */
.L_x_2004:
[----:B------:R-:W-:-:S05]  /*11080*/  @!P1 IMAD.X R3, RZ, RZ, R4, P2 ;  /* 0x000000ffff039224 */ /* 0x000fca00010e0604 */
[----:B------:R-:W-:Y:S01]  /*11090*/  @!PT LDS RZ, [RZ] ;  /* 0x00000000fffff984 */ /* 0x000fe20000000800 */
[----:B------:R-:W-:Y:S01]  /*110a0*/  @!PT LDS RZ, [RZ] ;  /* 0x00000000fffff984 */ /* 0x000fe20000000800 */
[----:B------:R-:W-:Y:S01]  /*110b0*/  @!PT LDS RZ, [RZ] ;  /* 0x00000000fffff984 */ /* 0x000fe20000000800 */
[----:B------:R0:W-:Y:S01]  /*110c0*/  @!P1 LDGSTS.E.BYPASS.LTC128B.128 [R27+0xba00], desc[UR50][R2.64], !P0 ;  /* 0x0ba00000021b9fae */ /* 0x0001e2000c101d72 */
[----:B------:R-:W-:Y:S02]  /*110d0*/  IMAD.MOV.U32 R13, RZ, RZ, R5 ;  /* 0x000000ffff0d7224 */ /* 0x000fe400078e0005 */
[----:B0-----:R-:W-:Y:S02]  /*110e0*/  VIADD R3, R7, 0x80 ;  /* 0x0000008007037836 */ /* 0x001fe40000000000 */
[----:B------:R-:W-:-:S03]  /*110f0*/  IMAD.MOV.U32 R9, RZ, RZ, R14 ;  /* 0x000000ffff097224 */ /* 0x000fc600078e000e */
[----:B------:R-:W-:-:S13]  /*11100*/  ISETP.GE.AND P1, PT, R3, R6, PT ;  /* 0x000000060300720c */ /* 0x000fda0003f26270 */
[----:B------:R-:W-:Y:S05]  /*11110*/  WARPSYNC.COLLECTIVE R15, `(.L_x_2005) ;  /* 0x000000000f087348 */ /* 0x000fea0003c00000 */
[----:B------:R0:W1:Y:S02]  /*11120*/  SHFL.IDX P6, R14, R13, R12, R11 ;  /* 0x0000000c0d0e7389 */ /* 0x00006400000c000b */
[----:B01----:R-:W-:Y:S01]  /*11130*/  ENDCOLLECTIVE ;  /* 0x000000000000791b */ /* 0x003fe20003800000 */
.L_x_2005:
[----:B------:R-:W-:Y:S02]  /*11140*/  IMAD.MOV.U32 R13, RZ, RZ, R8 ;  /* 0x000000ffff0d7224 */ /* 0x000fe400078e0008 */
[----:B------:R-:W-:Y:S02]  /*11150*/  IMAD.MOV.U32 R12, RZ, RZ, 0x1 ;  /* 0x00000001ff0c7424 */ /* 0x000fe400078e00ff */
[----:B------:R-:W-:-:S07]  /*11160*/  IMAD.MOV.U32 R10, RZ, RZ, R14 ;  /* 0x000000ffff0a7224 */ /* 0x000fce00078e000e */
[----:B------:R-:W-:Y:S05]  /*11170*/  WARPSYNC.COLLECTIVE R15, `(.L_x_2006) ;  /* 0x000000000f087348 */ /* 0x000fea0003c00000 */
[----:B------:R0:W1:Y:S02]  /*11180*/  SHFL.IDX P6, R14, R13, R12, R11 ;  /* 0x0000000c0d0e7389 */ /* 0x00006400000c000b */
[----:B01----:R-:W-:Y:S01]  /*11190*/  ENDCOLLECTIVE ;  /* 0x000000000000791b */ /* 0x003fe20003800000 */
.L_x_2006:
        /* <DEDUP_REMOVED lines=13> */
.L_x_2007:
[----:B------:R-:W-:Y:S05]  /*11270*/  BRA `(.L_x_2008) ;  /* 0xffffffc800907947 */ /* 0x000fea000383ffff */
.L_x_1930:
[----:B0-----:R-:W-:-:S04]  /*11280*/  IMAD.U32 R3, RZ, RZ, UR44 ;  /* 0x0000002cff037e24 */ /* 0x001fc8000f8e00ff */
[----:B------:R0:W1:Y:S03]  /*11290*/  SYNCS.PHASECHK.TRANS64.TRYWAIT P0, [R3+URZ+0x12420], R0 ;  /* 0x01242000030075a7 */ /* 0x000066000800017f */
[----:B-1----:R-:W-:Y:S05]  /*112a0*/  @!P0 NANOSLEEP.SYNCS 0x989680 ;  /* 0x009896800000895d */ /* 0x002fea0003900000 */
[----:B------:R-:W1:Y:S02]  /*112b0*/  @!P0 SYNCS.PHASECHK.TRANS64 P0, [R3+URZ+0x12420], R0 ;  /* 0x01242000030085a7 */ /* 0x000e64000800007f */
[----:B-1----:R-:W-:Y:S05]  /*112c0*/  @!P0 BRA `(.L_x_1930) ;  /* 0xfffffffc00ec8947 */ /* 0x002fea000383ffff */
[----:B------:R-:W-:Y:S05]  /*112d0*/  BRA `(.L_x_2009) ;  /* 0xffffffc800bc7947 */ /* 0x000fea000383ffff */
.L_x_1933:
[----:B0-----:R0:W1:Y:S02]  /*112e0*/  SYNCS.PHASECHK.TRANS64.TRYWAIT P1, [R5+URZ+0x12480], R26 ;  /* 0x0124801a050075a7 */ /* 0x001064000802017f */
[----:B-1----:R-:W-:Y:S05]  /*112f0*/  @!P1 NANOSLEEP.SYNCS 0x989680 ;  /* 0x009896800000995d */ /* 0x002fea0003900000 */
[----:B------:R-:W1:Y:S02]  /*11300*/  @!P1 SYNCS.PHASECHK.TRANS64 P1, [R5+URZ+0x12480], R26 ;  /* 0x0124801a050095a7 */ /* 0x000e64000802007f */
[----:B-1----:R-:W-:Y:S05]  /*11310*/  @!P1 BRA `(.L_x_1933) ;  /* 0xfffffffc00f09947 */ /* 0x002fea000383ffff */
[----:B------:R-:W-:Y:S05]  /*11320*/  BRA `(.L_x_2010) ;  /* 0xffffffcc00c07947 */ /* 0x000fea000383ffff */
.L_x_1934:
        /* <DEDUP_REMOVED lines=8> */
.L_x_2012:
[----:B------:R-:W-:Y:S05]  /*113b0*/  BSYNC B0 ;  /* 0x0000000000007941 */ /* 0x000fea0003800000 */
.L_x_2011:
        /* <DEDUP_REMOVED lines=8> */
.L_x_2013:
[----:B------:R-:W-:Y:S02]  /*11440*/  IMAD.MOV.U32 R13, RZ, RZ, R17 ;  /* 0x000000ffff0d7224 */ /* 0x000fe400078e0011 */
[----:B------:R-:W-:Y:S02]  /*11450*/  IMAD.MOV.U32 R12, RZ, RZ, 0x1 ;  /* 0x00000001ff0c7424 */ /* 0x000fe400078e00ff */
[----:B------:R-:W-:-:S07]  /*11460*/  IMAD.MOV.U32 R2, RZ, RZ, R14 ;  /* 0x000000ffff027224 */ /* 0x000fce00078e000e */
[----:B------:R-:W-:Y:S05]  /*11470*/  WARPSYNC.COLLECTIVE R15, `(.L_x_2014) ;  /* 0x000000000f087348 */ /* 0x000fea0003c00000 */
[----:B------:R0:W1:Y:S02]  /*11480*/  SHFL.IDX P6, R14, R13, R12, R11 ;  /* 0x0000000c0d0e7389 */ /* 0x00006400000c000b */
[----:B01----:R-:W-:Y:S01]  /*11490*/  ENDCOLLECTIVE ;  /* 0x000000000000791b */ /* 0x003fe20003800000 */
.L_x_2014:
        /* <DEDUP_REMOVED lines=12> */
.L_x_2015:
        /* <DEDUP_REMOVED lines=12> */
.L_x_2016:
        /* <DEDUP_REMOVED lines=9> */
.L_x_2017:
        /* <DEDUP_REMOVED lines=12> */
.L_x_2018:
        /* <DEDUP_REMOVED lines=10> */
.L_x_2019:
[----:B------:R-:W-:Y:S02]  /*11810*/  IMAD.MOV.U32 R13, RZ, RZ, R18 ;  /* 0x000000ffff0d7224 */ /* 0x000fe400078e0012 */
[----:B------:R-:W-:Y:S02]  /*11820*/  IMAD.MOV.U32 R12, RZ, RZ, RZ ;  /* 0x000000ffff0c7224 */ /* 0x000fe400078e00ff */
[----:B------:R-:W-:Y:S02]  /*11830*/  IMAD.SHL.U32 R3, R3, 0x10, RZ ;  /* 0x0000001003037824 */ /* 0x000fe400078e00ff */
[----:B------:R-:W-:-:S07]  /*11840*/  IMAD.MOV.U32 R2, RZ, RZ, R14 ;  /* 0x000000ffff027224 */ /* 0x000fce00078e000e */
[----:B------:R-:W-:Y:S05]  /*11850*/  WARPSYNC.COLLECTIVE R15, `(.L_x_2020) ;  /* 0x000000000f087348 */ /* 0x000fea0003c00000 */
[----:B------:R0:W1:Y:S02]  /*11860*/  SHFL.IDX P6, R14, R13, R12, R11 ;  /* 0x0000000c0d0e7389 */ /* 0x00006400000c000b */
[----:B01----:R-:W-:Y:S01]  /*11870*/  ENDCOLLECTIVE ;  /* 0x000000000000791b */ /* 0x003fe20003800000 */
.L_x_2020:
        /* <DEDUP_REMOVED lines=12> */
.L_x_2021:
[----:B------:R-:W-:Y:S01]  /*11940*/  IMAD.MOV.U32 R2, RZ, RZ, R14 ;  /* 0x000000ffff027224 */ /* 0x000fe200078e000e */
[----:B------:R-:W-:Y:S06]  /*11950*/  BRA `(.L_x_2022) ;  /* 0xffffffcc005c7947 */ /* 0x000fec000383ffff */
.L_x_1937:
[----:B---3--:R3:W4:Y:S02]  /*11960*/  SYNCS.PHASECHK.TRANS64.TRYWAIT P1, [R5+URZ+0x12440], R26 ;  /* 0x0124401a050075a7 */ /* 0x008724000802017f */
[----:B----4-:R-:W-:Y:S05]  /*11970*/  @!P1 NANOSLEEP.SYNCS 0x989680 ;  /* 0x009896800000995d */ /* 0x010fea0003900000 */
[----:B------:R-:W4:Y:S02]  /*11980*/  @!P1 SYNCS.PHASECHK.TRANS64 P1, [R5+URZ+0x12440], R26 ;  /* 0x0124401a050095a7 */ /* 0x000f24000802007f */
[----:B----4-:R-:W-:Y:S05]  /*11990*/  @!P1 BRA `(.L_x_1937) ;  /* 0xfffffffc00f09947 */ /* 0x010fea000383ffff */
[----:B------:R-:W-:Y:S05]  /*119a0*/  BRA `(.L_x_2023) ;  /* 0xffffffcc00a87947 */ /* 0x000fea000383ffff */
.L_x_1938:
        /* <DEDUP_REMOVED lines=8> */
.L_x_2025:
[----:B------:R-:W-:Y:S05]  /*11a30*/  BSYNC B0 ;  /* 0x0000000000007941 */ /* 0x000fea0003800000 */
.L_x_2024:
        /* <DEDUP_REMOVED lines=9> */
.L_x_2026:
[----:B------:R-:W-:Y:S02]  /*11ad0*/  IMAD.MOV.U32 R13, RZ, RZ, R10 ;  /* 0x000000ffff0d7224 */ /* 0x000fe400078e000a */
[----:B------:R-:W-:Y:S01]  /*11ae0*/  IMAD.MOV.U32 R12, RZ, RZ, 0x1 ;  /* 0x00000001ff0c7424 */ /* 0x000fe200078e00ff */
[----:B------:R-:W-:-:S13]  /*11af0*/  IADD3 R2, P1, R17, R14, RZ ;  /* 0x0000000e11027210 */ /* 0x000fda0007f3e0ff */
[----:B------:R-:W-:Y:S05]  /*11b00*/  WARPSYNC.COLLECTIVE R15, `(.L_x_2027) ;  /* 0x000000000f087348 */ /* 0x000fea0003c00000 */
[----:B------:R0:W1:Y:S02]  /*11b10*/  SHFL.IDX P6, R14, R13, R12, R11 ;  /* 0x0000000c0d0e7389 */ /* 0x00006400000c000b */
[----:B01----:R-:W-:Y:S01]  /*11b20*/  ENDCOLLECTIVE ;  /* 0x000000000000791b */ /* 0x003fe20003800000 */
.L_x_2027:
        /* <DEDUP_REMOVED lines=12> */
.L_x_2028:
[----:B------:R-:W-:Y:S02]  /*11bf0*/  IMAD.MOV.U32 R13, RZ, RZ, R10 ;  /* 0x000000ffff0d7224 */ /* 0x000fe400078e000a */
[----:B------:R-:W-:Y:S01]  /*11c00*/  IMAD.MOV.U32 R12, RZ, RZ, 0x2 ;  /* 0x00000002ff0c7424 */ /* 0x000fe200078e00ff */
[----:B------:R-:W-:-:S13]  /*11c10*/  IADD3 R2, P1, R17, R14, RZ ;  /* 0x0000000e11027210 */ /* 0x000fda0007f3e0ff */
[----:B------:R-:W-:Y:S05]  /*11c20*/  WARPSYNC.COLLECTIVE R15, `(.L_x_2029) ;  /* 0x000000000f087348 */ /* 0x000fea0003c00000 */
[----:B------:R0:W1:Y:S02]  /*11c30*/  SHFL.IDX P6, R14, R13, R12, R11 ;  /* 0x0000000c0d0e7389 */ /* 0x00006400000c000b */
[----:B01----:R-:W-:Y:S01]  /*11c40*/  ENDCOLLECTIVE ;  /* 0x000000000000791b */ /* 0x003fe20003800000 */
.L_x_2029:
        /* <DEDUP_REMOVED lines=10> */
.L_x_2030:
[----:B------:R-:W-:Y:S02]  /*11cf0*/  IMAD.MOV.U32 R13, RZ, RZ, R10 ;  /* 0x000000ffff0d7224 */ /* 0x000fe400078e000a */
[----:B------:R-:W-:Y:S02]  /*11d00*/  IMAD.MOV.U32 R12, RZ, RZ, 0x3 ;  /* 0x00000003ff0c7424 */ /* 0x000fe400078e00ff */
[----:B------:R-:W-:-:S07]  /*11d10*/  IMAD.MOV.U32 R2, RZ, RZ, R14 ;  /* 0x000000ffff027224 */ /* 0x000fce00078e000e */
[----:B------:R-:W-:Y:S05]  /*11d20*/  WARPSYNC.COLLECTIVE R15, `(.L_x_2031) ;  /* 0x000000000f087348 */ /* 0x000fea0003c00000 */
[----:B------:R0:W1:Y:S02]  /*11d30*/  SHFL.IDX P6, R14, R13, R12, R11 ;  /* 0x0000000c0d0e7389 */ /* 0x00006400000c000b */
[----:B01----:R-:W-:Y:S01]  /*11d40*/  ENDCOLLECTIVE ;  /* 0x000000000000791b */ /* 0x003fe20003800000 */
.L_x_2031:
        /* <DEDUP_REMOVED lines=11> */
.L_x_2032:
[----:B------:R-:W-:Y:S02]  /*11e00*/  IMAD.MOV.U32 R13, RZ, RZ, R8 ;  /* 0x000000ffff0d7224 */ /* 0x000fe400078e0008 */
[----:B------:R-:W-:Y:S02]  /*11e10*/  IMAD.MOV.U32 R12, RZ, RZ, RZ ;  /* 0x000000ffff0c7224 */ /* 0x000fe400078e00ff */
[----:B------:R-:W-:-:S07]  /*11e20*/  IMAD.MOV.U32 R9, RZ, RZ, R14 ;  /* 0x000000ffff097224 */ /* 0x000fce00078e000e */
[----:B------:R-:W-:Y:S05]  /*11e30*/  WARPSYNC.COLLECTIVE R15, `(.L_x_2033) ;  /* 0x000000000f087348 */ /* 0x000fea0003c00000 */
[----:B------:R0:W1:Y:S02]  /*11e40*/  SHFL.IDX P6, R14, R13, R12, R11 ;  /* 0x0000000c0d0e7389 */ /* 0x00006400000c000b */
[----:B01----:R-:W-:Y:S01]  /*11e50*/  ENDCOLLECTIVE ;  /* 0x000000000000791b */ /* 0x003fe20003800000 */
.L_x_2033:
        /* <DEDUP_REMOVED lines=11> */
.L_x_2034:
[----:B------:R-:W-:Y:S05]  /*11f10*/  BRA `(.L_x_2035) ;  /* 0xffffffcc004c7947 */ /* 0x000fea000383ffff */
.L_x_1941:
[----:B0-----:R0:W1:Y:S02]  /*11f20*/  SYNCS.PHASECHK.TRANS64.TRYWAIT P2, [R3+URZ+0x12470], R2 ;  /* 0x01247002030075a7 */ /* 0x001064000804017f */
[----:B-1----:R-:W-:Y:S05]  /*11f30*/  @!P2 NANOSLEEP.SYNCS 0x989680 ;  /* 0x009896800000a95d */ /* 0x002fea0003900000 */
[----:B------:R-:W1:Y:S02]  /*11f40*/  @!P2 SYNCS.PHASECHK.TRANS64 P2, [R3+URZ+0x12470], R2 ;  /* 0x012470020300a5a7 */ /* 0x000e64000804007f */
[----:B-1----:R-:W-:Y:S05]  /*11f50*/  @!P2 BRA `(.L_x_1941) ;  /* 0xfffffffc00f0a947 */ /* 0x002fea000383ffff */
[----:B------:R-:W-:Y:S05]  /*11f60*/  BRA `(.L_x_2036) ;  /* 0xffffffcc00a47947 */ /* 0x000fea000383ffff */
.L_x_1943:
[----:B0-----:R0:W1:Y:S02]  /*11f70*/  SYNCS.PHASECHK.TRANS64.TRYWAIT P2, [R3+URZ+0x12460], R2 ;  /* 0x01246002030075a7 */ /* 0x001064000804017f */
[----:B-1----:R-:W-:Y:S05]  /*11f80*/  @!P2 NANOSLEEP.SYNCS 0x989680 ;  /* 0x009896800000a95d */ /* 0x002fea0003900000 */
[----:B------:R-:W1:Y:S02]  /*11f90*/  @!P2 SYNCS.PHASECHK.TRANS64 P2, [R3+URZ+0x12460], R2 ;  /* 0x012460020300a5a7 */ /* 0x000e64000804007f */
[----:B-1----:R-:W-:Y:S05]  /*11fa0*/  @!P2 BRA `(.L_x_1943) ;  /* 0xfffffffc00f0a947 */ /* 0x002fea000383ffff */
[----:B------:R-:W-:Y:S05]  /*11fb0*/  BRA `(.L_x_2037) ;  /* 0xffffffcc00b47947 */ /* 0x000fea000383ffff */
.L_x_1950:
[----:B0-----:R0:W1:Y:S02]  /*11fc0*/  SYNCS.PHASECHK.TRANS64.TRYWAIT P0, [R2+URZ+0x12470], R3 ;  /* 0x01247003020075a7 */ /* 0x001064000800017f */
[----:B-1----:R-:W-:Y:S05]  /*11fd0*/  @!P0 NANOSLEEP.SYNCS 0x989680 ;  /* 0x009896800000895d */ /* 0x002fea0003900000 */
[----:B------:R-:W1:Y:S02]  /*11fe0*/  @!P0 SYNCS.PHASECHK.TRANS64 P0, [R2+URZ+0x12470], R3 ;  /* 0x01247003020085a7 */ /* 0x000e64000800007f */
[----:B-1----:R-:W-:Y:S05]  /*11ff0*/  @!P0 BRA `(.L_x_1950) ;  /* 0xfffffffc00f08947 */ /* 0x002fea000383ffff */
[----:B------:R-:W-:Y:S05]  /*12000*/  BRA `(.L_x_2038) ;  /* 0xffffffd000c47947 */ /* 0x000fea000383ffff */
.L_x_1952:
[----:B0-----:R0:W1:Y:S02]  /*12010*/  SYNCS.PHASECHK.TRANS64.TRYWAIT P0, [R2+URZ+0x12460], R5 ;  /* 0x01246005020075a7 */ /* 0x001064000800017f */
[----:B-1----:R-:W-:Y:S05]  /*12020*/  @!P0 NANOSLEEP.SYNCS 0x989680 ;  /* 0x009896800000895d */ /* 0x002fea0003900000 */
[----:B------:R-:W1:Y:S02]  /*12030*/  @!P0 SYNCS.PHASECHK.TRANS64 P0, [R2+URZ+0x12460], R5 ;  /* 0x01246005020085a7 */ /* 0x000e64000800007f */
[----:B-1----:R-:W-:Y:S05]  /*12040*/  @!P0 BRA `(.L_x_1952) ;  /* 0xfffffffc00f08947 */ /* 0x002fea000383ffff */
[----:B------:R-:W-:Y:S05]  /*12050*/  BRA `(.L_x_2039) ;  /* 0xffffffd000e07947 */ /* 0x000fea000383ffff */
.L_x_1955:
[----:B0-----:R0:W1:Y:S02]  /*12060*/  SYNCS.PHASECHK.TRANS64.TRYWAIT P0, [R7+URZ+0x12420], R2 ;  /* 0x01242002070075a7 */ /* 0x001064000800017f */
[----:B-1----:R-:W-:Y:S05]  /*12070*/  @!P0 NANOSLEEP.SYNCS 0x989680 ;  /* 0x009896800000895d */ /* 0x002fea0003900000 */
[----:B------:R-:W1:Y:S02]  /*12080*/  @!P0 SYNCS.PHASECHK.TRANS64 P0, [R7+URZ+0x12420], R2 ;  /* 0x01242002070085a7 */ /* 0x000e64000800007f */
[----:B-1----:R-:W-:Y:S05]  /*12090*/  @!P0 BRA `(.L_x_1955) ;  /* 0xfffffffc00f08947 */ /* 0x002fea000383ffff */
[----:B------:R-:W-:Y:S05]  /*120a0*/  BRA `(.L_x_2040) ;  /* 0xffffffd400d07947 */ /* 0x000fea000383ffff */
.L_x_1957:
[----:B0-----:R0:W1:Y:S02]  /*120b0*/  SYNCS.PHASECHK.TRANS64.TRYWAIT P1, [R5+URZ+0x12440], R2 ;  /* 0x01244002050075a7 */ /* 0x001064000802017f */
[----:B-1----:R-:W-:Y:S05]  /*120c0*/  @!P1 NANOSLEEP.SYNCS 0x989680 ;  /* 0x009896800000995d */ /* 0x002fea0003900000 */
[----:B------:R-:W1:Y:S02]  /*120d0*/  @!P1 SYNCS.PHASECHK.TRANS64 P1, [R5+URZ+0x12440], R2 ;  /* 0x01244002050095a7 */ /* 0x000e64000802007f */
[----:B-1----:R-:W-:Y:S05]  /*120e0*/  @!P1 BRA `(.L_x_1957) ;  /* 0xfffffffc00f09947 */ /* 0x002fea000383ffff */
[----:B------:R-:W-:Y:S05]  /*120f0*/  BRA `(.L_x_2041) ;  /* 0xffffffd8000c7947 */ /* 0x000fea000383ffff */
.L_x_1959:
[----:B-1----:R1:W2:Y:S02]  /*12100*/  SYNCS.PHASECHK.TRANS64.TRYWAIT P1, [R7+URZ+0x12440], R0 ;  /* 0x01244000070075a7 */ /* 0x0022a4000802017f */
[----:B--2---:R-:W-:Y:S05]  /*12110*/  @!P1 NANOSLEEP.SYNCS 0x989680 ;  /* 0x009896800000995d */ /* 0x004fea0003900000 */
[----:B------:R-:W2:Y:S02]  /*12120*/  @!P1 SYNCS.PHASECHK.TRANS64 P1, [R7+URZ+0x12440], R0 ;  /* 0x01244000070095a7 */ /* 0x000ea4000802007f */
[----:B--2---:R-:W-:Y:S05]  /*12130*/  @!P1 BRA `(.L_x_1959) ;  /* 0xfffffffc00f09947 */ /* 0x004fea000383ffff */
[----:B------:R-:W-:Y:S05]  /*12140*/  BRA `(.L_x_2042) ;  /* 0xffffffd800187947 */ /* 0x000fea000383ffff */
.L_x_1961:
[----:B--2---:R2:W3:Y:S02]  /*12150*/  SYNCS.PHASECHK.TRANS64.TRYWAIT P1, [R5+URZ+0x12460], R2 ;  /* 0x01246002050075a7 */ /* 0x0044e4000802017f */
[----:B---3--:R-:W-:Y:S05]  /*12160*/  @!P1 NANOSLEEP.SYNCS 0x989680 ;  /* 0x009896800000995d */ /* 0x008fea0003900000 */
[----:B------:R-:W3:Y:S02]  /*12170*/  @!P1 SYNCS.PHASECHK.TRANS64 P1, [R5+URZ+0x12460], R2 ;  /* 0x01246002050095a7 */ /* 0x000ee4000802007f */
[----:B---3--:R-:W-:Y:S05]  /*12180*/  @!P1 BRA `(.L_x_1961) ;  /* 0xfffffffc00f09947 */ /* 0x008fea000383ffff */
[----:B------:R-:W-:Y:S05]  /*12190*/  BRA `(.L_x_2043) ;  /* 0xffffffd800147947 */ /* 0x000fea000383ffff */
.L_x_1963:
[----:B---3--:R3:W4:Y:S02]  /*121a0*/  SYNCS.PHASECHK.TRANS64.TRYWAIT P1, [R7+URZ+0x12460], R0 ;  /* 0x01246000070075a7 */ /* 0x008724000802017f */
[----:B----4-:R-:W-:Y:S05]  /*121b0*/  @!P1 NANOSLEEP.SYNCS 0x989680 ;  /* 0x009896800000995d */ /* 0x010fea0003900000 */
[----:B------:R-:W4:Y:S02]  /*121c0*/  @!P1 SYNCS.PHASECHK.TRANS64 P1, [R7+URZ+0x12460], R0 ;  /* 0x01246000070095a7 */ /* 0x000f24000802007f */
[----:B----4-:R-:W-:Y:S05]  /*121d0*/  @!P1 BRA `(.L_x_1963) ;  /* 0xfffffffc00f09947 */ /* 0x010fea000383ffff */
[----:B------:R-:W-:Y:S05]  /*121e0*/  BRA `(.L_x_2044) ;  /* 0xffffffd800107947 */ /* 0x000fea000383ffff */
.L_x_1965:
[----:B----4-:R4:W0:Y:S02]  /*121f0*/  SYNCS.PHASECHK.TRANS64.TRYWAIT P1, [R5+URZ+0x12480], R2 ;  /* 0x01248002050075a7 */ /* 0x010824000802017f */
[----:B0-----:R-:W-:Y:S05]  /*12200*/  @!P1 NANOSLEEP.SYNCS 0x989680 ;  /* 0x009896800000995d */ /* 0x001fea0003900000 */
[----:B------:R-:W0:Y:S02]  /*12210*/  @!P1 SYNCS.PHASECHK.TRANS64 P1, [R5+URZ+0x12480], R2 ;  /* 0x01248002050095a7 */ /* 0x000e24000802007f */
[----:B0-----:R-:W-:Y:S05]  /*12220*/  @!P1 BRA `(.L_x_1965) ;  /* 0xfffffffc00f09947 */ /* 0x001fea000383ffff */
[----:B------:R-:W-:Y:S05]  /*12230*/  BRA `(.L_x_2045) ;  /* 0xffffffd8000c7947 */ /* 0x000fea000383ffff */
.L_x_2046:
        /* <DEDUP_REMOVED lines=12> */
.L_x_2725:


//--------------------- .text._ZN7cutlass13device_kernelIN5flash11enable_sm90INS1_16FlashAttnFwdSm90INS1_25CollectiveMainloopFwdSm90ILi2EN4cute5tupleIJNS5_1CILi1EEES8_S8_EEENS6_IJNS7_ILi192EEENS7_ILi160EEENS7_ILi64EEEEEELi64ENS_12float_e4m3_tEfNS_4arch4Sm90ELb1ELb0ELb0ELb1ELb1ELb0ELb0ELb1ELb1ELb1ELb1ELb0EEENS1_21CollectiveEpilogueFwdINS6_IJSA_SC_SB_EEES9_NS_10bfloat16_tESG_Li384ELb1ELb1ELb1ELb1EEENS1_36VarlenDynamicPersistentTileSchedulerILi192ELi160ELi384ELi128ELb1ELb1ELb1ELb1ELb1ELb1EEEEEEEEEvNT_6ParamsE --------------------------
	.section	.text._ZN7cutlass13device_kernelIN5flash11enable_sm90INS1_16FlashAttnFwdSm90INS1_25CollectiveMainloopFwdSm90ILi2EN4cute5tupleIJNS5_1CILi1EEES8_S8_EEENS6_IJNS7_ILi192EEENS7_ILi160EEENS7_ILi64EEEEEELi64ENS_12float_e4m3_tEfNS_4arch4Sm90ELb1ELb0ELb0ELb1ELb1ELb0ELb0ELb1ELb1ELb1ELb1ELb0EEENS1_21CollectiveEpilogueFwdINS6_IJSA_SC_SB_EEES9_NS_10bfloat16_tESG_Li384ELb1ELb1ELb1ELb1EEENS1_36VarlenDynamicPersistentTileSchedulerILi192ELi160ELi384ELi128ELb1ELb1ELb1ELb1ELb1ELb1EEEEEEEEEvNT_6ParamsE,"ax",@progbits
	.align	128
.text._ZN7cutlass13device_kernelIN5flash11enable_sm90INS1_16FlashAttnFwdSm90INS1_25CollectiveMainloopFwdSm90ILi2EN4cute5tupleIJNS5_1CILi1EEES8_S8_EEENS6_IJNS7_ILi192EEENS7_ILi160EEENS7_ILi64EEEEEELi64ENS_12float_e4m3_tEfNS_4arch4Sm90ELb1ELb0ELb0ELb1ELb1ELb0ELb0ELb1ELb1ELb1ELb1ELb0EEENS1_21CollectiveEpilogueFwdINS6_IJSA_SC_SB_EEES9_NS_10bfloat16_tESG_Li384ELb1ELb1ELb1ELb1EEENS1_36VarlenDynamicPersistentTileSchedulerILi192ELi160ELi384ELi128ELb1ELb1ELb1ELb1ELb1ELb1EEEEEEEEEvNT_6ParamsE:
        .type           _ZN7cutlass13device_kernelIN5flash11enable_sm90INS1_16FlashAttnFwdSm90INS1_25CollectiveMainloopFwdSm90ILi2EN4cute5tupleIJNS5_1CILi1EEES8_S8_EEENS6_IJNS7_ILi192EEENS7_ILi160EEENS7_ILi64EEEEEELi64ENS_12float_e4m3_tEfNS_4arch4Sm90ELb1ELb0ELb0ELb1ELb1ELb0ELb0ELb1ELb1ELb1ELb1ELb0EEENS1_21CollectiveEpilogueFwdINS6_IJSA_SC_SB_EEES9_NS_10bfloat16_tESG_Li384ELb1ELb1ELb1ELb1EEENS1_36VarlenDynamicPersistentTileSchedulerILi192ELi160ELi384ELi128ELb1ELb1ELb1ELb1ELb1ELb1EEEEEEEEEvNT_6ParamsE,@function
        .size           _ZN7cutlass13device_kernelIN5flash11enable_sm90INS1_16FlashAttnFwdSm90INS1_25CollectiveMainloopFwdSm90ILi2EN4cute5tupleIJNS5_1CILi1EEES8_S8_EEENS6_IJNS7_ILi192EEENS7_ILi160EEENS7_ILi64EEEEEELi64ENS_12float_e4m3_tEfNS_4arch4Sm90ELb1ELb0ELb0ELb1ELb1ELb0ELb0ELb1ELb1ELb1ELb1ELb0EEENS1_21CollectiveEpilogueFwdINS6_IJSA_SC_SB_EEES9_NS_10bfloat16_tESG_Li384ELb1ELb1ELb1ELb1EEENS1_36VarlenDynamicPersistentTileSchedulerILi192ELi160ELi384ELi128ELb1ELb1ELb1ELb1ELb1ELb1EEEEEEEEEvNT_6ParamsE,(.L_x_2726 - _ZN7cutlass13device_kernelIN5flash11enable_sm90INS1_16FlashAttnFwdSm90INS1_25CollectiveMainloopFwdSm90ILi2EN4cute5tupleIJNS5_1CILi1EEES8_S8_EEENS6_IJNS7_ILi192EEENS7_ILi160EEENS7_ILi64EEEEEELi64ENS_12float_e4m3_tEfNS_4arch4Sm90ELb1ELb0ELb0ELb1ELb1ELb0ELb0ELb1ELb1ELb1ELb1ELb0EEENS1_21CollectiveEpilogueFwdINS6_IJSA_SC_SB_EEES9_NS_10bfloat16_tESG_Li384ELb1ELb1ELb1ELb1EEENS1_36VarlenDynamicPersistentTileSchedulerILi192ELi160ELi384ELi128ELb1ELb1ELb1ELb1ELb1ELb1EEEEEEEEEvNT_6ParamsE)
        .other          _ZN7cutlass13device_kernelIN5flash11enable_sm90INS1_16FlashAttnFwdSm90INS1_25CollectiveMainloopFwdSm90ILi2EN4cute5tupleIJNS5_1CILi1EEES8_S8_EEENS6_IJNS7_ILi192EEENS7_ILi160EEENS7_ILi64EEEEEELi64ENS_12float_e4m3_tEfNS_4arch4Sm90ELb1ELb0ELb0ELb1ELb1ELb0ELb0ELb1ELb1ELb1ELb1ELb0EEENS1_21CollectiveEpilogueFwdINS6_IJSA_SC_SB_EEES9_NS_10bfloat16_tESG_Li384ELb1ELb1ELb1ELb1EEENS1_36VarlenDynamicPersistentTileSchedulerILi192ELi160ELi384ELi128ELb1ELb1ELb1ELb1ELb1ELb1EEEEEEEEEvNT_6ParamsE,@"STO_CUDA_ENTRY STV_DEFAULT"
_ZN7cutlass13device_kernelIN5flash11enable_sm90INS1_16FlashAttnFwdSm90INS1_25CollectiveMainloopFwdSm90ILi2EN4cute5tupleIJNS5_1CILi1EEES8_S8_EEENS6_IJNS7_ILi192EEENS7_ILi160EEENS7_ILi64EEEEEELi64ENS_12float_e4m3_tEfNS_4arch4Sm90ELb1ELb0ELb0ELb1ELb1ELb0ELb0ELb1ELb1ELb1ELb1ELb0EEENS1_21CollectiveEpilogueFwdINS6_IJSA_SC_SB_EEES9_NS_10bfloat16_tESG_Li384ELb1ELb1ELb1ELb1EEENS1_36VarlenDynamicPersistentTileSchedulerILi192ELi160ELi384ELi128ELb1ELb1ELb1ELb1ELb1ELb1EEEEEEEEEvNT_6ParamsE:
        /* <DEDUP_REMOVED lines=45> */
.L_x_2047:
        /* <DEDUP_REMOVED lines=22> */
.L_x_2048:
        /* <DEDUP_REMOVED lines=18> */
.L_x_2049:
        /* <DEDUP_REMOVED lines=22> */
.L_x_2050:
        /* <DEDUP_REMOVED lines=24> */
.L_x_2051:
        /* <DEDUP_REMOVED lines=8> */
.L_x_2053:
        /* <DEDUP_REMOVED lines=29> */
[-C--:B------:R-:W-:Y:S01]  /*0a80*/  LEA.HI R4, R0, R13.reuse, RZ, 0x5 ;  /* 0x0000000d00047211 */ /* 0x080fe200078f28ff */
[----:B------:R-:W-:Y:S01]  /*0a90*/  IMAD.HI R2, R14, 0x55555556, RZ ;  /* 0x555555560e027827 */ /* 0x000fe200078e02ff */
[----:B------:R-:W-:-:S02]  /*0aa0*/  LEA.HI R11, R0, R13, RZ, 0x2 ;  /* 0x0000000d000b7211 */ /* 0x000fc400078f10ff */
[----:B------:R-:W-:Y:S01]  /*0ab0*/  SHF.R.S32.HI R7, RZ, 0x1f, R12 ;  /* 0x0000001fff077819 */ /* 0x000fe2000001140c */
[----:B------:R-:W-:Y:S01]  /*0ac0*/  IMAD.SHL.U32 R5, R4, 0x20, RZ ;  /* 0x0000002004057824 */ /* 0x000fe200078e00ff */
[----:B------:R-:W-:Y:S02]  /*0ad0*/  LOP3.LUT R4, R3, 0x3fffff0, RZ, 0xc0, !PT ;  /* 0x03fffff003047812 */ /* 0x000fe400078ec0ff */
[----:B------:R-:W-:Y:S02]  /*0ae0*/  LEA.HI R8, R7, R12, RZ, 0x2 ;  /* 0x0000000c07087211 */ /* 0x000fe400078f10ff */
[----:B------:R-:W-:Y:S01]  /*0af0*/  LEA.HI R3, R3, R6, RZ, 0x1 ;  /* 0x0000000603037211 */ /* 0x000fe200078f08ff */
[----:B------:R-:W-:Y:S01]  /*0b00*/  IMAD.IADD R4, R13, 0x1, -R4 ;  /* 0x000000010d047824 */ /* 0x000fe200078e0a04 */
[--C-:B------:R-:W-:Y:S02]  /*0b10*/  SHF.R.S32.HI R9, RZ, 0x2, R8.reuse ;  /* 0x00000002ff097819 */ /* 0x100fe40000011408 */
[----:B------:R-:W-:-:S02]  /*0b20*/  SHF.R.S32.HI R10, RZ, 0x1f, R8 ;  /* 0x0000001fff0a7819 */ /* 0x000fc40000011408 */
[----:B------:R-:W-:Y:S02]  /*0b30*/  LEA.HI R7, R7, R12, RZ, 0x5 ;  /* 0x0000000c07077211 */ /* 0x000fe400078f28ff */
[----:B------:R-:W-:Y:S02]  /*0b40*/  LEA.HI R10, R10, R9, RZ, 0x3 ;  /* 0x000000090a0a7211 */ /* 0x000fe400078f18ff */
[----:B------:R-:W-:Y:S02]  /*0b50*/  LOP3.LUT R5, R5, 0xfffffc00, RZ, 0xc0, !PT ;  /* 0xfffffc0005057812 */ /* 0x000fe400078ec0ff */
[----:B------:R-:W-:Y:S02]  /*0b60*/  LOP3.LUT R10, R10, 0xfffffff8, RZ, 0xc0, !PT ;  /* 0xfffffff80a0a7812 */ /* 0x000fe400078ec0ff */
[----:B------:R-:W-:Y:S01]  /*0b70*/  LOP3.LUT R3, R3, 0x1ffffffe, RZ, 0xc0, !PT ;  /* 0x1ffffffe03037812 */ /* 0x000fe200078ec0ff */
[----:B------:R-:W-:Y:S01]  /*0b80*/  IMAD R4, R4, 0x40, R5 ;  /* 0x0000004004047824 */ /* 0x000fe200078e0205 */
[----:B------:R-:W-:Y:S01]  /*0b90*/  LEA.HI R2, R2, R2, RZ, 0x1 ;  /* 0x0000000202027211 */ /* 0x000fe200078f08ff */
[----:B------:R-:W-:Y:S01]  /*0ba0*/  IMAD.IADD R10, R9, 0x1, -R10 ;  /* 0x00000001090a7824 */ /* 0x000fe200078e0a0a */
[----:B------:R-:W-:Y:S01]  /*0bb0*/  SHF.R.S32.HI R7, RZ, 0x5, R7 ;  /* 0x00000005ff077819 */ /* 0x000fe20000011407 */
[----:B------:R-:W-:Y:S01]  /*0bc0*/  IMAD.IADD R3, R6, 0x1, -R3 ;  /* 0x0000000106037824 */ /* 0x000fe200078e0a03 */
[----:B------:R-:W-:Y:S01]  /*0bd0*/  LEA.HI R0, R0, R13, RZ, 0x3 ;  /* 0x0000000d00007211 */ /* 0x000fe200078f18ff */
[----:B------:R-:W-:Y:S01]  /*0be0*/  IMAD R2, R2, -0x3, R14 ;  /* 0xfffffffd02027824 */ /* 0x000fe200078e020e */
[----:B------:R-:W-:Y:S01]  /*0bf0*/  LOP3.LUT R11, R11, 0xfffffffc, RZ, 0xc0, !PT ;  /* 0xfffffffc0b0b7812 */ /* 0x000fe200078ec0ff */
[----:B------:R-:W-:Y:S01]  /*0c00*/  IMAD R7, R7, 0x10, R10 ;  /* 0x0000001007077824 */ /* 0x000fe200078e020a */
[----:B------:R-:W-:Y:S01]  /*0c10*/  LOP3.LUT R18, R0, 0xfffffff8, RZ, 0xc0, !PT ;  /* 0xfffffff800127812 */ /* 0x000fe200078ec0ff */
[----:B------:R-:W-:Y:S01]  /*0c20*/  IMAD R3, R3, 0x8, R4 ;  /* 0x0000000803037824 */ /* 0x000fe200078e0204 */
[----:B------:R-:W-:Y:S01]  /*0c30*/  LOP3.LUT R8, R8, 0x7ffffffc, RZ, 0xc0, !PT ;  /* 0x7ffffffc08087812 */ /* 0x000fe200078ec0ff */
[----:B------:R-:W-:Y:S01]  /*0c40*/  IMAD R5, R2, 0x40, R7 ;  /* 0x0000004002057824 */ /* 0x000fe200078e0207 */
[----:B------:R-:W-:Y:S01]  /*0c50*/  SHF.R.S32.HI R2, RZ, 0x3, R0 ;  /* 0x00000003ff027819 */ /* 0x000fe20000011400 */
[C---:B------:R-:W-:Y:S01]  /*0c60*/  IMAD.IADD R11, R13.reuse, 0x1, -R11 ;  /* 0x000000010d0b7824 */ /* 0x040fe200078e0a0b */
[----:B------:R0:W-:Y:S01]  /*0c70*/  STL [R1+0x38], R3 ;  /* 0x0000380301007387 */ /* 0x0001e20000100800 */
[----:B------:R-:W-:-:S02]  /*0c80*/  IMAD.IADD R18, R13, 0x1, -R18 ;  /* 0x000000010d127824 */ /* 0x000fc400078e0a12 */
[----:B------:R-:W-:Y:S01]  /*0c90*/  IMAD.IADD R8, R12, 0x1, -R8 ;  /* 0x000000010c087824 */ /* 0x000fe200078e0a08 */
[----:B------:R1:W-:Y:S01]  /*0ca0*/  STL [R1+0x34], R5 ;  /* 0x0000340501007387 */ /* 0x0003e20000100800 */
[----:B------:R-:W-:Y:S02]  /*0cb0*/  IMAD.SHL.U32 R19, R18, 0x8, RZ ;  /* 0x0000000812137824 */ /* 0x000fe400078e00ff */
[----:B------:R-:W-:Y:S01]  /*0cc0*/  IMAD.SHL.U32 R16, R8, 0x2, RZ ;  /* 0x0000000208107824 */ /* 0x000fe200078e00ff */
[----:B0-----:R-:W-:-:S03]  /*0cd0*/  LEA.HI R3, R11, R11, RZ, 0x1 ;  /* 0x0000000b0b037211 */ /* 0x001fc600078f08ff */
[C---:B------:R-:W-:Y:S01]  /*0ce0*/  VIADD R2, R16.reuse, 0x10 ;  /* 0x0000001010027836 */ /* 0x040fe20000000000 */
[----:B------:R-:W-:Y:S01]  /*0cf0*/  SHF.R.S32.HI R0, RZ, 0x1f, R19 ;  /* 0x0000001fff007819 */ /* 0x000fe20000011413 */
[C---:B------:R-:W-:Y:S01]  /*0d00*/  VIADD R0, R16.reuse, 0x18 ;  /* 0x0000001810007836 */ /* 0x040fe20000000000 */
[----:B------:R-:W-:Y:S01]  /*0d10*/  LOP3.LUT R4, R3, 0x1ffffffe, RZ, 0xc0, !PT ;  /* 0x1ffffffe03047812 */ /* 0x000fe200078ec0ff */
[C---:B------:R-:W-:Y:S02]  /*0d20*/  VIADD R3, R16.reuse, 0x8 ;  /* 0x0000000810037836 */ /* 0x040fe40000000000 */
[C---:B------:R-:W-:Y:S02]  /*0d30*/  VIADD R157, R16.reuse, 0x20 ;  /* 0x00000020109d7836 */ /* 0x040fe40000000000 */
[C---:B------:R-:W-:Y:S01]  /*0d40*/  VIADD R156, R16.reuse, 0x28 ;  /* 0x00000028109c7836 */ /* 0x040fe20000000000 */
[----:B------:R-:W-:Y:S01]  /*0d50*/  SHF.R.S32.HI R6, RZ, 0x1f, R3 ;  /* 0x0000001fff067819 */ /* 0x000fe20000011403 */
[C---:B------:R-:W-:Y:S01]  /*0d60*/  VIADD R23, R16.reuse, 0x30 ;  /* 0x0000003010177836 */ /* 0x040fe20000000000 */
[----:B------:R-:W-:Y:S01]  /*0d70*/  SHF.R.S32.HI R3, RZ, 0x1f, R2 ;  /* 0x0000001fff037819 */ /* 0x000fe20000011402 */
[----:B------:R-:W-:Y:S01]  /*0d80*/  VIADD R22, R16, 0x38 ;  /* 0x0000003810167836 */ /* 0x000fe20000000000 */
[----:B------:R-:W-:Y:S01]  /*0d90*/  SHF.R.S32.HI R2, RZ, 0x1f, R0 ;  /* 0x0000001fff027819 */ /* 0x000fe20000011400 */
[----:B------:R-:W-:Y:S01]  /*0da0*/  IMAD.IADD R4, R11, 0x1, -R4 ;  /* 0x000000010b047824 */ /* 0x000fe200078e0a04 */
[----:B------:R-:W-:-:S02]  /*0db0*/  SHF.R.S32.HI R0, RZ, 0x1f, R157 ;  /* 0x0000001fff007819 */ /* 0x000fc4000001149d */
[----:B------:R-:W-:Y:S01]  /*0dc0*/  SHF.R.S32.HI R3, RZ, 0x1f, R156 ;  /* 0x0000001fff037819 */ /* 0x000fe2000001149c */
[----:B------:R-:W-:Y:S01]  /*0dd0*/  IMAD R17, R4, 0x8, R5 ;  /* 0x0000000804117824 */ /* 0x000fe200078e0205 */
[----:B------:R-:W-:Y:S02]  /*0de0*/  SHF.R.S32.HI R2, RZ, 0x1f, R23 ;  /* 0x0000001fff027819 */ /* 0x000fe40000011417 */
[----:B-1----:R-:W-:-:S07]  /*0df0*/  SHF.R.S32.HI R0, RZ, 0x1f, R22 ;  /* 0x0000001fff007819 */ /* 0x002fce0000011416 */
.L_x_2105:
[----:B0123--:R-:W0:Y:S01]  /*0e00*/  LDC.64 R2, c[0x0][0xc88] ;  /* 0x00032200ff027b82 */ /* 0x00fe220000000a00 */
[----:B------:R-:W-:Y:S01]  /*0e10*/  ULDC.64 UR8, c[0x0][0xa28] ;  /* 0x00028a0000087ab9 */ /* 0x000fe20000000a00 */
[----:B------:R-:W-:Y:S01]  /*0e20*/  ULDC.64 UR10, c[0x0][0xa18] ;  /* 0x00028600000a7ab9 */ /* 0x000fe20000000a00 */
[----:B------:R-:W-:Y:S01]  /*0e30*/  ULDC UR4, c[0x0][0x424] ;  /* 0x0001090000047ab9 */ /* 0x000fe20000000800 */
[----:B------:R-:W-:Y:S01]  /*0e40*/  ULDC UR7, c[0x0][0x2f0] ;  /* 0x0000bc0000077ab9 */ /* 0x000fe20000000800 */
[----:B0-----:R-:W-:-:S06]  /*0e50*/  IMAD.WIDE R2, R31, 0x4, R2 ;  /* 0x000000041f027825 */ /* 0x001fcc00078e0202 */
[----:B------:R-:W2:Y:S01]  /*0e60*/  LDG.E R2, desc[UR54][R2.64] ;  /* 0x0000003602027981 */ /* 0x000ea2000c1e1900 */
[----:B------:R-:W-:Y:S02]  /*0e70*/  UISETP.NE.U32.AND UP0, UPT, UR8, URZ, UPT ;  /* 0x0000003f0800728c */ /* 0x000fe4000bf05070 */
[----:B------:R-:W-:Y:S02]  /*0e80*/  UISETP.NE.U32.AND UP1, UPT, UR10, URZ, UPT ;  /* 0x0000003f0a00728c */ /* 0x000fe4000bf25070 */
[----:B------:R-:W-:Y:S02]  /*0e90*/  UISETP.NE.AND.EX UP0, UPT, UR9, URZ, UPT, UP0 ;  /* 0x0000003f0900728c */ /* 0x000fe4000bf05300 */
[----:B------:R-:W-:-:S04]  /*0ea0*/  UISETP.NE.AND.EX UP1, UPT, UR11, URZ, UPT, UP1 ;  /* 0x0000003f0b00728c */ /* 0x000fc8000bf25310 */
[----:B------:R-:W-:Y:S02]  /*0eb0*/  PLOP3.LUT P0, PT, PT, PT, UP0, 0x80, 0x0 ;  /* 0x000000000000781c */ /* 0x000fe40003f0f008 */
[----:B------:R-:W-:Y:S02]  /*0ec0*/  PLOP3.LUT P2, PT, PT, PT, UP1, 0x80, 0x0 ;  /* 0x000000000000781c */ /* 0x000fe40003f4f018 */
[----:B--2---:R-:W-:-:S13]  /*0ed0*/  R2UR UR37, R2 ;  /* 0x00000000022572ca */ /* 0x004fda00000e0000 */
[----:B------:R-:W-:Y:S02]  /*0ee0*/  USHF.R.S32.HI UR38, URZ, 0x1f, UR37 ;  /* 0x0000001f3f267899 */ /* 0x000fe40008011425 */
[----:B------:R-:W-:-:S04]  /*0ef0*/  @UP0 ULEA UR8, UP2, UR37, UR8, 0x2 ;  /* 0x0000000825080291 */ /* 0x000fc8000f84103f */
[----:B------:R-:W-:Y:S02]  /*0f00*/  @UP0 ULEA.HI.X UR9, UR37, UR9, UR38, 0x2, UP2 ;  /* 0x0000000925090291 */ /* 0x000fe400090f1426 */
[----:B------:R-:W-:Y:S01]  /*0f10*/  @UP1 ULEA UR10, UP0, UR37, UR10, 0x2 ;  /* 0x0000000a250a1291 */ /* 0x000fe2000f80103f */
[----:B------:R-:W-:-:S03]  /*0f20*/  IMAD.U32 R2, RZ, RZ, UR8 ;  /* 0x00000008ff027e24 */ /* 0x000fc6000f8e00ff */
[----:B------:R-:W-:Y:S01]  /*0f30*/  @UP1 ULEA.HI.X UR11, UR37, UR11, UR38, 0x2, UP0 ;  /* 0x0000000b250b1291 */ /* 0x000fe200080f1426 */
[----:B------:R-:W-:Y:S01]  /*0f40*/  IMAD.U32 R3, RZ, RZ, UR9 ;  /* 0x00000009ff037e24 */ /* 0x000fe2000f8e00ff */
[----:B------:R-:W-:Y:S01]  /*0f50*/  ULDC.64 UR8, c[0x0][0x418] ;  /* 0x0001060000087ab9 */ /* 0x000fe20000000a00 */
[----:B------:R-:W-:-:S03]  /*0f60*/  IMAD.U32 R4, RZ, RZ, UR10 ;  /* 0x0000000aff047e24 */ /* 0x000fc6000f8e00ff */
[----:B------:R-:W-:Y:S01]  /*0f70*/  IMAD.U32 R5, RZ, RZ, UR11 ;  /* 0x0000000bff057e24 */ /* 0x000fe2000f8e00ff */
[----:B------:R-:W2:Y:S01]  /*0f80*/  @P0 LDG.E R2, desc[UR54][R2.64] ;  /* 0x0000003602020981 */ /* 0x000ea2000c1e1900 */
[----:B------:R-:W-:Y:S01]  /*0f90*/  UISETP.NE.U32.AND UP0, UPT, UR8, URZ, UPT ;  /* 0x0000003f0800728c */ /* 0x000fe2000bf05070 */
[----:B------:R-:W-:Y:S02]  /*0fa0*/  ULDC.64 UR10, c[0x0][0xa20] ;  /* 0x00028800000a7ab9 */ /* 0x000fe40000000a00 */
[----:B------:R-:W3:Y:S01]  /*0fb0*/  @P2 LDG.E R4, desc[UR54][R4.64] ;  /* 0x0000003604042981 */ /* 0x000ee2000c1e1900 */
[----:B------:R-:W-:Y:S01]  /*0fc0*/  UISETP.NE.AND.EX UP0, UPT, UR9, URZ, UPT, UP0 ;  /* 0x0000003f0900728c */ /* 0x000fe2000bf05300 */
[----:B------:R-:W-:Y:S01]  /*0fd0*/  ISETP.NE.U32.AND P1, PT, RZ, UR10, PT ;  /* 0x0000000aff007c0c */ /* 0x000fe2000bf25070 */
[----:B------:R-:W-:Y:S01]  /*0fe0*/  UMOV UR51, URZ ;  /* 0x0000003f00337c82 */ /* 0x000fe20008000000 */
[----:B------:R-:W-:Y:S02]  /*0ff0*/  ULOP3.LUT UR39, UR5, 0xffff, URZ, 0xc0, !UPT ;  /* 0x0000ffff05277892 */ /* 0x000fe4000f8ec03f */
[----:B------:R-:W-:Y:S01]  /*1000*/  USEL UR4, UR4, 0x1, UP0 ;  /* 0x0000000104047887 */ /* 0x000fe20008000000 */
[----:B------:R-:W-:-:S03]  /*1010*/  ISETP.NE.AND.EX P1, PT, RZ, UR11, PT, P1 ;  /* 0x0000000bff007c0c */ /* 0x000fc6000bf25310 */
[----:B------:R-:W-:Y:S01]  /*1020*/  UIMAD UR4, UR4, UR7, URZ ;  /* 0x00000007040472a4 */ /* 0x000fe2000f8e023f */
[----:B--2---:R-:W-:Y:S02]  /*1030*/  @P0 R2UR UR51, R2 ;  /* 0x00000000023302ca */ /* 0x004fe400000e0000 */
[----:B---3--:R-:W-:Y:S01]  /*1040*/  @P2 R2UR UR52, R4 ;  /* 0x00000000043422ca */ /* 0x008fe200000e0000 */
[----:B----45:R-:W-:-:S14]  /*1050*/  @P2 BRA `(.L_x_2054) ;  /* 0x0000000000382947 */ /* 0x030fdc0003800000 */
[----:B------:R-:W-:Y:S01]  /*1060*/  ULDC.64 UR8, c[0x0][0xa00] ;  /* 0x0002800000087ab9 */ /* 0x000fe20000000a00 */
[----:B------:R-:W-:Y:S01]  /*1070*/  ULDC UR52, c[0x0][0x288] ;  /* 0x0000a20000347ab9 */ /* 0x000fe20000000800 */
        /* <DEDUP_REMOVED lines=12> */
.L_x_2054:
[----:B------:R-:W-:Y:S05]  /*1140*/  @!P1 BRA `(.L_x_2055) ;  /* 0x00000000001c9947 */ /* 0x000fea0003800000 */
[----:B------:R-:W-:-:S04]  /*1150*/  ULEA UR4, UP0, UR37, UR10, 0x2 ;  /* 0x0000000a25047291 */ /* 0x000fc8000f80103f */
[----:B------:R-:W-:Y:S02]  /*1160*/  ULEA.HI.X UR7, UR37, UR11, UR38, 0x2, UP0 ;  /* 0x0000000b25077291 */ /* 0x000fe400080f1426 */
[----:B------:R-:W-:-:S04]  /*1170*/  IMAD.U32 R2, RZ, RZ, UR4 ;  /* 0x00000004ff027e24 */ /* 0x000fc8000f8e00ff */
[----:B------:R-:W-:-:S05]  /*1180*/  IMAD.U32 R3, RZ, RZ, UR7 ;  /* 0x00000007ff037e24 */ /* 0x000fca000f8e00ff */
[----:B------:R-:W2:Y:S02]  /*1190*/  LDG.E R2, desc[UR54][R2.64] ;  /* 0x0000003602027981 */ /* 0x000ea4000c1e1900 */
[----:B--2---:R-:W-:Y:S01]  /*11a0*/  R2UR UR4, R2 ;  /* 0x00000000020472ca */ /* 0x004fe200000e0000 */
[----:B------:R-:W-:-:S14]  /*11b0*/  BRA `(.L_x_2056) ;  /* 0x0000000000347947 */ /* 0x000fdc0003800000 */
.L_x_2055:
        /* <DEDUP_REMOVED lines=13> */
.L_x_2056:
[----:B------:R-:W-:Y:S01]  /*1290*/  ULDC.64 UR10, c[0x0][0x998] ;  /* 0x00026600000a7ab9 */ /* 0x000fe20000000a00 */
[----:B------:R-:W-:Y:S01]  /*12a0*/  ULDC.64 UR8, c[0x0][0x990] ;  /* 0x0002640000087ab9 */ /* 0x000fe20000000a00 */
[----:B------:R-:W-:Y:S01]  /*12b0*/  ISETP.NE.U32.AND P1, PT, RZ, UR10, PT ;  /* 0x0000000aff007c0c */ /* 0x000fe2000bf25070 */
[----:B------:R-:W-:Y:S01]  /*12c0*/  ULDC UR7, c[0x0][0x448] ;  /* 0x0001120000077ab9 */ /* 0x000fe20000000800 */
[----:B------:R-:W-:Y:S02]  /*12d0*/  ISETP.NE.U32.AND P0, PT, RZ, UR8, PT ;  /* 0x00000008ff007c0c */ /* 0x000fe4000bf05070 */
[----:B------:R-:W-:Y:S02]  /*12e0*/  ISETP.NE.AND.EX P1, PT, RZ, UR11, PT, P1 ;  /* 0x0000000bff007c0c */ /* 0x000fe4000bf25310 */
[----:B------:R-:W-:-:S11]  /*12f0*/  ISETP.NE.AND.EX P0, PT, RZ, UR9, PT, P0 ;  /* 0x00000009ff007c0c */ /* 0x000fd6000bf05300 */
[----:B------:R-:W0:Y:S08]  /*1300*/  @P1 LDC.64 R8, c[0x0][0x9b8] ;  /* 0x00026e00ff081b82 */ /* 0x000e300000000a00 */
[----:B------:R-:W1:Y:S08]  /*1310*/  @P0 LDC.64 R6, c[0x0][0x9a8] ;  /* 0x00026a00ff060b82 */ /* 0x000e700000000a00 */
[----:B------:R-:W2:Y:S08]  /*1320*/  @P0 LDC.64 R10, c[0x0][0x9b0] ;  /* 0x00026c00ff0a0b82 */ /* 0x000eb00000000a00 */
[----:B------:R-:W3:Y:S01]  /*1330*/  @P1 LDC.64 R12, c[0x0][0x9c0] ;  /* 0x00027000ff0c1b82 */ /* 0x000ee20000000a00 */
[----:B0-----:R-:W-:-:S02]  /*1340*/  @P1 IMAD R2, R8, UR38, RZ ;  /* 0x0000002608021c24 */ /* 0x001fc4000f8e02ff */
[----:B------:R-:W-:-:S04]  /*1350*/  @P1 IMAD.WIDE.U32 R4, R8, UR37, RZ ;  /* 0x0000002508041c25 */ /* 0x000fc8000f8e00ff */
[----:B------:R-:W-:Y:S02]  /*1360*/  @P1 IMAD R9, R9, UR37, R2 ;  /* 0x0000002509091c24 */ /* 0x000fe4000f8e0202 */
[C---:B-1----:R-:W-:Y:S02]  /*1370*/  @P0 IMAD R0, R6.reuse, UR38, RZ ;  /* 0x0000002606000c24 */ /* 0x042fe4000f8e02ff */
[----:B------:R-:W-:-:S04]  /*1380*/  @P0 IMAD.WIDE.U32 R2, R6, UR37, RZ ;  /* 0x0000002506020c25 */ /* 0x000fc8000f8e00ff */
[----:B------:R-:W-:Y:S02]  /*1390*/  @P0 IMAD R7, R7, UR37, R0 ;  /* 0x0000002507070c24 */ /* 0x000fe4000f8e0200 */
[----:B------:R-:W-:Y:S02]  /*13a0*/  @P1 IMAD.IADD R5, R5, 0x1, R9 ;  /* 0x0000000105051824 */ /* 0x000fe400078e0209 */
[----:B------:R-:W-:Y:S02]  /*13b0*/  @P0 IMAD.IADD R3, R3, 0x1, R7 ;  /* 0x0000000103030824 */ /* 0x000fe400078e0207 */
[----:B------:R-:W-:Y:S02]  /*13c0*/  IMAD.MOV.U32 R0, RZ, RZ, 0x3f800000 ;  /* 0x3f800000ff007424 */ /* 0x000fe400078e00ff */
[----:B--2---:R-:W-:-:S04]  /*13d0*/  @P0 IMAD.WIDE.U32 R2, R10, UR39, R2 ;  /* 0x000000270a020c25 */ /* 0x004fc8000f8e0002 */
[----:B---3--:R-:W-:Y:S01]  /*13e0*/  @P1 IMAD.WIDE.U32 R6, R12, UR39, R4 ;  /* 0x000000270c061c25 */ /* 0x008fe2000f8e0004 */
[----:B------:R-:W-:-:S03]  /*13f0*/  @P0 LEA R4, P2, R2, UR8, 0x2 ;  /* 0x0000000802040c11 */ /* 0x000fc6000f8410ff */
[----:B------:R-:W-:Y:S01]  /*1400*/  @P0 IMAD R5, R11, UR39, R3 ;  /* 0x000000270b050c24 */ /* 0x000fe2000f8e0203 */
[----:B------:R-:W-:Y:S01]  /*1410*/  @P1 LEA R8, P3, R6, UR10, 0x2 ;  /* 0x0000000a06081c11 */ /* 0x000fe2000f8610ff */
[----:B------:R-:W-:-:S03]  /*1420*/  @P1 IMAD R3, R13, UR39, R7 ;  /* 0x000000270d031c24 */ /* 0x000fc6000f8e0207 */
[----:B------:R-:W-:Y:S02]  /*1430*/  @P0 LEA.HI.X R5, R2, UR9, R5, 0x2, P2 ;  /* 0x0000000902050c11 */ /* 0x000fe400090f1405 */
[----:B------:R-:W-:Y:S01]  /*1440*/  @P1 LEA.HI.X R9, R6, UR11, R3, 0x2, P3 ;  /* 0x0000000b06091c11 */ /* 0x000fe200098f1403 */
[----:B------:R-:W-:Y:S01]  /*1450*/  IMAD.MOV.U32 R3, RZ, RZ, 0x3f800000 ;  /* 0x3f800000ff037424 */ /* 0x000fe200078e00ff */
[----:B------:R-:W-:Y:S02]  /*1460*/  UISETP.NE.AND UP0, UPT, UR7, 0x1, UPT ;  /* 0x000000010700788c */ /* 0x000fe4000bf05270 */
[----:B------:R-:W-:Y:S01]  /*1470*/  UIMAD UR40, UR6, 0xc0, URZ ;  /* 0x000000c0062878a4 */ /* 0x000fe2000f8e023f */
[----:B------:R-:W2:Y:S01]  /*1480*/  @P1 LDG.E R0, desc[UR54][R8.64] ;  /* 0x0000003608001981 */ /* 0x000ea2000c1e1900 */
[----:B------:R-:W-:Y:S01]  /*1490*/  UIADD3 UR51, -UR51, UR4, URZ ;  /* 0x0000000433337290 */ /* 0x000fe2000fffe13f */
[----:B------:R-:W-:Y:S02]  /*14a0*/  ULDC UR11, c[0x0][0x988] ;  /* 0x00026200000b7ab9 */ /* 0x000fe40000000800 */
[----:B------:R-:W2:Y:S01]  /*14b0*/  @P0 LDG.E R3, desc[UR54][R4.64] ;  /* 0x0000003604030981 */ /* 0x000ea2000c1e1900 */
[----:B------:R-:W-:-:S03]  /*14c0*/  UIADD3 UR8, UR40, 0xbf, URZ ;  /* 0x000000bf28087890 */ /* 0x000fc6000fffe03f */
[----:B------:R-:W-:Y:S01]  /*14d0*/  @UP0 ULDC UR6, c[0x0][0x44c] ;  /* 0x0001130000060ab9 */ /* 0x000fe20000000800 */
[----:B------:R-:W-:Y:S01]  /*14e0*/  @UP0 ULDC UR9, c[0x0][0x450] ;  /* 0x0001140000090ab9 */ /* 0x000fe20000000800 */
[----:B------:R-:W-:Y:S02]  /*14f0*/  UIMAD.WIDE.U32 UR6, UR8, UR6, URZ ;  /* 0x00000006080672a5 */ /* 0x000fe4000f8e003f */
[----:B------:R-:W-:Y:S02]  /*1500*/  UIADD3 UR4, UR51, 0xa0, -UR52 ;  /* 0x000000a033047890 */ /* 0x000fe4000fffe834 */
[----:B------:R-:W-:Y:S02]  /*1510*/  @UP0 USHF.R.U32.HI UR8, URZ, UR9, UR7 ;  /* 0x000000093f080299 */ /* 0x000fe40008011607 */
[----:B------:R-:W-:Y:S02]  /*1520*/  UIADD3 UR6, UR51, 0x9f, URZ ;  /* 0x0000009f33067890 */ /* 0x000fe4000fffe03f */
[----:B------:R-:W-:-:S02]  /*1530*/  UIADD3 UR8, UR4, UR8, URZ ;  /* 0x0000000804087290 */ /* 0x000fc4000fffe03f */
[----:B------:R-:W-:Y:S02]  /*1540*/  UIMAD.WIDE UR6, UR6, 0x66666667, URZ ;  /* 0x66666667060678a5 */ /* 0x000fe4000f8e023f */
[----:B------:R-:W-:Y:S02]  /*1550*/  UIMAD.WIDE UR8, UR8, 0x66666667, URZ ;  /* 0x66666667080878a5 */ /* 0x000fe4000f8e023f */
[----:B------:R-:W-:Y:S02]  /*1560*/  USHF.R.U32.HI UR4, URZ, 0x1f, UR7 ;  /* 0x0000001f3f047899 */ /* 0x000fe40008011607 */
[----:B------:R-:W-:Y:S02]  /*1570*/  USHF.R.U32.HI UR6, URZ, 0x1f, UR9 ;  /* 0x0000001f3f067899 */ /* 0x000fe40008011609 */
[----:B------:R-:W-:Y:S02]  /*1580*/  ULEA.HI.SX32 UR7, UR7, UR4, 0x1a ;  /* 0x0000000407077291 */ /* 0x000fe4000f8fd23f */
[----:B------:R-:W-:-:S02]  /*1590*/  ULEA.HI.SX32 UR6, UR9, UR6, 0x1a ;  /* 0x0000000609067291 */ /* 0x000fc4000f8fd23f */
[----:B------:R-:W-:Y:S02]  /*15a0*/  UP2UR UR53, UPR, URZ, 0x1 ;  /* 0x000000013f357883 */ /* 0x000fe40008000000 */
[----:B------:R-:W-:-:S04]  /*15b0*/  UISETP.LT.AND UP0, UPT, UR7, UR6, UPT ;  /* 0x000000060700728c */ /* 0x000fc8000bf01270 */
[----:B------:R-:W-:-:S04]  /*15c0*/  USEL UR9, UR7, UR6, UP0 ;  /* 0x0000000607097287 */ /* 0x000fc80008000000 */
[----:B------:R-:W-:Y:S02]  /*15d0*/  UISETP.GE.AND UP0, UPT, UR9, 0x1, UPT ;  /* 0x000000010900788c */ /* 0x000fe4000bf06270 */
[----:B------:R-:W-:-:S04]  /*15e0*/  ULOP3.LUT UR4, UR5, 0xff000000, URZ, 0xc0, !UPT ;  /* 0xff00000005047892 */ /* 0x000fc8000f8ec03f */
[----:B------:R-:W-:Y:S01]  /*15f0*/  PLOP3.LUT P0, PT, PT, PT, UP0, 0x80, 0x0 ;  /* 0x000000000000781c */ /* 0x000fe20003f0f008 */
[----:B------:R-:W-:Y:S02]  /*1600*/  ULOP3.LUT UR5, UR5, 0xff0000, URZ, 0xc0, !UPT ;  /* 0x00ff000005057892 */ /* 0x000fe4000f8ec03f */
[----:B------:R-:W-:-:S04]  /*1610*/  USHF.R.U32.HI UR4, URZ, 0x8, UR4 ;  /* 0x000000083f047899 */ /* 0x000fc80008011604 */
[----:B------:R-:W-:-:S03]  /*1620*/  ULEA.HI UR5, UR5, UR4, URZ, 0x10 ;  /* 0x0000000405057291 */ /* 0x000fc6000f8f803f */
[----:B------:R-:W-:Y:S01]  /*1630*/  UMOV UR4, URZ ;  /* 0x0000003f00047c82 */ /* 0x000fe20008000000 */
[----:B------:R-:W-:Y:S02]  /*1640*/  ULOP3.LUT UR41, UR5, 0xff, URZ, 0xc0, !UPT ;  /* 0x000000ff05297892 */ /* 0x000fe4000f8ec03f */
[----:B------:R-:W-:Y:S01]  /*1650*/  USHF.R.U32.HI UR46, URZ, 0x10, UR5 ;  /* 0x000000103f2e7899 */ /* 0x000fe20008011605 */
[----:B--2---:R-:W-:Y:S01]  /*1660*/  FMUL.FTZ R0, R3, R0 ;  /* 0x0000000003007220 */ /* 0x004fe20000410000 */
[----:B------:R-:W-:Y:S10]  /*1670*/  @!P0 BRA `(.L_x_2057) ;  /* 0x0000000000908947 */ /* 0x000ff40003800000 */
        /* <DEDUP_REMOVED lines=36> */
.L_x_2057:
        /* <DEDUP_REMOVED lines=11> */
[----:B------:R-:W-:Y:S02]  /*1970*/  CS2R R6, SRZ ;  /* 0x0000000000067805 */ /* 0x000fe4000001ff00 */
[----:B------:R-:W-:Y:S02]  /*1980*/  CS2R R36, SRZ ;  /* 0x0000000000247805 */ /* 0x000fe4000001ff00 */
        /* <DEDUP_REMOVED lines=11> */
[----:B------:R-:W-:Y:S01]  /*1a40*/  CS2R R50, SRZ ;  /* 0x0000000000327805 */ /* 0x000fe2000001ff00 */
[----:B------:R-:W-:-:S06]  /*1a50*/  UISETP.GT.AND UP0, UPT, UR56, UR42, UPT ;  /* 0x0000002a3800728c */ /* 0x000fcc000bf04270 */
[----:B------:R-:W-:-:S13]  /*1a60*/  PLOP3.LUT P1, PT, PT, PT, UP0, 0x80, 0x0 ;  /* 0x000000000000781c */ /* 0x000fda0003f2f008 */
[----:B------:R-:W-:Y:S05]  /*1a70*/  @!P1 BRA `(.L_x_2058) ;  /* 0x0000008400ac9947 */ /* 0x000fea0003800000 */
[----:B------:R-:W0:Y:S01]  /*1a80*/  S2R R10, SR_TID.X ;  /* 0x00000000000a7919 */ /* 0x000e220000002100 */
[----:B------:R-:W1:Y:S01]  /*1a90*/  S2UR UR44, SR_CgaCtaId ;  /* 0x00000000002c79c3 */ /* 0x000e620000008800 */
[----:B------:R-:W-:Y:S02]  /*1aa0*/  UMOV UR45, 0x400 ;  /* 0x00000400002d7882 */ /* 0x000fe40000000000 */
[----:B-1----:R-:W-:Y:S01]  /*1ab0*/  ULEA UR45, UR44, UR45, 0x18 ;  /* 0x0000002d2c2d7291 */ /* 0x002fe2000f8ec03f */
[----:B0-----:R-:W-:-:S05]  /*1ac0*/  VIADD R11, R10, 0xffffff80 ;  /* 0xffffff800a0b7836 */ /* 0x001fca0000000000 */
[----:B------:R-:W-:-:S04]  /*1ad0*/  SHF.R.S32.HI R10, RZ, 0x1f, R11 ;  /* 0x0000001fff0a7819 */ /* 0x000fc8000001140b */
[----:B------:R-:W-:-:S04]  /*1ae0*/  LEA.HI R10, R10, R11, RZ, 0x7 ;  /* 0x0000000b0a0a7211 */ /* 0x000fc800078f38ff */
[----:B------:R-:W-:-:S05]  /*1af0*/  SHF.R.S32.HI R10, RZ, 0x7, R10 ;  /* 0x00000007ff0a7819 */ /* 0x000fca000001140a */
[----:B------:R-:W0:Y:S02]  /*1b00*/  SHFL.IDX PT, R0, R10, RZ, 0x1f ;  /* 0x00001fff0a007589 */ /* 0x000e2400000e0000 */
[----:B0-----:R-:W-:-:S13]  /*1b10*/  R2UR UR6, R0 ;  /* 0x00000000000672ca */ /* 0x001fda00000e0000 */
        /* <DEDUP_REMOVED lines=26> */
.L_x_2059:
        /* <DEDUP_REMOVED lines=9> */
.L_x_2208:
[----:B------:R-:W-:Y:S05]  /*1d50*/  @!P1 BRA `(.L_x_2061) ;  /* 0x0000000000049947 */ /* 0x000fea0003800000 */
[----:B------:R-:W-:Y:S01]  /*1d60*/  BPT.TRAP 0x1 ;  /* 0x000000040000795c */ /* 0x000fe20000300000 */
.L_x_2061:
[----:B0-----:R-:W-:Y:S02]  /*1d70*/  IMAD.U32 R3, RZ, RZ, UR47 ;  /* 0x0000002fff037e24 */ /* 0x001fe4000f8e00ff */
[----:B------:R-:W-:-:S03]  /*1d80*/  IMAD.U32 R0, RZ, RZ, UR48 ;  /* 0x00000030ff007e24 */ /* 0x000fc6000f8e00ff */
[----:B------:R-:W-:Y:S02]  /*1d90*/  LEA R3, R3, UR45, 0x3 ;  /* 0x0000002d03037c11 */ /* 0x000fe4000f8e18ff */
[----:B------:R-:W-:-:S04]  /*1da0*/  SHF.L.U32 R0, R0, 0x1f, RZ ;  /* 0x0000001f00007819 */ /* 0x000fc800000006ff */
[----:B------:R0:W1:Y:S01]  /*1db0*/  SYNCS.PHASECHK.TRANS64.TRYWAIT P0, [R3+URZ+0x13230], R0 ;  /* 0x01323000030075a7 */ /* 0x000062000800017f */
[----:B------:R-:W-:Y:S05]  /*1dc0*/  @!P1 BRA `(.L_x_2062) ;  /* 0x0000000000049947 */ /* 0x000fea0003800000 */
[----:B------:R-:W-:Y:S01]  /*1dd0*/  BPT.TRAP 0x1 ;  /* 0x000000040000795c */ /* 0x000fe20000300000 */
.L_x_2062:
[----:B-1----:R-:W-:Y:S05]  /*1de0*/  @P0 BRA `(.L_x_2063) ;  /* 0x0000000000080947 */ /* 0x002fea0003800000 */
[----:B------:R-:W1:Y:S02]  /*1df0*/  SYNCS.PHASECHK.TRANS64.TRYWAIT P0, [R3+URZ+0x13230], R0 ;  /* 0x01323000030075a7 */ /* 0x000e64000800017f */
[----:B-1----:R-:W-:Y:S05]  /*1e00*/  @!P0 BRA `(.L_x_2064) ;  /* 0x0000012000388947 */ /* 0x002fea0003800000 */
.L_x_2063:
        /* <DEDUP_REMOVED lines=73> */
.L_x_2065:
[----:B------:R-:W-:Y:S01]  /*22a0*/  UISETP.NE.AND UP0, UPT, UR53, URZ, UPT ;  /* 0x0000003f3500728c */ /* 0x000fe2000bf05270 */
[----:B------:R-:W-:Y:S01]  /*22b0*/  VIADD R10, R17, UR40 ;  /* 0x00000028110a7c36 */ /* 0x000fe20008000000 */
[----:B------:R-:W-:Y:S01]  /*22c0*/  UIMAD UR7, UR56, -0xa0, UR51 ;  /* 0xffffff60380778a4 */ /* 0x000fe2000f8e0233 */
[----:B------:R-:W-:Y:S01]  /*22d0*/  IMAD.U32 R9, RZ, RZ, UR52 ;  /* 0x00000034ff097e24 */ /* 0x000fe2000f8e00ff */
[----:B------:R-:W-:Y:S01]  /*22e0*/  R2UR UR11, R3 ;  /* 0x00000000030b72ca */ /* 0x000fe200000e0000 */
[----:B------:R-:W-:Y:S01]  /*22f0*/  UMOV UR10, UR40 ;  /* 0x00000028000a7c82 */ /* 0x000fe20008000000 */
[----:B------:R-:W-:Y:S01]  /*2300*/  PLOP3.LUT P0, PT, PT, PT, UP0, 0x80, 0x0 ;  /* 0x000000000000781c */ /* 0x000fe20003f0f008 */
[----:B------:R-:W-:Y:S01]  /*2310*/  UIADD3 UR20, UR56, -0x2, URZ ;  /* 0xfffffffe38147890 */ /* 0x000fe2000fffe03f */
[----:B------:R-:W-:Y:S01]  /*2320*/  PLOP3.LUT P2, PT, PT, PT, UP0, 0x80, 0x0 ;  /* 0x000000000000781c */ /* 0x000fe20003f4f008 */
[----:B------:R-:W-:Y:S02]  /*2330*/  IMAD.U32 R13, RZ, RZ, UR7 ;  /* 0x00000007ff0d7e24 */ /* 0x000fe4000f8e00ff */
[----:B------:R-:W-:Y:S01]  /*2340*/  @UP0 ULDC UR6, c[0x0][0x44c] ;  /* 0x0001130000060ab9 */ /* 0x000fe20000000800 */
[----:B------:R-:W-:-:S02]  /*2350*/  @UP0 ULDC UR12, c[0x0][0x450] ;  /* 0x00011400000c0ab9 */ /* 0x000fc40000000800 */
[----:B------:R-:W-:-:S05]  /*2360*/  IADD3 R13, -R16, 0xa0, R13 ;  /* 0x000000a0100d7810 */ /* 0x000fca0007ffe10d */
[----:B01----:R-:W-:Y:S01]  /*2370*/  @P0 IMAD.HI.U32 R0, R10, UR6, RZ ;  /* 0x000000060a000c27 */ /* 0x003fe2000f8e00ff */
[----:B------:R-:W-:-:S04]  /*2380*/  @UP0 ULDC UR6, c[0x0][0x450] ;  /* 0x0001140000060ab9 */ /* 0x000fc80000000800 */
[----:B------:R-:W-:Y:S01]  /*2390*/  @P2 SHF.R.U32.HI R10, RZ, UR6, R0 ;  /* 0x00000006ff0a2c19 */ /* 0x000fe20008011600 */
[----:B------:R-:W-:-:S04]  /*23a0*/  UIMAD UR6, UR56, -0xa0, URZ ;  /* 0xffffff60380678a4 */ /* 0x000fc8000f8e023f */
[----:B------:R-:W0:Y:S02]  /*23b0*/  SHFL.IDX PT, R2, R10, 0x1, 0x1c1f ;  /* 0x003c1f000a027f89 */ /* 0x000e2400000e0000 */
[----:B------:R-:W-:Y:S01]  /*23c0*/  IMAD.U32 R5, RZ, RZ, UR6 ;  /* 0x00000006ff057e24 */ /* 0x000fe2000f8e00ff */
[----:B------:R-:W-:Y:S01]  /*23d0*/  @UP0 ULDC UR6, c[0x0][0x44c] ;  /* 0x0001130000060ab9 */ /* 0x000fe20000000800 */
[----:B------:R-:W1:Y:S01]  /*23e0*/  SHFL.IDX PT, R10, R10, RZ, 0x1c1f ;  /* 0x001c1fff0a0a7589 */ /* 0x000e6200000e0000 */
[----:B------:R-:W-:Y:S02]  /*23f0*/  UIMAD.WIDE.U32 UR6, UR40, UR6, URZ ;  /* 0x00000006280672a5 */ /* 0x000fe4000f8e003f */
[----:B------:R-:W-:Y:S02]  /*2400*/  IADD3 R0, -R16, 0xa1, R5 ;  /* 0x000000a110007810 */ /* 0x000fe40007ffe105 */
[----:B------:R-:W-:Y:S02]  /*2410*/  @UP0 USHF.R.U32.HI UR10, URZ, UR12, UR7 ;  /* 0x0000000c3f0a0299 */ /* 0x000fe40008011607 */
[----:B------:R-:W-:-:S02]  /*2420*/  IADD3 R0, -R9, UR51, R0 ;  /* 0x0000003309007c10 */ /* 0x000fc4000fffe100 */
[----:B------:R-:W-:-:S04]  /*2430*/  UIADD3 UR6, UR10, UR51, -UR52 ;  /* 0x000000330a067290 */ /* 0x000fc8000fffe834 */
[----:B------:R-:W-:-:S04]  /*2440*/  UIMAD.WIDE UR6, UR6, 0x66666667, URZ ;  /* 0x66666667060678a5 */ /* 0x000fc8000f8e023f */
[----:B------:R-:W-:Y:S01]  /*2450*/  USHF.R.U32.HI UR6, URZ, 0x1f, UR7 ;  /* 0x0000001f3f067899 */ /* 0x000fe20008011607 */
[----:B0-----:R-:W-:-:S03]  /*2460*/  VIADDMNMX R2, R2, R0, R13, PT ;  /* 0x0000000002027246 */ /* 0x001fc6000380010d */
[----:B------:R-:W-:Y:S02]  /*2470*/  ULEA.HI.SX32 UR7, UR7, UR6, 0x1a ;  /* 0x0000000607077291 */ /* 0x000fe4000f8fd23f */
[----:B------:R-:W-:Y:S01]  /*2480*/  UIADD3 UR6, UR11, 0x13240, URZ ;  /* 0x000132400b067890 */ /* 0x000fe2000fffe03f */
[C---:B------:R-:W-:Y:S01]  /*2490*/  ISETP.GT.AND P0, PT, R2.reuse, RZ, PT ;  /* 0x000000ff0200720c */ /* 0x040fe20003f04270 */
[----:B------:R-:W-:Y:S01]  /*24a0*/  UISETP.LT.AND UP0, UPT, UR42, UR7, UPT ;  /* 0x000000072a00728c */ /* 0x000fe2000bf01270 */
[C---:B------:R-:W-:Y:S01]  /*24b0*/  ISETP.GT.AND P2, PT, R2.reuse, 0x1, PT ;  /* 0x000000010200780c */ /* 0x040fe20003f44270 */
[----:B------:R-:W-:Y:S01]  /*24c0*/  UPRMT UR6, UR44, 0x654, UR6 ;  /* 0x000006542c067896 */ /* 0x000fe20008000006 */
[----:B------:R-:W-:Y:S01]  /*24d0*/  ISETP.GT.AND P3, PT, R2, 0x8, PT ;  /* 0x000000080200780c */ /* 0x000fe20003f64270 */
[----:B------:R-:W-:Y:S01]  /*24e0*/  USEL UR24, UR42, UR7, !UP0 ;  /* 0x000000072a187287 */ /* 0x000fe2000c000000 */
[----:B------:R-:W-:Y:S02]  /*24f0*/  FSEL R8, R90, -INF , P0 ;  /* 0xff8000005a087808 */ /* 0x000fe40000000000 */
[----:B------:R-:W-:Y:S01]  /*2500*/  FSEL R4, R91, -INF , P2 ;  /* 0xff8000005b047808 */ /* 0x000fe20001000000 */
[----:B------:R-:W-:Y:S01]  /*2510*/  UISETP.GE.AND UP0, UPT, UR20, UR24, UPT ;  /* 0x000000181400728c */ /* 0x000fe2000bf06270 */
[----:B------:R-:W-:-:S02]  /*2520*/  ISETP.GT.AND P0, PT, R2, 0x9, PT ;  /* 0x000000090200780c */ /* 0x000fc40003f04270 */
[----:B------:R-:W-:Y:S01]  /*2530*/  FSEL R94, R94, -INF , P3 ;  /* 0xff8000005e5e7808 */ /* 0x000fe20001800000 */
[----:B------:R-:W-:Y:S01]  /*2540*/  SYNCS.ARRIVE.TRANS64.RED.A1T0 RZ, [UR6], RZ ;  /* 0x000000ffffff79a7 */ /* 0x000fe20008100406 */
[----:B------:R-:W-:Y:S02]  /*2550*/  FMNMX.FTZ R5, R8, R4, !PT ;  /* 0x0000000408057209 */ /* 0x000fe40007810000 */
[----:B------:R-:W-:Y:S02]  /*2560*/  ISETP.GT.AND P2, PT, R2, 0x10, PT ;  /* 0x000000100200780c */ /* 0x000fe40003f44270 */
[----:B------:R-:W-:Y:S02]  /*2570*/  FSEL R90, R95, -INF , P0 ;  /* 0xff8000005f5a7808 */ /* 0x000fe40000000000 */
[----:B------:R-:W-:Y:S02]  /*2580*/  FMNMX.FTZ R5, R94, R5, !PT ;  /* 0x000000055e057209 */ /* 0x000fe40007810000 */
        /* <DEDUP_REMOVED lines=106> */
[----:B------:R-:W-:Y:S02]  /*2c30*/  FMNMX.FTZ R5, R38, R5, !PT ;  /* 0x0000000526057209 */ /* 0x000fe40007810000 */
[----:B-1----:R-:W-:Y:S02]  /*2c40*/  VIADDMNMX R0, R10, R0, R13, PT ;  /* 0x000000000a007246 */ /* 0x002fe4000380010d */
[----:B------:R-:W-:Y:S01]  /*2c50*/  FMNMX.FTZ R11, R6, R5, !PT ;  /* 0x00000005060b7209 */ /* 0x000fe20007810000 */
[----:B------:R-:W-:Y:S01]  /*2c60*/  IMAD.U32 R5, RZ, RZ, UR43 ;  /* 0x0000002bff057e24 */ /* 0x000fe2000f8e00ff */
[----:B------:R-:W-:-:S02]  /*2c70*/  ISETP.GT.AND P2, PT, R0, 0x1, PT ;  /* 0x000000010000780c */ /* 0x000fc40003f44270 */
[----:B------:R-:W-:Y:S01]  /*2c80*/  ISETP.GT.AND P3, PT, R0, 0x8, PT ;  /* 0x000000080000780c */ /* 0x000fe20003f64270 */
[----:B------:R-:W0:Y:S01]  /*2c90*/  SHFL.BFLY PT, R2, R11, 0x2, 0x1f ;  /* 0x0c401f000b027f89 */ /* 0x000e2200000e0000 */
[----:B------:R-:W-:Y:S02]  /*2ca0*/  FSEL R89, R89, -INF , P2 ;  /* 0xff80000059597808 */ /* 0x000fe40001000000 */
[----:B------:R-:W-:Y:S02]  /*2cb0*/  FSEL R92, R92, -INF , P3 ;  /* 0xff8000005c5c7808 */ /* 0x000fe40001800000 */
[----:B------:R-:W-:-:S04]  /*2cc0*/  ISETP.GT.AND P2, PT, R0, 0x10, PT ;  /* 0x000000100000780c */ /* 0x000fc80003f44270 */
[----:B------:R-:W-:Y:S02]  /*2cd0*/  FSEL R96, R96, -INF , P2 ;  /* 0xff80000060607808 */ /* 0x000fe40001000000 */
[----:B------:R-:W-:-:S04]  /*2ce0*/  ISETP.GT.AND P2, PT, R0, 0x18, PT ;  /* 0x000000180000780c */ /* 0x000fc80003f44270 */
[----:B------:R-:W-:Y:S02]  /*2cf0*/  FSEL R100, R100, -INF , P2 ;  /* 0xff80000064647808 */ /* 0x000fe40001000000 */
[----:B------:R-:W-:-:S04]  /*2d00*/  ISETP.GT.AND P2, PT, R0, 0x21, PT ;  /* 0x000000210000780c */ /* 0x000fc80003f44270 */
[----:B------:R-:W-:Y:S02]  /*2d10*/  FSEL R73, R73, -INF , P2 ;  /* 0xff80000049497808 */ /* 0x000fe40001000000 */
[C---:B------:R-:W-:Y:S02]  /*2d20*/  ISETP.GT.AND P2, PT, R0.reuse, 0x29, PT ;  /* 0x000000290000780c */ /* 0x040fe40003f44270 */
[----:B0-----:R-:W-:Y:S02]  /*2d30*/  FMNMX.FTZ R15, R11, R2, !PT ;  /* 0x000000020b0f7209 */ /* 0x001fe40007810000 */
[----:B------:R-:W-:Y:S02]  /*2d40*/  FSEL R77, R77, -INF , P2 ;  /* 0xff8000004d4d7808 */ /* 0x000fe40001000000 */
[----:B------:R-:W-:Y:S01]  /*2d50*/  ISETP.GT.AND P2, PT, R0, 0x31, PT ;  /* 0x000000310000780c */ /* 0x000fe20003f44270 */
[----:B------:R-:W0:Y:S03]  /*2d60*/  SHFL.BFLY PT, R2, R15, 0x1, 0x1f ;  /* 0x0c201f000f027f89 */ /* 0x000e2600000e0000 */
[----:B------:R-:W-:-:S02]  /*2d70*/  FSEL R81, R81, -INF , P2 ;  /* 0xff80000051517808 */ /* 0x000fc40001000000 */
[----:B------:R-:W-:-:S04]  /*2d80*/  ISETP.GT.AND P2, PT, R0, 0x39, PT ;  /* 0x000000390000780c */ /* 0x000fc80003f44270 */
[----:B------:R-:W-:Y:S02]  /*2d90*/  FSEL R85, R85, -INF , P2 ;  /* 0xff80000055557808 */ /* 0x000fe40001000000 */
[----:B------:R-:W-:-:S04]  /*2da0*/  ISETP.GT.AND P2, PT, R0, 0x41, PT ;  /* 0x000000410000780c */ /* 0x000fc80003f44270 */
[----:B------:R-:W-:Y:S02]  /*2db0*/  FSEL R57, R57, -INF , P2 ;  /* 0xff80000039397808 */ /* 0x000fe40001000000 */
[----:B------:R-:W-:-:S04]  /*2dc0*/  ISETP.GT.AND P2, PT, R0, 0x49, PT ;  /* 0x000000490000780c */ /* 0x000fc80003f44270 */
[----:B------:R-:W-:Y:S02]  /*2dd0*/  FSEL R61, R61, -INF , P2 ;  /* 0xff8000003d3d7808 */ /* 0x000fe40001000000 */
[----:B------:R-:W-:Y:S02]  /*2de0*/  ISETP.GT.AND P2, PT, R0, 0x51, PT ;  /* 0x000000510000780c */ /* 0x000fe40003f44270 */
[----:B0-----:R-:W-:Y:S02]  /*2df0*/  FMNMX.FTZ R2, R15, R2, !PT ;  /* 0x000000020f027209 */ /* 0x001fe40007810000 */
[----:B------:R-:W-:Y:S02]  /*2e00*/  FSEL R65, R65, -INF , P2 ;  /* 0xff80000041417808 */ /* 0x000fe40001000000 */
[C---:B------:R-:W-:Y:S01]  /*2e10*/  FSETP.NEU.FTZ.AND P0, PT, R2.reuse, -INF , PT ;  /* 0xff8000000200780b */ /* 0x040fe20003f1d000 */
[----:B------:R-:W-:-:S01]  /*2e20*/  FFMA.FTZ R5, R2, R5, -8 ;  /* 0xc100000002057423 */ /* 0x000fc20000010005 */
[----:B------:R-:W-:-:S04]  /*2e30*/  ISETP.GT.AND P2, PT, R0, 0x59, PT ;  /* 0x000000590000780c */ /* 0x000fc80003f44270 */
[----:B------:R-:W-:Y:S02]  /*2e40*/  FSEL R5, R5, RZ, P0 ;  /* 0x000000ff05057208 */ /* 0x000fe40000000000 */
[----:B------:R-:W-:Y:S02]  /*2e50*/  ISETP.GT.AND P0, PT, R0, RZ, PT ;  /* 0x000000ff0000720c */ /* 0x000fe40003f04270 */
[----:B------:R-:W-:Y:S01]  /*2e60*/  FSEL R69, R69, -INF , P2 ;  /* 0xff80000045457808 */ /* 0x000fe20001000000 */
[----:B------:R-:W-:-:S01]  /*2e70*/  FFMA.FTZ R11, R90, UR43, -R5 ;  /* 0x0000002b5a0b7c23 */ /* 0x000fc20008010805 */
[----:B------:R-:W-:Y:S01]  /*2e80*/  FSEL R88, R88, -INF , P0 ;  /* 0xff80000058587808 */ /* 0x000fe20000000000 */
[----:B------:R-:W-:-:S01]  /*2e90*/  FFMA.FTZ R39, R14, UR43, -R5 ;  /* 0x0000002b0e277c23 */ /* 0x000fc20008010805 */
[----:B------:R-:W-:Y:S01]  /*2ea0*/  ISETP.GT.AND P0, PT, R0, 0x9, PT ;  /* 0x000000090000780c */ /* 0x000fe20003f04270 */
[----:B------:R-:W-:-:S01]  /*2eb0*/  FFMA.FTZ R75, R20, UR43, -R5 ;  /* 0x0000002b144b7c23 */ /* 0x000fc20008010805 */
[----:B------:R-:W-:Y:S01]  /*2ec0*/  FMNMX.FTZ R15, R88, R89, !PT ;  /* 0x00000059580f7209 */ /* 0x000fe20007810000 */
[----:B------:R-:W-:-:S01]  /*2ed0*/  FFMA.FTZ R79, R79, UR43, -R5 ;  /* 0x0000002b4f4f7c23 */ /* 0x000fc20008010805 */
[----:B------:R-:W-:Y:S01]  /*2ee0*/  FSEL R93, R93, -INF , P0 ;  /* 0xff8000005d5d7808 */ /* 0x000fe20000000000 */
[----:B------:R-:W-:-:S01]  /*2ef0*/  FFMA.FTZ R82, R82, UR43, -R5 ;  /* 0x0000002b52527c23 */ /* 0x000fc20008010805 */
[----:B------:R-:W-:Y:S01]  /*2f00*/  FMNMX.FTZ R90, R92, R15, !PT ;  /* 0x0000000f5c5a7209 */ /* 0x000fe20007810000 */
        /* <DEDUP_REMOVED lines=10> */
[----:B------:R0:W-:Y:S01]  /*2fb0*/  MUFU.EX2 R15, R39 ;  /* 0x00000027000f7308 */ /* 0x0001e20000000800 */
[----:B------:R-:W-:Y:S01]  /*2fc0*/  FMNMX.FTZ R21, R97, R14, !PT ;  /* 0x0000000e61157209 */ /* 0x000fe20007810000 */
[--C-:B------:R-:W-:Y:S01]  /*2fd0*/  FFMA.FTZ R14, R74, UR43, -R5.reuse ;  /* 0x0000002b4a0e7c23 */ /* 0x100fe20008010805 */
[----:B------:R-:W-:Y:S01]  /*2fe0*/  FSEL R101, R101, -INF , P0 ;  /* 0xff80000065657808 */ /* 0x000fe20000000000 */
[--C-:B------:R-:W-:Y:S01]  /*2ff0*/  FFMA.FTZ R87, R87, UR43, -R5.reuse ;  /* 0x0000002b57577c23 */ /* 0x100fe20008010805 */
[----:B------:R-:W-:Y:S01]  /*3000*/  ISETP.GT.AND P0, PT, R0, 0x20, PT ;  /* 0x000000200000780c */ /* 0x000fe20003f04270 */
[--C-:B------:R-:W-:Y:S01]  /*3010*/  FFMA.FTZ R98, R98, UR43, -R5.reuse ;  /* 0x0000002b62627c23 */ /* 0x100fe20008010805 */
[----:B------:R-:W-:Y:S01]  /*3020*/  FMNMX.FTZ R74, R100, R21, !PT ;  /* 0x00000015644a7209 */ /* 0x000fe20007810000 */
[----:B------:R-:W-:Y:S01]  /*3030*/  MUFU.EX2 R9, R9 ;  /* 0x0000000900097308 */ /* 0x000fe20000000800 */
[----:B------:R-:W-:Y:S01]  /*3040*/  FSEL R72, R72, -INF , P0 ;  /* 0xff80000048487808 */ /* 0x000fe20000000000 */
[--C-:B------:R-:W-:Y:S01]  /*3050*/  FFMA.FTZ R13, R12, UR43, -R5.reuse ;  /* 0x0000002b0c0d7c23 */ /* 0x100fe20008010805 */
[----:B------:R-:W-:Y:S01]  /*3060*/  FMNMX.FTZ R21, R101, R74, !PT ;  /* 0x0000004a65157209 */ /* 0x000fe20007810000 */
[--C-:B------:R-:W-:Y:S01]  /*3070*/  FFMA.FTZ R12, R102, UR43, -R5.reuse ;  /* 0x0000002b660c7c23 */ /* 0x100fe20008010805 */
[----:B------:R-:W-:Y:S01]  /*3080*/  ISETP.GT.AND P0, PT, R0, 0x28, PT ;  /* 0x000000280000780c */ /* 0x000fe20003f04270 */
[--C-:B------:R-:W-:Y:S01]  /*3090*/  FFMA.FTZ R59, R59, UR43, -R5.reuse ;  /* 0x0000002b3b3b7c23 */ /* 0x100fe20008010805 */
[----:B------:R-:W-:Y:S01]  /*30a0*/  FMNMX.FTZ R20, R72, R21, !PT ;  /* 0x0000001548147209 */ /* 0x000fe20007810000 */
[----:B------:R-:W1:Y:S01]  /*30b0*/  MUFU.EX2 R8, R8 ;  /* 0x0000000800087308 */ /* 0x000e620000000800 */
[----:B------:R-:W-:Y:S01]  /*30c0*/  FSEL R76, R76, -INF , P0 ;  /* 0xff8000004c4c7808 */ /* 0x000fe20000000000 */
[--C-:B------:R-:W-:Y:S01]  /*30d0*/  FFMA.FTZ R63, R63, UR43, -R5.reuse ;  /* 0x0000002b3f3f7c23 */ /* 0x100fe20008010805 */
[----:B0-----:R-:W-:Y:S01]  /*30e0*/  FMNMX.FTZ R39, R73, R20, !PT ;  /* 0x0000001449277209 */ /* 0x001fe20007810000 */
[--C-:B------:R-:W-:Y:S01]  /*30f0*/  FFMA.FTZ R20, R78, UR43, -R5.reuse ;  /* 0x0000002b4e147c23 */ /* 0x100fe20008010805 */
[----:B------:R-:W-:Y:S01]  /*3100*/  ISETP.GT.AND P0, PT, R0, 0x30, PT ;  /* 0x000000300000780c */ /* 0x000fe20003f04270 */
[--C-:B------:R-:W-:Y:S01]  /*3110*/  FFMA.FTZ R66, R66, UR43, -R5.reuse ;  /* 0x0000002b42427c23 */ /* 0x100fe20008010805 */
[----:B------:R-:W-:Y:S01]  /*3120*/  FMNMX.FTZ R74, R76, R39, !PT ;  /* 0x000000274c4a7209 */ /* 0x000fe20007810000 */
[----:B------:R0:W-:Y:S01]  /*3130*/  MUFU.EX2 R21, R75 ;  /* 0x0000004b00157308 */ /* 0x0001e20000000800 */
[----:B------:R-:W-:Y:S01]  /*3140*/  FSEL R80, R80, -INF , P0 ;  /* 0xff80000050507808 */ /* 0x000fe20000000000 */
[--C-:B------:R-:W-:Y:S01]  /*3150*/  FFMA.FTZ R67, R67, UR43, -R5.reuse ;  /* 0x0000002b43437c23 */ /* 0x100fe20008010805 */
[----:B------:R-:W-:Y:S01]  /*3160*/  FMNMX.FTZ R39, R77, R74, !PT ;  /* 0x0000004a4d277209 */ /* 0x000fe20007810000 */
[--C-:B------:R-:W-:Y:S01]  /*3170*/  FFMA.FTZ R71, R71, UR43, -R5.reuse ;  /* 0x0000002b47477c23 */ /* 0x100fe20008010805 */
[----:B------:R-:W-:Y:S01]  /*3180*/  ISETP.GT.AND P0, PT, R0, 0x38, PT ;  /* 0x000000380000780c */ /* 0x000fe20003f04270 */
[--C-:B------:R-:W-:Y:S01]  /*3190*/  FFMA.FTZ R42, R42, UR43, -R5.reuse ;  /* 0x0000002b2a2a7c23 */ /* 0x100fe20008010805 */
[----:B------:R-:W-:Y:S01]  /*31a0*/  FMNMX.FTZ R74, R80, R39, !PT ;  /* 0x00000027504a7209 */ /* 0x000fe20007810000 */
[----:B------:R-:W-:Y:S01]  /*31b0*/  MUFU.EX2 R4, R4 ;  /* 0x0000000400047308 */ /* 0x000fe20000000800 */
[----:B------:R-:W-:Y:S01]  /*31c0*/  FSEL R84, R84, -INF , P0 ;  /* 0xff80000054547808 */ /* 0x000fe20000000000 */
[----:B-1----:R-:W-:Y:S01]  /*31d0*/  FADD.FTZ R95, R9, R8 ;  /* 0x00000008095f7221 */ /* 0x002fe20000010000 */
        /* <DEDUP_REMOVED lines=13> */
[----:B------:R1:W-:Y:S01]  /*32b0*/  MUFU.EX2 R56, R82 ;  /* 0x0000005200387308 */ /* 0x0003e20000000800 */
[----:B------:R-:W-:Y:S01]  /*32c0*/  FSEL R60, R60, -INF , P0 ;  /* 0xff8000003c3c7808 */ /* 0x000fe20000000000 */
[--C-:B------:R-:W-:Y:S01]  /*32d0*/  FFMA.FTZ R54, R54, UR43, -R5.reuse ;  /* 0x0000002b36367c23 */ /* 0x100fe20008010805 */
[----:B0-----:R-:W-:Y:S01]  /*32e0*/  FMNMX.FTZ R79, R57, R78, !PT ;  /* 0x0000004e394f7209 */ /* 0x001fe20007810000 */
[--C-:B------:R-:W-:Y:S01]  /*32f0*/  FFMA.FTZ R55, R55, UR43, -R5.reuse ;  /* 0x0000002b37377c23 */ /* 0x100fe20008010805 */
[----:B------:R-:W-:Y:S01]  /*3300*/  ISETP.GT.AND P0, PT, R0, 0x50, PT ;  /* 0x000000500000780c */ /* 0x000fe20003f04270 */
[--C-:B------:R-:W-:Y:S01]  /*3310*/  FFMA.FTZ R26, R26, UR43, -R5.reuse ;  /* 0x0000002b1a1a7c23 */ /* 0x100fe20008010805 */
[----:B------:R-:W-:Y:S01]  /*3320*/  ISETP.GT.AND P2, PT, R0, 0x61, PT ;  /* 0x000000610000780c */ /* 0x000fe20003f44270 */
[----:B------:R0:W-:Y:S01]  /*3330*/  MUFU.EX2 R75, R83 ;  /* 0x00000053004b7308 */ /* 0x0001e20000000800 */
[----:B-1----:R-:W-:Y:S01]  /*3340*/  FMNMX.FTZ R82, R60, R79, !PT ;  /* 0x0000004f3c527209 */ /* 0x002fe20007810000 */
[--C-:B------:R-:W-:Y:S01]  /*3350*/  FFMA.FTZ R27, R27, UR43, -R5.reuse ;  /* 0x0000002b1b1b7c23 */ /* 0x100fe20008010805 */
[----:B------:R-:W-:Y:S01]  /*3360*/  FSEL R78, R64, -INF , P0 ;  /* 0xff800000404e7808 */ /* 0x000fe20000000000 */
[--C-:B------:R-:W-:Y:S01]  /*3370*/  FFMA.FTZ R30, R30, UR43, -R5.reuse ;  /* 0x0000002b1e1e7c23 */ /* 0x100fe20008010805 */
[----:B------:R-:W-:Y:S01]  /*3380*/  FMNMX.FTZ R79, R61, R82, !PT ;  /* 0x000000523d4f7209 */ /* 0x000fe20007810000 */
[--C-:B------:R-:W-:Y:S01]  /*3390*/  FFMA.FTZ R31, R31, UR43, -R5.reuse ;  /* 0x0000002b1f1f7c23 */ /* 0x100fe20008010805 */
[----:B------:R-:W-:Y:S01]  /*33a0*/  ISETP.GT.AND P0, PT, R0, 0x58, PT ;  /* 0x000000580000780c */ /* 0x000fe20003f04270 */
[----:B------:R1:W-:Y:S01]  /*33b0*/  MUFU.EX2 R64, R86 ;  /* 0x0000005600407308 */ /* 0x0003e20000000800 */
[----:B------:R-:W-:Y:S01]  /*33c0*/  FMNMX.FTZ R82, R78, R79, !PT ;  /* 0x0000004f4e527209 */ /* 0x000fe20007810000 */
[--C-:B------:R-:W-:Y:S01]  /*33d0*/  FFMA.FTZ R34, R34, UR43, -R5.reuse ;  /* 0x0000002b22227c23 */ /* 0x100fe20008010805 */
[----:B------:R-:W-:Y:S01]  /*33e0*/  FSEL R68, R68, -INF , P0 ;  /* 0xff80000044447808 */ /* 0x000fe20000000000 */
[--C-:B------:R-:W-:Y:S01]  /*33f0*/  FFMA.FTZ R35, R35, UR43, -R5.reuse ;  /* 0x0000002b23237c23 */ /* 0x100fe20008010805 */
[----:B0-----:R-:W-:Y:S01]  /*3400*/  FMNMX.FTZ R83, R65, R82, !PT ;  /* 0x0000005241537209 */ /* 0x001fe20007810000 */
[--C-:B------:R-:W-:Y:S01]  /*3410*/  FFMA.FTZ R38, R38, UR43, -R5.reuse ;  /* 0x0000002b26267c23 */ /* 0x100fe20008010805 */
[----:B------:R-:W-:Y:S01]  /*3420*/  ISETP.GT.AND P0, PT, R0, 0x60, PT ;  /* 0x000000600000780c */ /* 0x000fe20003f04270 */
[----:B------:R-:W-:Y:S01]  /*3430*/  MUFU.EX2 R79, R87 ;  /* 0x00000057004f7308 */ /* 0x000fe20000000800 */
[----:B------:R-:W-:Y:S01]  /*3440*/  FMNMX.FTZ R82, R68, R83, !PT ;  /* 0x0000005344527209 */ /* 0x000fe20007810000 */
[----:B-1----:R-:W-:Y:S01]  /*3450*/  FFMA.FTZ R86, R58, UR43, -R5 ;  /* 0x0000002b3a567c23 */ /* 0x002fe20008010805 */
[----:B------:R-:W-:-:S02]  /*3460*/  FSEL R58, R40, -INF , P0 ;  /* 0xff800000283a7808 */ /* 0x000fc40000000000 */
[----:B------:R-:W-:Y:S02]  /*3470*/  FMNMX.FTZ R83, R69, R82, !PT ;  /* 0x0000005245537209 */ /* 0x000fe40007810000 */
[----:B------:R-:W-:Y:S01]  /*3480*/  ISETP.GT.AND P0, PT, R0, 0x68, PT ;  /* 0x000000680000780c */ /* 0x000fe20003f04270 */
[----:B------:R0:W-:Y:S01]  /*3490*/  MUFU.EX2 R40, R86 ;  /* 0x0000005600287308 */ /* 0x0001e20000000800 */
[----:B------:R-:W-:Y:S02]  /*34a0*/  FSEL R41, R41, -INF , P2 ;  /* 0xff80000029297808 */ /* 0x000fe40001000000 */
[----:B------:R-:W-:Y:S02]  /*34b0*/  FMNMX.FTZ R82, R58, R83, !PT ;  /* 0x000000533a527209 */ /* 0x000fe40007810000 */
[----:B------:R-:W-:Y:S02]  /*34c0*/  ISETP.GT.AND P2, PT, R0, 0x69, PT ;  /* 0x000000690000780c */ /* 0x000fe40003f44270 */
[----:B------:R-:W-:Y:S01]  /*34d0*/  FSEL R44, R44, -INF , P0 ;  /* 0xff8000002c2c7808 */ /* 0x000fe20000000000 */
[----:B------:R-:W-:Y:S01]  /*34e0*/  MUFU.EX2 R11, R11 ;  /* 0x0000000b000b7308 */ /* 0x000fe20000000800 */
[----:B------:R-:W-:Y:S01]  /*34f0*/  FMNMX.FTZ R83, R41, R82, !PT ;  /* 0x0000005229537209 */ /* 0x000fe20007810000 */
[----:B0-----:R-:W-:Y:S01]  /*3500*/  FFMA.FTZ R86, R62, UR43, -R5 ;  /* 0x0000002b3e567c23 */ /* 0x001fe20008010805 */
        /* <DEDUP_REMOVED lines=8> */
[----:B------:R0:W-:Y:S01]  /*3590*/  MUFU.EX2 R48, R86 ;  /* 0x0000005600307308 */ /* 0x0001e20000000800 */
[----:B------:R-:W-:-:S02]  /*35a0*/  FSEL R49, R49, -INF , P2 ;  /* 0xff80000031317808 */ /* 0x000fc40001000000 */
[----:B------:R-:W-:Y:S02]  /*35b0*/  FMNMX.FTZ R82, R62, R83, !PT ;  /* 0x000000533e527209 */ /* 0x000fe40007810000 */
[----:B------:R-:W-:Y:S02]  /*35c0*/  ISETP.GT.AND P2, PT, R0, 0x79, PT ;  /* 0x000000790000780c */ /* 0x000fe40003f44270 */
[----:B------:R-:W-:Y:S01]  /*35d0*/  FSEL R52, R52, -INF , P0 ;  /* 0xff80000034347808 */ /* 0x000fe20000000000 */
[----:B------:R-:W-:Y:S01]  /*35e0*/  MUFU.EX2 R13, R13 ;  /* 0x0000000d000d7308 */ /* 0x000fe20000000800 */
[----:B------:R-:W-:Y:S01]  /*35f0*/  FMNMX.FTZ R83, R49, R82, !PT ;  /* 0x0000005231537209 */ /* 0x000fe20007810000 */
[--C-:B0-----:R-:W-:Y:S01]  /*3600*/  FFMA.FTZ R86, R70, UR43, -R5.reuse ;  /* 0x0000002b46567c23 */ /* 0x101fe20008010805 */
[----:B------:R-:W-:Y:S01]  /*3610*/  FSEL R53, R53, -INF , P2 ;  /* 0xff80000035357808 */ /* 0x000fe20001000000 */
[----:B------:R-:W-:Y:S01]  /*3620*/  FFMA.FTZ R5, R6, UR43, -R5 ;  /* 0x0000002b06057c23 */ /* 0x000fe20008010805 */
[----:B------:R-:W-:-:S02]  /*3630*/  ISETP.GT.AND P0, PT, R0, 0x80, PT ;  /* 0x000000800000780c */ /* 0x000fc40003f04270 */
[----:B------:R-:W-:Y:S01]  /*3640*/  FMNMX.FTZ R82, R52, R83, !PT ;  /* 0x0000005334527209 */ /* 0x000fe20007810000 */
[----:B------:R-:W0:Y:S01]  /*3650*/  MUFU.EX2 R12, R12 ;  /* 0x0000000c000c7308 */ /* 0x000e220000000800 */
        /* <DEDUP_REMOVED lines=9> */
[----:B------:R-:W1:Y:S01]  /*36f0*/  MUFU.EX2 R20, R20 ;  /* 0x0000001400147308 */ /* 0x000e620000000800 */
        /* <DEDUP_REMOVED lines=15> */
[----:B------:R-:W-:Y:S02]  /*37f0*/  FMNMX.FTZ R83, R33, R82, !PT ;  /* 0x0000005221537209 */ /* 0x000fe40007810000 */
[----:B------:R-:W-:Y:S02]  /*3800*/  FSEL R37, R37, -INF , P2 ;  /* 0xff80000025257808 */ /* 0x000fe40001000000 */
[----:B------:R-:W-:-:S02]  /*3810*/  FMNMX.FTZ R0, R36, R83, !PT ;  /* 0x0000005324007209 */ /* 0x000fc40007810000 */
[----:B0-----:R-:W-:Y:S01]  /*3820*/  F2FP.SATFINITE.E4M3.F32.PACK_AB_MERGE_C R155, R15, R12, RZ ;  /* 0x0000000c0f9b723e */ /* 0x001fe200048070ff */
[----:B------:R-:W-:Y:S01]  /*3830*/  MUFU.EX2 R66, R66 ;  /* 0x0000004200427308 */ /* 0x000fe20000000800 */
[----:B------:R-:W-:Y:S02]  /*3840*/  FMNMX.FTZ R0, R37, R0, !PT ;  /* 0x0000000025007209 */ /* 0x000fe40007810000 */
[----:B------:R-:W-:Y:S02]  /*3850*/  F2FP.SATFINITE.E4M3.F32.PACK_AB_MERGE_C R153, R11, R4, RZ ;  /* 0x000000040b99723e */ /* 0x000fe400048070ff */
[----:B-1----:R-:W-:Y:S01]  /*3860*/  F2FP.SATFINITE.E4M3.F32.PACK_AB_MERGE_C R149, R39, R20, RZ ;  /* 0x000000142795723e */ /* 0x002fe200048070ff */
[----:B------:R-:W0:Y:S01]  /*3870*/  SHFL.BFLY PT, R83, R0, 0x2, 0x1f ;  /* 0x0c401f0000537f89 */ /* 0x000e2200000e0000 */
[----:B------:R-:W-:Y:S01]  /*3880*/  F2FP.SATFINITE.E4M3.F32.PACK_AB_MERGE_C R153, R8, R9, R153 ;  /* 0x000000090899723e */ /* 0x000fe20004807099 */
[----:B------:R-:W-:Y:S01]  /*3890*/  MUFU.EX2 R67, R67 ;  /* 0x0000004300437308 */ /* 0x000fe20000000800 */
[----:B------:R-:W-:-:S02]  /*38a0*/  F2FP.SATFINITE.E4M3.F32.PACK_AB_MERGE_C R155, R13, R10, R155 ;  /* 0x0000000a0d9b723e */ /* 0x000fc4000480709b */
[----:B------:R-:W-:Y:S02]  /*38b0*/  F2FP.SATFINITE.E4M3.F32.PACK_AB_MERGE_C R151, R79, R64, RZ ;  /* 0x000000404f97723e */ /* 0x000fe400048070ff */
[----:B------:R-:W-:Y:S02]  /*38c0*/  F2FP.SATFINITE.E4M3.F32.PACK_AB_MERGE_C R149, R21, R14, R149 ;  /* 0x0000000e1595723e */ /* 0x000fe40004807095 */
[----:B------:R-:W-:Y:S01]  /*38d0*/  F2FP.SATFINITE.E4M3.F32.PACK_AB_MERGE_C R151, R75, R56, R151 ;  /* 0x000000384b97723e */ /* 0x000fe20004807097 */
        /* <DEDUP_REMOVED lines=9> */
[----:B------:R-:W-:-:S03]  /*3970*/  IMAD.U32 R83, RZ, RZ, UR43 ;  /* 0x0000002bff537e24 */ /* 0x000fc6000f8e00ff */
[C---:B------:R-:W-:Y:S01]  /*3980*/  FSETP.NEU.FTZ.AND P0, PT, R0.reuse, -INF , PT ;  /* 0xff8000000000780b */ /* 0x040fe20003f1d000 */
[----:B--2---:R-:W-:-:S02]  /*3990*/  FFMA.FTZ R86, R0, R83, -8 ;  /* 0xc100000000567423 */ /* 0x004fc40000010053 */
[----:B------:R-:W-:Y:S03]  /*39a0*/  MUFU.EX2 R51, R51 ;  /* 0x0000003300337308 */ /* 0x000fe60000000800 */
        /* <DEDUP_REMOVED lines=24> */
[----:B------:R-:W-:Y:S01]  /*3b30*/  FADD.FTZ R96, R4, R95 ;  /* 0x0000005f04607221 */ /* 0x000fe20000010000 */
        /* <DEDUP_REMOVED lines=28> */
[----:B------:R-:W-:-:S04]  /*3d00*/  F2FP.SATFINITE.E4M3.F32.PACK_AB_MERGE_C R152, R89, R88, RZ ;  /* 0x000000585998723e */ /* 0x000fc800048070ff */
[----:B------:R-:W-:Y:S01]  /*3d10*/  F2FP.SATFINITE.E4M3.F32.PACK_AB_MERGE_C R152, R83, R82, R152 ;  /* 0x000000525398723e */ /* 0x000fe20004807098 */
[----:B------:R-:W2:Y:S01]  /*3d20*/  MUFU.EX2 R91, R91 ;  /* 0x0000005b005b7308 */ /* 0x000ea20000000800 */
[----:B0-----:R-:W-:-:S01]  /*3d30*/  FADD.FTZ R69, R87, R78 ;  /* 0x0000004e57457221 */ /* 0x001fc20000010000 */
[----:B------:R-:W-:-:S06]  /*3d40*/  FADD.FTZ R78, R12, R95 ;  /* 0x0000005f0c4e7221 */ /* 0x000fcc0000010000 */
[----:B------:R-:W0:Y:S01]  /*3d50*/  MUFU.EX2 R92, R92 ;  /* 0x0000005c005c7308 */ /* 0x000e220000000800 */
[----:B-1----:R-:W-:-:S01]  /*3d60*/  FADD.FTZ R44, R90, R69 ;  /* 0x000000455a2c7221 */ /* 0x002fc20000010000 */
[----:B------:R-:W-:-:S06]  /*3d70*/  FADD.FTZ R69, R15, R78 ;  /* 0x0000004e0f457221 */ /* 0x000fcc0000010000 */
[----:B------:R-:W1:Y:S01]  /*3d80*/  MUFU.EX2 R72, R72 ;  /* 0x0000004800487308 */ /* 0x000e620000000800 */
[----:B--2---:R-:W-:-:S01]  /*3d90*/  FADD.FTZ R45, R91, R44 ;  /* 0x0000002c5b2d7221 */ /* 0x004fc20000010000 */
[----:B------:R-:W-:Y:S01]  /*3da0*/  FADD.FTZ R44, R14, R69 ;  /* 0x000000450e2c7221 */ /* 0x000fe20000010000 */
[----:B------:R-:W-:-:S05]  /*3db0*/  FFMA.FTZ R69, R28, UR43, -R86 ;  /* 0x0000002b1c457c23 */ /* 0x000fca0008010856 */
[----:B------:R-:W2:Y:S01]  /*3dc0*/  MUFU.EX2 R73, R73 ;  /* 0x0000004900497308 */ /* 0x000ea20000000800 */
[----:B0-----:R-:W-:-:S01]  /*3dd0*/  FADD.FTZ R45, R92, R45 ;  /* 0x0000002d5c2d7221 */ /* 0x001fc20000010000 */
[----:B------:R-:W-:-:S04]  /*3de0*/  F2FP.SATFINITE.E4M3.F32.PACK_AB_MERGE_C R154, R92, R91, RZ ;  /* 0x0000005b5c9a723e */ /* 0x000fc800048070ff */
[----:B------:R-:W-:Y:S02]  /*3df0*/  F2FP.SATFINITE.E4M3.F32.PACK_AB_MERGE_C R154, R90, R87, R154 ;  /* 0x000000575a9a723e */ /* 0x000fe4000480709a */
[----:B------:R-:W0:Y:S01]  /*3e00*/  MUFU.EX2 R93, R93 ;  /* 0x0000005d005d7308 */ /* 0x000e220000000800 */
[----:B-1----:R-:W-:-:S01]  /*3e10*/  FADD.FTZ R78, R72, R45 ;  /* 0x0000002d484e7221 */ /* 0x002fc20000010000 */
[----:B------:R-:W-:Y:S01]  /*3e20*/  FADD.FTZ R45, R21, R44 ;  /* 0x0000002c152d7221 */ /* 0x000fe20000010000 */
[----:B------:R-:W-:-:S03]  /*3e30*/  FFMA.FTZ R44, R24, UR43, -R86 ;  /* 0x0000002b182c7c23 */ /* 0x000fc60008010856 */
[----:B------:R-:W-:Y:S01]  /*3e40*/  FADD.FTZ R96, R20, R45 ;  /* 0x0000002d14607221 */ /* 0x000fe20000010000 */
[----:B------:R-:W-:-:S01]  /*3e50*/  FFMA.FTZ R45, R25, UR43, -R86 ;  /* 0x0000002b192d7c23 */ /* 0x000fc20008010856 */
        /* <DEDUP_REMOVED lines=10> */
[----:B------:R-:W-:-:S04]  /*3f00*/  F2FP.SATFINITE.E4M3.F32.PACK_AB_MERGE_C R148, R94, R93, RZ ;  /* 0x0000005d5e94723e */ /* 0x000fc800048070ff */
[----:B------:R-:W-:Y:S01]  /*3f10*/  F2FP.SATFINITE.E4M3.F32.PACK_AB_MERGE_C R148, R73, R72, R148 ;  /* 0x000000484994723e */ /* 0x000fe20004807094 */
[----:B------:R-:W-:Y:S01]  /*3f20*/  MUFU.EX2 R80, R80 ;  /* 0x0000005000507308 */ /* 0x000fe20000000800 */
[----:B--2---:R-:W-:-:S07]  /*3f30*/  FADD.FTZ R28, R76, R95 ;  /* 0x0000005f4c1c7221 */ /* 0x004fce0000010000 */
[----:B------:R-:W1:Y:S01]  /*3f40*/  MUFU.EX2 R81, R81 ;  /* 0x0000005100517308 */ /* 0x000e620000000800 */
[----:B0-----:R-:W-:-:S07]  /*3f50*/  FADD.FTZ R95, R77, R28 ;  /* 0x0000001c4d5f7221 */ /* 0x001fce0000010000 */
[----:B------:R-:W0:Y:S08]  /*3f60*/  MUFU.EX2 R74, R74 ;  /* 0x0000004a004a7308 */ /* 0x000e300000000800 */
[----:B------:R-:W2:Y:S01]  /*3f70*/  MUFU.EX2 R57, R57 ;  /* 0x0000003900397308 */ /* 0x000ea20000000800 */
[----:B-1----:R-:W-:-:S04]  /*3f80*/  F2FP.SATFINITE.E4M3.F32.PACK_AB_MERGE_C R150, R81, R80, RZ ;  /* 0x000000505196723e */ /* 0x002fc800048070ff */
[----:B------:R-:W-:-:S03]  /*3f90*/  F2FP.SATFINITE.E4M3.F32.PACK_AB_MERGE_C R150, R77, R76, R150 ;  /* 0x0000004c4d96723e */ /* 0x000fc60004807096 */
[----:B------:R-:W1:Y:S08]  /*3fa0*/  MUFU.EX2 R84, R84 ;  /* 0x0000005400547308 */ /* 0x000e700000000800 */
[----:B------:R3:W-:Y:S08]  /*3fb0*/  MUFU.EX2 R24, R62 ;  /* 0x0000003e00187308 */ /* 0x0007f00000000800 */
[----:B------:R4:W-:Y:S01]  /*3fc0*/  MUFU.EX2 R25, R49 ;  /* 0x0000003100197308 */ /* 0x0009e20000000800 */
[----:B---3--:R-:W-:-:S04]  /*3fd0*/  FADD.FTZ R62, R80, R95 ;  /* 0x0000005f503e7221 */ /* 0x008fc80000010000 */
[----:B------:R-:W-:-:S03]  /*3fe0*/  FADD.FTZ R15, R81, R62 ;  /* 0x0000003e510f7221 */ /* 0x000fc60000010000 */
[----:B------:R-:W3:Y:S01]  /*3ff0*/  MUFU.EX2 R85, R85 ;  /* 0x0000005500557308 */ /* 0x000ee20000000800 */
[----:B----4-:R-:W-:-:S01]  /*4000*/  FADD.FTZ R49, R79, R78 ;  /* 0x0000004e4f317221 */ /* 0x010fc20000010000 */
[----:B0-----:R-:W-:-:S03]  /*4010*/  FADD.FTZ R4, R74, R15 ;  /* 0x0000000f4a047221 */ /* 0x001fc60000010000 */
[----:B------:R-:W-:Y:S01]  /*4020*/  FADD.FTZ R12, R40, R49 ;  /* 0x00000031280c7221 */ /* 0x000fe20000010000 */
[----:B--2---:R-:W-:-:S02]  /*4030*/  FADD.FTZ R15, R57, R4 ;  /* 0x00000004390f7221 */ /* 0x004fc40000010000 */
[----:B------:R-:W0:Y:S01]  /*4040*/  MUFU.EX2 R60, R60 ;  /* 0x0000003c003c7308 */ /* 0x000e220000000800 */
[----:B------:R-:W-:-:S01]  /*4050*/  FADD.FTZ R49, R59, R12 ;  /* 0x0000000c3b317221 */ /* 0x000fc20000010000 */
[----:B-1----:R-:W-:-:S06]  /*4060*/  FADD.FTZ R12, R84, R15 ;  /* 0x0000000f540c7221 */ /* 0x002fcc0000010000 */
[----:B------:R-:W1:Y:S01]  /*4070*/  MUFU.EX2 R61, R61 ;  /* 0x0000003d003d7308 */ /* 0x000e620000000800 */
[----:B---3--:R-:W-:-:S01]  /*4080*/  FADD.FTZ R39, R85, R12 ;  /* 0x0000000c55277221 */ /* 0x008fc20000010000 */
[----:B------:R-:W-:-:S04]  /*4090*/  F2FP.SATFINITE.E4M3.F32.PACK_AB_MERGE_C R144, R85, R84, RZ ;  /* 0x000000545590723e */ /* 0x000fc800048070ff */
[----:B------:R-:W-:Y:S02]  /*40a0*/  F2FP.SATFINITE.E4M3.F32.PACK_AB_MERGE_C R144, R57, R74, R144 ;  /* 0x0000004a3990723e */ /* 0x000fe40004807090 */
[----:B------:R2:W-:Y:S01]  /*40b0*/  MUFU.EX2 R28, R52 ;  /* 0x00000034001c7308 */ /* 0x0005e20000000800 */
[----:B0-----:R-:W-:-:S07]  /*40c0*/  FADD.FTZ R12, R60, R39 ;  /* 0x000000273c0c7221 */ /* 0x001fce0000010000 */
[----:B------:R-:W0:Y:S01]  /*40d0*/  MUFU.EX2 R65, R65 ;  /* 0x0000004100417308 */ /* 0x000e220000000800 */
[----:B--2---:R-:W-:-:S01]  /*40e0*/  FADD.FTZ R52, R48, R49 ;  /* 0x0000003130347221 */ /* 0x004fc20000010000 */
[----:B-1----:R-:W-:Y:S01]  /*40f0*/  FADD.FTZ R12, R61, R12 ;  /* 0x0000000c3d0c7221 */ /* 0x002fe20000010000 */
[C---:B------:R-:W-:Y:S02]  /*4100*/  F2FP.SATFINITE.E4M3.F32.PACK_AB_MERGE_C R48, R63.reuse, R48, RZ ;  /* 0x000000303f30723e */ /* 0x040fe400048070ff */
[----:B------:R-:W-:Y:S02]  /*4110*/  FADD.FTZ R49, R63, R52 ;  /* 0x000000343f317221 */ /* 0x000fe40000010000 */
[----:B------:R-:W-:Y:S01]  /*4120*/  F2FP.SATFINITE.E4M3.F32.PACK_AB_MERGE_C R145, R59, R40, R48 ;  /* 0x000000283b91723e */ /* 0x000fe20004807030 */
[----:B------:R-:W1:Y:S01]  /*4130*/  MUFU.EX2 R68, R68 ;  /* 0x0000004400447308 */ /* 0x000e620000000800 */
[----:B------:R-:W-:-:S01]  /*4140*/  FADD.FTZ R20, R66, R49 ;  /* 0x0000003142147221 */ /* 0x000fc20000010000 */
[----:B------:R-:W-:-:S03]  /*4150*/  CS2R R48, SRZ ;  /* 0x0000000000307805 */ /* 0x000fc6000001ff00 */
[----:B------:R-:W-:-:S03]  /*4160*/  FADD.FTZ R39, R67, R20 ;  /* 0x0000001443277221 */ /* 0x000fc60000010000 */
[----:B------:R-:W2:Y:S01]  /*4170*/  MUFU.EX2 R58, R58 ;  /* 0x0000003a003a7308 */ /* 0x000ea20000000800 */
[----:B------:R-:W-:-:S01]  /*4180*/  FADD.FTZ R8, R32, R39 ;  /* 0x0000002720087221 */ /* 0x000fc20000010000 */
[----:B0-----:R-:W-:Y:S01]  /*4190*/  FADD.FTZ R9, R65, R12 ;  /* 0x0000000c41097221 */ /* 0x001fe20000010000 */
[C---:B------:R-:W-:Y:S02]  /*41a0*/  F2FP.SATFINITE.E4M3.F32.PACK_AB_MERGE_C R32, R71.reuse, R32, RZ ;  /* 0x000000204720723e */ /* 0x040fe400048070ff */
[----:B------:R-:W-:Y:S02]  /*41b0*/  FADD.FTZ R71, R71, R8 ;  /* 0x0000000847477221 */ /* 0x000fe40000010000 */
[----:B------:R-:W-:Y:S01]  /*41c0*/  F2FP.SATFINITE.E4M3.F32.PACK_AB_MERGE_C R147, R67, R66, R32 ;  /* 0x000000424393723e */ /* 0x000fe20004807020 */
[----:B------:R-:W0:Y:S01]  /*41d0*/  MUFU.EX2 R41, R41 ;  /* 0x0000002900297308 */ /* 0x000e220000000800 */
[----:B-1----:R-:W-:-:S01]  /*41e0*/  FADD.FTZ R9, R68, R9 ;  /* 0x0000000944097221 */ /* 0x002fc20000010000 */
[----:B------:R-:W-:Y:S01]  /*41f0*/  FADD.FTZ R12, R42, R71 ;  /* 0x000000472a0c7221 */ /* 0x000fe20000010000 */
[----:B------:R-:W-:-:S04]  /*4200*/  F2FP.SATFINITE.E4M3.F32.PACK_AB_MERGE_C R65, R68, R65, RZ ;  /* 0x000000414441723e */ /* 0x000fc800048070ff */
[----:B------:R-:W-:Y:S01]  /*4210*/  F2FP.SATFINITE.E4M3.F32.PACK_AB_MERGE_C R146, R61, R60, R65 ;  /* 0x0000003c3d92723e */ /* 0x000fe20004807041 */
[----:B------:R-:W1:Y:S01]  /*4220*/  MUFU.EX2 R3, R3 ;  /* 0x0000000300037308 */ /* 0x000e620000000800 */
[----:B--2---:R-:W-:-:S01]  /*4230*/  FADD.FTZ R10, R58, R9 ;  /* 0x000000093a0a7221 */ /* 0x004fc20000010000 */
[----:B------:R-:W-:-:S04]  /*4240*/  FADD.FTZ R9, R43, R12 ;  /* 0x0000000c2b097221 */ /* 0x000fc80000010000 */
[----:B------:R-:W-:Y:S01]  /*4250*/  FADD.FTZ R12, R46, R9 ;  /* 0x000000092e0c7221 */ /* 0x000fe20000010000 */
[----:B------:R-:W-:Y:S01]  /*4260*/  F2FP.SATFINITE.E4M3.F32.PACK_AB_MERGE_C R46, R47, R46, RZ ;  /* 0x0000002e2f2e723e */ /* 0x000fe200048070ff */
[----:B------:R-:W2:Y:S01]  /*4270*/  MUFU.EX2 R6, R6 ;  /* 0x0000000600067308 */ /* 0x000ea20000000800 */
[----:B0-----:R-:W-:-:S01]  /*4280*/  FADD.FTZ R10, R41, R10 ;  /* 0x0000000a290a7221 */ /* 0x001fc20000010000 */
[----:B------:R-:W-:Y:S01]  /*4290*/  FADD.FTZ R47, R47, R12 ;  /* 0x0000000c2f2f7221 */ /* 0x000fe20000010000 */
[----:B------:R-:W-:Y:S02]  /*42a0*/  F2FP.SATFINITE.E4M3.F32.PACK_AB_MERGE_C R141, R43, R42, R46 ;  /* 0x0000002a2b8d723e */ /* 0x000fe4000480702e */
[----:B------:R-:W-:-:S03]  /*42b0*/  CS2R R42, SRZ ;  /* 0x00000000002a7805 */ /* 0x000fc6000001ff00 */
[----:B------:R-:W0:Y:S01]  /*42c0*/  MUFU.EX2 R55, R55 ;  /* 0x0000003700377308 */ /* 0x000e220000000800 */
[----:B-1----:R-:W-:-:S01]  /*42d0*/  FADD.FTZ R9, R3, R10 ;  /* 0x0000000a03097221 */ /* 0x002fc20000010000 */
[----:B------:R-:W-:Y:S01]  /*42e0*/  FADD.FTZ R10, R50, R47 ;  /* 0x0000002f320a7221 */ /* 0x000fe20000010000 */
[----:B------:R-:W-:-:S05]  /*42f0*/  CS2R R46, SRZ ;  /* 0x00000000002e7805 */ /* 0x000fca000001ff00 */
[----:B------:R-:W1:Y:S01]  /*4300*/  MUFU.EX2 R11, R53 ;  /* 0x00000035000b7308 */ /* 0x000e620000000800 */
[----:B--2---:R-:W-:-:S01]  /*4310*/  FADD.FTZ R9, R6, R9 ;  /* 0x0000000906097221 */ /* 0x004fc20000010000 */
[----:B------:R-:W-:-:S03]  /*4320*/  F2FP.SATFINITE.E4M3.F32.PACK_AB_MERGE_C R12, R6, R3, RZ ;  /* 0x00000003060c723e */ /* 0x000fc600048070ff */
[----:B------:R-:W-:Y:S01]  /*4330*/  FADD.FTZ R6, R24, R9 ;  /* 0x0000000918067221 */ /* 0x000fe20000010000 */
[----:B------:R-:W-:-:S01]  /*4340*/  FADD.FTZ R9, R51, R10 ;  /* 0x0000000a33097221 */ /* 0x000fc20000010000 */
[----:B------:R-:W-:Y:S01]  /*4350*/  F2FP.SATFINITE.E4M3.F32.PACK_AB_MERGE_C R140, R41, R58, R12 ;  /* 0x0000003a298c723e */ /* 0x000fe2000480700c */
[----:B------:R-:W2:Y:S01]  /*4360*/  MUFU.EX2 R26, R26 ;  /* 0x0000001a001a7308 */ /* 0x000ea20000000800 */
[----:B------:R-:W-:-:S01]  /*4370*/  FADD.FTZ R3, R25, R6 ;  /* 0x0000000619037221 */ /* 0x000fc20000010000 */
[----:B------:R-:W-:Y:S01]  /*4380*/  FADD.FTZ R10, R54, R9 ;  /* 0x00000009360a7221 */ /* 0x000fe20000010000 */
[----:B0-----:R-:W-:Y:S02]  /*4390*/  F2FP.SATFINITE.E4M3.F32.PACK_AB_MERGE_C R54, R55, R54, RZ ;  /* 0x000000363736723e */ /* 0x001fe400048070ff */
[----:B------:R-:W-:Y:S01]  /*43a0*/  CS2R R40, SRZ ;  /* 0x0000000000287805 */ /* 0x000fe2000001ff00 */
[----:B------:R-:W-:-:S01]  /*43b0*/  FADD.FTZ R6, R28, R3 ;  /* 0x000000031c067221 */ /* 0x000fc20000010000 */
[----:B------:R-:W-:Y:S01]  /*43c0*/  FADD.FTZ R55, R55, R10 ;  /* 0x0000000a37377221 */ /* 0x000fe20000010000 */
[----:B------:R-:W-:Y:S01]  /*43d0*/  F2FP.SATFINITE.E4M3.F32.PACK_AB_MERGE_C R143, R51, R50, R54 ;  /* 0x00000032338f723e */ /* 0x000fe20004807036 */
[----:B------:R-:W0:Y:S01]  /*43e0*/  MUFU.EX2 R4, R44 ;  /* 0x0000002c00047308 */ /* 0x000e220000000800 */
[C---:B-1----:R-:W-:Y:S01]  /*43f0*/  F2FP.SATFINITE.E4M3.F32.PACK_AB_MERGE_C R28, R11.reuse, R28, RZ ;  /* 0x0000001c0b1c723e */ /* 0x042fe200048070ff */
[----:B------:R-:W-:Y:S01]  /*4400*/  FADD.FTZ R11, R11, R6 ;  /* 0x000000060b0b7221 */ /* 0x000fe20000010000 */
[----:B------:R-:W-:-:S02]  /*4410*/  CS2R R50, SRZ ;  /* 0x0000000000327805 */ /* 0x000fc4000001ff00 */
[----:B------:R-:W-:Y:S02]  /*4420*/  CS2R R52, SRZ ;  /* 0x0000000000347805 */ /* 0x000fe4000001ff00 */
[----:B------:R-:W-:Y:S02]  /*4430*/  F2FP.SATFINITE.E4M3.F32.PACK_AB_MERGE_C R142, R25, R24, R28 ;  /* 0x00000018198e723e */ /* 0x000fe4000480701c */
[----:B------:R-:W-:Y:S01]  /*4440*/  CS2R R24, SRZ ;  /* 0x0000000000187805 */ /* 0x000fe2000001ff00 */
[----:B------:R-:W1:Y:S01]  /*4450*/  MUFU.EX2 R27, R27 ;  /* 0x0000001b001b7308 */ /* 0x000e620000000800 */
[----:B--2---:R-:W-:-:S01]  /*4460*/  FADD.FTZ R10, R26, R55 ;  /* 0x000000371a0a7221 */ /* 0x004fc20000010000 */
[----:B------:R-:W-:-:S06]  /*4470*/  CS2R R54, SRZ ;  /* 0x0000000000367805 */ /* 0x000fcc000001ff00 */
[----:B------:R2:W3:Y:S01]  /*4480*/  MUFU.EX2 R15, R45 ;  /* 0x0000002d000f7308 */ /* 0x0004e20000000800 */
[----:B0-----:R-:W-:-:S07]  /*4490*/  FADD.FTZ R6, R4, R11 ;  /* 0x0000000b04067221 */ /* 0x001fce0000010000 */
[----:B------:R-:W0:Y:S01]  /*44a0*/  MUFU.EX2 R30, R30 ;  /* 0x0000001e001e7308 */ /* 0x000e220000000800 */
[----:B-1----:R-:W-:-:S01]  /*44b0*/  FADD.FTZ R3, R27, R10 ;  /* 0x0000000a1b037221 */ /* 0x002fc20000010000 */
[----:B--2---:R-:W-:-:S06]  /*44c0*/  CS2R R44, SRZ ;  /* 0x00000000002c7805 */ /* 0x004fcc000001ff00 */
[----:B------:R-:W1:Y:S01]  /*44d0*/  MUFU.EX2 R69, R69 ;  /* 0x0000004500457308 */ /* 0x000e620000000800 */
[----:B---3--:R-:W-:-:S07]  /*44e0*/  FADD.FTZ R6, R15, R6 ;  /* 0x000000060f067221 */ /* 0x008fce0000010000 */
[----:B------:R-:W2:Y:S01]  /*44f0*/  MUFU.EX2 R31, R31 ;  /* 0x0000001f001f7308 */ /* 0x000ea20000000800 */
[----:B0-----:R-:W-:-:S07]  /*4500*/  FADD.FTZ R10, R30, R3 ;  /* 0x000000031e0a7221 */ /* 0x001fce0000010000 */
[----:B------:R0:W3:Y:S01]  /*4510*/  MUFU.EX2 R8, R29 ;  /* 0x0000001d00087308 */ /* 0x0000e20000000800 */
[----:B-1----:R-:W-:-:S07]  /*4520*/  FADD.FTZ R3, R69, R6 ;  /* 0x0000000645037221 */ /* 0x002fce0000010000 */
[----:B------:R-:W1:Y:S01]  /*4530*/  MUFU.EX2 R34, R34 ;  /* 0x0000002200227308 */ /* 0x000e620000000800 */
[C---:B--2---:R-:W-:Y:S01]  /*4540*/  F2FP.SATFINITE.E4M3.F32.PACK_AB_MERGE_C R30, R31.reuse, R30, RZ ;  /* 0x0000001e1f1e723e */ /* 0x044fe200048070ff */
[----:B------:R-:W-:Y:S01]  /*4550*/  FADD.FTZ R31, R31, R10 ;  /* 0x0000000a1f1f7221 */ /* 0x000fe20000010000 */
[----:B0-----:R-:W-:Y:S02]  /*4560*/  CS2R R28, SRZ ;  /* 0x00000000001c7805 */ /* 0x001fe4000001ff00 */
[----:B------:R-:W-:Y:S02]  /*4570*/  F2FP.SATFINITE.E4M3.F32.PACK_AB_MERGE_C R137, R27, R26, R30 ;  /* 0x0000001a1b89723e */ /* 0x000fe4000480701e */
[----:B------:R-:W-:Y:S01]  /*4580*/  CS2R R26, SRZ ;  /* 0x00000000001a7805 */ /* 0x000fe2000001ff00 */
[----:B------:R-:W0:Y:S01]  /*4590*/  MUFU.EX2 R70, R70 ;  /* 0x0000004600467308 */ /* 0x000e220000000800 */
[----:B---3--:R-:W-:-:S01]  /*45a0*/  FADD.FTZ R3, R8, R3 ;  /* 0x0000000308037221 */ /* 0x008fc20000010000 */
[----:B------:R-:W-:-:S04]  /*45b0*/  F2FP.SATFINITE.E4M3.F32.PACK_AB_MERGE_C R69, R8, R69, RZ ;  /* 0x000000450845723e */ /* 0x000fc800048070ff */
[----:B------:R-:W-:Y:S02]  /*45c0*/  F2FP.SATFINITE.E4M3.F32.PACK_AB_MERGE_C R136, R15, R4, R69 ;  /* 0x000000040f88723e */ /* 0x000fe40004807045 */
[----:B------:R-:W2:Y:S01]  /*45d0*/  MUFU.EX2 R35, R35 ;  /* 0x0000002300237308 */ /* 0x000ea20000000800 */
[----:B-1----:R-:W-:-:S01]  /*45e0*/  FADD.FTZ R8, R34, R31 ;  /* 0x0000001f22087221 */ /* 0x002fc20000010000 */
[----:B------:R-:W-:-:S06]  /*45f0*/  CS2R R30, SRZ ;  /* 0x00000000001e7805 */ /* 0x000fcc000001ff00 */
[----:B------:R-:W1:Y:S01]  /*4600*/  MUFU.EX2 R33, R33 ;  /* 0x0000002100217308 */ /* 0x000e620000000800 */
[----:B0-----:R-:W-:-:S07]  /*4610*/  FADD.FTZ R6, R70, R3 ;  /* 0x0000000346067221 */ /* 0x001fce0000010000 */
        /* <DEDUP_REMOVED lines=8> */
[----:B------:R-:W-:Y:S02]  /*46a0*/  F2FP.SATFINITE.E4M3.F32.PACK_AB_MERGE_C R139, R35, R34, R8 ;  /* 0x00000022238b723e */ /* 0x000fe40004807008 */
[----:B------:R-:W-:Y:S01]  /*46b0*/  CS2R R34, SRZ ;  /* 0x0000000000227805 */ /* 0x000fe2000001ff00 */
[----:B-1----:R-:W-:Y:S01]  /*46c0*/  FADD.FTZ R4, R36, R3 ;  /* 0x0000000324047221 */ /* 0x002fe20000010000 */
[----:B------:R-:W-:-:S01]  /*46d0*/  FADD.FTZ R3, R5, R38 ;  /* 0x0000002605037221 */ /* 0x000fc20000010000 */
[----:B------:R-:W-:Y:S02]  /*46e0*/  CS2R R38, SRZ ;  /* 0x0000000000267805 */ /* 0x000fe4000001ff00 */
[C---:B--2---:R-:W-:Y:S01]  /*46f0*/  F2FP.SATFINITE.E4M3.F32.PACK_AB_MERGE_C R6, R37.reuse, R36, RZ ;  /* 0x000000242506723e */ /* 0x044fe200048070ff */
[----:B------:R-:W-:Y:S01]  /*4700*/  FADD.FTZ R4, R37, R4 ;  /* 0x0000000425047221 */ /* 0x000fe20000010000 */
[----:B------:R-:W-:Y:S02]  /*4710*/  CS2R R36, SRZ ;  /* 0x0000000000247805 */ /* 0x000fe4000001ff00 */
[----:B------:R-:W-:-:S02]  /*4720*/  F2FP.SATFINITE.E4M3.F32.PACK_AB_MERGE_C R138, R33, R70, R6 ;  /* 0x00000046218a723e */ /* 0x000fc40004807006 */
        /* <DEDUP_REMOVED lines=18> */
.L_x_2077:
[----:B------:R-:W-:-:S04]  /*4850*/  UIADD3 UR23, UR47, 0x1, URZ ;  /* 0x000000012f177890 */ /* 0x000fc8000fffe03f */
[----:B------:R-:W-:-:S04]  /*4860*/  UISETP.NE.AND UP0, UPT, UR23, 0x2, UPT ;  /* 0x000000021700788c */ /* 0x000fc8000bf05270 */
[----:B------:R-:W-:Y:S02]  /*4870*/  USEL UR22, URZ, 0x1, UP0 ;  /* 0x000000013f167887 */ /* 0x000fe40008000000 */
[----:B------:R-:W-:Y:S02]  /*4880*/  USEL UR23, UR23, URZ, UP0 ;  /* 0x0000003f17177287 */ /* 0x000fe40008000000 */
[----:B------:R-:W-:Y:S01]  /*4890*/  ULOP3.LUT UR22, UR48, UR22, URZ, 0x3c, !UPT ;  /* 0x0000001630167292 */ /* 0x000fe2000f8e3c3f */
[----:B------:R-:W-:Y:S11]  /*48a0*/  @!P1 BRA `(.L_x_2067) ;  /* 0x0000000000049947 */ /* 0x000ff60003800000 */
[----:B------:R-:W-:Y:S01]  /*48b0*/  BPT.TRAP 0x1 ;  /* 0x000000040000795c */ /* 0x000fe20000300000 */
.L_x_2067:
[----:B------:R-:W-:Y:S01]  /*48c0*/  ULEA UR21, UR23, UR45, 0x3 ;  /* 0x0000002d17157291 */ /* 0x000fe2000f8e183f */
[----:B------:R-:W-:-:S05]  /*48d0*/  IMAD.U32 R5, RZ, RZ, UR22 ;  /* 0x00000016ff057e24 */ /* 0x000fca000f8e00ff */
[----:B------:R-:W-:-:S04]  /*48e0*/  SHF.L.U32 R5, R5, 0x1f, RZ ;  /* 0x0000001f05057819 */ /* 0x000fc800000006ff */
[----:B------:R0:W1:Y:S01]  /*48f0*/  SYNCS.PHASECHK.TRANS64.TRYWAIT P0, [UR21+0x13230], R5 ;  /* 0x01323005ff0075a7 */ /* 0x0000620008000155 */
[----:B------:R-:W-:Y:S05]  /*4900*/  @!P1 BRA `(.L_x_2068) ;  /* 0x0000000000049947 */ /* 0x000fea0003800000 */
[----:B------:R-:W-:Y:S01]  /*4910*/  BPT.TRAP 0x1 ;  /* 0x000000040000795c */ /* 0x000fe20000300000 */
.L_x_2068:
[----:B-1----:R-:W-:Y:S05]  /*4920*/  @P0 BRA `(.L_x_2069) ;  /* 0x0000000000080947 */ /* 0x002fea0003800000 */
[----:B------:R-:W1:Y:S02]  /*4930*/  SYNCS.PHASECHK.TRANS64.TRYWAIT P0, [UR21+0x13230], R5 ;  /* 0x01323005ff0075a7 */ /* 0x000e640008000155 */
[----:B-1----:R-:W-:Y:S05]  /*4940*/  @!P0 BRA `(.L_x_2070) ;  /* 0x000000f4007c8947 */ /* 0x002fea0003800000 */
.L_x_2069:
        /* <DEDUP_REMOVED lines=64> */
.L_x_2071:
[----:B------:R-:W-:Y:S01]  /*4d50*/  ULEA UR11, UR47, UR45, 0x3 ;  /* 0x0000002d2f0b7291 */ /* 0x000fe2000f8e183f */
[----:B01----:R-:W-:-:S05]  /*4d60*/  IMAD.U32 R5, RZ, RZ, UR48 ;  /* 0x00000030ff057e24 */ /* 0x003fca000f8e00ff */
[----:B------:R-:W-:-:S04]  /*4d70*/  SHF.L.U32 R5, R5, 0x1f, RZ ;  /* 0x0000001f05057819 */ /* 0x000fc800000006ff */
[----:B------:R0:W1:Y:S01]  /*4d80*/  SYNCS.PHASECHK.TRANS64.TRYWAIT P0, [UR11+0x13250], R5 ;  /* 0x01325005ff0075a7 */ /* 0x000062000800014b */
[----:B------:R-:W-:Y:S05]  /*4d90*/  @!P1 BRA `(.L_x_2072) ;  /* 0x0000000000049947 */ /* 0x000fea0003800000 */
[----:B------:R-:W-:Y:S01]  /*4da0*/  BPT.TRAP 0x1 ;  /* 0x000000040000795c */ /* 0x000fe20000300000 */
.L_x_2072:
[----:B-1----:R-:W-:Y:S05]  /*4db0*/  @P0 BRA `(.L_x_2073) ;  /* 0x0000000000080947 */ /* 0x002fea0003800000 */
[----:B------:R-:W1:Y:S02]  /*4dc0*/  SYNCS.PHASECHK.TRANS64.TRYWAIT P0, [UR11+0x13250], R5 ;  /* 0x01325005ff0075a7 */ /* 0x000e64000800014b */
[----:B-1----:R-:W-:Y:S05]  /*4dd0*/  @!P0 BRA `(.L_x_2074) ;  /* 0x000000f000708947 */ /* 0x002fea0003800000 */
.L_x_2073:
        /* <DEDUP_REMOVED lines=32> */
.L_x_2075:
[----:B------:R-:W-:Y:S01]  /*4fe0*/  UISETP.NE.AND UP0, UPT, UR53, URZ, UPT ;  /* 0x0000003f3500728c */ /* 0x000fe2000bf05270 */
[----:B------:R-:W-:Y:S01]  /*4ff0*/  VIADD R8, R17, UR40 ;  /* 0x0000002811087c36 */ /* 0x000fe20008000000 */
[----:B------:R-:W-:-:S04]  /*5000*/  UIADD3 UR21, UR21, 0x13240, URZ ;  /* 0x0001324015157890 */ /* 0x000fc8000fffe03f */
[----:B------:R-:W-:Y:S01]  /*5010*/  PLOP3.LUT P0, PT, PT, PT, UP0, 0x80, 0x0 ;  /* 0x000000000000781c */ /* 0x000fe20003f0f008 */
[----:B------:R-:W-:Y:S01]  /*5020*/  UPRMT UR21, UR44, 0x654, UR21 ;  /* 0x000006542c157896 */ /* 0x000fe20008000015 */
[----:B------:R-:W-:-:S03]  /*5030*/  PLOP3.LUT P2, PT, PT, PT, UP0, 0x80, 0x0 ;  /* 0x000000000000781c */ /* 0x000fc60003f4f008 */
[----:B------:R-:W-:-:S05]  /*5040*/  @UP0 ULDC UR6, c[0x0][0x44c] ;  /* 0x0001130000060ab9 */ /* 0x000fca0000000800 */
[----:B------:R-:W-:Y:S03]  /*5050*/  SYNCS.ARRIVE.TRANS64.RED.A1T0 RZ, [UR21], RZ ;  /* 0x000000ffffff79a7 */ /* 0x000fe60008100415 */
[----:B01----:R-:W-:Y:S01]  /*5060*/  @P0 IMAD.HI.U32 R5, R8, UR6, RZ ;  /* 0x0000000608050c27 */ /* 0x003fe2000f8e00ff */
[----:B------:R-:W-:-:S04]  /*5070*/  @UP0 ULDC UR6, c[0x0][0x450] ;  /* 0x0001140000060ab9 */ /* 0x000fc80000000800 */
[----:B------:R-:W-:Y:S01]  /*5080*/  @P2 SHF.R.U32.HI R8, RZ, UR6, R5 ;  /* 0x00000006ff082c19 */ /* 0x000fe20008011605 */
[----:B------:R-:W-:-:S04]  /*5090*/  UIMAD UR6, UR20, -0xa0, URZ ;  /* 0xffffff60140678a4 */ /* 0x000fc8000f8e023f */
[----:B------:R-:W0:Y:S02]  /*50a0*/  SHFL.IDX PT, R5, R8, RZ, 0x1c1f ;  /* 0x001c1fff08057589 */ /* 0x000e2400000e0000 */
[----:B------:R-:W-:-:S05]  /*50b0*/  IMAD.U32 R9, RZ, RZ, UR6 ;  /* 0x00000006ff097e24 */ /* 0x000fca000f8e00ff */
[----:B------:R-:W-:Y:S01]  /*50c0*/  IADD3 R6, -R16, 0x1, R9 ;  /* 0x0000000110067810 */ /* 0x000fe20007ffe109 */
[----:B------:R-:W-:-:S05]  /*50d0*/  IMAD.U32 R9, RZ, RZ, UR52 ;  /* 0x00000034ff097e24 */ /* 0x000fca000f8e00ff */
[----:B------:R-:W-:-:S05]  /*50e0*/  IADD3 R6, -R9, UR51, R6 ;  /* 0x0000003309067c10 */ /* 0x000fca000fffe106 */
[----:B0-----:R-:W-:-:S05]  /*50f0*/  IMAD.IADD R5, R6, 0x1, R5 ;  /* 0x0000000106057824 */ /* 0x001fca00078e0205 */
        /* <DEDUP_REMOVED lines=102> */
[C---:B------:R-:W-:Y:S02]  /*5760*/  ISETP.GT.AND P4, PT, R5.reuse, 0x89, PT ;  /* 0x000000890500780c */ /* 0x040fe40003f84270 */
[C---:B------:R-:W-:Y:S02]  /*5770*/  ISETP.GT.AND P6, PT, R5.reuse, 0x90, PT ;  /* 0x000000900500780c */ /* 0x040fe40003fc4270 */
[C---:B------:R-:W-:Y:S02]  /*5780*/  ISETP.GT.AND P5, PT, R5.reuse, 0x91, PT ;  /* 0x000000910500780c */ /* 0x040fe40003fa4270 */
[C---:B------:R-:W-:Y:S02]  /*5790*/  ISETP.GT.AND P0, PT, R5.reuse, 0x98, PT ;  /* 0x000000980500780c */ /* 0x040fe40003f04270 */
[----:B------:R-:W-:Y:S02]  /*57a0*/  ISETP.GT.AND P2, PT, R5, 0x99, PT ;  /* 0x000000990500780c */ /* 0x000fe40003f44270 */
[----:B------:R-:W-:-:S02]  /*57b0*/  FSEL R60, R60, -INF , P3 ;  /* 0xff8000003c3c7808 */ /* 0x000fc40001800000 */
[----:B------:R-:W-:Y:S02]  /*57c0*/  FMNMX.FTZ R5, R57, R10, !PT ;  /* 0x0000000a39057209 */ /* 0x000fe40007810000 */
[----:B------:R-:W-:Y:S02]  /*57d0*/  FSEL R61, R61, -INF , P4 ;  /* 0xff8000003d3d7808 */ /* 0x000fe40002000000 */
[----:B------:R-:W-:Y:S02]  /*57e0*/  FMNMX.FTZ R10, R60, R5, !PT ;  /* 0x000000053c0a7209 */ /* 0x000fe40007810000 */
[----:B------:R-:W-:Y:S02]  /*57f0*/  FSEL R64, R64, -INF , P6 ;  /* 0xff80000040407808 */ /* 0x000fe40003000000 */
[----:B------:R-:W-:Y:S02]  /*5800*/  FMNMX.FTZ R5, R61, R10, !PT ;  /* 0x0000000a3d057209 */ /* 0x000fe40007810000 */
[----:B------:R-:W-:-:S02]  /*5810*/  FSEL R65, R65, -INF , P5 ;  /* 0xff80000041417808 */ /* 0x000fc40002800000 */
[----:B------:R-:W-:Y:S02]  /*5820*/  FMNMX.FTZ R10, R64, R5, !PT ;  /* 0x00000005400a7209 */ /* 0x000fe40007810000 */
[----:B------:R-:W-:Y:S02]  /*5830*/  FSEL R68, R68, -INF , P0 ;  /* 0xff80000044447808 */ /* 0x000fe40000000000 */
[----:B------:R-:W-:Y:S02]  /*5840*/  FMNMX.FTZ R5, R65, R10, !PT ;  /* 0x0000000a41057209 */ /* 0x000fe40007810000 */
[----:B------:R-:W-:Y:S02]  /*5850*/  FSEL R69, R69, -INF , P2 ;  /* 0xff80000045457808 */ /* 0x000fe40001000000 */
[----:B------:R-:W-:-:S04]  /*5860*/  FMNMX.FTZ R10, R68, R5, !PT ;  /* 0x00000005440a7209 */ /* 0x000fc80007810000 */
[----:B------:R-:W-:-:S05]  /*5870*/  FMNMX.FTZ R10, R69, R10, !PT ;  /* 0x0000000a450a7209 */ /* 0x000fca0007810000 */
[----:B------:R-:W0:Y:S02]  /*5880*/  SHFL.BFLY PT, R5, R10, 0x2, 0x1f ;  /* 0x0c401f000a057f89 */ /* 0x000e2400000e0000 */
[----:B0-----:R-:W-:Y:S02]  /*5890*/  FMNMX.FTZ R12, R10, R5, !PT ;  /* 0x000000050a0c7209 */ /* 0x001fe40007810000 */
[----:B------:R0:W1:Y:S04]  /*58a0*/  SHFL.IDX PT, R5, R8, 0x1, 0x1c1f ;  /* 0x003c1f0008057f89 */ /* 0x00006800000e0000 */
[----:B------:R-:W2:Y:S01]  /*58b0*/  SHFL.BFLY PT, R11, R12, 0x1, 0x1f ;  /* 0x0c201f000c0b7f89 */ /* 0x000ea200000e0000 */
[----:B0-----:R-:W-:Y:S02]  /*58c0*/  IMAD.U32 R8, RZ, RZ, UR43 ;  /* 0x0000002bff087e24 */ /* 0x001fe4000f8e00ff */
[----:B-1----:R-:W-:Y:S01]  /*58d0*/  IMAD.IADD R6, R6, 0x1, R5 ;  /* 0x0000000106067824 */ /* 0x002fe200078e0205 */
[----:B--2---:R-:W-:-:S04]  /*58e0*/  FMNMX.FTZ R5, R12, R11, !PT ;  /* 0x0000000b0c057209 */ /* 0x004fc80007810000 */
[C---:B------:R-:W-:Y:S02]  /*58f0*/  ISETP.GT.AND P6, PT, R6.reuse, RZ, PT ;  /* 0x000000ff0600720c */ /* 0x040fe40003fc4270 */
[----:B------:R-:W-:Y:S01]  /*5900*/  ISETP.GT.AND P5, PT, R6, 0x11, PT ;  /* 0x000000110600780c */ /* 0x000fe20003fa4270 */
[----:B------:R-:W-:-:S01]  /*5910*/  FFMA.FTZ R8, R5, R8, -8 ;  /* 0xc100000005087423 */ /* 0x000fc20000010008 */
[----:B------:R-:W-:Y:S02]  /*5920*/  FSEL R11, R122, -INF , P6 ;  /* 0xff8000007a0b7808 */ /* 0x000fe40003000000 */
[----:B------:R-:W-:Y:S02]  /*5930*/  ISETP.GT.AND P6, PT, R6, 0x18, PT ;  /* 0x000000180600780c */ /* 0x000fe40003fc4270 */
[----:B------:R-:W-:Y:S02]  /*5940*/  FSEL R131, R131, -INF , P5 ;  /* 0xff80000083837808 */ /* 0x000fe40002800000 */
[----:B------:R-:W-:-:S02]  /*5950*/  FSEL R134, R134, -INF , P6 ;  /* 0xff80000086867808 */ /* 0x000fc40003000000 */
[C---:B------:R-:W-:Y:S02]  /*5960*/  ISETP.GT.AND P3, PT, R6.reuse, 0x9, PT ;  /* 0x000000090600780c */ /* 0x040fe40003f64270 */
[C---:B------:R-:W-:Y:S02]  /*5970*/  ISETP.GT.AND P5, PT, R6.reuse, 0x20, PT ;  /* 0x000000200600780c */ /* 0x040fe40003fa4270 */
[----:B------:R-:W-:Y:S02]  /*5980*/  ISETP.GT.AND P6, PT, R6, 0x28, PT ;  /* 0x000000280600780c */ /* 0x000fe40003fc4270 */
[----:B------:R-:W-:Y:S02]  /*5990*/  FSEL R127, R127, -INF , P3 ;  /* 0xff8000007f7f7808 */ /* 0x000fe40001800000 */
        /* <DEDUP_REMOVED lines=16> */
[C---:B------:R-:W-:Y:S02]  /*5aa0*/  ISETP.GT.AND P4, PT, R6.reuse, 0x10, PT ;  /* 0x000000100600780c */ /* 0x040fe40003f84270 */
[C---:B------:R-:W-:Y:S02]  /*5ab0*/  ISETP.GT.AND P3, PT, R6.reuse, 0x51, PT ;  /* 0x000000510600780c */ /* 0x040fe40003f64270 */
[C---:B------:R-:W-:Y:S02]  /*5ac0*/  ISETP.GT.AND P6, PT, R6.reuse, 0x58, PT ;  /* 0x000000580600780c */ /* 0x040fe40003fc4270 */
[----:B------:R-:W-:-:S02]  /*5ad0*/  ISETP.GT.AND P5, PT, R6, 0x59, PT ;  /* 0x000000590600780c */ /* 0x000fc40003fa4270 */
[----:B------:R-:W-:Y:S02]  /*5ae0*/  FSEL R123, R123, -INF , P0 ;  /* 0xff8000007b7b7808 */ /* 0x000fe40000000000 */
[----:B------:R-:W-:Y:S02]  /*5af0*/  FSEL R126, R126, -INF , P2 ;  /* 0xff8000007e7e7808 */ /* 0x000fe40001000000 */
[----:B------:R-:W-:Y:S02]  /*5b00*/  FSEL R130, R130, -INF , P4 ;  /* 0xff80000082827808 */ /* 0x000fe40002000000 */
        /* <DEDUP_REMOVED lines=27> */
[----:B------:R-:W-:Y:S02]  /*5cc0*/  FSETP.NEU.FTZ.AND P0, PT, R5, -INF , PT ;  /* 0xff8000000500780b */ /* 0x000fe40003f1d000 */
[C---:B------:R-:W-:Y:S02]  /*5cd0*/  ISETP.GT.AND P2, PT, R6.reuse, 0x69, PT ;  /* 0x000000690600780c */ /* 0x040fe40003f44270 */
[C---:B------:R-:W-:Y:S02]  /*5ce0*/  ISETP.GT.AND P4, PT, R6.reuse, 0x70, PT ;  /* 0x000000700600780c */ /* 0x040fe40003f84270 */
[C---:B------:R-:W-:Y:S02]  /*5cf0*/  ISETP.GT.AND P3, PT, R6.reuse, 0x80, PT ;  /* 0x000000800600780c */ /* 0x040fe40003f64270 */
[C---:B------:R-:W-:Y:S02]  /*5d00*/  ISETP.GT.AND P6, PT, R6.reuse, 0x81, PT ;  /* 0x000000810600780c */ /* 0x040fe40003fc4270 */
[----:B------:R-:W-:-:S02]  /*5d10*/  ISETP.GT.AND P5, PT, R6, 0x88, PT ;  /* 0x000000880600780c */ /* 0x000fc40003fa4270 */
[----:B------:R-:W-:Y:S02]  /*5d20*/  FSEL R8, R8, RZ, P0 ;  /* 0x000000ff08087208 */ /* 0x000fe40000000000 */
[----:B------:R-:W-:Y:S02]  /*5d30*/  FSEL R79, R79, -INF , P2 ;  /* 0xff8000004f4f7808 */ /* 0x000fe40001000000 */
[----:B------:R-:W-:Y:S01]  /*5d40*/  FSEL R82, R82, -INF , P4 ;  /* 0xff80000052527808 */ /* 0x000fe20002000000 */
[----:B------:R-:W-:-:S01]  /*5d50*/  FFMA.FTZ R10, R121, UR43, -R8 ;  /* 0x0000002b790a7c23 */ /* 0x000fc20008010808 */
[----:B------:R-:W-:Y:S01]  /*5d60*/  FSEL R58, R58, -INF , P3 ;  /* 0xff8000003a3a7808 */ /* 0x000fe20001800000 */
[----:B------:R-:W-:-:S01]  /*5d70*/  FFMA.FTZ R120, R72, UR43, -R8 ;  /* 0x0000002b48787c23 */ /* 0x000fc20008010808 */
[----:B------:R-:W-:Y:S01]  /*5d80*/  FSEL R59, R59, -INF , P6 ;  /* 0xff8000003b3b7808 */ /* 0x000fe20003000000 */
[----:B------:R-:W-:-:S01]  /*5d90*/  FFMA.FTZ R9, R9, UR43, -R8 ;  /* 0x0000002b09097c23 */ /* 0x000fc20008010808 */
[----:B------:R-:W-:Y:S01]  /*5da0*/  FSEL R62, R62, -INF , P5 ;  /* 0xff8000003e3e7808 */ /* 0x000fe20002800000 */
[----:B------:R-:W-:-:S01]  /*5db0*/  FFMA.FTZ R12, R124, UR43, -R8 ;  /* 0x0000002b7c0c7c23 */ /* 0x000fc20008010808 */
[----:B------:R-:W-:Y:S01]  /*5dc0*/  ISETP.GT.AND P2, PT, R6, 0x89, PT ;  /* 0x000000890600780c */ /* 0x000fe20003f44270 */
        /* <DEDUP_REMOVED lines=15> */
[----:B------:R-:W-:Y:S01]  /*5ec0*/  FSEL R72, R66, -INF , P4 ;  /* 0xff80000042487808 */ /* 0x000fe20002000000 */
[----:B------:R-:W-:-:S01]  /*5ed0*/  FFMA.FTZ R109, R109, UR43, -R8 ;  /* 0x0000002b6d6d7c23 */ /* 0x000fc20008010808 */
[----:B------:R-:W-:Y:S01]  /*5ee0*/  FMNMX.FTZ R6, R126, R121, !PT ;  /* 0x000000797e067209 */ /* 0x000fe20007810000 */
[----:B------:R0:W-:Y:S01]  /*5ef0*/  MUFU.EX2 R66, R120 ;  /* 0x0000007800427308 */ /* 0x0001e20000000800 */
[----:B------:R-:W-:Y:S01]  /*5f00*/  FSEL R67, R67, -INF , P3 ;  /* 0xff80000043437808 */ /* 0x000fe20001800000 */
[--C-:B------:R-:W-:Y:S01]  /*5f10*/  FFMA.FTZ R112, R112, UR43, -R8.reuse ;  /* 0x0000002b70707c23 */ /* 0x100fe20008010808 */
[----:B------:R-:W-:Y:S01]  /*5f20*/  FMNMX.FTZ R121, R127, R6, !PT ;  /* 0x000000067f797209 */ /* 0x000fe20007810000 */
[--C-:B------:R-:W-:Y:S01]  /*5f30*/  FFMA.FTZ R113, R113, UR43, -R8.reuse ;  /* 0x0000002b71717c23 */ /* 0x100fe20008010808 */
        /* <DEDUP_REMOVED lines=35> */
[----:B------:R-:W-:Y:S01]  /*6170*/  FFMA.FTZ R69, R69, UR43, -R8 ;  /* 0x0000002b45457c23 */ /* 0x000fe20008010808 */
        /* <DEDUP_REMOVED lines=40> */
[----:B------:R-:W-:-:S05]  /*6400*/  FMNMX.FTZ R6, R71, R6, !PT ;  /* 0x0000000647067209 */ /* 0x000fca0007810000 */
[----:B------:R-:W0:Y:S01]  /*6410*/  SHFL.BFLY PT, R121, R6, 0x2, 0x1f ;  /* 0x0c401f0006797f89 */ /* 0x000e2200000e0000 */
        /* <DEDUP_REMOVED lines=12> */
[----:B------:R-:W-:-:S02]  /*64e0*/  FFMA.FTZ R120, R6, R121, -8 ;  /* 0xc100000006787423 */ /* 0x000fc40000010079 */
[----:B------:R-:W-:Y:S01]  /*64f0*/  MUFU.EX2 R97, R97 ;  /* 0x0000006100617308 */ /* 0x000fe20000000800 */
[----:B------:R-:W-:Y:S02]  /*6500*/  FSEL R129, R6, RZ, P2 ;  /* 0x000000ff06817208 */ /* 0x000fe40001000000 */
[----:B------:R-:W-:-:S03]  /*6510*/  FSEL R8, R120, RZ, P2 ;  /* 0x000000ff78087208 */ /* 0x000fc60001000000 */
[----:B------:R-:W-:Y:S02]  /*6520*/  FADD.FTZ R129, -R129, R2 ;  /* 0x0000000281817221 */ /* 0x000fe40000010100 */
[----:B------:R-:W-:Y:S01]  /*6530*/  MUFU.EX2 R100, R100 ;  /* 0x0000006400647308 */ /* 0x000fe20000000800 */
[----:B------:R-:W-:-:S01]  /*6540*/  FFMA.FTZ R122, R127, UR43, -R8 ;  /* 0x0000002b7f7a7c23 */ /* 0x000fc20008010808 */
[----:B------:R-:W-:Y:S01]  /*6550*/  FSEL R127, R5, RZ, P0 ;  /* 0x000000ff057f7208 */ /* 0x000fe20000000000 */
[----:B------:R-:W-:-:S01]  /*6560*/  FFMA.FTZ R120, R11, UR43, -R8 ;  /* 0x0000002b0b787c23 */ /* 0x000fc20008010808 */
[----:B------:R-:W-:Y:S01]  /*6570*/  FMUL.FTZ R129, R129, UR43 ;  /* 0x0000002b81817c20 */ /* 0x000fe20008410000 */
[----:B------:R-:W-:-:S01]  /*6580*/  FFMA.FTZ R11, R123, UR43, -R8 ;  /* 0x0000002b7b0b7c23 */ /* 0x000fc20008010808 */
[----:B------:R-:W-:Y:S01]  /*6590*/  FFMA.FTZ R2, R99, UR43, -R8 ;  /* 0x0000002b63027c23 */ /* 0x000fe20008010808 */
[----:B------:R-:W-:-:S01]  /*65a0*/  FADD.FTZ R127, -R127, R0 ;  /* 0x000000007f7f7221 */ /* 0x000fc20000010100 */
[----:B------:R-:W-:Y:S01]  /*65b0*/  MUFU.EX2 R99, R129 ;  /* 0x0000008100637308 */ /* 0x000fe20000000800 */
[----:B------:R-:W-:-:S01]  /*65c0*/  FFMA.FTZ R121, R126, UR43, -R8 ;  /* 0x0000002b7e797c23 */ /* 0x000fc20008010808 */
[--C-:B------:R-:W-:Y:S01]  /*65d0*/  FFMA.FTZ R123, R130, UR43, -R8.reuse ;  /* 0x0000002b827b7c23 */ /* 0x100fe20008010808 */
[----:B------:R-:W-:Y:S01]  /*65e0*/  FMUL.FTZ R0, R127, UR43 ;  /* 0x0000002b7f007c20 */ /* 0x000fe20008410000 */
        /* <DEDUP_REMOVED lines=29> */
[----:B------:R-:W-:-:S01]  /*67c0*/  FFMA.FTZ R87, R87, UR43, -R8 ;  /* 0x0000002b57577c23 */ /* 0x000fc20008010808 */
[--C-:B------:R-:W-:Y:S01]  /*67d0*/  FFMA.FTZ R58, R58, UR43, -R8.reuse ;  /* 0x0000002b3a3a7c23 */ /* 0x100fe20008010808 */
[----:B------:R-:W-:-:S01]  /*67e0*/  FFMA.FTZ R59, R59, UR43, -R8 ;  /* 0x0000002b3b3b7c23 */ /* 0x000fc20008010808 */
[--C-:B------:R-:W-:Y:S01]  /*67f0*/  FFMA.FTZ R62, R62, UR43, -R8.reuse ;  /* 0x0000002b3e3e7c23 */ /* 0x100fe20008010808 */
[----:B------:R-:W-:-:S01]  /*6800*/  FFMA.FTZ R63, R63, UR43, -R8 ;  /* 0x0000002b3f3f7c23 */ /* 0x000fc20008010808 */
[--C-:B------:R-:W-:Y:S01]  /*6810*/  FFMA.FTZ R72, R72, UR43, -R8.reuse ;  /* 0x0000002b48487c23 */ /* 0x100fe20008010808 */
[----:B------:R-:W-:-:S01]  /*6820*/  FFMA.FTZ R67, R67, UR43, -R8 ;  /* 0x0000002b43437c23 */ /* 0x000fc20008010808 */
[----:B------:R-:W3:Y:S01]  /*6830*/  MUFU.EX2 R122, R122 ;  /* 0x0000007a007a7308 */ /* 0x000ee20000000800 */
[----:B------:R-:W-:-:S01]  /*6840*/  FFMA.FTZ R70, R70, UR43, -R8 ;  /* 0x0000002b46467c23 */ /* 0x000fc20008010808 */
[----:B------:R-:W-:Y:S01]  /*6850*/  FFMA.FTZ R8, R71, UR43, -R8 ;  /* 0x0000002b47087c23 */ /* 0x000fe20008010808 */
[----:B0-----:R-:W-:-:S01]  /*6860*/  FFMA.FTZ R71, R0, R4, R9 ;  /* 0x0000000400477223 */ /* 0x001fc20000010009 */
[----:B------:R-:W-:-:S03]  /*6870*/  FFMA.FTZ R4, R99, R3, R120 ;  /* 0x0000000363047223 */ /* 0x000fc60000010078 */
[----:B------:R-:W-:Y:S01]  /*6880*/  FADD.FTZ R71, R10, R71 ;  /* 0x000000470a477221 */ /* 0x000fe20000010000 */
[----:B------:R-:W0:Y:S01]  /*6890*/  MUFU.EX2 R123, R123 ;  /* 0x0000007b007b7308 */ /* 0x000e220000000800 */
[----:B-1----:R-:W-:-:S04]  /*68a0*/  FADD.FTZ R4, R11, R4 ;  /* 0x000000040b047221 */ /* 0x002fc80000010000 */
[----:B--2---:R-:W-:-:S03]  /*68b0*/  FADD.FTZ R3, R121, R4 ;  /* 0x0000000479037221 */ /* 0x004fc60000010000 */
[----:B------:R-:W1:Y:S08]  /*68c0*/  MUFU.EX2 R124, R124 ;  /* 0x0000007c007c7308 */ /* 0x000e700000000800 */
[----:B------:R-:W2:Y:S08]  /*68d0*/  MUFU.EX2 R125, R125 ;  /* 0x0000007d007d7308 */ /* 0x000eb00000000800 */
[----:B------:R4:W-:Y:S08]  /*68e0*/  MUFU.EX2 R82, R128 ;  /* 0x0000008000527308 */ /* 0x0009f00000000800 */
[----:B------:R-:W5:Y:S01]  /*68f0*/  MUFU.EX2 R126, R126 ;  /* 0x0000007e007e7308 */ /* 0x000f620000000800 */
[----:B----4-:R-:W-:-:S04]  /*6900*/  FADD.FTZ R128, R12, R71 ;  /* 0x000000470c807221 */ /* 0x010fc80000010000 */
[----:B------:R-:W-:-:S03]  /*6910*/  FADD.FTZ R71, R13, R128 ;  /* 0x000000800d477221 */ /* 0x000fc60000010000 */
[----:B------:R3:W-:Y:S01]  /*6920*/  MUFU.EX2 R127, R2 ;  /* 0x00000002007f7308 */ /* 0x0007e20000000800 */
[----:B------:R-:W-:-:S04]  /*6930*/  FADD.FTZ R4, R14, R71 ;  /* 0x000000470e047221 */ /* 0x000fc80000010000 */
[----:B------:R-:W-:-:S03]  /*6940*/  FADD.FTZ R71, R15, R4 ;  /* 0x000000040f477221 */ /* 0x000fc60000010000 */
[----:B------:R-:W4:Y:S01]  /*6950*/  MUFU.EX2 R106, R106 ;  /* 0x0000006a006a7308 */ /* 0x000f220000000800 */
[----:B---3--:R-:W-:-:S01]  /*6960*/  FADD.FTZ R2, R122, R3 ;  /* 0x000000037a027221 */ /* 0x008fc20000010000 */
[----:B------:R-:W-:-:S03]  /*6970*/  FADD.FTZ R4, R20, R71 ;  /* 0x0000004714047221 */ /* 0x000fc60000010000 */
[----:B0-----:R-:W-:Y:S01]  /*6980*/  FADD.FTZ R3, R123, R2 ;  /* 0x000000027b037221 */ /* 0x001fe20000010000 */
[----:B------:R-:W-:-:S02]  /*6990*/  FADD.FTZ R71, R21, R4 ;  /* 0x0000000415477221 */ /* 0x000fc40000010000 */
[----:B------:R-:W0:Y:S01]  /*69a0*/  MUFU.EX2 R107, R107 ;  /* 0x0000006b006b7308 */ /* 0x000e220000000800 */
[----:B-1----:R-:W-:-:S04]  /*69b0*/  FADD.FTZ R2, R124, R3 ;  /* 0x000000037c027221 */ /* 0x002fc80000010000 */
[----:B--2---:R-:W-:Y:S01]  /*69c0*/  FADD.FTZ R3, R125, R2 ;  /* 0x000000027d037221 */ /* 0x004fe20000010000 */
[----:B------:R-:W-:-:S02]  /*69d0*/  FADD.FTZ R2, R104, R71 ;  /* 0x0000004768027221 */ /* 0x000fc40000010000 */
[----:B------:R-:W1:Y:S01]  /*69e0*/  MUFU.EX2 R110, R110 ;  /* 0x0000006e006e7308 */ /* 0x000e620000000800 */
[----:B-----5:R-:W-:-:S04]  /*69f0*/  FADD.FTZ R3, R126, R3 ;  /* 0x000000037e037221 */ /* 0x020fc80000010000 */
[----:B----4-:R-:W-:Y:S01]  /*6a00*/  FADD.FTZ R4, R106, R3 ;  /* 0x000000036a047221 */ /* 0x010fe20000010000 */
        /* <DEDUP_REMOVED lines=38> */
[----:B------:R-:W-:-:S04]  /*6c70*/  FADD.FTZ R71, R127, R4 ;  /* 0x000000047f477221 */ /* 0x000fc80000010000 */
[----:B--2---:R-:W-:-:S03]  /*6c80*/  FADD.FTZ R4, R102, R71 ;  /* 0x0000004766047221 */ /* 0x004fc60000010000 */
[----:B------:R-:W2:Y:S01]  /*6c90*/  MUFU.EX2 R74, R74 ;  /* 0x0000004a004a7308 */ /* 0x000ea20000000800 */
[----:B0-----:R-:W-:-:S04]  /*6ca0*/  FADD.FTZ R3, R101, R2 ;  /* 0x0000000265037221 */ /* 0x001fc80000010000 */
[----:B------:R-:W-:-:S03]  /*6cb0*/  FADD.FTZ R2, R66, R3 ;  /* 0x0000000342027221 */ /* 0x000fc60000010000 */
        /* <DEDUP_REMOVED lines=60> */
[----:B-1----:R-:W-:-:S03]  /*7080*/  FADD.FTZ R4, R69, R4 ;  /* 0x0000000445047221 */ /* 0x002fc60000010000 */
[----:B--2---:R-:W-:Y:S01]  /*7090*/  FADD.FTZ R3, R71, R2 ;  /* 0x0000000247037221 */ /* 0x004fe20000010000 */
[----:B------:R-:W-:Y:S06]  /*70a0*/  @!P1 BRA `(.L_x_2076) ;  /* 0x0000000000049947 */ /* 0x000fec0003800000 */
[----:B------:R-:W-:Y:S01]  /*70b0*/  BPT.TRAP 0x1 ;  /* 0x000000040000795c */ /* 0x000fe20000300000 */
.L_x_2076:
        /* <DEDUP_REMOVED lines=87> */
.L_x_2066:
[----:B------:R-:W-:-:S06]  /*7630*/  UISETP.GE.AND UP0, UPT, UR20, UR42, UPT ;  /* 0x0000002a1400728c */ /* 0x000fcc000bf06270 */
[----:B------:R-:W-:-:S13]  /*7640*/  PLOP3.LUT P0, PT, PT, PT, UP0, 0x80, 0x0 ;  /* 0x000000000000781c */ /* 0x000fda0003f0f008 */
[----:B------:R-:W-:Y:S05]  /*7650*/  @!P0 BRA `(.L_x_2078) ;  /* 0x0000002000a08947 */ /* 0x000fea0003800000 */
[----:B------:R-:W-:Y:S01]  /*7660*/  IMAD.MOV.U32 R5, RZ, RZ, R2 ;  /* 0x000000ffff057224 */ /* 0x000fe200078e0002 */
[----:B------:R-:W-:Y:S01]  /*7670*/  UMOV UR22, UR48 ;  /* 0x0000003000167c82 */ /* 0x000fe20008000000 */
[----:B------:R-:W-:Y:S01]  /*7680*/  IMAD.MOV.U32 R6, RZ, RZ, R0 ;  /* 0x000000ffff067224 */ /* 0x000fe200078e0000 */
[----:B------:R-:W-:-:S06]  /*7690*/  UMOV UR21, UR47 ;  /* 0x0000002f00157c82 */ /* 0x000fcc0008000000 */
.L_x_2089:
[----:B------:R-:W-:-:S04]  /*76a0*/  UIADD3 UR47, UR21, 0x1, URZ ;  /* 0x00000001152f7890 */ /* 0x000fc8000fffe03f */
[----:B------:R-:W-:-:S04]  /*76b0*/  UISETP.NE.AND UP0, UPT, UR47, 0x2, UPT ;  /* 0x000000022f00788c */ /* 0x000fc8000bf05270 */
[----:B------:R-:W-:Y:S02]  /*76c0*/  USEL UR48, URZ, 0x1, UP0 ;  /* 0x000000013f307887 */ /* 0x000fe40008000000 */
[----:B------:R-:W-:Y:S02]  /*76d0*/  USEL UR47, UR47, URZ, UP0 ;  /* 0x0000003f2f2f7287 */ /* 0x000fe40008000000 */
[----:B------:R-:W-:Y:S01]  /*76e0*/  ULOP3.LUT UR48, UR22, UR48, URZ, 0x3c, !UPT ;  /* 0x0000003016307292 */ /* 0x000fe2000f8e3c3f */
[----:B------:R-:W-:Y:S11]  /*76f0*/  @!P1 BRA `(.L_x_2079) ;  /* 0x0000000000049947 */ /* 0x000ff60003800000 */
[----:B------:R-:W-:Y:S01]  /*7700*/  BPT.TRAP 0x1 ;  /* 0x000000040000795c */ /* 0x000fe20000300000 */
.L_x_2079:
[----:B------:R-:W-:Y:S01]  /*7710*/  ULEA UR6, UR47, UR45, 0x3 ;  /* 0x0000002d2f067291 */ /* 0x000fe2000f8e183f */
[----:B------:R-:W-:-:S05]  /*7720*/  IMAD.U32 R0, RZ, RZ, UR48 ;  /* 0x00000030ff007e24 */ /* 0x000fca000f8e00ff */
[----:B------:R-:W-:-:S04]  /*7730*/  SHF.L.U32 R0, R0, 0x1f, RZ ;  /* 0x0000001f00007819 */ /* 0x000fc800000006ff */
[----:B------:R0:W1:Y:S01]  /*7740*/  SYNCS.PHASECHK.TRANS64.TRYWAIT P0, [UR6+0x13230], R0 ;  /* 0x01323000ff0075a7 */ /* 0x0000620008000146 */
[----:B------:R-:W-:Y:S05]  /*7750*/  @!P1 BRA `(.L_x_2080) ;  /* 0x0000000000049947 */ /* 0x000fea0003800000 */
[----:B------:R-:W-:Y:S01]  /*7760*/  BPT.TRAP 0x1 ;  /* 0x000000040000795c */ /* 0x000fe20000300000 */
.L_x_2080:
[----:B-1----:R-:W-:Y:S05]  /*7770*/  @P0 BRA `(.L_x_2081) ;  /* 0x0000000000080947 */ /* 0x002fea0003800000 */
[----:B------:R-:W1:Y:S02]  /*7780*/  SYNCS.PHASECHK.TRANS64.TRYWAIT P0, [UR6+0x13230], R0 ;  /* 0x01323000ff0075a7 */ /* 0x000e640008000146 */
[----:B-1----:R-:W-:Y:S05]  /*7790*/  @!P0 BRA `(.L_x_2082) ;  /* 0x000000c800188947 */ /* 0x002fea0003800000 */
.L_x_2081:
        /* <DEDUP_REMOVED lines=64> */
.L_x_2083:
[----:B------:R-:W-:Y:S01]  /*7ba0*/  ULEA UR11, UR21, UR45, 0x3 ;  /* 0x0000002d150b7291 */ /* 0x000fe2000f8e183f */
[----:B01----:R-:W-:-:S05]  /*7bb0*/  IMAD.U32 R0, RZ, RZ, UR22 ;  /* 0x00000016ff007e24 */ /* 0x003fca000f8e00ff */
[----:B------:R-:W-:-:S04]  /*7bc0*/  SHF.L.U32 R0, R0, 0x1f, RZ ;  /* 0x0000001f00007819 */ /* 0x000fc800000006ff */
[----:B------:R0:W1:Y:S01]  /*7bd0*/  SYNCS.PHASECHK.TRANS64.TRYWAIT P0, [UR11+0x13250], R0 ;  /* 0x01325000ff0075a7 */ /* 0x000062000800014b */
[----:B------:R-:W-:Y:S05]  /*7be0*/  @!P1 BRA `(.L_x_2084) ;  /* 0x0000000000049947 */ /* 0x000fea0003800000 */
[----:B------:R-:W-:Y:S01]  /*7bf0*/  BPT.TRAP 0x1 ;  /* 0x000000040000795c */ /* 0x000fe20000300000 */
.L_x_2084:
[----:B-1----:R-:W-:Y:S05]  /*7c00*/  @P0 BRA `(.L_x_2085) ;  /* 0x0000000000080947 */ /* 0x002fea0003800000 */
[----:B------:R-:W1:Y:S02]  /*7c10*/  SYNCS.PHASECHK.TRANS64.TRYWAIT P0, [UR11+0x13250], R0 ;  /* 0x01325000ff0075a7 */ /* 0x000e64000800014b */
[----:B-1----:R-:W-:Y:S05]  /*7c20*/  @!P0 BRA `(.L_x_2086) ;  /* 0x000000c4000c8947 */ /* 0x002fea0003800000 */
.L_x_2085:
        /* <DEDUP_REMOVED lines=32> */
.L_x_2087:
[----:B01----:R-:W-:Y:S01]  /*7e30*/  FMNMX.FTZ R0, R120, R6, !PT ;  /* 0x0000000678007209 */ /* 0x003fe20007810000 */
        /* <DEDUP_REMOVED lines=86> */
[----:B-1----:R-:W-:Y:S01]  /*83a0*/  FMNMX.FTZ R10, R9, R0, !PT ;  /* 0x00000000090a7209 */ /* 0x002fe20007810000 */
[----:B------:R-:W-:Y:S02]  /*83b0*/  IMAD.U32 R9, RZ, RZ, UR43 ;  /* 0x0000002bff097e24 */ /* 0x000fe4000f8e00ff */
[----:B------:R-:W0:Y:S04]  /*83c0*/  SHFL.BFLY PT, R0, R11, 0x1, 0x1f ;  /* 0x0c201f000b007f89 */ /* 0x000e2800000e0000 */
[----:B------:R-:W1:Y:S01]  /*83d0*/  SHFL.BFLY PT, R13, R10, 0x1, 0x1f ;  /* 0x0c201f000a0d7f89 */ /* 0x000e6200000e0000 */
[----:B0-----:R-:W-:-:S02]  /*83e0*/  FMNMX.FTZ R0, R11, R0, !PT ;  /* 0x000000000b007209 */ /* 0x001fc40007810000 */
[----:B-1----:R-:W-:-:S03]  /*83f0*/  FMNMX.FTZ R2, R10, R13, !PT ;  /* 0x0000000d0a027209 */ /* 0x002fc60007810000 */
[C---:B------:R-:W-:Y:S01]  /*8400*/  FFMA.FTZ R136, R0.reuse, R9, -8 ;  /* 0xc100000000887423 */ /* 0x040fe20000010009 */
[----:B------:R-:W-:-:S03]  /*8410*/  FADD.FTZ R6, -R0, R6 ;  /* 0x0000000600067221 */ /* 0x000fc60000010100 */
[----:B------:R-:W-:Y:S01]  /*8420*/  FFMA.FTZ R12, R105, UR43, -R136 ;  /* 0x0000002b690c7c23 */ /* 0x000fe20008010888 */
[----:B------:R-:W-:-:S01]  /*8430*/  FADD.FTZ R5, -R2, R5 ;  /* 0x0000000502057221 */ /* 0x000fc20000010100 */
[--C-:B------:R-:W-:Y:S01]  /*8440*/  FFMA.FTZ R105, R109, UR43, -R136.reuse ;  /* 0x0000002b6d697c23 */ /* 0x100fe20008010888 */
[----:B------:R-:W-:-:S01]  /*8450*/  FFMA.FTZ R109, R117, UR43, -R136 ;  /* 0x0000002b756d7c23 */ /* 0x000fc20008010888 */
[--C-:B------:R-:W-:Y:S01]  /*8460*/  FFMA.FTZ R117, R61, UR43, -R136.reuse ;  /* 0x0000002b3d757c23 */ /* 0x100fe20008010888 */
[----:B------:R-:W-:Y:S01]  /*8470*/  FMUL.FTZ R20, R6, UR43 ;  /* 0x0000002b06147c20 */ /* 0x000fe20008410000 */
[--C-:B------:R-:W-:Y:S01]  /*8480*/  FFMA.FTZ R61, R65, UR43, -R136.reuse ;  /* 0x0000002b413d7c23 */ /* 0x100fe20008010888 */
[----:B------:R-:W-:Y:S01]  /*8490*/  FMUL.FTZ R6, R5, UR43 ;  /* 0x0000002b05067c20 */ /* 0x000fe20008410000 */
[----:B------:R-:W-:Y:S02]  /*84a0*/  IMAD.U32 R65, RZ, RZ, UR43 ;  /* 0x0000002bff417e24 */ /* 0x000fe4000f8e00ff */
[----:B------:R-:W-:-:S01]  /*84b0*/  FFMA.FTZ R5, R120, UR43, -R136 ;  /* 0x0000002b78057c23 */ /* 0x000fc20008010888 */
[--C-:B------:R-:W-:Y:S01]  /*84c0*/  FFMA.FTZ R120, R124, UR43, -R136.reuse ;  /* 0x0000002b7c787c23 */ /* 0x100fe20008010888 */
[----:B------:R-:W-:-:S01]  /*84d0*/  FFMA.FTZ R124, R132, UR43, -R136 ;  /* 0x0000002b847c7c23 */ /* 0x000fc20008010888 */
[--C-:B------:R-:W-:Y:S01]  /*84e0*/  FFMA.FTZ R11, R104, UR43, -R136.reuse ;  /* 0x0000002b680b7c23 */ /* 0x100fe20008010888 */
[----:B------:R-:W-:-:S01]  /*84f0*/  FFMA.FTZ R104, R108, UR43, -R136 ;  /* 0x0000002b6c687c23 */ /* 0x000fc20008010888 */
[----:B------:R-:W-:Y:S01]  /*8500*/  FFMA.FTZ R132, R2, R65, -8 ;  /* 0xc100000002847423 */ /* 0x000fe20000010041 */
[----:B------:R-:W-:-:S01]  /*8510*/  FFMA.FTZ R108, R116, UR43, -R136 ;  /* 0x0000002b746c7c23 */ /* 0x000fc20008010888 */
[--C-:B------:R-:W-:Y:S01]  /*8520*/  FFMA.FTZ R116, R60, UR43, -R136.reuse ;  /* 0x0000002b3c747c23 */ /* 0x100fe20008010888 */
[----:B------:R-:W-:-:S01]  /*8530*/  FFMA.FTZ R60, R64, UR43, -R136 ;  /* 0x0000002b403c7c23 */ /* 0x000fc20008010888 */
[----:B------:R-:W-:Y:S01]  /*8540*/  FFMA.FTZ R64, R122, UR43, -R132 ;  /* 0x0000002b7a407c23 */ /* 0x000fe20008010884 */
[----:B------:R-:W-:-:S01]  /*8550*/  FFMA.FTZ R8, R121, UR43, -R136 ;  /* 0x0000002b79087c23 */ /* 0x000fc20008010888 */
[--C-:B------:R-:W-:Y:S01]  /*8560*/  FFMA.FTZ R65, R123, UR43, -R132.reuse ;  /* 0x0000002b7b417c23 */ /* 0x100fe20008010884 */
        /* <DEDUP_REMOVED lines=18> */
[--C-:B------:R-:W-:Y:S01]  /*8690*/  FFMA.FTZ R96, R100, UR43, -R136.reuse ;  /* 0x0000002b64607c23 */ /* 0x100fe20008010888 */
[----:B------:R-:W-:-:S01]  /*86a0*/  FFMA.FTZ R100, R76, UR43, -R136 ;  /* 0x0000002b4c647c23 */ /* 0x000fc20008010888 */
[----:B------:R-:W-:Y:S01]  /*86b0*/  FFMA.FTZ R131, R62, UR43, -R132 ;  /* 0x0000002b3e837c23 */ /* 0x000fe20008010884 */
[----:B------:R-:W-:-:S01]  /*86c0*/  FFMA.FTZ R21, R89, UR43, -R136 ;  /* 0x0000002b59157c23 */ /* 0x000fc20008010888 */
[--C-:B------:R-:W-:Y:S01]  /*86d0*/  FFMA.FTZ R76, R80, UR43, -R136.reuse ;  /* 0x0000002b504c7c23 */ /* 0x100fe20008010888 */
[----:B------:R-:W-:-:S01]  /*86e0*/  FFMA.FTZ R89, R97, UR43, -R136 ;  /* 0x0000002b61597c23 */ /* 0x000fc20008010888 */
[----:B------:R-:W1:Y:S01]  /*86f0*/  MUFU.EX2 R64, R64 ;  /* 0x0000004000407308 */ /* 0x000e620000000800 */
[----:B0-----:R-:W-:-:S01]  /*8700*/  FFMA.FTZ R59, R20, R4, R5 ;  /* 0x00000004143b7223 */ /* 0x001fc20000010005 */
[----:B------:R-:W-:Y:S01]  /*8710*/  FFMA.FTZ R80, R106, UR43, -R132 ;  /* 0x0000002b6a507c23 */ /* 0x000fe20008010884 */
        /* <DEDUP_REMOVED lines=19> */
[--C-:B------:R-:W-:Y:S01]  /*8850*/  FFMA.FTZ R110, R118, UR43, -R132.reuse ;  /* 0x0000002b766e7c23 */ /* 0x100fe20008010884 */
        /* <DEDUP_REMOVED lines=27> */
[--C-:B------:R-:W-:Y:S01]  /*8a10*/  FFMA.FTZ R115, R82, UR43, -R132.reuse ;  /* 0x0000002b52737c23 */ /* 0x100fe20008010884 */
[----:B------:R-:W-:-:S01]  /*8a20*/  FFMA.FTZ R86, R86, UR43, -R132 ;  /* 0x0000002b56567c23 */ /* 0x000fc20008010884 */
[----:B------:R-:W-:-:S04]  /*8a30*/  FFMA.FTZ R87, R87, UR43, -R132 ;  /* 0x0000002b57577c23 */ /* 0x000fc80008010884 */
        /* <DEDUP_REMOVED lines=10> */
[----:B------:R-:W-:Y:S01]  /*8ae0*/  MUFU.EX2 R126, R126 ;  /* 0x0000007e007e7308 */ /* 0x000fe20000000800 */
[----:B0-----:R-:W-:-:S07]  /*8af0*/  FADD.FTZ R3, R69, R4 ;  /* 0x0000000445037221 */ /* 0x001fce0000010000 */
[----:B------:R-:W0:Y:S01]  /*8b00*/  MUFU.EX2 R125, R125 ;  /* 0x0000007d007d7308 */ /* 0x000e220000000800 */
[----:B--2---:R-:W-:-:S07]  /*8b10*/  FADD.FTZ R4, R124, R63 ;  /* 0x0000003f7c047221 */ /* 0x004fce0000010000 */
[----:B------:R-:W-:Y:S08]  /*8b20*/  MUFU.EX2 R127, R127 ;  /* 0x0000007f007f7308 */ /* 0x000ff00000000800 */
[----:B------:R-:W1:Y:S01]  /*8b30*/  MUFU.EX2 R11, R11 ;  /* 0x0000000b000b7308 */ /* 0x000e620000000800 */
[----:B0-----:R-:W-:-:S07]  /*8b40*/  FADD.FTZ R4, R125, R4 ;  /* 0x000000047d047221 */ /* 0x001fce0000010000 */
[----:B------:R-:W-:Y:S08]  /*8b50*/  MUFU.EX2 R80, R80 ;  /* 0x0000005000507308 */ /* 0x000ff00000000800 */
[----:B------:R-:W0:Y:S01]  /*8b60*/  MUFU.EX2 R12, R12 ;  /* 0x0000000c000c7308 */ /* 0x000e220000000800 */
[----:B-1----:R-:W-:-:S07]  /*8b70*/  FADD.FTZ R63, R11, R4 ;  /* 0x000000040b3f7221 */ /* 0x002fce0000010000 */
[----:B------:R-:W1:Y:S08]  /*8b80*/  MUFU.EX2 R81, R81 ;  /* 0x0000005100517308 */ /* 0x000e700000000800 */
[----:B------:R-:W2:Y:S01]  /*8b90*/  MUFU.EX2 R104, R104 ;  /* 0x0000006800687308 */ /* 0x000ea20000000800 */
[----:B0-----:R-:W-:-:S07]  /*8ba0*/  FADD.FTZ R63, R12, R63 ;  /* 0x0000003f0c3f7221 */ /* 0x001fce0000010000 */
[----:B------:R0:W-:Y:S08]  /*8bb0*/  MUFU.EX2 R58, R134 ;  /* 0x00000086003a7308 */ /* 0x0001f00000000800 */
[----:B------:R-:W3:Y:S01]  /*8bc0*/  MUFU.EX2 R106, R106 ;  /* 0x0000006a006a7308 */ /* 0x000ee20000000800 */
[----:B0-----:R-:W-:-:S01]  /*8bd0*/  FFMA.FTZ R134, R66, UR43, -R132 ;  /* 0x0000002b42867c23 */ /* 0x001fc20008010884 */
[----:B------:R-:W-:-:S04]  /*8be0*/  FADD.FTZ R66, R126, R3 ;  /* 0x000000037e427221 */ /* 0x000fc80000010000 */
[----:B------:R-:W-:Y:S02]  /*8bf0*/  FADD.FTZ R3, R127, R66 ;  /* 0x000000427f037221 */ /* 0x000fe40000010000 */
[----:B------:R-:W0:Y:S02]  /*8c00*/  MUFU.EX2 R105, R105 ;  /* 0x0000006900697308 */ /* 0x000e240000000800 */
[----:B------:R-:W-:-:S04]  /*8c10*/  FADD.FTZ R4, R80, R3 ;  /* 0x0000000350047221 */ /* 0x000fc80000010000 */
[----:B-1----:R-:W-:Y:S01]  /*8c20*/  FADD.FTZ R3, R81, R4 ;  /* 0x0000000451037221 */ /* 0x002fe20000010000 */
[----:B--2---:R-:W-:-:S01]  /*8c30*/  FADD.FTZ R4, R104, R63 ;  /* 0x0000003f68047221 */ /* 0x004fc20000010000 */
[----:B------:R-:W1:Y:S02]  /*8c40*/  MUFU.EX2 R107, R107 ;  /* 0x0000006b006b7308 */ /* 0x000e640000000800 */
[----:B---3--:R-:W-:-:S06]  /*8c50*/  FADD.FTZ R66, R106, R3 ;  /* 0x000000036a427221 */ /* 0x008fcc0000010000 */
        /* <DEDUP_REMOVED lines=20> */
[----:B------:R-:W0:Y:S08]  /*8da0*/  MUFU.EX2 R91, R91 ;  /* 0x0000005b005b7308 */ /* 0x000e300000000800 */
[----:B------:R-:W3:Y:S08]  /*8db0*/  MUFU.EX2 R92, R92 ;  /* 0x0000005c005c7308 */ /* 0x000ef00000000800 */
[----:B------:R4:W-:Y:S08]  /*8dc0*/  MUFU.EX2 R74, R136 ;  /* 0x00000088004a7308 */ /* 0x0009f00000000800 */
[----:B------:R-:W5:Y:S01]  /*8dd0*/  MUFU.EX2 R94, R94 ;  /* 0x0000005e005e7308 */ /* 0x000f620000000800 */
[----:B----4-:R-:W-:-:S01]  /*8de0*/  FFMA.FTZ R136, R70, UR43, -R132 ;  /* 0x0000002b46887c23 */ /* 0x010fc20008010884 */
[----:B------:R-:W-:Y:S01]  /*8df0*/  FADD.FTZ R70, R110, R3 ;  /* 0x000000036e467221 */ /* 0x000fe20000010000 */
[----:B------:R-:W-:-:S03]  /*8e00*/  FFMA.FTZ R132, R71, UR43, -R132 ;  /* 0x0000002b47847c23 */ /* 0x000fc60008010884 */
[----:B------:R-:W-:Y:S02]  /*8e10*/  FADD.FTZ R3, R111, R70 ;  /* 0x000000466f037221 */ /* 0x000fe40000010000 */
[----:B------:R-:W4:Y:S02]  /*8e20*/  MUFU.EX2 R93, R93 ;  /* 0x0000005d005d7308 */ /* 0x000f240000000800 */
[----:B-1----:R-:W-:-:S01]  /*8e30*/  FADD.FTZ R70, R90, R3 ;  /* 0x000000035a467221 */ /* 0x002fc20000010000 */
[----:B--2---:R-:W-:-:S03]  /*8e40*/  FADD.FTZ R3, R21, R4 ;  /* 0x0000000415037221 */ /* 0x004fc60000010000 */
[----:B0-----:R-:W-:Y:S01]  /*8e50*/  FADD.FTZ R67, R91, R70 ;  /* 0x000000465b437221 */ /* 0x001fe20000010000 */
[----:B---3--:R-:W-:-:S01]  /*8e60*/  FADD.FTZ R4, R92, R3 ;  /* 0x000000035c047221 */ /* 0x008fc20000010000 */
[----:B------:R-:W0:Y:S02]  /*8e70*/  MUFU.EX2 R95, R95 ;  /* 0x0000005f005f7308 */ /* 0x000e240000000800 */
[----:B-----5:R-:W-:-:S06]  /*8e80*/  FADD.FTZ R70, R94, R67 ;  /* 0x000000435e467221 */ /* 0x020fcc0000010000 */
[----:B------:R-:W1:Y:S01]  /*8e90*/  MUFU.EX2 R88, R88 ;  /* 0x0000005800587308 */ /* 0x000e620000000800 */
[----:B----4-:R-:W-:-:S07]  /*8ea0*/  FADD.FTZ R3, R93, R4 ;  /* 0x000000045d037221 */ /* 0x010fce0000010000 */
[----:B------:R-:W2:Y:S01]  /*8eb0*/  MUFU.EX2 R89, R89 ;  /* 0x0000005900597308 */ /* 0x000ea20000000800 */
[----:B0-----:R-:W-:-:S07]  /*8ec0*/  FADD.FTZ R67, R95, R70 ;  /* 0x000000465f437221 */ /* 0x001fce0000010000 */
        /* <DEDUP_REMOVED lines=8> */
[----:B------:R-:W0:Y:S08]  /*8f50*/  MUFU.EX2 R83, R103 ;  /* 0x0000006700537308 */ /* 0x000e300000000800 */
[----:B------:R-:W3:Y:S08]  /*8f60*/  MUFU.EX2 R72, R72 ;  /* 0x0000004800487308 */ /* 0x000ef00000000800 */
[----:B------:R1:W4:Y:S08]  /*8f70*/  MUFU.EX2 R59, R98 ;  /* 0x00000062003b7308 */ /* 0x0003300000000800 */
[----:B------:R-:W5:Y:S01]  /*8f80*/  MUFU.EX2 R73, R73 ;  /* 0x0000004900497308 */ /* 0x000f620000000800 */
[----:B-1----:R-:W-:-:S01]  /*8f90*/  FADD.FTZ R98, R78, R3 ;  /* 0x000000034e627221 */ /* 0x002fc20000010000 */
[----:B--2---:R-:W-:-:S03]  /*8fa0*/  FADD.FTZ R3, R97, R4 ;  /* 0x0000000461037221 */ /* 0x004fc60000010000 */
[----:B0-----:R-:W-:Y:S01]  /*8fb0*/  FADD.FTZ R98, R83, R98 ;  /* 0x0000006253627221 */ /* 0x001fe20000010000 */
[----:B---3--:R-:W-:-:S02]  /*8fc0*/  FADD.FTZ R4, R72, R3 ;  /* 0x0000000348047221 */ /* 0x008fc40000010000 */
[----:B------:R-:W0:Y:S01]  /*8fd0*/  MUFU.EX2 R62, R75 ;  /* 0x0000004b003e7308 */ /* 0x000e220000000800 */
[----:B----4-:R-:W-:-:S07]  /*8fe0*/  FADD.FTZ R3, R59, R98 ;  /* 0x000000623b037221 */ /* 0x010fce0000010000 */
[----:B------:R-:W1:Y:S01]  /*8ff0*/  MUFU.EX2 R100, R100 ;  /* 0x0000006400647308 */ /* 0x000e620000000800 */
[----:B-----5:R-:W-:-:S07]  /*9000*/  FADD.FTZ R71, R73, R4 ;  /* 0x0000000449477221 */ /* 0x020fce0000010000 */
        /* <DEDUP_REMOVED lines=58> */
.L_x_2088:
        /* <DEDUP_REMOVED lines=83> */
.L_x_2078:
[----:B------:R-:W-:Y:S06]  /*98e0*/  BAR.ARV 0x8, 0x200 ;  /* 0x0208000000007b1d */ /* 0x000fec0000002000 */
[----:B------:R-:W-:Y:S05]  /*98f0*/  @!P1 BRA `(.L_x_2090) ;  /* 0x0000000000049947 */ /* 0x000fea0003800000 */
[----:B------:R-:W-:Y:S01]  /*9900*/  BPT.TRAP 0x1 ;  /* 0x000000040000795c */ /* 0x000fe20000300000 */
.L_x_2090:
[----:B------:R-:W-:Y:S01]  /*9910*/  ULEA UR5, UR47, UR45, 0x3 ;  /* 0x0000002d2f057291 */ /* 0x000fe2000f8e183f */
[----:B------:R-:W-:-:S05]  /*9920*/  IMAD.U32 R5, RZ, RZ, UR48 ;  /* 0x00000030ff057e24 */ /* 0x000fca000f8e00ff */
[----:B------:R-:W-:-:S04]  /*9930*/  SHF.L.U32 R5, R5, 0x1f, RZ ;  /* 0x0000001f05057819 */ /* 0x000fc800000006ff */
[----:B------:R0:W1:Y:S01]  /*9940*/  SYNCS.PHASECHK.TRANS64.TRYWAIT P0, [UR5+0x13250], R5 ;  /* 0x01325005ff0075a7 */ /* 0x0000620008000145 */
[----:B------:R-:W-:Y:S05]  /*9950*/  @!P1 BRA `(.L_x_2091) ;  /* 0x0000000000049947 */ /* 0x000fea0003800000 */
[----:B------:R-:W-:Y:S01]  /*9960*/  BPT.TRAP 0x1 ;  /* 0x000000040000795c */ /* 0x000fe20000300000 */
.L_x_2091:
[----:B-1----:R-:W-:Y:S05]  /*9970*/  @P0 BRA `(.L_x_2092) ;  /* 0x0000000000080947 */ /* 0x002fea0003800000 */
[----:B------:R-:W1:Y:S02]  /*9980*/  SYNCS.PHASECHK.TRANS64.TRYWAIT P0, [UR5+0x13250], R5 ;  /* 0x01325005ff0075a7 */ /* 0x000e640008000145 */
[----:B-1----:R-:W-:Y:S05]  /*9990*/  @!P0 BRA `(.L_x_2093) ;  /* 0x000000a400c88947 */ /* 0x002fea0003800000 */
.L_x_2092:
[----:B------:R-:W-:Y:S01]  /*99a0*/  ULDC.64 UR8, c[0x0][0x9a0] ;  /* 0x0002680000087ab9 */ /* 0x000fe20000000a00 */
[----:B------:R-:W-:Y:S01]  /*99b0*/  UIADD3 UR45, UR45, 0x1000, URZ ;  /* 0x000010002d2d7890 */ /* 0x000fe2000fffe03f */
[----:B------:R-:W-:Y:S01]  /*99c0*/  ISETP.NE.U32.AND P0, PT, RZ, UR8, PT ;  /* 0x00000008ff007c0c */ /* 0x000fe2000bf05070 */
[----:B------:R-:W-:Y:S01]  /*99d0*/  WARPGROUP.ARRIVE ;  /* 0x00000000000079c5 */ /* 0x000fe20000000000 */
[----:B------:R-:W-:Y:S01]  /*99e0*/  UMOV UR7, 0xc0000010 ;  /* 0xc000001000077882 */ /* 0x000fe20000000000 */
[----:B------:R-:W-:Y:S01]  /*99f0*/  USHF.R.U32.HI UR45, URZ, 0x4, UR45 ;  /* 0x000000043f2d7899 */ /* 0x000fe2000801162d */
[----:B------:R-:W-:-:S03]  /*9a00*/  ISETP.NE.AND.EX P0, PT, RZ, UR9, PT, P0 ;  /* 0x00000009ff007c0c */ /* 0x000fc6000bf05300 */
[----:B------:R-:W-:-:S04]  /*9a10*/  ULOP3.LUT UR45, UR45, 0x3fff, URZ, 0xc0, !UPT ;  /* 0x00003fff2d2d7892 */ /* 0x000fc8000f8ec03f */
[----:B------:R-:W-:-:S04]  /*9a20*/  ULOP3.LUT UR4, UR45, 0x10000, URZ, 0xfc, !UPT ;  /* 0x000100002d047892 */ /* 0x000fc8000f8efc3f */
[----:B------:R-:W-:Y:S02]  /*9a30*/  UIMAD UR4, UR47, 0x280, UR4 ;  /* 0x000002802f0478a4 */ /* 0x000fe4000f8e0204 */
[----:B------:R-:W2:Y:S05]  /*9a40*/  @P0 LDC.64 R10, c[0x0][0x9c8] ;  /* 0x00027200ff0a0b82 */ /* 0x000eaa0000000a00 */
[----:B------:R-:W-:Y:S02]  /*9a50*/  UMOV UR6, UR4 ;  /* 0x0000000400067c82 */ /* 0x000fe40008000000 */
[----:B------:R-:W-:Y:S01]  /*9a60*/  QGMMA.64x64x32.F32.E4M3.E4M3 R24, R152, gdesc[UR4], R24, gsb0 ;  /* 0x00e0000498187df3 */ /* 0x000fe20008000818 */
[----:B--2---:R-:W-:-:S02]  /*9a70*/  @P0 IMAD R8, R10, UR38, RZ ;  /* 0x000000260a080c24 */ /* 0x004fc4000f8e02ff */
[----:B-1----:R-:W-:-:S04]  /*9a80*/  @P0 IMAD.WIDE.U32 R6, R10, UR37, RZ ;  /* 0x000000250a060c25 */ /* 0x002fc8000f8e00ff */
[----:B0-----:R-:W-:Y:S02]  /*9a90*/  @P0 IMAD R5, R11, UR37, R8 ;  /* 0x000000250b050c24 */ /* 0x001fe4000f8e0208 */
[----:B------:R-:W0:Y:S02]  /*9aa0*/  @P0 LDC.64 R8, c[0x0][0x9d0] ;  /* 0x00027400ff080b82 */ /* 0x000e240000000a00 */
[----:B------:R-:W-:Y:S01]  /*9ab0*/  @P0 IMAD.IADD R7, R7, 0x1, R5 ;  /* 0x0000000107070824 */ /* 0x000fe200078e0205 */
[----:B------:R-:W-:Y:S01]  /*9ac0*/  UIADD3 UR6, UR4, 0x80, URZ ;  /* 0x0000008004067890 */ /* 0x000fe2000fffe03f */
[----:B0-----:R-:W-:-:S04]  /*9ad0*/  @P0 IMAD.WIDE.U32 R6, R8, UR39, R6 ;  /* 0x0000002708060c25 */ /* 0x001fc8000f8e0006 */
[----:B------:R-:W-:Y:S01]  /*9ae0*/  @P0 IMAD R5, R9, UR39, R7 ;  /* 0x0000002709050c24 */ /* 0x000fe2000f8e0207 */
[----:B------:R-:W-:-:S04]  /*9af0*/  @P0 LEA R8, P2, R6, UR8, 0x2 ;  /* 0x0000000806080c11 */ /* 0x000fc8000f8410ff */
[----:B------:R-:W-:Y:S01]  /*9b00*/  @P0 LEA.HI.X R9, R6, UR9, R5, 0x2, P2 ;  /* 0x0000000906090c11 */ /* 0x000fe200090f1405 */
[----:B------:R-:W-:-:S06]  /*9b10*/  IMAD.MOV.U32 R5, RZ, RZ, 0x3f800000 ;  /* 0x3f800000ff057424 */ /* 0x000fcc00078e00ff */
        /* <DEDUP_REMOVED lines=13> */
[----:B0-----:R-:W0:Y:S01]  /*9bf0*/  SHFL.BFLY PT, R8, R3, 0x2, 0x1f ;  /* 0x0c401f0003087f89 */ /* 0x001e2200000e0000 */
[----:B------:R-:W-:Y:S02]  /*9c00*/  WARPGROUP.DEPBAR.LE gsb0, 0x0 ;  /* 0x00008000000079c5 */ /* 0x000fe40000010000 */
[----:B------:R-:W-:-:S06]  /*9c10*/  WARPGROUP.ARRIVE ;  /* 0x00000000000079c5 */ /* 0x000fcc0000000000 */
[----:B------:R-:W-:Y:S01]  /*9c20*/  QGMMA.64x64x32.F32.E4M3.E4M3 R24, R140, gdesc[UR4], R24, gsb0 ;  /* 0x00e000048c187df3 */ /* 0x000fe20008000818 */
[----:B-1----:R-:W-:-:S01]  /*9c30*/  FADD.FTZ R7, R7, R4 ;  /* 0x0000000407077221 */ /* 0x002fc20000010000 */
[----:B------:R-:W-:Y:S01]  /*9c40*/  UIADD3 UR6, UR4, 0x200, URZ ;  /* 0x0000020004067890 */ /* 0x000fe2000fffe03f */
[----:B0-----:R-:W-:-:S01]  /*9c50*/  FADD.FTZ R8, R8, R3 ;  /* 0x0000000308087221 */ /* 0x001fc20000010000 */
[----:B------:R-:W-:Y:S02]  /*9c60*/  UMOV UR7, 0xc0000010 ;  /* 0xc000001000077882 */ /* 0x000fe40000000000 */
[----:B------:R-:W0:Y:S04]  /*9c70*/  SHFL.BFLY PT, R6, R7, 0x1, 0x1f ;  /* 0x0c201f0007067f89 */ /* 0x000e2800000e0000 */
        /* <DEDUP_REMOVED lines=33> */
.L_x_2094:
        /* <DEDUP_REMOVED lines=42> */
.L_x_2058:
        /* <DEDUP_REMOVED lines=14> */
[----:B------:R-:W-:Y:S01]  /*a210*/  ULDC.64 UR10, c[0x0][0xc00] ;  /* 0x00030000000a7ab9 */ /* 0x000fe20000000a00 */
[----:B------:R-:W2:Y:S01]  /*a220*/  LDL R12, [R1+0x38] ;  /* 0x00003800010c7983 */ /* 0x000ea20000100800 */
[----:B0-----:R-:W-:-:S05]  /*a230*/  IMAD.SHL.U32 R2, R10, 0x4, RZ ;  /* 0x000000040a027824 */ /* 0x001fca00078e00ff */
[----:B------:R-:W-:Y:S01]  /*a240*/  LOP3.LUT R2, R2, 0xc, RZ, 0xc0, !PT ;  /* 0x0000000c02027812 */ /* 0x000fe200078ec0ff */
[----:B------:R-:W-:Y:S03]  /*a250*/  BAR.SYNC.DEFER_BLOCKING 0x1, 0x180 ;  /* 0x0046000000007b1d */ /* 0x000fe60000010000 */
[----:B------:R-:W-:-:S05]  /*a260*/  IADD3 R2, P0, R2, UR8, RZ ;  /* 0x0000000802027c10 */ /* 0x000fca000ff1e0ff */
[----:B------:R-:W-:Y:S01]  /*a270*/  IMAD.X R3, RZ, RZ, UR9, P0 ;  /* 0x00000009ff037e24 */ /* 0x000fe200080e06ff */
[----:B------:R-:W0:Y:S01]  /*a280*/  S2R R13, SR_SWINHI ;  /* 0x00000000000d7919 */ /* 0x000e220000002f00 */
[----:B------:R-:W-:-:S03]  /*a290*/  ULDC.64 UR8, c[0x0][0xc00] ;  /* 0x0003000000087ab9 */ /* 0x000fc60000000a00 */
[----:B------:R2:W3:Y:S01]  /*a2a0*/  LDG.E.CONSTANT R11, desc[UR54][R2.64] ;  /* 0x00000036020b7981 */ /* 0x0004e2000c1e9900 */
[----:B------:R-:W-:Y:S01]  /*a2b0*/  LOP3.LUT P0, R10, R10, 0x3, RZ, 0xc0, !PT ;  /* 0x000000030a0a7812 */ /* 0x000fe2000780c0ff */
[----:B------:R-:W-:-:S03]  /*a2c0*/  UIMAD.WIDE UR8, UR37, 0x4, UR8 ;  /* 0x00000004250878a5 */ /* 0x000fc6000f8e0208 */
        /* <DEDUP_REMOVED lines=11> */
[----:B------:R-:W-:Y:S02]  /*a380*/  MOV R42, R0 ;  /* 0x00000000002a7202 */ /* 0x000fe40000000f00 */
[----:B0-----:R-:W-:-:S02]  /*a390*/  MOV R43, R13 ;  /* 0x0000000d002b7202 */ /* 0x001fc40000000f00 */
        /* <DEDUP_REMOVED lines=21> */
[----:B--2---:R-:W-:Y:S01]  /*a4f0*/  IMAD.WIDE R2, R12, 0x2, R42 ;  /* 0x000000020c027825 */ /* 0x004fe200078e022a */
[----:B------:R-:W-:Y:S02]  /*a500*/  SEL R12, R38, R39, P0 ;  /* 0x00000027260c7207 */ /* 0x000fe40000000000 */
[C---:B------:R-:W-:Y:S02]  /*a510*/  IADD3 R9, P3, R2.reuse, 0x20, RZ ;  /* 0x0000002002097810 */ /* 0x040fe40007f7e0ff */
[----:B------:R-:W-:-:S02]  /*a520*/  LOP3.LUT R7, R2, 0x380, RZ, 0xc0, !PT ;  /* 0x0000038002077812 */ /* 0x000fc400078ec0ff */
[C---:B------:R-:W-:Y:S02]  /*a530*/  IADD3 R13, P2, R2.reuse, 0x40, RZ ;  /* 0x00000040020d7810 */ /* 0x040fe40007f5e0ff */
[----:B------:R-:W-:Y:S02]  /*a540*/  LOP3.LUT R8, R9, 0x380, RZ, 0xc0, !PT ;  /* 0x0000038009087812 */ /* 0x000fe400078ec0ff */
[----:B------:R-:W-:Y:S02]  /*a550*/  IADD3 R30, P1, R2, 0x60, RZ ;  /* 0x00000060021e7810 */ /* 0x000fe40007f3e0ff */
[----:B------:R-:W-:Y:S02]  /*a560*/  SHF.R.U64 R7, R7, 0x3, RZ ;  /* 0x0000000307077819 */ /* 0x000fe400000012ff */
[----:B------:R-:W-:Y:S01]  /*a570*/  LOP3.LUT R4, R13, 0x380, RZ, 0xc0, !PT ;  /* 0x000003800d047812 */ /* 0x000fe200078ec0ff */
[----:B------:R-:W-:Y:S01]  /*a580*/  IMAD.X R5, RZ, RZ, R3, P1 ;  /* 0x000000ffff057224 */ /* 0x000fe200008e0603 */
[----:B------:R-:W-:-:S02]  /*a590*/  SHF.R.U64 R8, R8, 0x3, RZ ;  /* 0x0000000308087819 */ /* 0x000fc400000012ff */
[----:B------:R-:W-:Y:S02]  /*a5a0*/  LOP3.LUT R15, R30, 0x380, RZ, 0xc0, !PT ;  /* 0x000003801e0f7812 */ /* 0x000fe400078ec0ff */
[----:B------:R-:W-:Y:S01]  /*a5b0*/  LOP3.LUT R2, R7, R2, RZ, 0x3c, !PT ;  /* 0x0000000207027212 */ /* 0x000fe200078e3cff */
[--C-:B------:R-:W-:Y:S01]  /*a5c0*/  IMAD.X R7, RZ, RZ, R3.reuse, P2 ;  /* 0x000000ffff077224 */ /* 0x100fe200010e0603 */
[----:B------:R-:W-:Y:S02]  /*a5d0*/  SHF.R.U64 R4, R4, 0x3, RZ ;  /* 0x0000000304047819 */ /* 0x000fe400000012ff */
[----:B------:R-:W-:Y:S01]  /*a5e0*/  LOP3.LUT R8, R8, R9, RZ, 0x3c, !PT ;  /* 0x0000000908087212 */ /* 0x000fe200078e3cff */
[----:B------:R-:W-:Y:S01]  /*a5f0*/  IMAD.X R9, RZ, RZ, R3, P3 ;  /* 0x000000ffff097224 */ /* 0x000fe200018e0603 */
[----:B------:R-:W-:Y:S02]  /*a600*/  SHF.R.U64 R15, R15, 0x3, RZ ;  /* 0x000000030f0f7819 */ /* 0x000fe400000012ff */
[----:B------:R-:W-:-:S02]  /*a610*/  MOV R67, R2 ;  /* 0x0000000200437202 */ /* 0x000fc40000000f00 */
[----:B------:R-:W-:Y:S02]  /*a620*/  LOP3.LUT R6, R4, R13, RZ, 0x3c, !PT ;  /* 0x0000000d04067212 */ /* 0x000fe400078e3cff */
[----:B------:R-:W-:Y:S02]  /*a630*/  LOP3.LUT R4, R15, R30, RZ, 0x3c, !PT ;  /* 0x0000001e0f047212 */ /* 0x000fe400078e3cff */
[----:B------:R-:W-:Y:S02]  /*a640*/  MOV R30, R6 ;  /* 0x00000006001e7202 */ /* 0x000fe40000000f00 */
[----:B------:R-:W-:Y:S02]  /*a650*/  MOV R65, R4 ;  /* 0x0000000400417202 */ /* 0x000fe40000000f00 */
[----:B------:R-:W-:Y:S02]  /*a660*/  MOV R66, R8 ;  /* 0x0000000800427202 */ /* 0x000fe40000000f00 */
[----:B---3--:R-:W-:Y:S01]  /*a670*/  LOP3.LUT R3, R11, 0x2, RZ, 0x3c, !PT ;  /* 0x000000020b037812 */ /* 0x008fe200078e3cff */
[----:B------:R-:W-:Y:S04]  /*a680*/  SHFL.IDX PT, R46, R96, R11, 0x1c1f ;  /* 0x001c1f0b602e7589 */ /* 0x000fe800000e0000 */
[----:B------:R-:W0:Y:S04]  /*a690*/  SHFL.IDX PT, R47, R92, R3, 0x1c1f ;  /* 0x001c1f035c2f7589 */ /* 0x000e2800000e0000 */
[----:B------:R-:W-:Y:S04]  /*a6a0*/  SHFL.IDX PT, R38, R68, R11, 0x1c1f ;  /* 0x001c1f0b44267589 */ /* 0x000fe800000e0000 */
[----:B------:R-:W-:Y:S04]  /*a6b0*/  SHFL.IDX PT, R39, R48, R3, 0x1c1f ;  /* 0x001c1f0330277589 */ /* 0x000fe800000e0000 */
[----:B------:R-:W-:Y:S04]  /*a6c0*/  SHFL.IDX PT, R52, R88, R11, 0x1c1f ;  /* 0x001c1f0b58347589 */ /* 0x000fe800000e0000 */
[----:B------:R-:W1:Y:S04]  /*a6d0*/  SHFL.IDX PT, R53, R84, R3, 0x1c1f ;  /* 0x001c1f0354357589 */ /* 0x000e6800000e0000 */
[----:B------:R0:W-:Y:S04]  /*a6e0*/  SHFL.IDX PT, R34, R44, R11, 0x1c1f ;  /* 0x001c1f0b2c227589 */ /* 0x0001e800000e0000 */
[----:B------:R-:W-:Y:S04]  /*a6f0*/  SHFL.IDX PT, R35, R58, R3, 0x1c1f ;  /* 0x001c1f033a237589 */ /* 0x000fe800000e0000 */
[----:B------:R-:W-:Y:S01]  /*a700*/  SHFL.IDX PT, R2, R98, R11, 0x1c1f ;  /* 0x001c1f0b62027589 */ /* 0x000fe200000e0000 */
[----:B0-----:R-:W-:-:S03]  /*a710*/  SEL R44, R46, R47, P0 ;  /* 0x0000002f2e2c7207 */ /* 0x001fc60000000000 */
[----:B------:R-:W-:Y:S01]  /*a720*/  SHFL.IDX PT, R50, R80, R11, 0x1c1f ;  /* 0x001c1f0b50327589 */ /* 0x000fe200000e0000 */
[----:B------:R-:W-:-:S03]  /*a730*/  SEL R46, R47, R46, P0 ;  /* 0x0000002e2f2e7207 */ /* 0x000fc60000000000 */
[----:B------:R-:W0:Y:S04]  /*a740*/  SHFL.IDX PT, R5, R94, R3, 0x1c1f ;  /* 0x001c1f035e057589 */ /* 0x000e2800000e0000 */
[----:B------:R-:W-:Y:S01]  /*a750*/  SHFL.IDX PT, R10, R10, R11, 0x1c1f ;  /* 0x001c1f0b0a0a7589 */ /* 0x000fe200000e0000 */
[----:B-1----:R-:W-:Y:S02]  /*a760*/  SEL R48, R52, R53, P0 ;  /* 0x0000003534307207 */ /* 0x002fe40000000000 */
[----:B------:R-:W-:Y:S01]  /*a770*/  SEL R52, R53, R52, P0 ;  /* 0x0000003435347207 */ /* 0x000fe20000000000 */
[----:B------:R-:W1:Y:S04]  /*a780*/  SHFL.IDX PT, R51, R76, R3, 0x1c1f ;  /* 0x001c1f034c337589 */ /* 0x000e6800000e0000 */
[----:B------:R-:W-:Y:S04]  /*a790*/  SHFL.IDX PT, R28, R28, R11, 0x1c1f ;  /* 0x001c1f0b1c1c7589 */ /* 0x000fe800000e0000 */
[----:B------:R-:W2:Y:S04]  /*a7a0*/  SHFL.IDX PT, R15, R64, R3, 0x1c1f ;  /* 0x001c1f03400f7589 */ /* 0x000ea800000e0000 */
[----:B------:R3:W-:Y:S04]  /*a7b0*/  SHFL.IDX PT, R29, R36, R3, 0x1c1f ;  /* 0x001c1f03241d7589 */ /* 0x0007e800000e0000 */
[----:B------:R-:W-:Y:S01]  /*a7c0*/  SHFL.IDX PT, R4, R90, R11, 0x1c1f ;  /* 0x001c1f0b5a047589 */ /* 0x000fe200000e0000 */
[----:B0-----:R-:W-:-:S02]  /*a7d0*/  SEL R45, R2, R5, P0 ;  /* 0x00000005022d7207 */ /* 0x001fc40000000000 */
[----:B------:R-:W-:Y:S01]  /*a7e0*/  SEL R47, R5, R2, P0 ;  /* 0x00000002052f7207 */ /* 0x000fe20000000000 */
[----:B------:R-:W-:Y:S01]  /*a7f0*/  SHFL.IDX PT, R60, R60, R11, 0x1c1f ;  /* 0x001c1f0b3c3c7589 */ /* 0x000fe200000e0000 */
[----:B---3--:R-:W-:-:S03]  /*a800*/  SEL R36, R34, R35, P0 ;  /* 0x0000002322247207 */ /* 0x008fc60000000000 */
[----:B------:R-:W0:Y:S01]  /*a810*/  SHFL.IDX PT, R7, R86, R3, 0x1c1f ;  /* 0x001c1f0356077589 */ /* 0x000e2200000e0000 */
[----:B-1----:R-:W-:Y:S02]  /*a820*/  SEL R54, R50, R51, P0 ;  /* 0x0000003332367207 */ /* 0x002fe40000000000 */
[----:B------:R-:W-:Y:S01]  /*a830*/  SEL R34, R35, R34, P0 ;  /* 0x0000002223227207 */ /* 0x000fe20000000000 */
[----:B------:R-:W-:Y:S01]  /*a840*/  SHFL.IDX PT, R12, R12, R11, 0x1c1f ;  /* 0x001c1f0b0c0c7589 */ /* 0x000fe200000e0000 */
[----:B------:R-:W-:-:S03]  /*a850*/  SEL R50, R51, R50, P0 ;  /* 0x0000003233327207 */ /* 0x000fc60000000000 */
[----:B------:R-:W1:Y:S01]  /*a860*/  SHFL.IDX PT, R61, R70, R3, 0x1c1f ;  /* 0x001c1f03463d7589 */ /* 0x000e6200000e0000 */
[----:B--2---:R-:W-:-:S03]  /*a870*/  SEL R41, R10, R15, P0 ;  /* 0x0000000f0a297207 */ /* 0x004fc60000000000 */
[----:B------:R2:W3:Y:S04]  /*a880*/  SHFL.IDX PT, R21, R62, R3, 0x1c1f ;  /* 0x001c1f033e157589 */ /* 0x0004e800000e0000 */
[----:B------:R-:W-:Y:S04]  /*a890*/  SHFL.IDX PT, R6, R82, R11, 0x1c1f ;  /* 0x001c1f0b52067589 */ /* 0x000fe800000e0000 */
[----:B------:R-:W4:Y:S01]  /*a8a0*/  SHFL.IDX PT, R9, R78, R3, 0x1c1f ;  /* 0x001c1f034e097589 */ /* 0x000f2200000e0000 */
[----:B--2---:R-:W-:-:S03]  /*a8b0*/  IMAD.U32 R62, RZ, RZ, UR8 ;  /* 0x00000008ff3e7e24 */ /* 0x004fc6000f8e00ff */
[----:B------:R-:W-:Y:S01]  /*a8c0*/  SHFL.IDX PT, R14, R14, R11, 0x1c1f ;  /* 0x001c1f0b0e0e7589 */ /* 0x000fe200000e0000 */
[----:B0-----:R-:W-:Y:S02]  /*a8d0*/  SEL R49, R4, R7, P0 ;  /* 0x0000000704317207 */ /* 0x001fe40000000000 */
[----:B------:R-:W-:Y:S01]  /*a8e0*/  SEL R53, R7, R4, P0 ;  /* 0x0000000407357207 */ /* 0x000fe20000000000 */
[----:B------:R0:W2:Y:S01]  /*a8f0*/  SHFL.IDX PT, R25, R40, R3, 0x1c1f ;  /* 0x001c1f0328197589 */ /* 0x0000a200000e0000 */
[----:B------:R-:W-:-:S03]  /*a900*/  F2FP.BF16.F32.PACK_AB R4, R45, R44 ;  /* 0x0000002c2d04723e */ /* 0x000fc600000010ff */
[----:B------:R-:W-:Y:S01]  /*a910*/  SHFL.IDX PT, R8, R74, R11, 0x1c1f ;  /* 0x001c1f0b4a087589 */ /* 0x000fe200000e0000 */
[----:B-1----:R-:W-:Y:S02]  /*a920*/  SEL R58, R60, R61, P0 ;  /* 0x0000003d3c3a7207 */ /* 0x002fe40000000000 */
[----:B------:R-:W-:Y:S01]  /*a930*/  SEL R60, R61, R60, P0 ;  /* 0x0000003c3d3c7207 */ /* 0x000fe20000000000 */
[----:B------:R-:W-:Y:S01]  /*a940*/  SHFL.IDX PT, R24, R24, R11, 0x1c1f ;  /* 0x001c1f0b18187589 */ /* 0x000fe200000e0000 */
[----:B---3--:R-:W-:Y:S02]  /*a950*/  SEL R37, R12, R21, P0 ;  /* 0x000000150c257207 */ /* 0x008fe40000000000 */
[----:B0-----:R-:W-:Y:S01]  /*a960*/  SEL R40, R38, R39, P0 ;  /* 0x0000002726287207 */ /* 0x001fe20000000000 */
[----:B------:R-:W0:Y:S01]  /*a970*/  SHFL.IDX PT, R13, R72, R3, 0x1c1f ;  /* 0x001c1f03480d7589 */ /* 0x000e2200000e0000 */
[----:B------:R-:W-:Y:S02]  /*a980*/  SEL R38, R39, R38, P0 ;  /* 0x0000002627267207 */ /* 0x000fe40000000000 */
[----:B------:R-:W-:Y:S01]  /*a990*/  SEL R39, R15, R10, P0 ;  /* 0x0000000a0f277207 */ /* 0x000fe20000000000 */
[----:B------:R-:W-:Y:S01]  /*a9a0*/  SHFL.IDX PT, R26, R26, R11, 0x1c1f ;  /* 0x001c1f0b1a1a7589 */ /* 0x000fe200000e0000 */
[----:B------:R-:W-:-:S02]  /*a9b0*/  SEL R35, R21, R12, P0 ;  /* 0x0000000c15237207 */ /* 0x000fc40000000000 */
[----:B----4-:R-:W-:Y:S01]  /*a9c0*/  SEL R55, R6, R9, P0 ;  /* 0x0000000906377207 */ /* 0x010fe20000000000 */
[----:B------:R1:W3:Y:S01]  /*a9d0*/  SHFL.IDX PT, R27, R32, R3, 0x1c1f ;  /* 0x001c1f03201b7589 */ /* 0x0002e200000e0000 */
[----:B------:R-:W-:Y:S02]  /*a9e0*/  SEL R51, R9, R6, P0 ;  /* 0x0000000609337207 */ /* 0x000fe40000000000 */
[----:B------:R-:W-:Y:S01]  /*a9f0*/  F2FP.BF16.F32.PACK_AB R5, R41, R40 ;  /* 0x000000282905723e */ /* 0x000fe200000010ff */
[----:B------:R4:W4:Y:S01]  /*aa00*/  SHFL.IDX PT, R63, R20, R3, 0x1c1f ;  /* 0x001c1f03143f7589 */ /* 0x00092200000e0000 */
[----:B--2---:R-:W-:Y:S02]  /*aa10*/  SEL R33, R14, R25, P0 ;  /* 0x000000190e217207 */ /* 0x004fe40000000000 */
[----:B------:R-:W-:Y:S02]  /*aa20*/  F2FP.BF16.F32.PACK_AB R6, R47, R46 ;  /* 0x0000002e2f06723e */ /* 0x000fe400000010ff */
[----:B------:R-:W-:-:S02]  /*aa30*/  F2FP.BF16.F32.PACK_AB R7, R39, R38 ;  /* 0x000000262707723e */ /* 0x000fc400000010ff */
[----:B-1----:R-:W-:Y:S02]  /*aa40*/  SEL R32, R28, R29, P0 ;  /* 0x0000001d1c207207 */ /* 0x002fe40000000000 */
[----:B------:R-:W-:Y:S01]  /*aa50*/  SEL R28, R29, R28, P0 ;  /* 0x0000001c1d1c7207 */ /* 0x000fe20000000000 */
[----:B------:R-:W-:Y:S01]  /*aa60*/  STSM.16.M88.4 [R67], R4 ;  /* 0x0000000443007844 */ /* 0x000fe20000000200 */
[----:B------:R-:W-:Y:S02]  /*aa70*/  SEL R29, R25, R14, P0 ;  /* 0x0000000e191d7207 */ /* 0x000fe40000000000 */
[----:B0-----:R-:W-:Y:S02]  /*aa80*/  SEL R59, R8, R13, P0 ;  /* 0x0000000d083b7207 */ /* 0x001fe40000000000 */
[----:B------:R-:W-:Y:S02]  /*aa90*/  SEL R61, R13, R8, P0 ;  /* 0x000000080d3d7207 */ /* 0x000fe40000000000 */
[----:B------:R-:W-:-:S02]  /*aaa0*/  F2FP.BF16.F32.PACK_AB R8, R49, R48 ;  /* 0x000000303108723e */ /* 0x000fc400000010ff */
[----:B------:R-:W-:Y:S02]  /*aab0*/  F2FP.BF16.F32.PACK_AB R9, R37, R36 ;  /* 0x000000242509723e */ /* 0x000fe400000010ff */
[----:B---3--:R-:W-:Y:S02]  /*aac0*/  SEL R21, R24, R27, P0 ;  /* 0x0000001b18157207 */ /* 0x008fe40000000000 */
[----:B----4-:R-:W-:Y:S02]  /*aad0*/  SEL R3, R27, R24, P0 ;  /* 0x000000181b037207 */ /* 0x010fe40000000000 */
[----:B------:R-:W-:Y:S02]  /*aae0*/  SEL R20, R26, R63, P0 ;  /* 0x0000003f1a147207 */ /* 0x000fe40000000000 */
[----:B------:R-:W-:Y:S01]  /*aaf0*/  SEL R2, R63, R26, P0 ;  /* 0x0000001a3f027207 */ /* 0x000fe20000000000 */
[----:B------:R-:W-:Y:S01]  /*ab00*/  IMAD.U32 R63, RZ, RZ, UR9 ;  /* 0x00000009ff3f7e24 */ /* 0x000fe2000f8e00ff */
[----:B------:R-:W-:Y:S01]  /*ab10*/  F2FP.BF16.F32.PACK_AB R10, R53, R52 ;  /* 0x00000034350a723e */ /* 0x000fe200000010ff */
[----:B------:R-:W-:Y:S01]  /*ab20*/  ULDC.64 UR8, c[0x0][0xc08] ;  /* 0x0003020000087ab9 */ /* 0x000fe20000000a00 */
[----:B------:R-:W-:-:S02]  /*ab30*/  F2FP.BF16.F32.PACK_AB R11, R35, R34 ;  /* 0x00000022230b723e */ /* 0x000fc400000010ff */
[----:B------:R-:W-:Y:S02]  /*ab40*/  F2FP.BF16.F32.PACK_AB R12, R55, R54 ;  /* 0x00000036370c723e */ /* 0x000fe400000010ff */
[----:B------:R-:W-:Y:S01]  /*ab50*/  F2FP.BF16.F32.PACK_AB R13, R33, R32 ;  /* 0x00000020210d723e */ /* 0x000fe200000010ff */
[----:B------:R-:W-:Y:S01]  /*ab60*/  STSM.16.M88.4 [R66], R8 ;  /* 0x0000000842007844 */ /* 0x000fe20000000200 */
[----:B------:R-:W-:Y:S02]  /*ab70*/  F2FP.BF16.F32.PACK_AB R14, R51, R50 ;  /* 0x00000032330e723e */ /* 0x000fe400000010ff */
[----:B------:R-:W-:Y:S02]  /*ab80*/  F2FP.BF16.F32.PACK_AB R15, R29, R28 ;  /* 0x0000001c1d0f723e */ /* 0x000fe400000010ff */
[----:B------:R-:W-:Y:S02]  /*ab90*/  F2FP.BF16.F32.PACK_AB R24, R59, R58 ;  /* 0x0000003a3b18723e */ /* 0x000fe400000010ff */
[----:B------:R-:W-:Y:S01]  /*aba0*/  F2FP.BF16.F32.PACK_AB R25, R21, R20 ;  /* 0x000000141519723e */ /* 0x000fe200000010ff */
[----:B------:R-:W-:Y:S01]  /*abb0*/  STSM.16.M88.4 [R30], R12 ;  /* 0x0000000c1e007844 */ /* 0x000fe20000000200 */
[----:B------:R-:W-:-:S02]  /*abc0*/  F2FP.BF16.F32.PACK_AB R26, R61, R60 ;  /* 0x0000003c3d1a723e */ /* 0x000fc400000010ff */
[----:B------:R-:W-:Y:S02]  /*abd0*/  F2FP.BF16.F32.PACK_AB R27, R3, R2 ;  /* 0x00000002031b723e */ /* 0x000fe400000010ff */
[----:B------:R-:W-:-:S03]  /*abe0*/  ISETP.NE.U32.AND P0, PT, RZ, UR10, PT ;  /* 0x0000000aff007c0c */ /* 0x000fc6000bf05070 */
[----:B------:R0:W-:Y:S01]  /*abf0*/  STSM.16.M88.4 [R65], R24 ;  /* 0x0000001841007844 */ /* 0x0001e20000000200 */
[----:B------:R-:W-:Y:S01]  /*ac00*/  BAR.SYNC.DEFER_BLOCKING 0x1, 0x180 ;  /* 0x0046000000007b1d */ /* 0x000fe20000010000 */
[----:B------:R-:W-:-:S07]  /*ac10*/  ISETP.NE.AND.EX P0, PT, RZ, UR11, PT, P0 ;  /* 0x0000000bff007c0c */ /* 0x000fce000bf05300 */
[----:B0-----:R-:W0:Y:S06]  /*ac20*/  LDC R65, c[0x0][0xbe8] ;  /* 0x0002fa00ff417b82 */ /* 0x001e2c0000000800 */
[----:B------:R-:W2:Y:S01]  /*ac30*/  @P0 LDG.E R64, desc[UR54][R62.64] ;  /* 0x000000363e400981 */ /* 0x000ea2000c1e1900 */
[----:B------:R-:W-:Y:S01]  /*ac40*/  UISETP.NE.U32.AND UP0, UPT, UR8, URZ, UPT ;  /* 0x0000003f0800728c */ /* 0x000fe2000bf05070 */
[----:B------:R-:W-:-:S03]  /*ac50*/  ULDC UR4, c[0x0][0xa88] ;  /* 0x0002a20000047ab9 */ /* 0x000fc60000000800 */
[----:B------:R-:W-:Y:S01]  /*ac60*/  UISETP.NE.AND.EX UP0, UPT, UR9, URZ, UPT, UP0 ;  /* 0x0000003f0900728c */ /* 0x000fe2000bf05300 */
[----:B------:R-:W-:Y:S01]  /*ac70*/  IMAD.U32 R30, RZ, RZ, UR4 ;  /* 0x00000004ff1e7e24 */ /* 0x000fe2000f8e00ff */
[----:B------:R-:W-:-:S04]  /*ac80*/  UMOV UR16, 0x9b8 ;  /* 0x000009b800107882 */ /* 0x000fc80000000000 */
[----:B------:R-:W-:Y:S02]  /*ac90*/  PLOP3.LUT P4, PT, PT, PT, UP0, 0x80, 0x0 ;  /* 0x000000000000781c */ /* 0x000fe40003f8f008 */
[----:B0-----:R-:W-:-:S03]  /*aca0*/  ISETP.NE.AND P1, PT, R65, 0x1, PT ;  /* 0x000000014100780c */ /* 0x001fc60003f25270 */
[----:B------:R-:W-:-:S04]  /*acb0*/  @UP0 ULEA UR8, UP1, UR37, UR8, 0x2 ;  /* 0x0000000825080291 */ /* 0x000fc8000f82103f */
[----:B------:R-:W-:-:S06]  /*acc0*/  @UP0 ULEA.HI.X UR9, UR37, UR9, UR38, 0x2, UP1 ;  /* 0x0000000925090291 */ /* 0x000fcc00088f1426 */
[----:B------:R-:W0:Y:S01]  /*acd0*/  @P1 LDC R6, c[0x0][0xbec] ;  /* 0x0002fb00ff061b82 */ /* 0x000e220000000800 */
[----:B------:R-:W-:Y:S01]  /*ace0*/  UISETP.GT.AND UP1, UPT, UR46, 0x1, UPT ;  /* 0x000000012e00788c */ /* 0x000fe2000bf24270 */
[----:B------:R-:W-:-:S06]  /*acf0*/  IMAD.U32 R4, RZ, RZ, UR8 ;  /* 0x00000008ff047e24 */ /* 0x000fcc000f8e00ff */
[----:B------:R-:W1:Y:S01]  /*ad00*/  @P1 LDC R9, c[0x0][0xbf0] ;  /* 0x0002fc00ff091b82 */ /* 0x000e620000000800 */
[----:B------:R-:W-:Y:S01]  /*ad10*/  USEL UR16, UR16, 0x978, UP1 ;  /* 0x0000097810107887 */ /* 0x000fe20008800000 */
[----:B------:R-:W-:Y:S01]  /*ad20*/  IMAD.U32 R5, RZ, RZ, UR9 ;  /* 0x00000009ff057e24 */ /* 0x000fe2000f8e00ff */
[----:B------:R-:W-:Y:S01]  /*ad30*/  UISETP.NE.U32.AND UP0, UPT, UR10, URZ, UPT ;  /* 0x0000003f0a00728c */ /* 0x000fe2000bf05070 */
[----:B------:R-:W-:Y:S01]  /*ad40*/  VIADD R13, R17, UR40 ;  /* 0x00000028110d7c36 */ /* 0x000fe20008000000 */
[----:B------:R-:W-:Y:S02]  /*ad50*/  UMOV UR4, URZ ;  /* 0x0000003f00047c82 */ /* 0x000fe40008000000 */
[----:B------:R-:W-:Y:S01]  /*ad60*/  UISETP.NE.AND.EX UP0, UPT, UR11, URZ, UPT, UP0 ;  /* 0x0000003f0b00728c */ /* 0x000fe2000bf05300 */
[----:B------:R0:W5:Y:S01]  /*ad70*/  @P4 LDG.E R30, desc[UR54][R4.64] ;  /* 0x00000036041e4981 */ /* 0x000162000c1e1900 */
[----:B------:R-:W-:Y:S01]  /*ad80*/  USEL UR7, UR41, URZ, UP1 ;  /* 0x0000003f29077287 */ /* 0x000fe20008800000 */
[----:B------:R-:W-:Y:S01]  /*ad90*/  IMAD.MOV.U32 R7, RZ, RZ, R13 ;  /* 0x000000ffff077224 */ /* 0x000fe200078e000d */
[----:B------:R-:W-:-:S02]  /*ada0*/  USEL UR37, UR37, URZ, !UP0 ;  /* 0x0000003f25257287 */ /* 0x000fc4000c000000 */
[----:B------:R-:W-:Y:S01]  /*adb0*/  ULDC.64 UR10, c[0x0][UR16+0x218] ;  /* 0x00008600100a7abb */ /* 0x000fe20008000a00 */
[----:B------:R-:W-:Y:S01]  /*adc0*/  ULDC.64 UR14, c[0x0][UR16+0x228] ;  /* 0x00008a00100e7abb */ /* 0x000fe20008000a00 */
[----:B------:R-:W-:Y:S01]  /*add0*/  ULDC.64 UR12, c[0x0][UR16+0x220] ;  /* 0x00008800100c7abb */ /* 0x000fe20008000a00 */
[----:B------:R-:W-:Y:S02]  /*ade0*/  UIMAD.WIDE.U32 UR8, UR10, UR39, URZ ;  /* 0x000000270a0872a5 */ /* 0x000fe4000f8e003f */
[----:B------:R-:W-:Y:S01]  /*adf0*/  UIMAD.WIDE.U32 UR18, UR14, UR7, URZ ;  /* 0x000000070e1272a5 */ /* 0x000fe2000f8e003f */
[----:B0-----:R-:W-:Y:S01]  /*ae00*/  @P1 IMAD.HI.U32 R4, R13, R6, RZ ;  /* 0x000000060d041227 */ /* 0x001fe200078e00ff */
[----:B------:R-:W-:Y:S02]  /*ae10*/  UIMAD UR10, UR11, UR39, URZ ;  /* 0x000000270b0a72a4 */ /* 0x000fe4000f8e023f */
[----:B------:R-:W-:Y:S02]  /*ae20*/  UIMAD UR14, UR15, UR7, URZ ;  /* 0x000000070f0e72a4 */ /* 0x000fe4000f8e023f */
[----:B------:R-:W-:Y:S01]  /*ae30*/  USEL UR38, UR38, URZ, !UP0 ;  /* 0x0000003f26267287 */ /* 0x000fe2000c000000 */
[----:B-1----:R-:W-:Y:S01]  /*ae40*/  @P1 SHF.R.U32.HI R7, RZ, R9, R4 ;  /* 0x00000009ff071219 */ /* 0x002fe20000011604 */
[----:B------:R-:W-:Y:S01]  /*ae50*/  UIMAD UR7, UR13, UR37, URZ ;  /* 0x000000250d0772a4 */ /* 0x000fe2000f8e023f */
[----:B------:R-:W-:Y:S01]  /*ae60*/  IMAD.U32 R4, RZ, RZ, UR18 ;  /* 0x00000012ff047e24 */ /* 0x000fe2000f8e00ff */
[----:B------:R-:W-:Y:S01]  /*ae70*/  UIADD3 UR9, UR9, UR10, URZ ;  /* 0x0000000a09097290 */ /* 0x000fe2000fffe03f */
[----:B------:R-:W-:Y:S01]  /*ae80*/  IMAD.U32 R5, RZ, RZ, UR19 ;  /* 0x00000013ff057e24 */ /* 0x000fe2000f8e00ff */
[----:B------:R-:W-:Y:S01]  /*ae90*/  UIMAD.WIDE.U32 UR10, UR12, UR37, URZ ;  /* 0x000000250c0a72a5 */ /* 0x000fe2000f8e003f */
[--C-:B------:R-:W-:Y:S01]  /*aea0*/  IMAD.MOV R6, RZ, RZ, -R7.reuse ;  /* 0x000000ffff067224 */ /* 0x100fe200078e0a07 */
[----:B------:R-:W-:Y:S01]  /*aeb0*/  UIMAD UR7, UR12, UR38, UR7 ;  /* 0x000000260c0772a4 */ /* 0x000fe2000f8e0207 */
[----:B------:R-:W-:Y:S01]  /*aec0*/  SHF.R.S32.HI R5, RZ, 0x1f, R7 ;  /* 0x0000001fff057819 */ /* 0x000fe20000011407 */
[----:B------:R-:W-:Y:S01]  /*aed0*/  UIADD3 UR14, UR19, UR14, URZ ;  /* 0x0000000e130e7290 */ /* 0x000fe2000fffe03f */
[----:B------:R-:W-:Y:S01]  /*aee0*/  IMAD R9, R65, R6, R13 ;  /* 0x0000000641097224 */ /* 0x000fe200078e020d */
[----:B------:R-:W-:-:S04]  /*aef0*/  UIADD3 UR7, UR11, UR7, URZ ;  /* 0x000000070b077290 */ /* 0x000fc8000fffe03f */
[----:B------:R-:W-:Y:S01]  /*af00*/  IMAD.U32 R8, RZ, RZ, UR14 ;  /* 0x0000000eff087e24 */ /* 0x000fe2000f8e00ff */
[----:B------:R-:W-:Y:S02]  /*af10*/  SHF.R.S32.HI R6, RZ, 0x1f, R9 ;  /* 0x0000001fff067819 */ /* 0x000fe40000011409 */
        /* <DEDUP_REMOVED lines=21> */
.L_x_2097:
        /* <DEDUP_REMOVED lines=14> */
[----:B--2---:R-:W-:-:S04]  /*b150*/  VIADD R11, R11, UR40 ;  /* 0x000000280b0b7c36 */ /* 0x004fc80008000000 */
        /* <DEDUP_REMOVED lines=15> */
[----:B------:R-:W-:-:S04]  /*b250*/  IMAD R3, R62, 0x40, R19 ;  /* 0x000000403e037824 */ /* 0x000fc800078e0213 */
[----:B------:R-:W-:-:S03]  /*b260*/  IMAD.WIDE R42, R3, 0x2, R42 ;  /* 0x00000002032a7825 */ /* 0x000fc600078e022a */
[C---:B------:R-:W-:Y:S02]  /*b270*/  IADD3 R9, P0, R42.reuse, 0x1800, RZ ;  /* 0x000018002a097810 */ /* 0x040fe40007f1e0ff */
[C---:B------:R-:W-:Y:S02]  /*b280*/  IADD3 R13, P2, R42.reuse, 0x3000, RZ ;  /* 0x000030002a0d7810 */ /* 0x040fe40007f5e0ff */
[----:B0-----:R-:W-:Y:S02]  /*b290*/  LOP3.LUT R5, R42, 0x380, RZ, 0xc0, !PT ;  /* 0x000003802a057812 */ /* 0x001fe400078ec0ff */
        /* <DEDUP_REMOVED lines=17> */
[----:B------:R-:W-:Y:S02]  /*b3b0*/  IMAD.X R25, RZ, RZ, R43, P0 ;  /* 0x000000ffff197224 */ /* 0x000fe400000e062b */
[----:B------:R-:W-:-:S04]  /*b3c0*/  SHF.R.U64 R2, R2, 0x3, RZ ;  /* 0x0000000302027819 */ /* 0x000fc800000012ff */
[----:B------:R-:W-:Y:S02]  /*b3d0*/  LOP3.LUT R24, R2, R3, RZ, 0x3c, !PT ;  /* 0x0000000302187212 */ /* 0x000fe400078e3cff */
[----:B------:R-:W0:Y:S01]  /*b3e0*/  @P1 LDC R3, c[0x0][0xbf0] ;  /* 0x0002fc00ff031b82 */ /* 0x000e220000000800 */
[----:B------:R-:W-:Y:S02]  /*b3f0*/  UIMAD.WIDE.U32 UR8, UR4, UR10, URZ ;  /* 0x0000000a040872a5 */ /* 0x000fe4000f8e003f */
[----:B------:R-:W-:Y:S01]  /*b400*/  UIMAD UR7, UR4, UR11, UR7 ;  /* 0x0000000b040772a4 */ /* 0x000fe2000f8e0207 */
[----:B------:R-:W-:Y:S01]  /*b410*/  IMAD R2, R18, 0x30, R62 ;  /* 0x0000003012027824 */ /* 0x000fe200078e023e */
[----:B------:R-:W5:Y:S01]  /*b420*/  LD.E.128 R24, desc[UR54][R24.64] ;  /* 0x0000003618187980 */ /* 0x000f62000c101d00 */
[----:B------:R-:W-:Y:S01]  /*b430*/  ULDC.64 UR10, c[0x0][0xae8] ;  /* 0x0002ba00000a7ab9 */ /* 0x000fe20000000a00 */
[----:B------:R-:W-:Y:S01]  /*b440*/  UIADD3 UR9, UR9, UR7, URZ ;  /* 0x0000000709097290 */ /* 0x000fe2000fffe03f */
[----:B------:R-:W-:Y:S01]  /*b450*/  VIADD R29, R2, UR40 ;  /* 0x00000028021d7c36 */ /* 0x000fe20008000000 */
[----:B------:R-:W-:Y:S01]  /*b460*/  USHF.R.S32.HI UR4, URZ, 0x1f, UR37 ;  /* 0x0000001f3f047899 */ /* 0x000fe20008011425 */
[----:B------:R-:W-:Y:S01]  /*b470*/  @!PT LDS RZ, [RZ] ;  /* 0x00000000fffff984 */ /* 0x000fe20000000800 */
[----:B------:R-:W-:Y:S01]  /*b480*/  @!PT LDS RZ, [RZ] ;  /* 0x00000000fffff984 */ /* 0x000fe20000000800 */
[----:B------:R-:W-:Y:S01]  /*b490*/  @!PT LDS RZ, [RZ] ;  /* 0x00000000fffff984 */ /* 0x000fe20000000800 */
[----:B------:R-:W-:Y:S01]  /*b4a0*/  @!PT LDS RZ, [RZ] ;  /* 0x00000000fffff984 */ /* 0x000fe20000000800 */
[----:B------:R1:W-:Y:S06]  /*b4b0*/  MEMBAR.ALL.CTA ;  /* 0x0000000000007992 */ /* 0x0003ec0000008000 */
[----:B-1----:R-:W1:Y:S01]  /*b4c0*/  FENCE.VIEW.ASYNC.S ;  /* 0x00000000000073c6 */ /* 0x002e620000000000 */
[----:B------:R-:W-:Y:S01]  /*b4d0*/  UIMAD.WIDE.U32 UR8, UR39, UR10, UR8 ;  /* 0x0000000a270872a5 */ /* 0x000fe2000f8e0008 */
[----:B--2---:R-:W-:-:S03]  /*b4e0*/  @P1 IMAD.HI.U32 R2, R29, R20, RZ ;  /* 0x000000141d021227 */ /* 0x004fc600078e00ff */
[----:B------:R-:W-:Y:S01]  /*b4f0*/  UIMAD UR9, UR39, UR11, UR9 ;  /* 0x0000000b270972a4 */ /* 0x000fe2000f8e0209 */
[----:B------:R-:W-:Y:S02]  /*b500*/  IMAD.MOV.U32 R21, RZ, RZ, R29 ;  /* 0x000000ffff157224 */ /* 0x000fe400078e001d */
[----:B------:R-:W-:Y:S01]  /*b510*/  ULDC.64 UR10, c[0x0][0xaf0] ;  /* 0x0002bc00000a7ab9 */ /* 0x000fe20000000a00 */
[----:B------:R-:W-:Y:S01]  /*b520*/  VIADD R0, R0, 0x13220 ;  /* 0x0001322000007836 */ /* 0x000fe20000000000 */
[----:B------:R-:W-:Y:S02]  /*b530*/  UIMAD UR4, UR4, UR10, URZ ;  /* 0x0000000a040472a4 */ /* 0x000fe4000f8e023f */
[----:B------:R-:W-:Y:S01]  /*b540*/  UIMAD.WIDE.U32 UR8, UR37, UR10, UR8 ;  /* 0x0000000a250872a5 */ /* 0x000fe2000f8e0008 */
[----:B0-----:R-:W-:Y:S01]  /*b550*/  @P1 SHF.R.U32.HI R21, RZ, R3, R2 ;  /* 0x00000003ff151219 */ /* 0x001fe20000011602 */
[----:B------:R-:W-:Y:S01]  /*b560*/  UIMAD UR4, UR37, UR11, UR4 ;  /* 0x0000000b250472a4 */ /* 0x000fe2000f8e0204 */
[----:B------:R-:W-:-:S02]  /*b570*/  PRMT R0, RZ, 0x654, R0 ;  /* 0x00000654ff007816 */ /* 0x000fc40000000000 */
[--C-:B------:R-:W-:Y:S01]  /*b580*/  SHF.R.S32.HI R20, RZ, 0x1f, R21.reuse ;  /* 0x0000001fff147819 */ /* 0x100fe20000011415 */
[----:B------:R-:W-:Y:S01]  /*b590*/  UIADD3 UR4, UR9, UR4, URZ ;  /* 0x0000000409047290 */ /* 0x000fe2000fffe03f */
[----:B------:R-:W-:Y:S01]  /*b5a0*/  IMAD.MOV R28, RZ, RZ, -R21 ;  /* 0x000000ffff1c7224 */ /* 0x000fe200078e0a15 */
[----:B------:R-:W-:Y:S01]  /*b5b0*/  ULDC.64 UR10, c[0x0][0xae0] ;  /* 0x0002b800000a7ab9 */ /* 0x000fe20000000a00 */
[----:B------:R-:W-:Y:S02]  /*b5c0*/  IMAD.U32 R3, RZ, RZ, UR9 ;  /* 0x00000009ff037e24 */ /* 0x000fe4000f8e00ff */
[----:B------:R-:W-:Y:S01]  /*b5d0*/  IMAD R20, R20, UR10, RZ ;  /* 0x0000000a14147c24 */ /* 0x000fe2000f8e02ff */
[----:B-1----:R2:W-:Y:S01]  /*b5e0*/  SYNCS.ARRIVE.TRANS64.RED.A1T0 RZ, [R0+URZ], RZ ;  /* 0x000000ff00ff79a7 */ /* 0x0025e2000810043f */
[----:B------:R-:W-:Y:S02]  /*b5f0*/  IMAD R29, R65, R28, R29 ;  /* 0x0000001c411d7224 */ /* 0x000fe400078e021d */
[----:B------:R-:W-:Y:S01]  /*b600*/  IMAD.U32 R2, RZ, RZ, UR8 ;  /* 0x00000008ff027e24 */ /* 0x000fe2000f8e00ff */
[----:B------:R-:W-:Y:S01]  /*b610*/  ULDC.64 UR8, c[0x0][0xad8] ;  /* 0x0002b60000087ab9 */ /* 0x000fe20000000a00 */
        /* <DEDUP_REMOVED lines=9> */
[----:B------:R-:W-:Y:S01]  /*b6b0*/  ULDC.64 UR8, c[0x0][0xa80] ;  /* 0x0002a00000087ab9 */ /* 0x000fe20000000a00 */
[----:B------:R-:W-:Y:S01]  /*b6c0*/  VIADD R33, R62, UR40 ;  /* 0x000000283e217c36 */ /* 0x000fe20008000000 */
[C---:B------:R-:W-:Y:S01]  /*b6d0*/  LEA R32, P0, R2.reuse, UR8, 0x1 ;  /* 0x0000000802207c11 */ /* 0x040fe2000f8008ff */
[----:B------:R-:W-:Y:S01]  /*b6e0*/  IMAD.IADD R3, R3, 0x1, R21 ;  /* 0x0000000103037824 */ /* 0x000fe200078e0215 */
[----:B------:R-:W-:Y:S01]  /*b6f0*/  SHF.R.S32.HI R62, RZ, 0x1f, R19 ;  /* 0x0000001fff3e7819 */ /* 0x000fe20000011413 */
[C---:B------:R-:W-:Y:S02]  /*b700*/  VIADD R21, R33.reuse, 0x60 ;  /* 0x0000006021157836 */ /* 0x040fe40000000000 */
[----:B------:R-:W0:Y:S01]  /*b710*/  SHFL.IDX PT, R20, R32, 0x1, 0x181f ;  /* 0x00381f0020147f89 */ /* 0x000e2200000e0000 */
[----:B------:R-:W-:Y:S01]  /*b720*/  LEA.HI.X R34, R2, UR9, R3, 0x1, P0 ;  /* 0x0000000902227c11 */ /* 0x000fe200080f0c03 */
[----:B------:R-:W-:Y:S01]  /*b730*/  VIADD R3, R33, 0x30 ;  /* 0x0000003021037836 */ /* 0x000fe20000000000 */
[----:B------:R-:W-:Y:S01]  /*b740*/  ISETP.GE.AND P0, PT, R19, UR4, PT ;  /* 0x0000000413007c0c */ /* 0x000fe2000bf06270 */
[----:B------:R-:W1:Y:S03]  /*b750*/  SHFL.IDX PT, R2, R32, RZ, 0x181f ;  /* 0x00181fff20027589 */ /* 0x000e6600000e0000 */
[-C--:B------:R-:W-:Y:S01]  /*b760*/  ISETP.GE.OR P1, PT, R33, R30.reuse, P0 ;  /* 0x0000001e2100720c */ /* 0x080fe20000726670 */
[----:B------:R-:W2:Y:S01]  /*b770*/  SHFL.IDX PT, R28, R32, 0x2, 0x181f ;  /* 0x00581f00201c7f89 */ /* 0x000ea200000e0000 */
[-C--:B------:R-:W-:Y:S01]  /*b780*/  ISETP.GE.OR P2, PT, R3, R30.reuse, P0 ;  /* 0x0000001e0300720c */ /* 0x080fe20000746670 */
[----:B------:R-:W-:Y:S01]  /*b790*/  VIADD R33, R33, 0x90 ;  /* 0x0000009021217836 */ /* 0x000fe20000000000 */
[-C--:B------:R-:W-:Y:S01]  /*b7a0*/  ISETP.GE.OR P3, PT, R21, R30.reuse, P0 ;  /* 0x0000001e1500720c */ /* 0x080fe20000766670 */
[----:B------:R-:W2:Y:S03]  /*b7b0*/  SHFL.IDX PT, R36, R34, RZ, 0x181f ;  /* 0x00181fff22247589 */ /* 0x000ea600000e0000 */
[----:B------:R-:W-:Y:S01]  /*b7c0*/  ISETP.GE.OR P0, PT, R33, R30, P0 ;  /* 0x0000001e2100720c */ /* 0x000fe20000706670 */
[----:B------:R-:W2:Y:S04]  /*b7d0*/  SHFL.IDX PT, R38, R34, 0x1, 0x181f ;  /* 0x00381f0022267f89 */ /* 0x000ea800000e0000 */
[----:B------:R-:W2:Y:S02]  /*b7e0*/  SHFL.IDX PT, R40, R34, 0x2, 0x181f ;  /* 0x00581f0022287f89 */ /* 0x000ea400000e0000 */
[----:B0-----:R-:W-:-:S02]  /*b7f0*/  @!P2 LEA R20, P5, R19, R20, 0x1 ;  /* 0x000000141314a211 */ /* 0x001fc400078a08ff */
[----:B------:R-:W0:Y:S01]  /*b800*/  SHFL.IDX PT, R32, R32, 0x3, 0x181f ;  /* 0x00781f0020207f89 */ /* 0x000e2200000e0000 */
[----:B-1----:R-:W-:-:S03]  /*b810*/  @!P1 LEA R2, P4, R19, R2, 0x1 ;  /* 0x0000000213029211 */ /* 0x002fc600078808ff */
[----:B------:R-:W1:Y:S01]  /*b820*/  SHFL.IDX PT, R34, R34, 0x3, 0x181f ;  /* 0x00781f0022227f89 */ /* 0x000e6200000e0000 */
[C---:B--2---:R-:W-:Y:S02]  /*b830*/  @!P3 LEA R28, P6, R19.reuse, R28, 0x1 ;  /* 0x0000001c131cb211 */ /* 0x044fe400078c08ff */
[C-C-:B------:R-:W-:Y:S02]  /*b840*/  @!P1 LEA.HI.X R3, R19.reuse, R36, R62.reuse, 0x1, P4 ;  /* 0x0000002413039211 */ /* 0x140fe400020f0c3e */
[C-C-:B------:R-:W-:Y:S02]  /*b850*/  @!P2 LEA.HI.X R21, R19.reuse, R38, R62.reuse, 0x1, P5 ;  /* 0x000000261315a211 */ /* 0x140fe400028f0c3e */
[----:B------:R-:W-:Y:S01]  /*b860*/  @!P3 LEA.HI.X R29, R19, R40, R62, 0x1, P6 ;  /* 0x00000028131db211 */ /* 0x000fe200030f0c3e */
[----:B---3--:R2:W-:Y:S04]  /*b870*/  @!P1 ST.E.128 desc[UR54][R2.64], R4 ;  /* 0x0000000402009985 */ /* 0x0085e8000c101d36 */
[----:B----4-:R2:W-:Y:S04]  /*b880*/  @!P2 ST.E.128 desc[UR54][R20.64], R8 ;  /* 0x000000081400a985 */ /* 0x0105e8000c101d36 */
[----:B------:R2:W-:Y:S01]  /*b890*/  @!P3 ST.E.128 desc[UR54][R28.64], R12 ;  /* 0x0000000c1c00b985 */ /* 0x0005e2000c101d36 */
[----:B01----:R-:W-:Y:S05]  /*b8a0*/  @P0 BRA `(.L_x_2099) ;  /* 0x0000001000c00947 */ /* 0x003fea0003800000 */
[----:B--2---:R-:W-:-:S04]  /*b8b0*/  LEA R2, P0, R19, R32, 0x1 ;  /* 0x0000002013027211 */ /* 0x004fc800078008ff */
[----:B------:R-:W-:-:S05]  /*b8c0*/  LEA.HI.X R3, R19, R34, R62, 0x1, P0 ;  /* 0x0000002213037211 */ /* 0x000fca00000f0c3e */
[----:B-----5:R3:W-:Y:S01]  /*b8d0*/  ST.E.128 desc[UR54][R2.64], R24 ;  /* 0x0000001802007985 */ /* 0x0207e2000c101d36 */
[----:B------:R-:W-:Y:S05]  /*b8e0*/  BRA `(.L_x_2099) ;  /* 0x0000001000b07947 */ /* 0x000fea0003800000 */
.L_x_2098:
[----:B------:R-:W-:Y:S01]  /*b8f0*/  ULDC.64 UR10, c[0x0][0xb08] ;  /* 0x0002c200000a7ab9 */ /* 0x000fe20000000a00 */
[----:B0-----:R-:W0:Y:S01]  /*b900*/  @P1 LDC R4, c[0x0][0xbec] ;  /* 0x0002fb00ff041b82 */ /* 0x001e220000000800 */
[----:B------:R-:W-:Y:S01]  /*b910*/  UIMAD UR7, UR12, UR10, URZ ;  /* 0x0000000a0c0772a4 */ /* 0x000fe2000f8e023f */
[----:B------:R-:W-:Y:S01]  /*b920*/  IMAD.MOV.U32 R7, RZ, RZ, R13 ;  /* 0x000000ffff077224 */ /* 0x000fe200078e000d */
[----:B------:R-:W-:Y:S01]  /*b930*/  UIMAD.WIDE.U32 UR8, UR4, UR10, URZ ;  /* 0x0000000a040872a5 */ /* 0x000fe2000f8e003f */
[C---:B------:R-:W-:Y:S01]  /*b940*/  VIADD R43, R16.reuse, 0x18 ;  /* 0x00000018102b7836 */ /* 0x040fe20000000000 */
[----:B------:R-:W-:Y:S01]  /*b950*/  UIMAD UR7, UR4, UR11, UR7 ;  /* 0x0000000b040772a4 */ /* 0x000fe2000f8e0207 */
[C---:B------:R-:W-:Y:S01]  /*b960*/  VIADD R57, R16.reuse, 0x10 ;  /* 0x0000001010397836 */ /* 0x040fe20000000000 */
[----:B------:R-:W-:Y:S01]  /*b970*/  USHF.R.S32.HI UR4, URZ, 0x1f, UR37 ;  /* 0x0000001f3f047899 */ /* 0x000fe20008011425 */
[----:B------:R-:W1:Y:S01]  /*b980*/  @P1 LDC R5, c[0x0][0xbf0] ;  /* 0x0002fc00ff051b82 */ /* 0x000e620000000800 */
[----:B------:R-:W-:Y:S01]  /*b990*/  UIADD3 UR9, UR9, UR7, URZ ;  /* 0x0000000709097290 */ /* 0x000fe2000fffe03f */
[C---:B------:R-:W-:Y:S01]  /*b9a0*/  VIADD R63, R16.reuse, 0x8 ;  /* 0x00000008103f7836 */ /* 0x040fe20000000000 */
[----:B------:R-:W-:Y:S01]  /*b9b0*/  ULDC.64 UR10, c[0x0][0xb38] ;  /* 0x0002ce00000a7ab9 */ /* 0x000fe20000000a00 */
[----:B------:R-:W-:Y:S01]  /*b9c0*/  BSSY B1, `(.L_x_2100) ;  /* 0x0000051000017945 */ /* 0x000fe20003800000 */
[----:B------:R-:W-:Y:S01]  /*b9d0*/  UIMAD.WIDE.U32 UR8, UR39, UR10, UR8 ;  /* 0x0000000a270872a5 */ /* 0x000fe2000f8e0008 */
[----:B------:R-:W-:Y:S01]  /*b9e0*/  SHF.R.S32.HI R26, RZ, 0x1f, R22 ;  /* 0x0000001fff1a7819 */ /* 0x000fe20000011416 */
[C---:B------:R-:W-:Y:S01]  /*b9f0*/  VIADD R25, R16.reuse, 0x18 ;  /* 0x0000001810197836 */ /* 0x040fe20000000000 */
[----:B------:R-:W-:Y:S01]  /*ba00*/  SHF.R.S32.HI R27, RZ, 0x1f, R23 ;  /* 0x0000001fff1b7819 */ /* 0x000fe20000011417 */
[----:B------:R-:W-:Y:S01]  /*ba10*/  UIMAD UR9, UR39, UR11, UR9 ;  /* 0x0000000b270972a4 */ /* 0x000fe2000f8e0209 */
[----:B------:R-:W-:Y:S01]  /*ba20*/  SHF.R.S32.HI R30, RZ, 0x1f, R156 ;  /* 0x0000001fff1e7819 */ /* 0x000fe2000001149c */
[----:B------:R-:W-:Y:S01]  /*ba30*/  VIADD R56, R16, 0x10 ;  /* 0x0000001010387836 */ /* 0x000fe20000000000 */
[----:B------:R-:W-:Y:S01]  /*ba40*/  ULDC.64 UR10, c[0x0][0xb40] ;  /* 0x0002d000000a7ab9 */ /* 0x000fe20000000a00 */
[----:B------:R-:W-:Y:S01]  /*ba50*/  SHF.R.S32.HI R42, RZ, 0x1f, R157 ;  /* 0x0000001fff2a7819 */ /* 0x000fe2000001149d */
[----:B------:R-:W-:Y:S01]  /*ba60*/  UIMAD UR4, UR4, UR10, URZ ;  /* 0x0000000a040472a4 */ /* 0x000fe2000f8e023f */
[----:B------:R-:W-:Y:S01]  /*ba70*/  SHF.R.S32.HI R43, RZ, 0x1f, R43 ;  /* 0x0000001fff2b7819 */ /* 0x000fe2000001142b */
[----:B------:R-:W-:Y:S01]  /*ba80*/  UIMAD.WIDE.U32 UR8, UR37, UR10, UR8 ;  /* 0x0000000a250872a5 */ /* 0x000fe2000f8e0008 */
[----:B0-----:R-:W-:Y:S01]  /*ba90*/  @P1 IMAD.HI.U32 R4, R13, R4, RZ ;  /* 0x000000040d041227 */ /* 0x001fe200078e00ff */
[----:B------:R-:W-:Y:S01]  /*baa0*/  UIMAD UR4, UR37, UR11, UR4 ;  /* 0x0000000b250472a4 */ /* 0x000fe2000f8e0204 */
[----:B------:R-:W-:-:S02]  /*bab0*/  SHF.R.S32.HI R57, RZ, 0x1f, R57 ;  /* 0x0000001fff397819 */ /* 0x000fc40000011439 */
[----:B------:R-:W-:Y:S01]  /*bac0*/  ULDC.64 UR10, c[0x0][0xb48] ;  /* 0x0002d200000a7ab9 */ /* 0x000fe20000000a00 */
[----:B------:R-:W-:Y:S01]  /*bad0*/  UIADD3 UR9, UR9, UR4, URZ ;  /* 0x0000000409097290 */ /* 0x000fe2000fffe03f */
[----:B------:R-:W-:Y:S01]  /*bae0*/  VIADD R62, R16, 0x8 ;  /* 0x00000008103e7836 */ /* 0x000fe20000000000 */
[----:B-1----:R-:W-:Y:S02]  /*baf0*/  @P1 SHF.R.U32.HI R7, RZ, R5, R4 ;  /* 0x00000005ff071219 */ /* 0x002fe40000011604 */
[----:B------:R-:W-:Y:S01]  /*bb00*/  UIMAD.WIDE.U32 UR8, UR41, UR10, UR8 ;  /* 0x0000000a290872a5 */ /* 0x000fe2000f8e0008 */
[----:B------:R-:W-:Y:S02]  /*bb10*/  SHF.R.S32.HI R63, RZ, 0x1f, R63 ;  /* 0x0000001fff3f7819 */ /* 0x000fe4000001143f */
[--C-:B------:R-:W-:Y:S01]  /*bb20*/  IMAD.MOV R6, RZ, RZ, -R7.reuse ;  /* 0x000000ffff067224 */ /* 0x100fe200078e0a07 */
[----:B------:R-:W-:Y:S01]  /*bb30*/  SHF.R.S32.HI R4, RZ, 0x1f, R7 ;  /* 0x0000001fff047819 */ /* 0x000fe20000011407 */
[----:B------:R-:W-:-:S02]  /*bb40*/  UIMAD UR41, UR41, UR11, UR9 ;  /* 0x0000000b292972a4 */ /* 0x000fc4000f8e0209 */
[----:B------:R-:W-:Y:S01]  /*bb50*/  IMAD.U32 R5, RZ, RZ, UR9 ;  /* 0x00000009ff057e24 */ /* 0x000fe2000f8e00ff */
[----:B------:R-:W-:Y:S01]  /*bb60*/  ULDC.64 UR10, c[0x0][0xb30] ;  /* 0x0002cc00000a7ab9 */ /* 0x000fe20000000a00 */
[----:B------:R-:W-:Y:S02]  /*bb70*/  IMAD R9, R65, R6, R13 ;  /* 0x0000000641097224 */ /* 0x000fe400078e020d */
        /* <DEDUP_REMOVED lines=19> */
[----:B0-----:R1:W0:Y:S01]  /*bcb0*/  SHFL.IDX PT, R6, R0, RZ, 0x1c1f ;  /* 0x001c1fff00067589 */ /* 0x00122200000e0000 */
[----:B------:R-:W-:Y:S05]  /*bcc0*/  @P2 BRA `(.L_x_2101) ;  /* 0x0000000000802947 */ /* 0x000fea0003800000 */
[----:B------:R-:W-:Y:S02]  /*bcd0*/  ULDC UR4, c[0x0][0xac8] ;  /* 0x0002b20000047ab9 */ /* 0x000fe40000000800 */
[----:B------:R-:W-:Y:S02]  /*bce0*/  ISETP.GE.AND P3, PT, R16, UR4, PT ;  /* 0x0000000410007c0c */ /* 0x000fe4000bf66270 */
[----:B------:R-:W-:Y:S02]  /*bcf0*/  ISETP.GE.AND P1, PT, R62, UR4, PT ;  /* 0x000000043e007c0c */ /* 0x000fe4000bf26270 */
[----:B------:R-:W-:Y:S02]  /*bd00*/  ISETP.GE.AND P5, PT, R56, UR4, PT ;  /* 0x0000000438007c0c */ /* 0x000fe4000bfa6270 */
[----:B------:R-:W-:-:S07]  /*bd10*/  ISETP.GE.AND P4, PT, R25, UR4, PT ;  /* 0x0000000419007c0c */ /* 0x000fce000bf86270 */
[----:B0-2---:R-:W-:Y:S02]  /*bd20*/  @!P3 IMAD.WIDE R4, R16, 0x4, R6 ;  /* 0x000000041004b825 */ /* 0x005fe400078e0206 */
[-C--:B------:R-:W-:Y:S02]  /*bd30*/  @!P1 LEA R8, P6, R62, R6.reuse, 0x2 ;  /* 0x000000063e089211 */ /* 0x080fe400078c10ff */
        /* <DEDUP_REMOVED lines=25> */
.L_x_2101:
[----:B------:R-:W-:Y:S05]  /*bed0*/  BSYNC B1 ;  /* 0x0000000000017941 */ /* 0x000fea0003800000 */
.L_x_2100:
[----:B--23--:R4:W2:Y:S04]  /*bee0*/  SHFL.IDX PT, R7, R24, 0x1, 0x1c1f ;  /* 0x003c1f0018077f89 */ /* 0x00c8a800000e0000 */
        /* <DEDUP_REMOVED lines=9> */
[-C--:B------:R-:W-:Y:S02]  /*bf80*/  @!P4 LEA R8, P0, R62, R6.reuse, 0x2 ;  /* 0x000000063e08c211 */ /* 0x080fe400078010ff */
[----:B------:R-:W-:Y:S01]  /*bf90*/  @!P5 LEA R10, P6, R56, R6, 0x2 ;  /* 0x00000006380ad211 */ /* 0x000fe200078c10ff */
[----:B------:R0:W-:Y:S01]  /*bfa0*/  @!P1 ST.E.64 desc[UR54][R4.64], R40 ;  /* 0x0000002804009985 */ /* 0x0001e2000c101b36 */
[-C--:B------:R-:W-:Y:S02]  /*bfb0*/  @!P4 LEA.HI.X R9, R62, R7.reuse, R63, 0x2, P0 ;  /* 0x000000073e09c211 */ /* 0x080fe400000f143f */
[----:B------:R-:W-:Y:S02]  /*bfc0*/  ISETP.GE.AND P1, PT, R156, UR4, PT ;  /* 0x000000049c007c0c */ /* 0x000fe4000bf26270 */
[----:B------:R-:W-:Y:S01]  /*bfd0*/  ISETP.GE.AND P0, PT, R23, UR4, PT ;  /* 0x0000000417007c0c */ /* 0x000fe2000bf06270 */
[----:B------:R2:W-:Y:S01]  /*bfe0*/  @!P4 ST.E.64 desc[UR54][R8.64], R38 ;  /* 0x000000260800c985 */ /* 0x0005e2000c101b36 */
[----:B------:R-:W-:-:S02]  /*bff0*/  @!P5 LEA.HI.X R11, R56, R7, R57, 0x2, P6 ;  /* 0x00000007380bd211 */ /* 0x000fc400030f1439 */
[-C--:B------:R-:W-:Y:S02]  /*c000*/  @!P3 LEA R12, P6, R25, R6.reuse, 0x2 ;  /* 0x00000006190cb211 */ /* 0x080fe400078c10ff */
[-C--:B------:R-:W-:Y:S01]  /*c010*/  @!P2 LEA R14, P4, R157, R6.reuse, 0x2 ;  /* 0x000000069d0ea211 */ /* 0x080fe200078810ff */
[----:B------:R2:W-:Y:S01]  /*c020*/  @!P5 ST.E.64 desc[UR54][R10.64], R36 ;  /* 0x000000240a00d985 */ /* 0x0005e2000c101b36 */
[-C--:B------:R-:W-:Y:S02]  /*c030*/  @!P3 LEA.HI.X R13, R25, R7.reuse, R43, 0x2, P6 ;  /* 0x00000007190db211 */ /* 0x080fe400030f142b */
[----:B------:R-:W-:Y:S02]  /*c040*/  @!P2 LEA.HI.X R15, R157, R7, R42, 0x2, P4 ;  /* 0x000000079d0fa211 */ /* 0x000fe400020f142a */
[-C--:B0-----:R-:W-:Y:S01]  /*c050*/  @!P1 LEA R4, P5, R156, R6.reuse, 0x2 ;  /* 0x000000069c049211 */ /* 0x081fe200078a10ff */
[----:B------:R2:W-:Y:S01]  /*c060*/  @!P3 ST.E.64 desc[UR54][R12.64], R34 ;  /* 0x000000220c00b985 */ /* 0x0005e2000c101b36 */
[----:B-1--4-:R-:W-:-:S02]  /*c070*/  @!P0 LEA R24, P6, R23, R6, 0x2 ;  /* 0x0000000617188211 */ /* 0x012fc400078c10ff */
        /* <DEDUP_REMOVED lines=11> */
.L_x_2096:
        /* <DEDUP_REMOVED lines=31> */
.L_x_2102:
[----:B------:R-:W-:Y:S01]  /*c320*/  USEL UR37, UR37, URZ, !UP0 ;  /* 0x0000003f25257287 */ /* 0x000fe2000c000000 */
[----:B------:R-:W-:Y:S01]  /*c330*/  BSSY B1, `(.L_x_2103) ;  /* 0x0000037000017945 */ /* 0x000fe20003800000 */
[----:B------:R-:W-:-:S03]  /*c340*/  USEL UR38, UR38, URZ, !UP0 ;  /* 0x0000003f26267287 */ /* 0x000fc6000c000000 */
[----:B------:R-:W-:Y:S09]  /*c350*/  @P0 BRA `(.L_x_2104) ;  /* 0x0000000000d00947 */ /* 0x000ff20003800000 */
[----:B------:R-:W0:Y:S01]  /*c360*/  LDC R9, c[0x0][0xbe8] ;  /* 0x0002fa00ff097b82 */ /* 0x000e220000000800 */
[----:B------:R-:W-:-:S05]  /*c370*/  IMAD.U32 R4, RZ, RZ, UR40 ;  /* 0x00000028ff047e24 */ /* 0x000fca000f8e00ff */
[----:B------:R-:W-:Y:S01]  /*c380*/  IADD3 R4, R4, -0x80, R7 ;  /* 0xffffff8004047810 */ /* 0x000fe20007ffe007 */
[----:B0----5:R-:W-:-:S05]  /*c390*/  IMAD R2, R0, R9, RZ ;  /* 0x0000000900027224 */ /* 0x021fca00078e02ff */
        /* <DEDUP_REMOVED lines=25> */
[----:B------:R-:W-:Y:S02]  /*c530*/  IMAD.U32 R3, RZ, RZ, UR21 ;  /* 0x00000015ff037e24 */ /* 0x000fe4000f8e00ff */
[----:B------:R-:W-:Y:S01]  /*c540*/  IMAD.U32 R6, RZ, RZ, UR8 ;  /* 0x00000008ff067e24 */ /* 0x000fe2000f8e00ff */
[----:B------:R-:W-:Y:S01]  /*c550*/  UIADD3.X UR7, UR7, UR11, UR16, UP0, UP1 ;  /* 0x0000000b07077290 */ /* 0x000fe200087e2410 */
[----:B-1----:R-:W-:Y:S01]  /*c560*/  @P0 SHF.R.U32.HI R5, RZ, R7, R2 ;  /* 0x00000007ff050219 */ /* 0x002fe20000011602 */
[----:B------:R-:W-:Y:S01]  /*c570*/  IMAD.U32 R2, RZ, RZ, UR20 ;  /* 0x00000014ff027e24 */ /* 0x000fe2000f8e00ff */
[----:B------:R-:W-:Y:S01]  /*c580*/  ULDC.64 UR8, c[0x0][UR17+0x210] ;  /* 0x0000840011087abb */ /* 0x000fe20008000a00 */
[----:B------:R-:W-:Y:S01]  /*c590*/  ULDC.64 UR10, c[0x0][0xba8] ;  /* 0x0002ea00000a7ab9 */ /* 0x000fe20000000a00 */
[----:B------:R-:W-:Y:S01]  /*c5a0*/  @!UP2 ULDC UR10, c[0x0][0xb50] ;  /* 0x0002d400000aaab9 */ /* 0x000fe20000000800 */
[--C-:B------:R-:W-:Y:S01]  /*c5b0*/  IMAD.MOV R7, RZ, RZ, -R5.reuse ;  /* 0x000000ffff077224 */ /* 0x100fe200078e0a05 */
[----:B------:R-:W-:Y:S01]  /*c5c0*/  IADD3 R2, P0, P1, R5, UR14, R2 ;  /* 0x0000000e05027c10 */ /* 0x000fe2000f91e002 */
[----:B------:R-:W-:Y:S01]  /*c5d0*/  @!UP2 ULDC UR11, c[0x0][0xb54] ;  /* 0x0002d500000baab9 */ /* 0x000fe20000000800 */
[----:B------:R-:W-:Y:S01]  /*c5e0*/  SHF.R.S32.HI R5, RZ, 0x1f, R5 ;  /* 0x0000001fff057819 */ /* 0x000fe20000011405 */
[----:B------:R-:W-:-:S03]  /*c5f0*/  IMAD R7, R9, R7, R4 ;  /* 0x0000000709077224 */ /* 0x000fc600078e0204 */
[----:B------:R-:W-:Y:S01]  /*c600*/  IADD3.X R3, R5, UR7, R6, P0, P1 ;  /* 0x0000000705037c10 */ /* 0x000fe200087e2406 */
        /* <DEDUP_REMOVED lines=9> */
.L_x_2104:
[----:B------:R-:W-:Y:S05]  /*c6a0*/  BSYNC B1 ;  /* 0x0000000000017941 */ /* 0x000fea0003800000 */
.L_x_2103:
[----:B------:R-:W-:-:S06]  /*c6b0*/  UISETP.GT.AND UP0, UPT, UR46, 0x1, UPT ;  /* 0x000000012e00788c */ /* 0x000fcc000bf04270 */
[----:B------:R-:W-:-:S13]  /*c6c0*/  PLOP3.LUT P0, PT, PT, PT, UP0, 0x80, 0x0 ;  /* 0x000000000000781c */ /* 0x000fda0003f0f008 */
[----:B------:R-:W-:Y:S05]  /*c6d0*/  @P0 BRA `(.L_x_2099) ;  /* 0x0000000400340947 */ /* 0x000fea0003800000 */
[----:B------:R-:W1:Y:S01]  /*c6e0*/  LDC R11, c[0x0][0xbe8] ;  /* 0x0002fa00ff0b7b82 */ /* 0x000e620000000800 */
[----:B------:R-:W-:Y:S01]  /*c6f0*/  SHF.R.S32.HI R6, RZ, 0x1f, R8 ;  /* 0x0000001fff067819 */ /* 0x000fe20000011408 */
[----:B------:R-:W-:Y:S01]  /*c700*/  ULDC.64 UR10, c[0x0][0xaa0] ;  /* 0x0002a800000a7ab9 */ /* 0x000fe20000000a00 */
[----:B------:R-:W-:Y:S01]  /*c710*/  SHF.R.S32.HI R13, RZ, 0x1f, R19 ;  /* 0x0000001fff0d7819 */ /* 0x000fe20000011413 */
[----:B------:R-:W-:Y:S01]  /*c720*/  UIMAD UR7, UR16, UR10, URZ ;  /* 0x0000000a100772a4 */ /* 0x000fe2000f8e023f */
[----:B------:R-:W-:Y:S01]  /*c730*/  LEA.HI R6, R6, R8, RZ, 0x3 ;  /* 0x0000000806067211 */ /* 0x000fe200078f18ff */
[----:B------:R-:W-:Y:S02]  /*c740*/  UIMAD.WIDE.U32 UR8, UR4, UR10, URZ ;  /* 0x0000000a040872a5 */ /* 0x000fe4000f8e003f */
[----:B------:R-:W-:Y:S01]  /*c750*/  UIMAD UR7, UR4, UR11, UR7 ;  /* 0x0000000b040772a4 */ /* 0x000fe2000f8e0207 */
[----:B------:R-:W-:Y:S02]  /*c760*/  SHF.R.S32.HI R6, RZ, 0x3, R6 ;  /* 0x00000003ff067819 */ /* 0x000fe40000011406 */
[----:B------:R-:W-:Y:S01]  /*c770*/  ULDC.64 UR10, c[0x0][0xae8] ;  /* 0x0002ba00000a7ab9 */ /* 0x000fe20000000a00 */
[----:B------:R-:W-:-:S02]  /*c780*/  UIADD3 UR9, UR9, UR7, URZ ;  /* 0x0000000709097290 */ /* 0x000fc4000fffe03f */
[----:B------:R-:W-:Y:S02]  /*c790*/  IMAD R2, R18, 0x30, R6 ;  /* 0x0000003012027824 */ /* 0x000fe400078e0206 */
[----:B------:R-:W-:Y:S01]  /*c7a0*/  UIMAD.WIDE.U32 UR8, UR39, UR10, UR8 ;  /* 0x0000000a270872a5 */ /* 0x000fe2000f8e0008 */
[----:B------:R-:W-:Y:S02]  /*c7b0*/  VIADD R30, R6, UR40 ;  /* 0x00000028061e7c36 */ /* 0x000fe40008000000 */
[----:B0-----:R-:W-:Y:S01]  /*c7c0*/  VIADD R4, R2, UR40 ;  /* 0x0000002802047c36 */ /* 0x001fe20008000000 */
[----:B------:R-:W-:-:S03]  /*c7d0*/  UIMAD UR9, UR39, UR11, UR9 ;  /* 0x0000000b270972a4 */ /* 0x000fc6000f8e0209 */
[----:B------:R-:W-:Y:S01]  /*c7e0*/  ULDC.64 UR10, c[0x0][0xaf0] ;  /* 0x0002bc00000a7ab9 */ /* 0x000fe20000000a00 */
[----:B-1----:R-:W-:Y:S01]  /*c7f0*/  ISETP.NE.AND P0, PT, R11, 0x1, PT ;  /* 0x000000010b00780c */ /* 0x002fe20003f05270 */
[----:B------:R-:W-:Y:S01]  /*c800*/  UIMAD UR38, UR38, UR10, URZ ;  /* 0x0000000a262672a4 */ /* 0x000fe2000f8e023f */
[----:B------:R-:W-:Y:S01]  /*c810*/  IMAD.MOV.U32 R5, RZ, RZ, R4 ;  /* 0x000000ffff057224 */ /* 0x000fe200078e0004 */
[----:B------:R-:W-:Y:S02]  /*c820*/  UIMAD.WIDE.U32 UR8, UR37, UR10, UR8 ;  /* 0x0000000a250872a5 */ /* 0x000fe4000f8e0008 */
[----:B------:R-:W-:-:S03]  /*c830*/  UIMAD UR4, UR37, UR11, UR38 ;  /* 0x0000000b250472a4 */ /* 0x000fc6000f8e0226 */
[----:B------:R-:W-:Y:S01]  /*c840*/  ULDC.64 UR10, c[0x0][0xae0] ;  /* 0x0002b800000a7ab9 */ /* 0x000fe20000000a00 */
[----:B------:R-:W-:-:S04]  /*c850*/  UIADD3 UR4, UR9, UR4, URZ ;  /* 0x0000000409047290 */ /* 0x000fc8000fffe03f */
        /* <DEDUP_REMOVED lines=23> */
[----:B-----5:R-:W-:Y:S02]  /*c9d0*/  IMAD R11, R0, R11, RZ ;  /* 0x0000000b000b7224 */ /* 0x020fe400078e02ff */
[----:B------:R-:W-:Y:S01]  /*c9e0*/  VIADD R0, R30, 0x30 ;  /* 0x000000301e007836 */ /* 0x000fe20000000000 */
[----:B------:R-:W-:Y:S01]  /*c9f0*/  LEA.HI.X R8, R2, UR9, R3, 0x1, P0 ;  /* 0x0000000902087c11 */ /* 0x000fe200080f0c03 */
[----:B------:R-:W0:Y:S01]  /*ca00*/  SHFL.IDX PT, R6, R4, RZ, 0x181f ;  /* 0x00181fff04067589 */ /* 0x000e2200000e0000 */
[----:B------:R-:W-:Y:S01]  /*ca10*/  ISETP.GE.AND P0, PT, R19, UR4, PT ;  /* 0x0000000413007c0c */ /* 0x000fe2000bf06270 */
[C---:B------:R-:W-:Y:S02]  /*ca20*/  VIADD R2, R30.reuse, 0x60 ;  /* 0x000000601e027836 */ /* 0x040fe40000000000 */
[----:B------:R-:W1:Y:S01]  /*ca30*/  SHFL.IDX PT, R14, R4, 0x1, 0x181f ;  /* 0x00381f00040e7f89 */ /* 0x000e6200000e0000 */
[CC--:B------:R-:W-:Y:S01]  /*ca40*/  ISETP.GE.OR P3, PT, R30.reuse, R11.reuse, P0 ;  /* 0x0000000b1e00720c */ /* 0x0c0fe20000766670 */
[----:B------:R-:W-:Y:S01]  /*ca50*/  VIADD R3, R30, 0x90 ;  /* 0x000000901e037836 */ /* 0x000fe20000000000 */
[-C--:B------:R-:W-:Y:S01]  /*ca60*/  ISETP.GE.OR P2, PT, R0, R11.reuse, P0 ;  /* 0x0000000b0000720c */ /* 0x080fe20000746670 */
[----:B------:R-:W2:Y:S01]  /*ca70*/  SHFL.IDX PT, R24, R4, 0x2, 0x181f ;  /* 0x00581f0004187f89 */ /* 0x000ea200000e0000 */
[----:B------:R-:W-:-:S02]  /*ca80*/  ISETP.GE.OR P1, PT, R2, R11, P0 ;  /* 0x0000000b0200720c */ /* 0x000fc40000726670 */
[----:B------:R-:W-:Y:S01]  /*ca90*/  ISETP.GE.OR P0, PT, R3, R11, P0 ;  /* 0x0000000b0300720c */ /* 0x000fe20000706670 */
[----:B------:R-:W3:Y:S04]  /*caa0*/  SHFL.IDX PT, R10, R8, RZ, 0x181f ;  /* 0x00181fff080a7589 */ /* 0x000ee800000e0000 */
        /* <DEDUP_REMOVED lines=16> */
.L_x_2099:
[----:B------:R-:W-:Y:S05]  /*cbb0*/  BSYNC B0 ;  /* 0x0000000000007941 */ /* 0x000fea0003800000 */
.L_x_2095:
[----:B------:R-:W-:Y:S02]  /*cbc0*/  ULDC UR4, c[0x0][0xc3c] ;  /* 0x00030f0000047ab9 */ /* 0x000fe40000000800 */
[----:B------:R-:W-:-:S13]  /*cbd0*/  ISETP.GE.AND P0, PT, R31, UR4, PT ;  /* 0x000000041f007c0c */ /* 0x000fda000bf06270 */
[----:B------:R-:W-:Y:S05]  /*cbe0*/  @!P0 BRA `(.L_x_2105) ;  /* 0xffffff4000848947 */ /* 0x000fea000383ffff */
[----:B------:R-:W-:Y:S05]  /*cbf0*/  EXIT ;  /* 0x000000000000794d */ /* 0x000fea0003800000 */
.L_x_2052:
        /* <DEDUP_REMOVED lines=63> */
.L_x_2109:
        /* <DEDUP_REMOVED lines=35> */
.L_x_2107:
        /* <DEDUP_REMOVED lines=17> */
.L_x_2110:
        /* <DEDUP_REMOVED lines=63> */
.L_x_2111:
        /* <DEDUP_REMOVED lines=64> */
.L_x_2112:
[----:B01----:R-:W-:-:S05]  /*db20*/  LOP3.LUT R3, RZ, R2, RZ, 0x33, !PT ;  /* 0x00000002ff037212 */ /* 0x003fca00078e33ff */
[----:B------:R-:W-:-:S05]  /*db30*/  IMAD.IADD R2, R6, 0x1, R3 ;  /* 0x0000000106027824 */ /* 0x000fca00078e0203 */
[----:B------:R0:W-:Y:S01]  /*db40*/  STL [R1+0x14], R2 ;  /* 0x0000140201007387 */ /* 0x0001e20000100800 */
[----:B------:R-:W-:Y:S05]  /*db50*/  BRA `(.L_x_2113) ;  /* 0x0000000000107947 */ /* 0x000fea0003800000 */
.L_x_2108:
[----:B------:R1:W-:Y:S01]  /*db60*/  STL [R1+0x10], R8 ;  /* 0x0000100801007387 */ /* 0x0003e20000100800 */
[----:B------:R-:W-:-:S03]  /*db70*/  ULDC UR40, c[0x0][0xc3c] ;  /* 0x00030f0000287ab9 */ /* 0x000fc60000000800 */
[----:B------:R1:W-:Y:S04]  /*db80*/  STL [R1+0x14], RZ ;  /* 0x000014ff01007387 */ /* 0x0003e80000100800 */
[----:B------:R1:W-:Y:S02]  /*db90*/  STL [R1+0x18], RZ ;  /* 0x000018ff01007387 */ /* 0x0003e40000100800 */
.L_x_2113:
        /* <DEDUP_REMOVED lines=11> */
.L_x_2106:
        /* <DEDUP_REMOVED lines=51> */
.L_x_2190:
[----:B------:R-:W-:Y:S01]  /*df80*/  ULDC.64 UR4, c[0x0][0xc88] ;  /* 0x0003220000047ab9 */ /* 0x000fe20000000a00 */
[----:B------:R-:W-:Y:S01]  /*df90*/  ULDC.64 UR8, c[0x0][0xa28] ;  /* 0x00028a0000087ab9 */ /* 0x000fe20000000a00 */
[----:B------:R-:W-:Y:S01]  /*dfa0*/  UIMAD.WIDE UR4, UR40, 0x4, UR4 ;  /* 0x00000004280478a5 */ /* 0x000fe2000f8e0204 */
[----:B------:R-:W-:-:S05]  /*dfb0*/  ULDC.64 UR6, c[0x0][0xa00] ;  /* 0x0002800000067ab9 */ /* 0x000fca0000000a00 */
[----:B0--3--:R-:W-:Y:S02]  /*dfc0*/  IMAD.U32 R2, RZ, RZ, UR4 ;  /* 0x00000004ff027e24 */ /* 0x009fe4000f8e00ff */
[----:B------:R-:W-:-:S05]  /*dfd0*/  IMAD.U32 R3, RZ, RZ, UR5 ;  /* 0x00000005ff037e24 */ /* 0x000fca000f8e00ff */
[----:B--2---:R-:W2:Y:S01]  /*dfe0*/  LDG.E R2, desc[UR54][R2.64] ;  /* 0x0000003602027981 */ /* 0x004ea2000c1e1900 */
[----:B------:R-:W-:Y:S02]  /*dff0*/  UISETP.NE.U32.AND UP0, UPT, UR8, URZ, UPT ;  /* 0x0000003f0800728c */ /* 0x000fe4000bf05070 */
[----:B------:R-:W-:Y:S02]  /*e000*/  UISETP.NE.U32.AND UP1, UPT, UR6, URZ, UPT ;  /* 0x0000003f0600728c */ /* 0x000fe4000bf25070 */
[----:B------:R-:W-:Y:S02]  /*e010*/  UISETP.NE.AND.EX UP0, UPT, UR9, URZ, UPT, UP0 ;  /* 0x0000003f0900728c */ /* 0x000fe4000bf05300 */
[----:B------:R-:W-:-:S04]  /*e020*/  UISETP.NE.AND.EX UP2, UPT, UR7, URZ, UPT, UP1 ;  /* 0x0000003f0700728c */ /* 0x000fc8000bf45310 */
[----:B------:R-:W-:Y:S01]  /*e030*/  PLOP3.LUT P0, PT, PT, PT, UP0, 0x80, 0x0 ;  /* 0x000000000000781c */ /* 0x000fe20003f0f008 */
[----:B-1----:R-:W-:Y:S01]  /*e040*/  IMAD.MOV.U32 R24, RZ, RZ, RZ ;  /* 0x000000ffff187224 */ /* 0x002fe200078e00ff */
[----:B------:R-:W-:Y:S01]  /*e050*/  PLOP3.LUT P1, PT, PT, PT, UP2, 0x80, 0x0 ;  /* 0x000000000000781c */ /* 0x000fe20003f2f028 */
[----:B------:R-:W-:Y:S01]  /*e060*/  UMOV UR37, URZ ;  /* 0x0000003f00257c82 */ /* 0x000fe20008000000 */
[----:B--2---:R-:W-:Y:S01]  /*e070*/  R2UR UR42, R2 ;  /* 0x00000000022a72ca */ /* 0x004fe200000e0000 */
[----:B------:R-:W-:-:S12]  /*e080*/  UP2UR UR43, UPR, URZ, 0x4 ;  /* 0x000000043f2b7883 */ /* 0x000fd80008000000 */
[----:B------:R-:W-:Y:S02]  /*e090*/  USHF.R.S32.HI UR41, URZ, 0x1f, UR42 ;  /* 0x0000001f3f297899 */ /* 0x000fe4000801142a */
[----:B------:R-:W-:Y:S02]  /*e0a0*/  USHF.L.U32 UR38, UR42, 0x2, URZ ;  /* 0x000000022a267899 */ /* 0x000fe4000800063f */
[----:B------:R-:W-:Y:S02]  /*e0b0*/  USHF.L.U64.HI UR39, UR42, 0x2, UR41 ;  /* 0x000000022a277899 */ /* 0x000fe40008010229 */
[----:B------:R-:W-:-:S04]  /*e0c0*/  UIADD3 UR5, UP1, UR38, UR6, URZ ;  /* 0x0000000626057290 */ /* 0x000fc8000ff3e03f */
[----:B------:R-:W-:Y:S02]  /*e0d0*/  UIADD3.X UR6, UR39, UR7, URZ, UP1, !UPT ;  /* 0x0000000727067290 */ /* 0x000fe40008ffe43f */
[----:B------:R-:W-:Y:S01]  /*e0e0*/  @UP0 ULEA UR4, UP1, UR42, UR8, 0x2 ;  /* 0x000000082a040291 */ /* 0x000fe2000f82103f */
[----:B------:R-:W-:-:S03]  /*e0f0*/  IMAD.U32 R2, RZ, RZ, UR5 ;  /* 0x00000005ff027e24 */ /* 0x000fc6000f8e00ff */
[----:B------:R-:W-:Y:S01]  /*e100*/  @UP0 ULEA.HI.X UR5, UR42, UR9, UR41, 0x2, UP1 ;  /* 0x000000092a050291 */ /* 0x000fe200088f1429 */
[----:B------:R-:W-:Y:S02]  /*e110*/  IMAD.U32 R3, RZ, RZ, UR6 ;  /* 0x00000006ff037e24 */ /* 0x000fe4000f8e00ff */
[----:B------:R-:W-:-:S03]  /*e120*/  IMAD.U32 R4, RZ, RZ, UR4 ;  /* 0x00000004ff047e24 */ /* 0x000fc6000f8e00ff */
[----:B------:R-:W-:Y:S01]  /*e130*/  IMAD.U32 R5, RZ, RZ, UR5 ;  /* 0x00000005ff057e24 */ /* 0x000fe2000f8e00ff */
[----:B------:R-:W-:Y:S01]  /*e140*/  ULDC.64 UR4, c[0x0][0xa18] ;  /* 0x0002860000047ab9 */ /* 0x000fe20000000a00 */
[----:B------:R-:W2:Y:S01]  /*e150*/  @P1 LDG.E R0, desc[UR54][R2.64] ;  /* 0x0000003602001981 */ /* 0x000ea2000c1e1900 */
[----:B------:R-:W-:-:S03]  /*e160*/  UISETP.NE.U32.AND UP0, UPT, UR4, URZ, UPT ;  /* 0x0000003f0400728c */ /* 0x000fc6000bf05070 */
[----:B------:R0:W3:Y:S01]  /*e170*/  @P0 LDG.E R24, desc[UR54][R4.64] ;  /* 0x0000003604180981 */ /* 0x0000e2000c1e1900 */
[----:B------:R-:W-:-:S06]  /*e180*/  UISETP.NE.AND.EX UP0, UPT, UR5, URZ, UPT, UP0 ;  /* 0x0000003f0500728c */ /* 0x000fcc000bf05300 */
[----:B------:R-:W-:Y:S01]  /*e190*/  PLOP3.LUT P1, PT, PT, PT, UP0, 0x80, 0x0 ;  /* 0x000000000000781c */ /* 0x000fe20003f2f008 */
[----:B0-----:R-:W0:Y:S04]  /*e1a0*/  LDC.64 R4, c[0x0][0x418] ;  /* 0x00010600ff047b82 */ /* 0x001e280000000a00 */
[----:B------:R-:W-:-:S04]  /*e1b0*/  @UP0 UIADD3 UR4, UP1, UR38, UR4, URZ ;  /* 0x0000000426040290 */ /* 0x000fc8000ff3e03f */
[----:B------:R-:W-:Y:S02]  /*e1c0*/  @UP0 UIADD3.X UR5, UR39, UR5, URZ, UP1, !UPT ;  /* 0x0000000527050290 */ /* 0x000fe40008ffe43f */
[----:B------:R-:W-:-:S04]  /*e1d0*/  IMAD.U32 R22, RZ, RZ, UR4 ;  /* 0x00000004ff167e24 */ /* 0x000fc8000f8e00ff */
[----:B------:R-:W-:-:S05]  /*e1e0*/  IMAD.U32 R23, RZ, RZ, UR5 ;  /* 0x00000005ff177e24 */ /* 0x000fca000f8e00ff */
[----:B-----5:R1:W5:Y:S01]  /*e1f0*/  @P1 LDG.E R22, desc[UR54][R22.64] ;  /* 0x0000003616161981 */ /* 0x020362000c1e1900 */
[----:B------:R-:W-:Y:S02]  /*e200*/  PLOP3.LUT P2, PT, PT, PT, UP2, 0x80, 0x0 ;  /* 0x000000000000781c */ /* 0x000fe40003f4f028 */
[----:B0-----:R-:W-:-:S04]  /*e210*/  ISETP.NE.U32.AND P0, PT, R4, RZ, PT ;  /* 0x000000ff0400720c */ /* 0x001fc80003f05070 */
[----:B------:R-:W-:Y:S02]  /*e220*/  ISETP.NE.AND.EX P0, PT, R5, RZ, PT, P0 ;  /* 0x000000ff0500720c */ /* 0x000fe40003f05300 */
[----:B------:R-:W0:Y:S05]  /*e230*/  LDC R5, c[0x0][0x2f0] ;  /* 0x0000bc00ff057b82 */ /* 0x000e2a0000000800 */
[----:B--2---:R-:W-:-:S03]  /*e240*/  @P2 R2UR UR37, R0 ;  /* 0x00000000002522ca */ /* 0x004fc600000e0000 */
[----:B------:R-:W2:Y:S01]  /*e250*/  LDC R0, c[0x0][0x424] ;  /* 0x00010900ff007b82 */ /* 0x000ea20000000800 */
[----:B---3--:R1:W-:Y:S01]  /*e260*/  STL [R1+0x8], R24 ;  /* 0x0000081801007387 */ /* 0x0083e20000100800 */
[----:B0-----:R-:W-:Y:S10]  /*e270*/  @P1 BRA `(.L_x_2115) ;  /* 0x00000000001c1947 */ /* 0x001ff40003800000 */
[----:B------:R-:W-:Y:S01]  /*e280*/  UISETP.NE.AND UP0, UPT, UR43, URZ, UPT ;  /* 0x0000003f2b00728c */ /* 0x000fe2000bf05270 */
[----:B-----5:R-:W0:Y:S05]  /*e290*/  LDC R22, c[0x0][0x288] ;  /* 0x0000a200ff167b82 */ /* 0x020e2a0000000800 */
[----:B------:R-:W-:-:S13]  /*e2a0*/  PLOP3.LUT P1, PT, PT, PT, UP0, 0x40, 0x0 ;  /* 0x000000000000781c */ /* 0x000fda0003f2e808 */
[----:B------:R-:W-:Y:S05]  /*e2b0*/  @P1 BRA `(.L_x_2115) ;  /* 0x00000000000c1947 */ /* 0x000fea0003800000 */
[----:B------:R-:W3:Y:S04]  /*e2c0*/  LDG.E R7, desc[UR54][R2.64] ;  /* 0x0000003602077981 */ /* 0x000ee8000c1e1900 */
[----:B0-----:R-:W3:Y:S02]  /*e2d0*/  LDG.E R22, desc[UR54][R2.64+0x4] ;  /* 0x0000043602167981 */ /* 0x001ee4000c1e1900 */
[----:B---3--:R-:W-:-:S07]  /*e2e0*/  IMAD.IADD R22, R22, 0x1, -R7 ;  /* 0x0000000116167824 */ /* 0x008fce00078e0a07 */
.L_x_2115:
[----:B------:R-:W-:Y:S01]  /*e2f0*/  ULDC.64 UR4, c[0x0][0xa20] ;  /* 0x0002880000047ab9 */ /* 0x000fe20000000a00 */
[----:B--2---:R-:W-:Y:S01]  /*e300*/  SEL R0, R0, 0x1, P0 ;  /* 0x0000000100007807 */ /* 0x004fe20000000000 */
        /* <DEDUP_REMOVED lines=11> */
.L_x_2116:
[----:B------:R-:W-:Y:S02]  /*e3c0*/  ULDC.64 UR4, c[0x0][0xa08] ;  /* 0x0002820000047ab9 */ /* 0x000fe40000000a00 */
[----:B------:R-:W-:-:S04]  /*e3d0*/  ISETP.NE.U32.AND P0, PT, RZ, UR4, PT ;  /* 0x00000004ff007c0c */ /* 0x000fc8000bf05070 */
[----:B------:R-:W-:-:S13]  /*e3e0*/  ISETP.NE.AND.EX P0, PT, RZ, UR5, PT, P0 ;  /* 0x00000005ff007c0c */ /* 0x000fda000bf05300 */
[----:B------:R-:W-:Y:S05]  /*e3f0*/  @!P0 BRA `(.L_x_2117) ;  /* 0x0000000000148947 */ /* 0x000fea0003800000 */
[----:B------:R-:W2:Y:S02]  /*e400*/  LDC.64 R2, c[0x0][0xa08] ;  /* 0x00028200ff027b82 */ /* 0x000ea40000000a00 */
[----:B--2---:R-:W-:-:S05]  /*e410*/  IMAD.WIDE R2, R29, 0x4, R2 ;  /* 0x000000041d027825 */ /* 0x004fca00078e0202 */
[----:B------:R-:W2:Y:S04]  /*e420*/  LDG.E R18, desc[UR54][R2.64] ;  /* 0x0000003602127981 */ /* 0x000ea8000c1e1900 */
[----:B------:R-:W2:Y:S02]  /*e430*/  LDG.E R5, desc[UR54][R2.64+0x4] ;  /* 0x0000043602057981 */ /* 0x000ea4000c1e1900 */
[----:B--2---:R-:W-:-:S07]  /*e440*/  IMAD.IADD R18, R5, 0x1, -R18 ;  /* 0x0000000105127824 */ /* 0x004fce00078e0a12 */
.L_x_2117:
[----:B------:R-:W3:Y:S01]  /*e450*/  LDL R0, [R1+0x14] ;  /* 0x0000140001007983 */ /* 0x000ee20000100800 */
[----:B--2---:R-:W2:Y:S03]  /*e460*/  LDC R2, c[0x0][0x448] ;  /* 0x00011200ff027b82 */ /* 0x004ea60000000800 */
[----:B------:R-:W4:Y:S04]  /*e470*/  LDL.LU R19, [R1+0x4] ;  /* 0x0000040001137983 */ /* 0x000f280000300800 */
[----:B------:R-:W4:Y:S01]  /*e480*/  LDL R17, [R1+0x18] ;  /* 0x0000180001117983 */ /* 0x000f220000100800 */
[----:B--2---:R-:W-:-:S13]  /*e490*/  ISETP.NE.AND P0, PT, R2, 0x1, PT ;  /* 0x000000010200780c */ /* 0x004fda0003f05270 */
[----:B------:R-:W2:Y:S08]  /*e4a0*/  @P0 LDC R3, c[0x0][0x44c] ;  /* 0x00011300ff030b82 */ /* 0x000eb00000000800 */
[----:B------:R-:W0:Y:S01]  /*e4b0*/  @P0 LDC R2, c[0x0][0x450] ;  /* 0x00011400ff020b82 */ /* 0x000e220000000800 */
[----:B-----5:R-:W-:Y:S02]  /*e4c0*/  IMAD.IADD R18, R18, 0x1, -R24 ;  /* 0x0000000112127824 */ /* 0x020fe400078e0a18 */
[----:B---3--:R-:W-:-:S04]  /*e4d0*/  IMAD R0, R0, 0xc0, RZ ;  /* 0x000000c000007824 */ /* 0x008fc800078e02ff */
[----:B------:R-:W-:-:S04]  /*e4e0*/  VIADD R0, R0, 0xbf ;  /* 0x000000bf00007836 */ /* 0x000fc80000000000 */
[----:B--2---:R-:W-:-:S05]  /*e4f0*/  @P0 IMAD.HI.U32 R3, R0, R3, RZ ;  /* 0x0000000300030227 */ /* 0x004fca00078e00ff */
[----:B0-----:R-:W-:Y:S02]  /*e500*/  @P0 SHF.R.U32.HI R0, RZ, R2, R3 ;  /* 0x00000002ff000219 */ /* 0x001fe40000011603 */
[----:B------:R-:W-:-:S05]  /*e510*/  IADD3 R3, R18, 0xa0, -R22 ;  /* 0x000000a012037810 */ /* 0x000fca0007ffe816 */
[----:B------:R-:W-:-:S04]  /*e520*/  IMAD.IADD R0, R3, 0x1, R0 ;  /* 0x0000000103007824 */ /* 0x000fc800078e0200 */
[----:B------:R-:W-:-:S04]  /*e530*/  IMAD.HI R2, R0, 0x66666667, RZ ;  /* 0x6666666700027827 */ /* 0x000fc800078e02ff */
[----:B------:R-:W-:Y:S01]  /*e540*/  VIADD R0, R18, 0x9f ;  /* 0x0000009f12007836 */ /* 0x000fe20000000000 */
[----:B------:R-:W-:-:S03]  /*e550*/  SHF.R.U32.HI R3, RZ, 0x1f, R2 ;  /* 0x0000001fff037819 */ /* 0x000fc60000011602 */
[----:B------:R-:W-:Y:S01]  /*e560*/  IMAD.HI R0, R0, 0x66666667, RZ ;  /* 0x6666666700007827 */ /* 0x000fe200078e02ff */
[----:B----4-:R-:W-:Y:S02]  /*e570*/  LOP3.LUT R19, R19, 0xffffffdf, RZ, 0xc0, !PT ;  /* 0xffffffdf13137812 */ /* 0x010fe400078ec0ff */
[----:B------:R-:W-:Y:S02]  /*e580*/  LEA.HI.SX32 R5, R2, R3, 0x1a ;  /* 0x0000000302057211 */ /* 0x000fe400078fd2ff */
[----:B------:R-:W-:Y:S02]  /*e590*/  SHF.R.U32.HI R3, RZ, 0x1f, R0 ;  /* 0x0000001fff037819 */ /* 0x000fe40000011600 */
[----:B------:R-:W-:Y:S02]  /*e5a0*/  @P0 LOP3.LUT R19, R19, 0x20, RZ, 0xfc, !PT ;  /* 0x0000002013130812 */ /* 0x000fe400078efcff */
[----:B------:R-:W-:-:S03]  /*e5b0*/  LEA.HI.SX32 R0, R0, R3, 0x1a ;  /* 0x0000000300007211 */ /* 0x000fc600078fd2ff */
[----:B------:R0:W-:Y:S01]  /*e5c0*/  STL [R1+0x4], R19 ;  /* 0x0000041301007387 */ /* 0x0001e20000100800 */
[----:B------:R-:W-:-:S04]  /*e5d0*/  VIMNMX R0, R0, R5, PT ;  /* 0x0000000500007248 */ /* 0x000fc80003fe0100 */
[----:B------:R-:W-:Y:S02]  /*e5e0*/  ISETP.GE.AND P0, PT, R0, 0x1, PT ;  /* 0x000000010000780c */ /* 0x000fe40003f06270 */
[C---:B------:R-:W-:Y:S02]  /*e5f0*/  LOP3.LUT R2, R17.reuse, 0xff000000, RZ, 0xc0, !PT ;  /* 0xff00000011027812 */ /* 0x040fe400078ec0ff */
[----:B------:R-:W-:Y:S02]  /*e600*/  LOP3.LUT R3, R17, 0xff0000, RZ, 0xc0, !PT ;  /* 0x00ff000011037812 */ /* 0x000fe400078ec0ff */
[----:B------:R-:W-:-:S04]  /*e610*/  SHF.R.U32.HI R2, RZ, 0x8, R2 ;  /* 0x00000008ff027819 */ /* 0x000fc80000011602 */
[----:B------:R-:W-:Y:S01]  /*e620*/  LEA.HI R4, R3, R2, RZ, 0x10 ;  /* 0x0000000203047211 */ /* 0x000fe200078f80ff */
[----:B------:R-:W-:Y:S02]  /*e630*/  IMAD.MOV.U32 R3, RZ, RZ, RZ ;  /* 0x000000ffff037224 */ /* 0x000fe400078e00ff */
[----:B0-----:R-:W-:Y:S05]  /*e640*/  @!P0 BRA `(.L_x_2118) ;  /* 0x0000000000748947 */ /* 0x001fea0003800000 */
[----:B------:R-:W-:-:S04]  /*e650*/  SHF.R.U32.HI R5, RZ, 0x10, R4 ;  /* 0x00000010ff057819 */ /* 0x000fc80000011604 */
[----:B------:R-:W-:-:S13]  /*e660*/  ISETP.NE.AND P0, PT, R5, RZ, PT ;  /* 0x000000ff0500720c */ /* 0x000fda0003f05270 */
[----:B------:R-:W0:Y:S02]  /*e670*/  @!P0 LDC R5, c[0x0][0x9f0] ;  /* 0x00027c00ff058b82 */ /* 0x000e240000000800 */
[----:B0-----:R-:W-:Y:S02]  /*e680*/  IABS R7, R5 ;  /* 0x0000000500077213 */ /* 0x001fe40000000000 */
[----:B------:R-:W-:Y:S02]  /*e690*/  IADD3 R6, R5, -0x1, R0 ;  /* 0xffffffff05067810 */ /* 0x000fe40007ffe000 */
[----:B------:R-:W0:Y:S08]  /*e6a0*/  I2F.RP R2, R7 ;  /* 0x0000000700027306 */ /* 0x000e300000209400 */
[----:B0-----:R-:W0:Y:S02]  /*e6b0*/  MUFU.RCP R2, R2 ;  /* 0x0000000200027308 */ /* 0x001e240000001000 */
[----:B0-----:R-:W-:-:S06]  /*e6c0*/  VIADD R2, R2, 0xffffffe ;  /* 0x0ffffffe02027836 */ /* 0x001fcc0000000000 */
[----:B------:R0:W2:Y:S02]  /*e6d0*/  F2I.FTZ.U32.TRUNC.NTZ R3, R2 ;  /* 0x0000000200037305 */ /* 0x0000a4000021f000 */
[----:B0-----:R-:W-:-:S04]  /*e6e0*/  LOP3.LUT R2, R6, R5, RZ, 0x3c, !PT ;  /* 0x0000000506027212 */ /* 0x001fc800078e3cff */
[----:B------:R-:W-:Y:S01]  /*e6f0*/  ISETP.GE.AND P2, PT, R2, RZ, PT ;  /* 0x000000ff0200720c */ /* 0x000fe20003f46270 */
[----:B--2---:R-:W-:-:S04]  /*e700*/  IMAD.MOV R2, RZ, RZ, -R3 ;  /* 0x000000ffff027224 */ /* 0x004fc800078e0a03 */
        /* <DEDUP_REMOVED lines=17> */
.L_x_2118:
[----:B------:R-:W-:Y:S01]  /*e820*/  LOP3.LUT R4, R4, 0xff, RZ, 0xc0, !PT ;  /* 0x000000ff04047812 */ /* 0x000fe200078ec0ff */
[----:B------:R-:W-:Y:S04]  /*e830*/  BSSY B7, `(.L_x_2119) ;  /* 0x000040f000077945 */ /* 0x000fe80003800000 */
[----:B------:R-:W-:-:S05]  /*e840*/  IMAD R2, R4, R3, RZ ;  /* 0x0000000304027224 */ /* 0x000fca00078e02ff */
        /* <DEDUP_REMOVED lines=20> */
[----:B0-----:R-:W-:-:S05]  /*e990*/  IADD3 R0, R0, UR46, R7 ;  /* 0x0000002e00007c10 */ /* 0x001fca000fffe007 */
[----:B------:R2:W-:Y:S01]  /*e9a0*/  STL [R1+0x10], R0 ;  /* 0x0000100001007387 */ /* 0x0005e20000100800 */
[----:B------:R-:W-:Y:S05]  /*e9b0*/  BRA `(.L_x_2121) ;  /* 0x0000003c00d87947 */ /* 0x000fea0003800000 */
.L_x_2120:
        /* <DEDUP_REMOVED lines=20> */
.L_x_2123:
[----:B------:R-:W-:Y:S05]  /*eb00*/  BSYNC B6 ;  /* 0x0000000000067941 */ /* 0x000fea0003800000 */
.L_x_2122:
[----:B------:R-:W-:Y:S01]  /*eb10*/  VIADD R0, R16, 0x6000 ;  /* 0x0000600010007836 */ /* 0x000fe20000000000 */
[----:B------:R-:W-:Y:S01]  /*eb20*/  LOP3.LUT R19, R19, 0xfffffffe, RZ, 0xc0, !PT ;  /* 0xfffffffe13137812 */ /* 0x000fe200078ec0ff */
[----:B------:R-:W-:Y:S03]  /*eb30*/  BSSY B6, `(.L_x_2124) ;  /* 0x0000015000067945 */ /* 0x000fe60003800000 */
[----:B------:R-:W-:-:S13]  /*eb40*/  LOP3.LUT P0, RZ, R0, 0x1bf, RZ, 0xc0, !PT ;  /* 0x000001bf00ff7812 */ /* 0x000fda000780c0ff */
[----:B------:R-:W-:-:S05]  /*eb50*/  @P0 LOP3.LUT R19, R19, 0x1, RZ, 0xfc, !PT ;  /* 0x0000000113130812 */ /* 0x000fca00078efcff */
[----:B------:R0:W-:Y:S01]  /*eb60*/  STL [R1+0x4], R19 ;  /* 0x0000041301007387 */ /* 0x0001e20000100800 */
[----:B------:R-:W-:Y:S05]  /*eb70*/  @!P0 BRA `(.L_x_2125) ;  /* 0x0000000000408947 */ /* 0x000fea0003800000 */
[----:B------:R-:W-:Y:S01]  /*eb80*/  MOV R2, 0x0 ;  /* 0x0000000000027802 */ /* 0x000fe20000000f00 */
[----:B------:R-:W-:Y:S01]  /*eb90*/  ULDC.64 UR6, c[0x4][0x98] ;  /* 0x0100260000067ab9 */ /* 0x000fe20000000a00 */
[----:B------:R-:W-:Y:S01]  /*eba0*/  ULDC.64 UR8, c[0x4][0xa0] ;  /* 0x0100280000087ab9 */ /* 0x000fe20000000a00 */
[----:B------:R-:W-:Y:S01]  /*ebb0*/  ULDC.64 UR4, c[0x4][0x10] ;  /* 0x0100040000047ab9 */ /* 0x000fe20000000a00 */
[----:B------:R-:W-:Y:S02]  /*ebc0*/  IMAD.U32 R4, RZ, RZ, UR6 ;  /* 0x00000006ff047e24 */ /* 0x000fe4000f8e00ff */
[----:B------:R-:W2:Y:S01]  /*ebd0*/  LDC.64 R2, c[0x4][R2] ;  /* 0x0100000002027b82 */ /* 0x000ea20000000a00 */
        /* <DEDUP_REMOVED lines=10> */
.L_x_2125:
[----:B------:R-:W-:Y:S05]  /*ec80*/  BSYNC B6 ;  /* 0x0000000000067941 */ /* 0x000fea0003800000 */
.L_x_2124:
        /* <DEDUP_REMOVED lines=20> */
.L_x_2127:
[----:B------:R-:W-:Y:S05]  /*edd0*/  BSYNC B6 ;  /* 0x0000000000067941 */ /* 0x000fea0003800000 */
.L_x_2126:
[----:B-1----:R-:W-:Y:S01]  /*ede0*/  IMAD.MOV.U32 R23, RZ, RZ, R19 ;  /* 0x000000ffff177224 */ /* 0x002fe200078e0013 */
        /* <DEDUP_REMOVED lines=19> */
.L_x_2129:
[----:B------:R-:W-:Y:S05]  /*ef20*/  BSYNC B6 ;  /* 0x0000000000067941 */ /* 0x000fea0003800000 */
.L_x_2128:
        /* <DEDUP_REMOVED lines=16> */
.L_x_2210:
[----:B------:R-:W0:Y:S01]  /*f030*/  S2R R0, SR_TID.X ;  /* 0x0000000000007919 */ /* 0x000e220000002100 */
[----:B------:R-:W-:Y:S01]  /*f040*/  UMOV UR4, 0xa0 ;  /* 0x000000a000047882 */ /* 0x000fe20000000000 */
[----:B------:R-:W2:Y:S01]  /*f050*/  @P2 LDC R5, c[0x0][0x434] ;  /* 0x00010d00ff052b82 */ /* 0x000ea20000000800 */
[----:B------:R-:W-:Y:S01]  /*f060*/  UIMAD UR4, UR47, UR4, -0xa0 ;  /* 0xffffff602f0474a4 */ /* 0x000fe2000f8e0204 */
[----:B------:R-:W3:Y:S01]  /*f070*/  S2R R13, SR_TID.X ;  /* 0x00000000000d7919 */ /* 0x000ee20000002100 */
[----:B-----5:R-:W-:Y:S01]  /*f080*/  SHF.R.S32.HI R12, RZ, 0x1f, R29 ;  /* 0x0000001fff0c7819 */ /* 0x020fe2000001141d */
[----:B------:R-:W-:-:S04]  /*f090*/  IMAD.MOV.U32 R10, RZ, RZ, R23 ;  /* 0x000000ffff0a7224 */ /* 0x000fc800078e0017 */
[----:B------:R-:W4:Y:S01]  /*f0a0*/  @P2 LDC R4, c[0x0][0x438] ;  /* 0x00010e00ff042b82 */ /* 0x000f220000000800 */
[----:B0-----:R-:W-:Y:S01]  /*f0b0*/  LOP3.LUT R0, R0, 0x7f, RZ, 0xc0, !PT ;  /* 0x0000007f00007812 */ /* 0x001fe200078ec0ff */
[----:B------:R0:W-:Y:S01]  /*f0c0*/  STL [R1+0x1c], R12 ;  /* 0x00001c0c01007387 */ /* 0x0001e20000100800 */
[C---:B---3--:R-:W-:Y:S02]  /*f0d0*/  IMAD.SHL.U32 R11, R13.reuse, 0x20, RZ ;  /* 0x000000200d0b7824 */ /* 0x048fe400078e00ff */
[----:B------:R-:W-:Y:S01]  /*f0e0*/  SHF.R.U32.HI R14, RZ, 0x2, R0 ;  /* 0x00000002ff0e7819 */ /* 0x000fe20000011600 */
[----:B------:R-:W-:-:S03]  /*f0f0*/  IMAD.SHL.U32 R13, R13, 0x20, RZ ;  /* 0x000000200d0d7824 */ /* 0x000fc600078e00ff */
[C---:B------:R-:W-:Y:S02]  /*f100*/  LOP3.LUT R11, R14.reuse, 0x60, R11, 0xf8, !PT ;  /* 0x000000600e0b7812 */ /* 0x040fe400078ef80b */
[----:B------:R-:W-:Y:S02]  /*f110*/  LOP3.LUT R13, R14, 0x60, R13, 0xf8, !PT ;  /* 0x000000600e0d7812 */ /* 0x000fe400078ef80d */
[----:B------:R-:W-:-:S05]  /*f120*/  LOP3.LUT R11, R11, 0x80, RZ, 0xfc, !PT ;  /* 0x000000800b0b7812 */ /* 0x000fca00078efcff */
[----:B------:R-:W-:-:S05]  /*f130*/  VIADD R9, R11, UR4 ;  /* 0x000000040b097c36 */ /* 0x000fca0008000000 */
[C---:B------:R-:W-:Y:S01]  /*f140*/  ISETP.GE.AND P0, PT, R9.reuse, R18, PT ;  /* 0x000000120900720c */ /* 0x040fe20003f06270 */
[----:B------:R-:W-:-:S03]  /*f150*/  IMAD.IADD R9, R9, 0x1, R24 ;  /* 0x0000000109097824 */ /* 0x000fc600078e0218 */
[----:B------:R-:W-:Y:S01]  /*f160*/  ISETP.GT.U32.OR P0, PT, R11, 0x9f, P0 ;  /* 0x0000009f0b00780c */ /* 0x000fe20000704470 */
[----:B--2---:R-:W-:-:S04]  /*f170*/  @P2 IMAD.HI.U32 R5, R9, R5, RZ ;  /* 0x0000000509052227 */ /* 0x004fc800078e00ff */
[----:B------:R-:W-:Y:S01]  /*f180*/  IMAD.MOV.U32 R0, RZ, RZ, R9 ;  /* 0x000000ffff007224 */ /* 0x000fe200078e0009 */
[----:B----4-:R-:W-:-:S07]  /*f190*/  @P2 SHF.R.U32.HI R0, RZ, R4, R5 ;  /* 0x00000004ff002219 */ /* 0x010fce0000011605 */
[----:B-1----:R-:W1:Y:S01]  /*f1a0*/  @!P0 LDC.64 R2, c[0x0][0x428] ;  /* 0x00010a00ff028b82 */ /* 0x002e620000000a00 */
[--C-:B------:R-:W-:Y:S01]  /*f1b0*/  @!P0 SHF.R.S32.HI R7, RZ, 0x1f, R0.reuse ;  /* 0x0000001fff078819 */ /* 0x100fe20000011400 */
[----:B------:R-:W-:-:S06]  /*f1c0*/  @!P0 IMAD.MOV.U32 R6, RZ, RZ, R0 ;  /* 0x000000ffff068224 */ /* 0x000fcc00078e0000 */
[----:B------:R-:W2:Y:S01]  /*f1d0*/  @!P0 LDC.64 R4, c[0x0][0x418] ;  /* 0x00010600ff048b82 */ /* 0x000ea20000000a00 */
[----:B-1----:R-:W-:-:S04]  /*f1e0*/  @!P0 IMAD R8, R12, R2, RZ ;  /* 0x000000020c088224 */ /* 0x002fc800078e02ff */
[C---:B------:R-:W-:Y:S02]  /*f1f0*/  @!P0 IMAD R8, R29.reuse, R3, R8 ;  /* 0x000000031d088224 */ /* 0x040fe400078e0208 */
[----:B------:R-:W-:-:S04]  /*f200*/  @!P0 IMAD.WIDE.U32 R2, R29, R2, R6 ;  /* 0x000000021d028225 */ /* 0x000fc800078e0006 */
[----:B------:R-:W-:Y:S01]  /*f210*/  @!P0 IMAD.IADD R8, R8, 0x1, R3 ;  /* 0x0000000108088824 */ /* 0x000fe200078e0203 */
[----:B--2---:R-:W-:Y:S01]  /*f220*/  @!P0 LEA R6, P1, R2, R4, 0x2 ;  /* 0x0000000402068211 */ /* 0x004fe200078210ff */
[----:B------:R-:W-:-:S03]  /*f230*/  IMAD.MOV.U32 R4, RZ, RZ, RZ ;  /* 0x000000ffff047224 */ /* 0x000fc600078e00ff */
[----:B------:R-:W-:Y:S01]  /*f240*/  @!P0 LEA.HI.X R7, R2, R5, R8, 0x2, P1 ;  /* 0x0000000502078211 */ /* 0x000fe200008f1408 */
[----:B------:R-:W-:-:S04]  /*f250*/  VIADD R8, R13, UR4 ;  /* 0x000000040d087c36 */ /* 0x000fc80008000000 */
[----:B------:R1:W5:Y:S01]  /*f260*/  @!P0 LDG.E R4, desc[UR54][R6.64] ;  /* 0x0000003606048981 */ /* 0x000362000c1e1900 */
[C---:B------:R-:W-:Y:S01]  /*f270*/  ISETP.GE.AND P0, PT, R8.reuse, R18, PT ;  /* 0x000000120800720c */ /* 0x040fe20003f06270 */
[----:B------:R-:W-:Y:S02]  /*f280*/  IMAD.IADD R8, R8, 0x1, R24 ;  /* 0x0000000108087824 */ /* 0x000fe400078e0218 */
[----:B------:R-:W-:Y:S02]  /*f290*/  IMAD.MOV R0, RZ, RZ, -R0 ;  /* 0x000000ffff007224 */ /* 0x000fe400078e0a00 */
[----:B------:R-:W-:Y:S02]  /*f2a0*/  IMAD.MOV.U32 R5, RZ, RZ, R8 ;  /* 0x000000ffff057224 */ /* 0x000fe400078e0008 */
[----:B------:R-:W-:Y:S01]  /*f2b0*/  IMAD R9, R19, R0, R9 ;  /* 0x0000000013097224 */ /* 0x000fe200078e0209 */
[----:B-1----:R-:W1:Y:S08]  /*f2c0*/  @P2 LDC R7, c[0x0][0x434] ;  /* 0x00010d00ff072b82 */ /* 0x002e700000000800 */
[----:B------:R-:W2:Y:S08]  /*f2d0*/  @P2 LDC R6, c[0x0][0x438] ;  /* 0x00010e00ff062b82 */ /* 0x000eb00000000800 */
[----:B------:R-:W3:Y:S01]  /*f2e0*/  @!P0 LDC.64 R2, c[0x0][0x428] ;  /* 0x00010a00ff028b82 */ /* 0x000ee20000000a00 */
[----:B-1----:R-:W-:-:S05]  /*f2f0*/  @P2 IMAD.HI.U32 R7, R8, R7, RZ ;  /* 0x0000000708072227 */ /* 0x002fca00078e00ff */
[----:B--2---:R-:W-:-:S04]  /*f300*/  @P2 SHF.R.U32.HI R5, RZ, R6, R7 ;  /* 0x00000006ff052219 */ /* 0x004fc80000011607 */
[--C-:B------:R-:W-:Y:S01]  /*f310*/  @!P0 SHF.R.S32.HI R7, RZ, 0x1f, R5.reuse ;  /* 0x0000001fff078819 */ /* 0x100fe20000011405 */
[----:B------:R-:W-:Y:S02]  /*f320*/  @!P0 IMAD.MOV.U32 R6, RZ, RZ, R5 ;  /* 0x000000ffff068224 */ /* 0x000fe400078e0005 */
[-C--:B---3--:R-:W-:Y:S02]  /*f330*/  @!P0 IMAD R0, R12, R2.reuse, RZ ;  /* 0x000000020c008224 */ /* 0x088fe400078e02ff */
[----:B------:R-:W-:-:S04]  /*f340*/  @!P0 IMAD.WIDE.U32 R6, R29, R2, R6 ;  /* 0x000000021d068225 */ /* 0x000fc800078e0006 */
[----:B------:R-:W-:Y:S02]  /*f350*/  @!P0 IMAD R0, R29, R3, R0 ;  /* 0x000000031d008224 */ /* 0x000fe400078e0200 */
[----:B------:R-:W1:Y:S02]  /*f360*/  @!P0 LDC.64 R2, c[0x0][0x418] ;  /* 0x00010600ff028b82 */ /* 0x000e640000000a00 */
[----:B------:R-:W-:Y:S01]  /*f370*/  @!P0 IMAD.IADD R0, R7, 0x1, R0 ;  /* 0x0000000107008824 */ /* 0x000fe200078e0200 */
[----:B------:R-:W-:Y:S02]  /*f380*/  LOP3.LUT R10, R10, 0xfffffffd, RZ, 0xc0, !PT ;  /* 0xfffffffd0a0a7812 */ /* 0x000fe400078ec0ff */
[----:B-1----:R-:W-:-:S04]  /*f390*/  @!P0 LEA R2, P1, R6, R2, 0x2 ;  /* 0x0000000206028211 */ /* 0x002fc800078210ff */
[----:B------:R-:W-:Y:S01]  /*f3a0*/  @!P0 LEA.HI.X R3, R6, R3, R0, 0x2, P1 ;  /* 0x0000000306038211 */ /* 0x000fe200008f1400 */
[----:B------:R-:W-:Y:S02]  /*f3b0*/  IMAD.MOV.U32 R6, RZ, RZ, RZ ;  /* 0x000000ffff067224 */ /* 0x000fe400078e00ff */
[----:B------:R-:W-:-:S04]  /*f3c0*/  IMAD.U32 R0, RZ, RZ, UR44 ;  /* 0x0000002cff007e24 */ /* 0x000fc8000f8e00ff */
[----:B------:R0:W5:Y:S01]  /*f3d0*/  @!P0 LDG.E R6, desc[UR54][R2.64] ;  /* 0x0000003602068981 */ /* 0x000162000c1e1900 */
[----:B------:R-:W-:Y:S01]  /*f3e0*/  ISETP.GT.U32.AND P0, PT, R11, 0x9f, PT ;  /* 0x0000009f0b00780c */ /* 0x000fe20003f04070 */
[----:B------:R-:W-:Y:S01]  /*f3f0*/  IMAD.MOV R5, RZ, RZ, -R5 ;  /* 0x000000ffff057224 */ /* 0x000fe200078e0a05 */
[----:B------:R-:W-:Y:S02]  /*f400*/  ISETP.NE.AND P2, PT, R0, 0x3, PT ;  /* 0x000000030000780c */ /* 0x000fe40003f45270 */
[----:B------:R-:W-:Y:S01]  /*f410*/  LOP3.LUT R17, R17, 0xffff, RZ, 0xc0, !PT ;  /* 0x0000ffff11117812 */ /* 0x000fe200078ec0ff */
[----:B------:R-:W-:Y:S02]  /*f420*/  IMAD R5, R19, R5, R8 ;  /* 0x0000000513057224 */ /* 0x000fe400078e0208 */
[----:B------:R-:W-:-:S04]  /*f430*/  IMAD.U32 R8, RZ, RZ, UR47 ;  /* 0x0000002fff087e24 */ /* 0x000fc8000f8e00ff */
[----:B------:R-:W-:Y:S02]  /*f440*/  VIADD R8, R8, 0xffffffff ;  /* 0xffffffff08087836 */ /* 0x000fe40000000000 */
[----:B------:R-:W-:-:S04]  /*f450*/  @P0 LOP3.LUT R10, R10, 0x2, RZ, 0xfc, !PT ;  /* 0x000000020a0a0812 */ /* 0x000fc800078efcff */
[----:B------:R-:W-:-:S04]  /*f460*/  LOP3.LUT R10, R10, 0xfffffffb, RZ, 0xc0, !PT ;  /* 0xfffffffb0a0a7812 */ /* 0x000fc800078ec0ff */
[----:B------:R-:W-:-:S05]  /*f470*/  @P2 LOP3.LUT R10, R10, 0x4, RZ, 0xfc, !PT ;  /* 0x000000040a0a2812 */ /* 0x000fca00078efcff */
[----:B------:R0:W-:Y:S01]  /*f480*/  STL [R1+0x4], R10 ;  /* 0x0000040a01007387 */ /* 0x0001e20000100800 */
[----:B------:R-:W-:Y:S05]  /*f490*/  @!P2 BRA `(.L_x_2131) ;  /* 0x000000000004a947 */ /* 0x000fea0003800000 */
[----:B------:R-:W-:Y:S01]  /*f4a0*/  BPT.TRAP 0x1 ;  /* 0x000000040000795c */ /* 0x000fe20000300000 */
.L_x_2131:
[----:B------:R-:W2:Y:S01]  /*f4b0*/  LDL R0, [R1] ;  /* 0x0000000001007983 */ /* 0x000ea20000100800 */
[----:B------:R-:W-:Y:S01]  /*f4c0*/  IMAD R7, R27, 0x8, R16 ;  /* 0x000000081b077824 */ /* 0x000fe200078e0210 */
[----:B------:R-:W-:Y:S01]  /*f4d0*/  BSSY B0, `(.L_x_2132) ;  /* 0x0000006000007945 */ /* 0x000fe20003800000 */
[----:B------:R-:W-:Y:S02]  /*f4e0*/  SHF.R.S32.HI R24, RZ, 0x1f, R5 ;  /* 0x0000001fff187819 */ /* 0x000fe40000011405 */
[----:B--2---:R-:W-:-:S04]  /*f4f0*/  SHF.L.U32 R0, R0, 0x1f, RZ ;  /* 0x0000001f00007819 */ /* 0x004fc800000006ff */
[----:B------:R-:W1:Y:S01]  /*f500*/  SYNCS.PHASECHK.TRANS64.TRYWAIT P0, [R7+URZ+0x13280], R0 ;  /* 0x01328000070075a7 */ /* 0x000e62000800017f */
[----:B------:R2:W-:Y:S02]  /*f510*/  STL [R1+0x18], R0 ;  /* 0x0000180001007387 */ /* 0x0005e40000100800 */
[----:B-12---:R-:W-:Y:S05]  /*f520*/  @!P0 BRA `(.L_x_2133) ;  /* 0x0000004c00288947 */ /* 0x006fea0003800000 */
.L_x_2211:
[----:B------:R-:W-:Y:S05]  /*f530*/  BSYNC B0 ;  /* 0x0000000000007941 */ /* 0x000fea0003800000 */
.L_x_2132:
[----:B------:R-:W2:Y:S01]  /*f540*/  S2R R15, SR_TID.X ;  /* 0x00000000000f7919 */ /* 0x000ea20000002100 */
[----:B------:R-:W3:Y:S01]  /*f550*/  LDC R14, c[0x0][0x2f4] ;  /* 0x0000bd00ff0e7b82 */ /* 0x000ee20000000800 */
[----:B------:R-:W-:Y:S01]  /*f560*/  ULDC.64 UR4, c[0x0][0x328] ;  /* 0x0000ca0000047ab9 */ /* 0x000fe20000000a00 */
[----:B------:R-:W4:Y:S01]  /*f570*/  LDL.LU R11, [R1+0x4] ;  /* 0x00000400010b7983 */ /* 0x000f220000300800 */
[----:B-1----:R-:W-:Y:S01]  /*f580*/  IMAD R0, R24, UR4, RZ ;  /* 0x0000000418007c24 */ /* 0x002fe2000f8e02ff */
[----:B-----5:R-:W-:Y:S01]  /*f590*/  SHF.R.S32.HI R26, RZ, 0x1f, R6 ;  /* 0x0000001fff1a7819 */ /* 0x020fe20000011406 */
[----:B0-----:R-:W-:Y:S01]  /*f5a0*/  IMAD.WIDE.U32 R2, R5, UR4, RZ ;  /* 0x0000000405027c25 */ /* 0x001fe2000f8e00ff */
[----:B------:R-:W-:-:S03]  /*f5b0*/  ULDC.64 UR6, c[0x0][0x338] ;  /* 0x0000ce0000067ab9 */ /* 0x000fc60000000a00 */
[----:B------:R-:W-:Y:S02]  /*f5c0*/  IMAD R0, R5, UR5, R0 ;  /* 0x0000000505007c24 */ /* 0x000fe4000f8e0200 */
[----:B------:R-:W-:Y:S02]  /*f5d0*/  IMAD R18, R8, -0xa0, R18 ;  /* 0xffffff6008127824 */ /* 0x000fe400078e0212 */
[----:B------:R-:W-:Y:S02]  /*f5e0*/  IMAD.IADD R3, R3, 0x1, R0 ;  /* 0x0000000103037824 */ /* 0x000fe400078e0200 */
[----:B------:R-:W-:Y:S01]  /*f5f0*/  IMAD R0, R26, UR6, RZ ;  /* 0x000000061a007c24 */ /* 0x000fe2000f8e02ff */
[----:B------:R-:W-:Y:S01]  /*f600*/  SHF.R.S32.HI R25, RZ, 0x1f, R9 ;  /* 0x0000001fff197819 */ /* 0x000fe20000011409 */
[----:B------:R-:W-:-:S04]  /*f610*/  IMAD.WIDE.U32 R2, R6, UR6, R2 ;  /* 0x0000000606027c25 */ /* 0x000fc8000f8e0002 */
[----:B------:R-:W-:Y:S01]  /*f620*/  IMAD R0, R6, UR7, R0 ;  /* 0x0000000706007c24 */ /* 0x000fe2000f8e0200 */
[----:B------:R-:W-:Y:S01]  /*f630*/  SHF.R.S32.HI R28, RZ, 0x1f, R4 ;  /* 0x0000001fff1c7819 */ /* 0x000fe20000011404 */
[----:B------:R-:W-:Y:S02]  /*f640*/  IMAD.MOV.U32 R12, RZ, RZ, R2 ;  /* 0x000000ffff0c7224 */ /* 0x000fe400078e0002 */
[----:B------:R-:W-:Y:S02]  /*f650*/  IMAD.IADD R13, R3, 0x1, R0 ;  /* 0x00000001030d7824 */ /* 0x000fe400078e0200 */
[----:B--2---:R-:W-:-:S05]  /*f660*/  IMAD.SHL.U32 R19, R15, 0x10, RZ ;  /* 0x000000100f137824 */ /* 0x004fca00078e00ff */
[----:B------:R-:W-:-:S04]  /*f670*/  LOP3.LUT R19, R19, 0x30, RZ, 0xc0, !PT ;  /* 0x0000003013137812 */ /* 0x000fc800078ec0ff */
[CC--:B---3--:R-:W-:Y:S02]  /*f680*/  ISETP.GE.AND P1, PT, R19.reuse, R14.reuse, PT ;  /* 0x0000000e1300720c */ /* 0x0c8fe40003f26270 */
[----:B------:R-:W-:Y:S02]  /*f690*/  ISETP.GE.AND P0, PT, R19, R14, PT ;  /* 0x0000000e1300720c */ /* 0x000fe40003f06270 */
[----:B------:R-:W2:Y:S01]  /*f6a0*/  LDL R14, [R1+0x28] ;  /* 0x00002800010e7983 */ /* 0x000ea20000100800 */
[----:B------:R-:W-:Y:S01]  /*f6b0*/  IMAD R0, R25, UR4, RZ ;  /* 0x0000000419007c24 */ /* 0x000fe2000f8e02ff */
[----:B------:R-:W-:Y:S01]  /*f6c0*/  LOP3.LUT R15, R15, 0x7f, RZ, 0xc0, !PT ;  /* 0x0000007f0f0f7812 */ /* 0x000fe200078ec0ff */
[----:B------:R-:W-:-:S03]  /*f6d0*/  IMAD.WIDE.U32 R2, R9, UR4, RZ ;  /* 0x0000000409027c25 */ /* 0x000fc6000f8e00ff */
[----:B------:R-:W-:Y:S01]  /*f6e0*/  SHF.R.U32.HI R15, RZ, 0x2, R15 ;  /* 0x00000002ff0f7819 */ /* 0x000fe2000001160f */
[----:B------:R-:W-:Y:S01]  /*f6f0*/  IMAD R0, R9, UR5, R0 ;  /* 0x0000000509007c24 */ /* 0x000fe2000f8e0200 */
[----:B------:R-:W-:Y:S02]  /*f700*/  ULDC.64 UR4, c[0x0][0x330] ;  /* 0x0000cc0000047ab9 */ /* 0x000fe40000000a00 */
[----:B------:R-:W-:Y:S02]  /*f710*/  IMAD R8, R17, UR5, RZ ;  /* 0x0000000511087c24 */ /* 0x000fe4000f8e02ff */
[----:B------:R-:W-:Y:S02]  /*f720*/  IMAD.IADD R3, R3, 0x1, R0 ;  /* 0x0000000103037824 */ /* 0x000fe400078e0200 */
[----:B------:R-:W-:Y:S02]  /*f730*/  IMAD R0, R28, UR6, RZ ;  /* 0x000000061c007c24 */ /* 0x000fe4000f8e02ff */
[----:B------:R-:W-:-:S04]  /*f740*/  IMAD.WIDE.U32 R2, R4, UR6, R2 ;  /* 0x0000000604027c25 */ /* 0x000fc8000f8e0002 */
[----:B------:R-:W-:Y:S01]  /*f750*/  IMAD R0, R4, UR7, R0 ;  /* 0x0000000704007c24 */ /* 0x000fe2000f8e0200 */
[----:B------:R-:W-:Y:S01]  /*f760*/  ULDC.64 UR6, c[0x0][0x318] ;  /* 0x0000c60000067ab9 */ /* 0x000fe20000000a00 */
[----:B------:R-:W-:Y:S01]  /*f770*/  IMAD.MOV.U32 R10, RZ, RZ, R2 ;  /* 0x000000ffff0a7224 */ /* 0x000fe200078e0002 */
[----:B----4-:R-:W-:-:S04]  /*f780*/  LOP3.LUT R11, R11, 0xfffffffe, RZ, 0xc0, !PT ;  /* 0xfffffffe0b0b7812 */ /* 0x010fc800078ec0ff */
[----:B------:R-:W-:-:S05]  /*f790*/  @P1 LOP3.LUT R11, R11, 0x1, RZ, 0xfc, !PT ;  /* 0x000000010b0b1812 */ /* 0x000fca00078efcff */
[----:B------:R0:W-:Y:S02]  /*f7a0*/  STL [R1+0x4], R11 ;  /* 0x0000040b01007387 */ /* 0x0001e40000100800 */
[----:B0-----:R-:W-:Y:S02]  /*f7b0*/  IMAD.IADD R11, R3, 0x1, R0 ;  /* 0x00000001030b7824 */ /* 0x001fe400078e0200 */
        /* <DEDUP_REMOVED lines=12> */
[----:B------:R-:W0:Y:S03]  /*f880*/  S2R R11, SR_TID.X ;  /* 0x00000000000b7919 */ /* 0x000e260000002100 */
[----:B------:R-:W1:Y:S04]  /*f890*/  SHFL.IDX PT, R10, R0, RZ, 0x1c1f ;  /* 0x001c1fff000a7589 */ /* 0x000e6800000e0000 */
[----:B------:R-:W3:Y:S01]  /*f8a0*/  SHFL.IDX PT, R3, R2, RZ, 0x1c1f ;  /* 0x001c1fff02037589 */ /* 0x000ee200000e0000 */
[----:B0-----:R-:W-:-:S05]  /*f8b0*/  IMAD.SHL.U32 R15, R11, 0x10, RZ ;  /* 0x000000100b0f7824 */ /* 0x001fca00078e00ff */
[----:B------:R-:W-:-:S04]  /*f8c0*/  LOP3.LUT R15, R15, 0x30, RZ, 0xc0, !PT ;  /* 0x000000300f0f7812 */ /* 0x000fc800078ec0ff */
[----:B-1----:R-:W-:-:S05]  /*f8d0*/  IADD3 R10, P1, R15, R10, RZ ;  /* 0x0000000a0f0a7210 */ /* 0x002fca0007f3e0ff */
[----:B---3--:R-:W-:Y:S01]  /*f8e0*/  IMAD.X R11, RZ, RZ, R3, P1 ;  /* 0x000000ffff0b7224 */ /* 0x008fe200008e0603 */
[----:B------:R-:W-:Y:S01]  /*f8f0*/  ISETP.LT.OR P1, PT, R8, 0x1, P0 ;  /* 0x000000010800780c */ /* 0x000fe20000721670 */
[----:B------:R-:W-:Y:S01]  /*f900*/  IMAD.IADD R3, R16, 0x1, R20 ;  /* 0x0000000110037824 */ /* 0x000fe200078e0214 */
[----:B------:R-:W0:Y:S11]  /*f910*/  SHFL.IDX PT, R12, R0, 0x1, 0x1c1f ;  /* 0x003c1f00000c7f89 */ /* 0x000e3600000e0000 */
[----:B------:R1:W-:Y:S04]  /*f920*/  LDGSTS.E.BYPASS.LTC128B.128 [R3+0x6000], desc[UR54][R10.64], !P1 ;  /* 0x060000000a037fae */ /* 0x0003e8000c901d76 */
[----:B-1----:R-:W1:Y:S01]  /*f930*/  SHFL.IDX PT, R10, R2, 0x1, 0x1c1f ;  /* 0x003c1f00020a7f89 */ /* 0x002e6200000e0000 */
        /* <DEDUP_REMOVED lines=12> */
[----:B------:R-:W-:Y:S01]  /*fa00*/  LDGSTS.E.BYPASS.LTC128B.128 [R3+0x7000], desc[UR54][R12.64], !P1 ;  /* 0x070000000c037fae */ /* 0x000fe2000c901d76 */
        /* <DEDUP_REMOVED lines=12> */
.L_x_2223:
[----:B------:R-:W2:Y:S01]  /*fad0*/  S2R R2, SR_TID.X ;  /* 0x0000000000027919 */ /* 0x000ea20000002100 */
[----:B------:R-:W-:Y:S01]  /*fae0*/  ISETP.LT.OR P0, PT, R8, 0x81, P0 ;  /* 0x000000810800780c */ /* 0x000fe20000701670 */
[----:B--2---:R-:W-:-:S05]  /*faf0*/  IMAD.SHL.U32 R2, R2, 0x10, RZ ;  /* 0x0000001002027824 */ /* 0x004fca00078e00ff */
        /* <DEDUP_REMOVED lines=9> */
.L_x_2135:
        /* <DEDUP_REMOVED lines=11> */
.L_x_2136:
[----:B------:R3:W-:Y:S01]  /*fc40*/  SYNCS.ARRIVE.TRANS64.A1T0 RZ, [R7+URZ+0x13270], RZ ;  /* 0x013270ff07ff79a7 */ /* 0x0007e2000810003f */
[----:B------:R-:W-:Y:S05]  /*fc50*/  @!P6 BRA `(.L_x_2137) ;  /* 0x000000000004e947 */ /* 0x000fea0003800000 */
[----:B------:R-:W-:Y:S01]  /*fc60*/  BPT.TRAP 0x1 ;  /* 0x000000040000795c */ /* 0x000fe20000300000 */
.L_x_2137:
[----:B------:R-:W4:Y:S01]  /*fc70*/  LDL R0, [R1+0x18] ;  /* 0x0000180001007983 */ /* 0x000f220000100800 */
[----:B------:R-:W-:Y:S01]  /*fc80*/  BSSY B0, `(.L_x_2138) ;  /* 0x0000003000007945 */ /* 0x000fe20003800000 */
[----:B----4-:R-:W4:Y:S03]  /*fc90*/  SYNCS.PHASECHK.TRANS64.TRYWAIT P0, [R7+URZ+0x13240], R0 ;  /* 0x01324000070075a7 */ /* 0x010f26000800017f */
[----:B----4-:R-:W-:Y:S05]  /*fca0*/  @!P0 BRA `(.L_x_2139) ;  /* 0x0000004c00148947 */ /* 0x010fea0003800000 */
.L_x_2224:
[----:B------:R-:W-:Y:S05]  /*fcb0*/  BSYNC B0 ;  /* 0x0000000000007941 */ /* 0x000fea0003800000 */
.L_x_2138:
[----:B------:R-:W-:Y:S01]  /*fcc0*/  ULDC.64 UR4, c[0x0][0x300] ;  /* 0x0000c00000047ab9 */ /* 0x000fe20000000a00 */
[----:B------:R-:W-:Y:S01]  /*fcd0*/  ULDC.64 UR6, c[0x0][0x310] ;  /* 0x0000c40000067ab9 */ /* 0x000fe20000000a00 */
[----:B----4-:R-:W-:Y:S02]  /*fce0*/  IMAD R0, R24, UR4, RZ ;  /* 0x0000000418007c24 */ /* 0x010fe4000f8e02ff */
[----:B--2---:R-:W-:-:S04]  /*fcf0*/  IMAD.WIDE.U32 R10, R5, UR4, RZ ;  /* 0x00000004050a7c25 */ /* 0x004fc8000f8e00ff */
[----:B------:R-:W-:Y:S02]  /*fd00*/  IMAD R0, R5, UR5, R0 ;  /* 0x0000000505007c24 */ /* 0x000fe4000f8e0200 */
[----:B------:R-:W-:Y:S02]  /*fd10*/  IMAD R26, R26, UR6, RZ ;  /* 0x000000061a1a7c24 */ /* 0x000fe4000f8e02ff */
[----:B------:R-:W-:Y:S02]  /*fd20*/  IMAD.IADD R11, R11, 0x1, R0 ;  /* 0x000000010b0b7824 */ /* 0x000fe400078e0200 */
[----:B------:R-:W-:Y:S02]  /*fd30*/  IMAD R0, R25, UR4, RZ ;  /* 0x0000000419007c24 */ /* 0x000fe4000f8e02ff */
[----:B------:R-:W-:-:S04]  /*fd40*/  IMAD.WIDE.U32 R10, R6, UR6, R10 ;  /* 0x00000006060a7c25 */ /* 0x000fc8000f8e000a */
[C---:B------:R-:W-:Y:S02]  /*fd50*/  IMAD R0, R9.reuse, UR5, R0 ;  /* 0x0000000509007c24 */ /* 0x040fe4000f8e0200 */
[----:B------:R-:W-:Y:S01]  /*fd60*/  IMAD.WIDE.U32 R8, R9, UR4, RZ ;  /* 0x0000000409087c25 */ /* 0x000fe2000f8e00ff */
[----:B------:R-:W-:-:S03]  /*fd70*/  ULDC.64 UR4, c[0x0][0x308] ;  /* 0x0000c20000047ab9 */ /* 0x000fc60000000a00 */
[----:B------:R-:W-:Y:S02]  /*fd80*/  IMAD R26, R6, UR7, R26 ;  /* 0x00000007061a7c24 */ /* 0x000fe4000f8e021a */
[----:B------:R-:W-:Y:S02]  /*fd90*/  IMAD R12, R28, UR6, RZ ;  /* 0x000000061c0c7c24 */ /* 0x000fe4000f8e02ff */
[----:B------:R-:W-:Y:S02]  /*fda0*/  IMAD.IADD R9, R9, 0x1, R0 ;  /* 0x0000000109097824 */ /* 0x000fe400078e0200 */
        /* <DEDUP_REMOVED lines=15> */
[----:B------:R-:W4:Y:S01]  /*fea0*/  LDC R10, c[0x0][0x2f4] ;  /* 0x0000bd00ff0a7b82 */ /* 0x000f220000000800 */
[----:B------:R-:W-:Y:S04]  /*feb0*/  SHFL.IDX PT, R4, R0, RZ, 0x1c1f ;  /* 0x001c1fff00047589 */ /* 0x000fe800000e0000 */
[----:B------:R-:W-:Y:S01]  /*fec0*/  SHFL.IDX PT, R6, R6, RZ, 0x1c1f ;  /* 0x001c1fff06067589 */ /* 0x000fe200000e0000 */
[----:B--2---:R-:W-:-:S03]  /*fed0*/  IMAD.SHL.U32 R9, R5, 0x10, RZ ;  /* 0x0000001005097824 */ /* 0x004fc600078e00ff */
[----:B------:R-:W2:Y:S02]  /*fee0*/  SHFL.IDX PT, R5, R2, RZ, 0x1c1f ;  /* 0x001c1fff02057589 */ /* 0x000ea400000e0000 */
[----:B------:R-:W-:-:S04]  /*fef0*/  LOP3.LUT R9, R9, 0x30, RZ, 0xc0, !PT ;  /* 0x0000003009097812 */ /* 0x000fc800078ec0ff */
[C---:B----4-:R-:W-:Y:S02]  /*ff00*/  ISETP.GE.AND P2, PT, R9.reuse, R10, PT ;  /* 0x0000000a0900720c */ /* 0x050fe40003f46270 */
[----:B--2---:R-:W-:-:S05]  /*ff10*/  @P5 IADD3 R5, P0, R9, R5, RZ ;  /* 0x0000000509055210 */ /* 0x004fca0007f1e0ff */
[----:B------:R-:W-:-:S05]  /*ff20*/  @P5 IMAD.X R4, RZ, RZ, R4, P0 ;  /* 0x000000ffff045224 */ /* 0x000fca00000e0604 */
[----:B------:R-:W-:-:S04]  /*ff30*/  @P5 LOP3.LUT R5, R5, R4, RZ, 0x3c, !PT ;  /* 0x0000000405055212 */ /* 0x000fc800078e3cff */
[----:B------:R-:W-:-:S04]  /*ff40*/  @P5 LOP3.LUT R4, R5, R4, RZ, 0x3c, !PT ;  /* 0x0000000405045212 */ /* 0x000fc800078e3cff */
[----:B------:R-:W-:-:S05]  /*ff50*/  @P5 LOP3.LUT R5, R5, R4, RZ, 0x3c, !PT ;  /* 0x0000000405055212 */ /* 0x000fca00078e3cff */
[----:B------:R2:W-:Y:S04]  /*ff60*/  @P5 LDGSTS.E.BYPASS.LTC128B.128 [R3+0xe000], desc[UR54][R4.64], !P2 ;  /* 0x0e00000004035fae */ /* 0x0005e8000d101d76 */
[----:B--2---:R-:W2:Y:S04]  /*ff70*/  SHFL.IDX PT, R5, R2, 0x1, 0x1c1f ;  /* 0x003c1f0002057f89 */ /* 0x004ea800000e0000 */
[----:B------:R-:W4:Y:S01]  /*ff80*/  SHFL.IDX PT, R4, R0, 0x1, 0x1c1f ;  /* 0x003c1f0000047f89 */ /* 0x000f2200000e0000 */
[----:B--2---:R-:W-:-:S05]  /*ff90*/  @P4 IADD3 R5, P0, R9, R5, RZ ;  /* 0x0000000509054210 */ /* 0x004fca0007f1e0ff */
[----:B----4-:R-:W-:-:S05]  /*ffa0*/  @P4 IMAD.X R4, RZ, RZ, R4, P0 ;  /* 0x000000ffff044224 */ /* 0x010fca00000e0604 */
[----:B------:R-:W-:-:S04]  /*ffb0*/  @P4 LOP3.LUT R5, R5, R4, RZ, 0x3c, !PT ;  /* 0x0000000405054212 */ /* 0x000fc800078e3cff */
[----:B------:R-:W-:-:S04]  /*ffc0*/  @P4 LOP3.LUT R4, R5, R4, RZ, 0x3c, !PT ;  /* 0x0000000405044212 */ /* 0x000fc800078e3cff */
[----:B------:R-:W-:-:S05]  /*ffd0*/  @P4 LOP3.LUT R5, R5, R4, RZ, 0x3c, !PT ;  /* 0x0000000405054212 */ /* 0x000fca00078e3cff */
[----:B------:R2:W-:Y:S04]  /*ffe0*/  @P4 LDGSTS.E.BYPASS.LTC128B.128 [R3+0xe800], desc[UR54][R4.64], !P2 ;  /* 0x0e80000004034fae */ /* 0x0005e8000d101d76 */
[----:B--2---:R-:W2:Y:S04]  /*fff0*/  SHFL.IDX PT, R5, R2, 0x2, 0x1c1f ;  /* 0x005c1f0002057f89 */ /* 0x004ea800000e0000 */
[----:B------:R-:W4:Y:S04]  /*10000*/  SHFL.IDX PT, R4, R0, 0x2, 0x1c1f ;  /* 0x005c1f0000047f89 */ /* 0x000f2800000e0000 */
[----:B------:R-:W5:Y:S04]  /*10010*/  SHFL.IDX PT, R2, R2, 0x3, 0x1c1f ;  /* 0x007c1f0002027f89 */ /* 0x000f6800000e0000 */
[----:B------:R-:W0:Y:S01]  /*10020*/  SHFL.IDX PT, R0, R0, 0x3, 0x1c1f ;  /* 0x007c1f0000007f89 */ /* 0x000e2200000e0000 */
[----:B--2---:R-:W-:-:S05]  /*10030*/  @P3 IADD3 R5, P0, R9, R5, RZ ;  /* 0x0000000509053210 */ /* 0x004fca0007f1e0ff */
[----:B----4-:R-:W-:Y:S01]  /*10040*/  @P3 IMAD.X R4, RZ, RZ, R4, P0 ;  /* 0x000000ffff043224 */ /* 0x010fe200000e0604 */
[----:B-----5:R-:W-:-:S04]  /*10050*/  @P1 IADD3 R2, P0, R9, R2, RZ ;  /* 0x0000000209021210 */ /* 0x020fc80007f1e0ff */
[----:B------:R-:W-:Y:S01]  /*10060*/  @P3 LOP3.LUT R5, R5, R4, RZ, 0x3c, !PT ;  /* 0x0000000405053212 */ /* 0x000fe200078e3cff */
[----:B0-----:R-:W-:-:S03]  /*10070*/  @P1 IMAD.X R0, RZ, RZ, R0, P0 ;  /* 0x000000ffff001224 */ /* 0x001fc600000e0600 */
[----:B------:R-:W-:-:S04]  /*10080*/  @P3 LOP3.LUT R4, R5, R4, RZ, 0x3c, !PT ;  /* 0x0000000405043212 */ /* 0x000fc800078e3cff */
[----:B------:R-:W-:-:S05]  /*10090*/  @P3 LOP3.LUT R5, R5, R4, RZ, 0x3c, !PT ;  /* 0x0000000405053212 */ /* 0x000fca00078e3cff */
[----:B------:R0:W-:Y:S02]  /*100a0*/  @P3 LDGSTS.E.BYPASS.LTC128B.128 [R3+0xf000], desc[UR54][R4.64], !P2 ;  /* 0x0f00000004033fae */ /* 0x0001e4000d101d76 */
[----:B0-----:R-:W-:Y:S02]  /*100b0*/  @P1 IMAD.MOV.U32 R4, RZ, RZ, R2 ;  /* 0x000000ffff041224 */ /* 0x001fe400078e0002 */
[----:B------:R-:W-:-:S05]  /*100c0*/  @P1 IMAD.MOV.U32 R5, RZ, RZ, R0 ;  /* 0x000000ffff051224 */ /* 0x000fca00078e0000 */
[----:B------:R0:W-:Y:S04]  /*100d0*/  @P1 LDGSTS.E.BYPASS.LTC128B.128 [R3+0xf800], desc[UR54][R4.64], !P2 ;  /* 0x0f80000004031fae */ /* 0x0001e8000d101d76 */
[----:B0-----:R0:W2:Y:S02]  /*100e0*/  SHFL.IDX PT, R4, R8, RZ, 0x1c1f ;  /* 0x001c1fff08047589 */ /* 0x0010a400000e0000 */
.L_x_2236:
[----:B------:R-:W4:Y:S01]  /*100f0*/  LDL R0, [R1+0x4] ;  /* 0x0000040001007983 */ /* 0x000f220000100800 */
[----:B------:R-:W-:Y:S01]  /*10100*/  BSSY B0, `(.L_x_2141) ;  /* 0x000000e000007945 */ /* 0x000fe20003800000 */
[----:B----4-:R-:W-:-:S13]  /*10110*/  LOP3.LUT P0, RZ, R0, 0x10, RZ, 0xc0, !PT ;  /* 0x0000001000ff7812 */ /* 0x010fda000780c0ff */
[----:B------:R-:W-:Y:S05]  /*10120*/  @!P0 BRA `(.L_x_2142) ;  /* 0x00000000002c8947 */ /* 0x000fea0003800000 */
[----:B------:R-:W4:Y:S01]  /*10130*/  S2R R0, SR_TID.X ;  /* 0x0000000000007919 */ /* 0x000f220000002100 */
[----:B------:R-:W5:Y:S01]  /*10140*/  LDC R2, c[0x0][0x2f4] ;  /* 0x0000bd00ff027b82 */ /* 0x000f620000000800 */
[----:B----4-:R-:W-:-:S05]  /*10150*/  IMAD.SHL.U32 R0, R0, 0x10, RZ ;  /* 0x0000001000007824 */ /* 0x010fca00078e00ff */
[----:B------:R-:W-:-:S04]  /*10160*/  LOP3.LUT R0, R0, 0x30, RZ, 0xc0, !PT ;  /* 0x0000003000007812 */ /* 0x000fc800078ec0ff */
[C---:B-----5:R-:W-:Y:S02]  /*10170*/  ISETP.GE.AND P1, PT, R0.reuse, R2, PT ;  /* 0x000000020000720c */ /* 0x060fe40003f26270 */
[----:B--2---:R-:W-:-:S05]  /*10180*/  IADD3 R4, P0, R0, R4, RZ ;  /* 0x0000000400047210 */ /* 0x004fca0007f1e0ff */
[----:B------:R-:W-:-:S06]  /*10190*/  IMAD.X R5, RZ, RZ, R6, P0 ;  /* 0x000000ffff057224 */ /* 0x000fcc00000e0606 */
[----:B------:R-:W-:Y:S01]  /*101a0*/  @!PT LDS RZ, [RZ] ;  /* 0x00000000fffff984 */ /* 0x000fe20000000800 */
[----:B------:R-:W-:Y:S01]  /*101b0*/  @!PT LDS RZ, [RZ] ;  /* 0x00000000fffff984 */ /* 0x000fe20000000800 */
[----:B------:R-:W-:Y:S01]  /*101c0*/  @!PT LDS RZ, [RZ] ;  /* 0x00000000fffff984 */ /* 0x000fe20000000800 */
[----:B------:R4:W-:Y:S02]  /*101d0*/  LDGSTS.E.BYPASS.LTC128B.128 [R3+0x10000], desc[UR54][R4.64], !P1 ;  /* 0x1000000004037fae */ /* 0x0009e4000c901d76 */
.L_x_2142:
[----:B------:R-:W-:Y:S05]  /*101e0*/  BSYNC B0 ;  /* 0x0000000000007941 */ /* 0x000fea0003800000 */
.L_x_2141:
[----:B------:R-:W-:Y:S01]  /*101f0*/  NOP ;  /* 0x0000000000007918 */ /* 0x000fe20000000000 */
[----:B------:R-:W-:-:S13]  /*10200*/  PLOP3.LUT P0, PT, PT, PT, PT, 0x80, 0x0 ;  /* 0x000000000000781c */ /* 0x000fda0003f0f070 */
.L_x_2143:
        /* <DEDUP_REMOVED lines=11> */
.L_x_2144:
        /* <DEDUP_REMOVED lines=9> */
[----:B------:R-:W-:Y:S02]  /*10350*/  ULDC.64 UR6, c[0x0][0x298] ;  /* 0x0000a60000067ab9 */ /* 0x000fe40000000a00 */
[----:B------:R-:W-:Y:S02]  /*10360*/  UIMAD UR4, UR4, UR6, URZ ;  /* 0x00000006040472a4 */ /* 0x000fe4000f8e023f */
[----:B------:R-:W-:Y:S02]  /*10370*/  UIMAD.WIDE.U32 UR38, UR37, UR6, URZ ;  /* 0x00000006252672a5 */ /* 0x000fe4000f8e003f */
[----:B------:R-:W-:Y:S02]  /*10380*/  UIMAD UR4, UR37, UR7, UR4 ;  /* 0x00000007250472a4 */ /* 0x000fe4000f8e0204 */
[----:B------:R-:W-:-:S02]  /*10390*/  USEL UR37, UR42, URZ, !UP0 ;  /* 0x0000003f2a257287 */ /* 0x000fc4000c000000 */
[----:B------:R-:W-:Y:S01]  /*103a0*/  UIADD3 UR43, UR39, UR4, URZ ;  /* 0x00000004272b7290 */ /* 0x000fe2000fffe03f */
[----:B------:R-:W-:Y:S11]  /*103b0*/  @!P0 BRA `(.L_x_2146) ;  /* 0x0000000000408947 */ /* 0x000ff60003800000 */
[----:B------:R-:W-:Y:S01]  /*103c0*/  MOV R2, 0x0 ;  /* 0x0000000000027802 */ /* 0x000fe20000000f00 */
[----:B------:R-:W-:Y:S01]  /*103d0*/  ULDC.64 UR6, c[0x4][0x98] ;  /* 0x0100260000067ab9 */ /* 0x000fe20000000a00 */
[----:B------:R-:W-:Y:S01]  /*103e0*/  ULDC.64 UR8, c[0x4][0xa0] ;  /* 0x0100280000087ab9 */ /* 0x000fe20000000a00 */
[----:B------:R-:W-:Y:S01]  /*103f0*/  ULDC.64 UR4, c[0x4][0x28] ;  /* 0x01000a0000047ab9 */ /* 0x000fe20000000a00 */
[----:B--2-4-:R-:W-:Y:S02]  /*10400*/  IMAD.U32 R4, RZ, RZ, UR6 ;  /* 0x00000006ff047e24 */ /* 0x014fe4000f8e00ff */
[----:B------:R-:W2:Y:S01]  /*10410*/  LDC.64 R2, c[0x4][R2] ;  /* 0x0100000002027b82 */ /* 0x000ea20000000a00 */
[----:B------:R-:W-:Y:S02]  /*10420*/  IMAD.U32 R5, RZ, RZ, UR7 ;  /* 0x00000007ff057e24 */ /* 0x000fe4000f8e00ff */
[----:B------:R-:W-:Y:S02]  /*10430*/  IMAD.U32 R6, RZ, RZ, UR8 ;  /* 0x00000008ff067e24 */ /* 0x000fe4000f8e00ff */
[----:B0--3--:R-:W-:-:S02]  /*10440*/  IMAD.U32 R7, RZ, RZ, UR9 ;  /* 0x00000009ff077e24 */ /* 0x009fc4000f8e00ff */
[----:B------:R-:W-:Y:S02]  /*10450*/  IMAD.U32 R10, RZ, RZ, UR4 ;  /* 0x00000004ff0a7e24 */ /* 0x000fe4000f8e00ff */
[----:B------:R-:W-:Y:S02]  /*10460*/  IMAD.U32 R11, RZ, RZ, UR5 ;  /* 0x00000005ff0b7e24 */ /* 0x000fe4000f8e00ff */
[----:B------:R-:W-:Y:S02]  /*10470*/  IMAD.MOV.U32 R8, RZ, RZ, 0x70 ;  /* 0x00000070ff087424 */ /* 0x000fe400078e00ff */
[----:B------:R-:W-:Y:S02]  /*10480*/  IMAD.MOV.U32 R12, RZ, RZ, 0x1 ;  /* 0x00000001ff0c7424 */ /* 0x000fe400078e00ff */
[----:B------:R-:W-:-:S07]  /*10490*/  IMAD.MOV.U32 R13, RZ, RZ, RZ ;  /* 0x000000ffff0d7224 */ /* 0x000fce00078e00ff */
[----:B-1----:R-:W-:-:S07]  /*104a0*/  LEPC R20, `(.L_x_2146) ;  /* 0x000000001014794e */ /* 0x002fce0000000000 */
[----:B--2---:R-:W-:Y:S05]  /*104b0*/  CALL.ABS.NOINC R2 ;  /* 0x0000000002007343 */ /* 0x004fea0003c00000 */
.L_x_2146:
[----:B------:R-:W-:Y:S05]  /*104c0*/  BSYNC B6 ;  /* 0x0000000000067941 */ /* 0x000fea0003800000 */
.L_x_2145:
[----:B------:R-:W2:Y:S01]  /*104d0*/  LDL R19, [R1+0x14] ;  /* 0x0000140001137983 */ /* 0x000ea20000100800 */
[----:B-1----:R-:W1:Y:S03]  /*104e0*/  LDC R20, c[0x0][0x448] ;  /* 0x00011200ff147b82 */ /* 0x002e660000000800 */
[----:B------:R1:W5:Y:S01]  /*104f0*/  LDL R10, [R1+0x38] ;  /* 0x00003800010a7983 */ /* 0x0003620000100800 */
[----:B------:R-:W3:Y:S01]  /*10500*/  S2R R2, SR_TID.X ;  /* 0x0000000000027919 */ /* 0x000ee20000002100 */
[----:B------:R-:W-:-:S03]  /*10510*/  R2UR UR4, R17 ;  /* 0x00000000110472ca */ /* 0x000fc600000e0000 */
[----:B0-----:R-:W0:Y:S01]  /*10520*/  LDC R8, c[0x0][0x448] ;  /* 0x00011200ff087b82 */ /* 0x001e220000000800 */
[----:B------:R-:W-:Y:S01]  /*10530*/  R2UR UR10, R17 ;  /* 0x00000000110a72ca */ /* 0x000fe200000e0000 */
[----:B------:R-:W-:Y:S01]  /*10540*/  ULDC.64 UR6, c[0x0][0x2d8] ;  /* 0x0000b60000067ab9 */ /* 0x000fe20000000a00 */
[----:B------:R-:W-:Y:S01]  /*10550*/  UMOV UR42, UR38 ;  /* 0x00000026002a7c82 */ /* 0x000fe20008000000 */
[----:B------:R-:W-:Y:S01]  /*10560*/  ULDC.64 UR8, c[0x0][0x2e0] ;  /* 0x0000b80000087ab9 */ /* 0x000fe20000000a00 */
[----:B-1----:R-:W-:-:S13]  /*10570*/  ISETP.NE.AND P6, PT, R20, 0x1, PT ;  /* 0x000000011400780c */ /* 0x002fda0003fc5270 */
[----:B----4-:R-:W1:Y:S01]  /*10580*/  @P6 LDC R3, c[0x0][0x44c] ;  /* 0x00011300ff036b82 */ /* 0x010e620000000800 */
[C---:B---3--:R-:W-:Y:S01]  /*10590*/  LOP3.LUT R18, R2.reuse, 0x7f, RZ, 0xc0, !PT ;  /* 0x0000007f02127812 */ /* 0x048fe200078ec0ff */
[----:B------:R-:W-:-:S03]  /*105a0*/  IMAD.SHL.U32 R2, R2, 0x20, RZ ;  /* 0x0000002002027824 */ /* 0x000fc600078e00ff */
[----:B------:R-:W-:-:S03]  /*105b0*/  SHF.R.U32.HI R18, RZ, 0x2, R18 ;  /* 0x00000002ff127819 */ /* 0x000fc60000011612 */
[----:B------:R-:W3:Y:S01]  /*105c0*/  @P6 LDC R0, c[0x0][0x450] ;  /* 0x00011400ff006b82 */ /* 0x000ee20000000800 */
[----:B------:R-:W-:Y:S01]  /*105d0*/  LOP3.LUT R2, R18, 0x60, R2, 0xf8, !PT ;  /* 0x0000006012027812 */ /* 0x000fe200078ef802 */
[----:B------:R-:W-:Y:S02]  /*105e0*/  UIMAD.WIDE.U32 UR4, UR4, UR6, UR42 ;  /* 0x00000006040472a5 */ /* 0x000fe4000f8e002a */
[----:B------:R-:W-:Y:S02]  /*105f0*/  UIMAD UR6, UR41, UR8, URZ ;  /* 0x00000008290672a4 */ /* 0x000fe4000f8e023f */
[----:B------:R-:W-:Y:S02]  /*10600*/  UIMAD UR5, UR10, UR7, UR5 ;  /* 0x000000070a0572a4 */ /* 0x000fe4000f8e0205 */
[----:B------:R-:W-:Y:S02]  /*10610*/  UIMAD UR6, UR37, UR9, UR6 ;  /* 0x00000009250672a4 */ /* 0x000fe4000f8e0206 */
[----:B------:R-:W-:Y:S01]  /*10620*/  UIMAD.WIDE.U32 UR4, UR37, UR8, UR4 ;  /* 0x00000008250472a5 */ /* 0x000fe2000f8e0004 */
[----:B------:R-:W-:-:S02]  /*10630*/  ULDC.64 UR10, c[0x0][0x280] ;  /* 0x0000a000000a7ab9 */ /* 0x000fc40000000a00 */
[----:B------:R-:W-:Y:S01]  /*10640*/  ULDC.64 UR8, c[0x0][0x2d0] ;  /* 0x0000b40000087ab9 */ /* 0x000fe20000000a00 */
[----:B------:R-:W-:Y:S01]  /*10650*/  UIADD3 UR5, UR5, UR6, URZ ;  /* 0x0000000605057290 */ /* 0x000fe2000fffe03f */
[----:B------:R-:W-:Y:S02]  /*10660*/  IMAD.U32 R5, RZ, RZ, UR8 ;  /* 0x00000008ff057e24 */ /* 0x000fe4000f8e00ff */
[----:B------:R-:W-:Y:S01]  /*10670*/  ULDC.64 UR6, c[0x0][0x2c8] ;  /* 0x0000b20000067ab9 */ /* 0x000fe20000000a00 */
[----:B------:R-:W4:Y:S02]  /*10680*/  S2R R20, SR_TID.X ;  /* 0x0000000000147919 */ /* 0x000f240000002100 */
[----:B----4-:R-:W-:-:S05]  /*10690*/  IMAD.SHL.U32 R18, R20, 0x10, RZ ;  /* 0x0000001014127824 */ /* 0x010fca00078e00ff */
[----:B------:R-:W-:Y:S02]  /*106a0*/  LOP3.LUT R18, R18, 0x30, RZ, 0xc0, !PT ;  /* 0x0000003012127812 */ /* 0x000fe400078ec0ff */
[----:B------:R-:W-:-:S04]  /*106b0*/  LOP3.LUT R20, R20, 0x7f, RZ, 0xc0, !PT ;  /* 0x0000007f14147812 */ /* 0x000fc800078ec0ff */
[----:B------:R-:W-:Y:S01]  /*106c0*/  SHF.R.U32.HI R20, RZ, 0x2, R20 ;  /* 0x00000002ff147819 */ /* 0x000fe20000011614 */
[----:B--2---:R-:W-:-:S04]  /*106d0*/  IMAD R6, R19, 0xc0, R2 ;  /* 0x000000c013067824 */ /* 0x004fc800078e0202 */
[----:B-1----:R-:W-:-:S04]  /*106e0*/  @P6 IMAD.HI.U32 R3, R6, R3, RZ ;  /* 0x0000000306036227 */ /* 0x002fc800078e00ff */
[----:B------:R-:W-:Y:S01]  /*106f0*/  IMAD.MOV.U32 R2, RZ, RZ, R6 ;  /* 0x000000ffff027224 */ /* 0x000fe200078e0006 */
[----:B---3--:R-:W-:-:S04]  /*10700*/  @P6 SHF.R.U32.HI R2, RZ, R0, R3 ;  /* 0x00000000ff026219 */ /* 0x008fc80000011603 */
[--C-:B------:R-:W-:Y:S01]  /*10710*/  SHF.R.S32.HI R4, RZ, 0x1f, R2.reuse ;  /* 0x0000001fff047819 */ /* 0x100fe20000011402 */
[----:B------:R-:W-:-:S04]  /*10720*/  IMAD.MOV R0, RZ, RZ, -R2 ;  /* 0x000000ffff007224 */ /* 0x000fc800078e0a02 */
[----:B------:R-:W-:Y:S02]  /*10730*/  IMAD R4, R4, UR8, RZ ;  /* 0x0000000804047c24 */ /* 0x000fe4000f8e02ff */
[----:B0-----:R-:W-:Y:S02]  /*10740*/  IMAD R0, R8, R0, R6 ;  /* 0x0000000008007224 */ /* 0x001fe400078e0206 */
        /* <DEDUP_REMOVED lines=10> */
[----:B------:R-:W1:Y:S01]  /*107f0*/  @P6 LDC R3, c[0x0][0x450] ;  /* 0x00011400ff036b82 */ /* 0x000e620000000800 */
[----:B------:R-:W-:-:S04]  /*10800*/  VIADD R6, R6, 0x80 ;  /* 0x0000008006067836 */ /* 0x000fc80000000000 */
[----:B0-----:R-:W-:-:S04]  /*10810*/  @P6 IMAD.HI.U32 R7, R6, R2, RZ ;  /* 0x0000000206076227 */ /* 0x001fc800078e00ff */
[----:B------:R-:W-:Y:S01]  /*10820*/  IMAD.MOV.U32 R2, RZ, RZ, R6 ;  /* 0x000000ffff027224 */ /* 0x000fe200078e0006 */
[----:B-1----:R-:W-:-:S05]  /*10830*/  @P6 SHF.R.U32.HI R2, RZ, R3, R7 ;  /* 0x00000003ff026219 */ /* 0x002fca0000011607 */
        /* <DEDUP_REMOVED lines=16> */
[----:B------:R-:W-:Y:S09]  /*10940*/  BRA.DIV UR4, `(.L_x_2147) ;  /* 0x0000004604a07947 */ /* 0x000ff2000b800000 */
[----:B------:R-:W0:Y:S01]  /*10950*/  SHFL.IDX PT, R7, R0, RZ, 0x1c1f ;  /* 0x001c1fff00077589 */ /* 0x000e2200000e0000 */
[----:B------:R-:W-:Y:S02]  /*10960*/  IMAD R22, R22, R8, RZ ;  /* 0x0000000816167224 */ /* 0x000fe400078e02ff */
[----:B------:R-:W-:Y:S01]  /*10970*/  IMAD R6, R19, 0xc0, R20 ;  /* 0x000000c013067824 */ /* 0x000fe200078e0214 */
[----:B------:R-:W1:Y:S04]  /*10980*/  SHFL.IDX PT, R5, R4, RZ, 0x1c1f ;  /* 0x001c1fff04057589 */ /* 0x000e6800000e0000 */
[----:B------:R-:W-:-:S13]  /*10990*/  ISETP.GE.AND P2, PT, R6, R22, PT ;  /* 0x000000160600720c */ /* 0x000fda0003f46270 */
[----:B0-----:R-:W-:-:S05]  /*109a0*/  @!P2 IADD3 R7, P1, R18, R7, RZ ;  /* 0x000000071207a210 */ /* 0x001fca0007f3e0ff */
[----:B-1----:R-:W-:Y:S02]  /*109b0*/  @!P2 IMAD.X R5, RZ, RZ, R5, P1 ;  /* 0x000000ffff05a224 */ /* 0x002fe400008e0605 */
[----:B------:R-:W-:Y:S02]  /*109c0*/  @!P2 IMAD.MOV.U32 R8, RZ, RZ, R7 ;  /* 0x000000ffff08a224 */ /* 0x000fe400078e0007 */
[----:B------:R-:W-:Y:S02]  /*109d0*/  @!P2 IMAD.MOV.U32 R9, RZ, RZ, R5 ;  /* 0x000000ffff09a224 */ /* 0x000fe400078e0005 */
[----:B------:R-:W-:-:S03]  /*109e0*/  VIADD R5, R6, 0x20 ;  /* 0x0000002006057836 */ /* 0x000fc60000000000 */
[----:B------:R-:W-:Y:S01]  /*109f0*/  @!PT LDS RZ, [RZ] ;  /* 0x00000000fffff984 */ /* 0x000fe20000000800 */
[----:B-----5:R0:W-:Y:S02]  /*10a00*/  @!P2 LDGSTS.E.BYPASS.LTC128B.128 [R10+0xb000], desc[UR54][R8.64], !P0 ;  /* 0x0b000000080aafae */ /* 0x0201e4000c101d76 */
[----:B------:R-:W-:Y:S02]  /*10a10*/  ISETP.GE.AND P2, PT, R5, R22, PT ;  /* 0x000000160500720c */ /* 0x000fe40003f46270 */
[----:B------:R-:W-:Y:S04]  /*10a20*/  SHFL.IDX PT, R5, R4, 0x1, 0x1c1f ;  /* 0x003c1f0004057f89 */ /* 0x000fe800000e0000 */
[----:B0-----:R-:W0:Y:S07]  /*10a30*/  SHFL.IDX PT, R8, R0, 0x1, 0x1c1f ;  /* 0x003c1f0000087f89 */ /* 0x001e2e00000e0000 */
[----:B0-----:R-:W-:-:S05]  /*10a40*/  @!P2 IADD3 R8, P1, R18, R8, RZ ;  /* 0x000000081208a210 */ /* 0x001fca0007f3e0ff */
[----:B------:R-:W-:-:S04]  /*10a50*/  @!P2 IMAD.X R5, RZ, RZ, R5, P1 ;  /* 0x000000ffff05a224 */ /* 0x000fc800008e0605 */
[----:B------:R-:W-:Y:S02]  /*10a60*/  @!P2 IMAD.MOV.U32 R9, RZ, RZ, R5 ;  /* 0x000000ffff09a224 */ /* 0x000fe400078e0005 */
[----:B------:R-:W-:-:S03]  /*10a70*/  VIADD R5, R6, 0x40 ;  /* 0x0000004006057836 */ /* 0x000fc60000000000 */
[----:B------:R0:W-:Y:S02]  /*10a80*/  @!P2 LDGSTS.E.BYPASS.LTC128B.128 [R10+0xb800], desc[UR54][R8.64], !P0 ;  /* 0x0b800000080aafae */ /* 0x0001e4000c101d76 */
[----:B------:R-:W-:Y:S02]  /*10a90*/  ISETP.GE.AND P2, PT, R5, R22, PT ;  /* 0x000000160500720c */ /* 0x000fe40003f46270 */
[----:B------:R-:W-:Y:S04]  /*10aa0*/  SHFL.IDX PT, R5, R4, 0x2, 0x1c1f ;  /* 0x005c1f0004057f89 */ /* 0x000fe800000e0000 */
[----:B------:R-:W-:Y:S04]  /*10ab0*/  SHFL.IDX PT, R4, R4, 0x3, 0x1c1f ;  /* 0x007c1f0004047f89 */ /* 0x000fe800000e0000 */
[----:B0-----:R-:W0:Y:S04]  /*10ac0*/  SHFL.IDX PT, R8, R0, 0x2, 0x1c1f ;  /* 0x005c1f0000087f89 */ /* 0x001e2800000e0000 */
[----:B------:R-:W1:Y:S01]  /*10ad0*/  SHFL.IDX PT, R0, R0, 0x3, 0x1c1f ;  /* 0x007c1f0000007f89 */ /* 0x000e6200000e0000 */
[----:B0-----:R-:W-:-:S05]  /*10ae0*/  @!P2 IADD3 R8, P1, R18, R8, RZ ;  /* 0x000000081208a210 */ /* 0x001fca0007f3e0ff */
[----:B------:R-:W-:-:S04]  /*10af0*/  @!P2 IMAD.X R5, RZ, RZ, R5, P1 ;  /* 0x000000ffff05a224 */ /* 0x000fc800008e0605 */
[----:B------:R-:W-:Y:S02]  /*10b00*/  @!P2 IMAD.MOV.U32 R9, RZ, RZ, R5 ;  /* 0x000000ffff09a224 */ /* 0x000fe400078e0005 */
[----:B------:R-:W-:-:S03]  /*10b10*/  VIADD R5, R6, 0x60 ;  /* 0x0000006006057836 */ /* 0x000fc60000000000 */
[----:B------:R-:W-:Y:S02]  /*10b20*/  @!P2 LDGSTS.E.BYPASS.LTC128B.128 [R10+0xc000], desc[UR54][R8.64], !P0 ;  /* 0x0c000000080aafae */ /* 0x000fe4000c101d76 */
[----:B------:R-:W-:-:S13]  /*10b30*/  ISETP.GE.AND P2, PT, R5, R22, PT ;  /* 0x000000160500720c */ /* 0x000fda0003f46270 */
[----:B-1----:R-:W-:-:S05]  /*10b40*/  @!P2 IADD3 R0, P1, R18, R0, RZ ;  /* 0x000000001200a210 */ /* 0x002fca0007f3e0ff */
[----:B------:R-:W-:-:S04]  /*10b50*/  @!P2 IMAD.X R4, RZ, RZ, R4, P1 ;  /* 0x000000ffff04a224 */ /* 0x000fc800008e0604 */
[----:B------:R-:W-:Y:S02]  /*10b60*/  @!P2 IMAD.MOV.U32 R5, RZ, RZ, R4 ;  /* 0x000000ffff05a224 */ /* 0x000fe400078e0004 */
[----:B------:R-:W-:Y:S02]  /*10b70*/  @!P2 IMAD.MOV.U32 R4, RZ, RZ, R0 ;  /* 0x000000ffff04a224 */ /* 0x000fe400078e0000 */
[----:B------:R-:W-:-:S03]  /*10b80*/  VIADD R0, R6, 0x80 ;  /* 0x0000008006007836 */ /* 0x000fc60000000000 */
[----:B------:R0:W-:Y:S02]  /*10b90*/  @!P2 LDGSTS.E.BYPASS.LTC128B.128 [R10+0xc800], desc[UR54][R4.64], !P0 ;  /* 0x0c800000040aafae */ /* 0x0001e4000c101d76 */
[----:B------:R-:W-:Y:S02]  /*10ba0*/  ISETP.GE.AND P2, PT, R0, R22, PT ;  /* 0x000000160000720c */ /* 0x000fe40003f46270 */
[----:B------:R-:W-:Y:S04]  /*10bb0*/  SHFL.IDX PT, R0, R3, RZ, 0x1c1f ;  /* 0x001c1fff03007589 */ /* 0x000fe800000e0000 */
[----:B------:R-:W-:Y:S04]  /*10bc0*/  SHFL.IDX PT, R3, R3, 0x1, 0x1c1f ;  /* 0x003c1f0003037f89 */ /* 0x000fe800000e0000 */
[----:B0-----:R-:W0:Y:S04]  /*10bd0*/  SHFL.IDX PT, R4, R2, RZ, 0x1c1f ;  /* 0x001c1fff02047589 */ /* 0x001e2800000e0000 */
[----:B------:R-:W1:Y:S01]  /*10be0*/  SHFL.IDX PT, R2, R2, 0x1, 0x1c1f ;  /* 0x003c1f0002027f89 */ /* 0x000e6200000e0000 */
[----:B0-----:R-:W-:-:S05]  /*10bf0*/  @!P2 IADD3 R4, P1, R18, R4, RZ ;  /* 0x000000041204a210 */ /* 0x001fca0007f3e0ff */
[----:B------:R-:W-:-:S04]  /*10c00*/  @!P2 IMAD.X R0, RZ, RZ, R0, P1 ;  /* 0x000000ffff00a224 */ /* 0x000fc800008e0600 */
[----:B------:R-:W-:-:S05]  /*10c10*/  @!P2 IMAD.MOV.U32 R5, RZ, RZ, R0 ;  /* 0x000000ffff05a224 */ /* 0x000fca00078e0000 */
[----:B-1----:R0:W-:Y:S02]  /*10c20*/  @!P2 LDGSTS.E.BYPASS.LTC128B.128 [R10+0xd000], desc[UR54][R4.64], !P0 ;  /* 0x0d000000040aafae */ /* 0x0021e4000c101d76 */
.L_x_2249:
[----:B------:R-:W-:-:S05]  /*10c30*/  VIADD R6, R6, 0xa0 ;  /* 0x000000a006067836 */ /* 0x000fca0000000000 */
        /* <DEDUP_REMOVED lines=9> */
.L_x_2148:
        /* <DEDUP_REMOVED lines=18> */
.L_x_2250:
[----:B------:R-:W-:Y:S05]  /*10df0*/  BSYNC B0 ;  /* 0x0000000000007941 */ /* 0x000fea0003800000 */
.L_x_2149:
[----:B------:R-:W2:Y:S01]  /*10e00*/  LDL R0, [R1+0x20] ;  /* 0x0000200001007983 */ /* 0x000ea20000100800 */
[----:B------:R-:W-:-:S06]  /*10e10*/  UIADD3 UR4, UR47, -0x2, URZ ;  /* 0xfffffffe2f047890 */ /* 0x000fcc000fffe03f */
[----:B--2---:R-:W-:-:S13]  /*10e20*/  ISETP.LE.AND P0, PT, R0, UR4, PT ;  /* 0x0000000400007c0c */ /* 0x004fda000bf03270 */
[----:B------:R-:W-:Y:S05]  /*10e30*/  @!P0 BRA `(.L_x_2151) ;  /* 0x0000001400208947 */ /* 0x000fea0003800000 */
[----:B------:R2:W5:Y:S01]  /*10e40*/  LDL.LU R21, [R1] ;  /* 0x0000000001157983 */ /* 0x0005620000300800 */
[----:B------:R-:W-:Y:S02]  /*10e50*/  IMAD.MOV.U32 R20, RZ, RZ, R27 ;  /* 0x000000ffff147224 */ /* 0x000fe400078e001b */
[----:B------:R-:W-:-:S07]  /*10e60*/  IMAD.U32 R28, RZ, RZ, UR4 ;  /* 0x00000004ff1c7e24 */ /* 0x000fce000f8e00ff */
.L_x_2171:
        /* <DEDUP_REMOVED lines=69> */
.L_x_2152:
[----:B------:R-:W-:Y:S01]  /*112c0*/  IMAD R0, R27, 0x8, R16 ;  /* 0x000000081b007824 */ /* 0x000fe200078e0210 */
[----:B------:R-:W-:Y:S01]  /*112d0*/  SHF.L.U32 R26, R2, 0x1f, RZ ;  /* 0x0000001f021a7819 */ /* 0x000fe200000006ff */
[----:B------:R-:W-:Y:S01]  /*112e0*/  BSSY B0, `(.L_x_2153) ;  /* 0x0000004000007945 */ /* 0x000fe20003800000 */
[----:B------:R-:W-:Y:S02]  /*112f0*/  SHF.R.S32.HI R22, RZ, 0x1f, R10 ;  /* 0x0000001fff167819 */ /* 0x000fe4000001140a */
[----:B------:R-:W0:Y:S02]  /*11300*/  SYNCS.PHASECHK.TRANS64.TRYWAIT P0, [R0+URZ+0x13280], R26 ;  /* 0x0132801a000075a7 */ /* 0x000e24000800017f */
[----:B0-----:R-:W-:Y:S05]  /*11310*/  @!P0 BRA `(.L_x_2154) ;  /* 0x0000004400148947 */ /* 0x001fea0003800000 */
.L_x_2251:
[----:B------:R-:W-:Y:S05]  /*11320*/  BSYNC B0 ;  /* 0x0000000000007941 */ /* 0x000fea0003800000 */
.L_x_2153:
        /* <DEDUP_REMOVED lines=66> */
.L_x_2263:
        /* <DEDUP_REMOVED lines=11> */
.L_x_2156:
        /* <DEDUP_REMOVED lines=11> */
.L_x_2157:
[----:B------:R2:W-:Y:S01]  /*118b0*/  SYNCS.ARRIVE.TRANS64.A1T0 RZ, [R0+URZ+0x13270], RZ ;  /* 0x013270ff00ff79a7 */ /* 0x0005e2000810003f */
[----:B------:R-:W-:Y:S05]  /*118c0*/  @!P3 BRA `(.L_x_2158) ;  /* 0x000000000004b947 */ /* 0x000fea0003800000 */
[----:B------:R-:W-:Y:S01]  /*118d0*/  BPT.TRAP 0x1 ;  /* 0x000000040000795c */ /* 0x000fe20000300000 */
.L_x_2158:
[----:B------:R-:W3:Y:S01]  /*118e0*/  SYNCS.PHASECHK.TRANS64.TRYWAIT P0, [R0+URZ+0x13240], R26 ;  /* 0x0132401a000075a7 */ /* 0x000ee2000800017f */
[----:B------:R-:W-:Y:S04]  /*118f0*/  BSSY B0, `(.L_x_2159) ;  /* 0x0000002000007945 */ /* 0x000fe80003800000 */
[----:B---3--:R-:W-:Y:S05]  /*11900*/  @!P0 BRA `(.L_x_2160) ;  /* 0x0000004400488947 */ /* 0x008fea0003800000 */
.L_x_2264:
[----:B------:R-:W-:Y:S05]  /*11910*/  BSYNC B0 ;  /* 0x0000000000007941 */ /* 0x000fea0003800000 */
.L_x_2159:
        /* <DEDUP_REMOVED lines=57> */
.L_x_2276:
        /* <DEDUP_REMOVED lines=8> */
.L_x_2162:
        /* <DEDUP_REMOVED lines=11> */
.L_x_2163:
[----:B------:R0:W-:Y:S02]  /*11de0*/  SYNCS.ARRIVE.TRANS64.A1T0 RZ, [R0+URZ+0x13230], RZ ;  /* 0x013230ff00ff79a7 */ /* 0x0001e4000810003f */
[----:B0-23--:R-:W-:-:S05]  /*11df0*/  IMAD.U32 R0, RZ, RZ, UR45 ;  /* 0x0000002dff007e24 */ /* 0x00dfca000f8e00ff */
[----:B------:R-:W-:-:S13]  /*11e00*/  ISETP.NE.AND P0, PT, R0, 0x3, PT ;  /* 0x000000030000780c */ /* 0x000fda0003f05270 */
[----:B------:R-:W-:Y:S05]  /*11e10*/  @!P0 BRA `(.L_x_2164) ;  /* 0x0000000000048947 */ /* 0x000fea0003800000 */
[----:B------:R-:W-:Y:S01]  /*11e20*/  BPT.TRAP 0x1 ;  /* 0x000000040000795c */ /* 0x000fe20000300000 */
.L_x_2164:
[----:B------:R-:W-:Y:S01]  /*11e30*/  LOP3.LUT R0, R21, 0x1, RZ, 0x3c, !PT ;  /* 0x0000000115007812 */ /* 0x000fe200078e3cff */
[----:B------:R-:W-:Y:S01]  /*11e40*/  IMAD R2, R20, 0x8, R16 ;  /* 0x0000000814027824 */ /* 0x000fe200078e0210 */
[----:B------:R-:W-:Y:S02]  /*11e50*/  BSSY B0, `(.L_x_2165) ;  /* 0x0000004000007945 */ /* 0x000fe40003800000 */
[----:B------:R-:W-:-:S04]  /*11e60*/  SHF.L.U32 R0, R0, 0x1f, RZ ;  /* 0x0000001f00007819 */ /* 0x000fc800000006ff */
[----:B------:R-:W0:Y:S02]  /*11e70*/  SYNCS.PHASECHK.TRANS64.TRYWAIT P2, [R2+URZ+0x13270], R0 ;  /* 0x01327000020075a7 */ /* 0x000e24000804017f */
[----:B0-----:R-:W-:Y:S05]  /*11e80*/  @!P2 BRA `(.L_x_2166) ;  /* 0x000000440058a947 */ /* 0x001fea0003800000 */
.L_x_2277:
[----:B------:R-:W-:Y:S05]  /*11e90*/  BSYNC B0 ;  /* 0x0000000000007941 */ /* 0x000fea0003800000 */
.L_x_2165:
[----:B------:R-:W-:-:S05]  /*11ea0*/  IMAD.U32 R3, RZ, RZ, UR44 ;  /* 0x0000002cff037e24 */ /* 0x000fca000f8e00ff */
[----:B------:R-:W-:-:S13]  /*11eb0*/  ISETP.NE.AND P2, PT, R3, 0x3, PT ;  /* 0x000000030300780c */ /* 0x000fda0003f45270 */
[----:B------:R-:W-:Y:S05]  /*11ec0*/  @!P2 BRA `(.L_x_2167) ;  /* 0x000000000004a947 */ /* 0x000fea0003800000 */
[----:B------:R-:W-:Y:S01]  /*11ed0*/  BPT.TRAP 0x1 ;  /* 0x000000040000795c */ /* 0x000fe20000300000 */
.L_x_2167:
[----:B0-----:R-:W-:Y:S01]  /*11ee0*/  SHF.L.U32 R0, R21, 0x1f, RZ ;  /* 0x0000001f15007819 */ /* 0x001fe200000006ff */
[----:B------:R-:W-:-:S03]  /*11ef0*/  IMAD R3, R20, 0x2800, RZ ;  /* 0x0000280014037824 */ /* 0x000fc600078e02ff */
[----:B------:R-:W0:Y:S02]  /*11f00*/  SYNCS.PHASECHK.TRANS64.TRYWAIT P2, [R2+URZ+0x13260], R0 ;  /* 0x01326000020075a7 */ /* 0x000e24000804017f */
[----:B0-----:R-:W-:Y:S05]  /*11f10*/  @!P2 BRA `(.L_x_2168) ;  /* 0x000000440048a947 */ /* 0x001fea0003800000 */
.L_x_2278:
        /* <DEDUP_REMOVED lines=47> */
.L_x_2169:
[----:B-1----:R1:W-:Y:S01]  /*12210*/  SYNCS.ARRIVE.TRANS64.A1T0 RZ, [R2+URZ+0x13250], RZ ;  /* 0x013250ff02ff79a7 */ /* 0x0023e2000810003f */
[----:B------:R-:W-:Y:S06]  /*12220*/  BAR.SYNC.DEFER_BLOCKING 0x2, 0x80 ;  /* 0x0082000000007b1d */ /* 0x000fec0000010000 */
[----:B------:R-:W-:Y:S05]  /*12230*/  @!P0 BRA `(.L_x_2170) ;  /* 0x0000000000048947 */ /* 0x000fea0003800000 */
[----:B------:R-:W-:Y:S01]  /*12240*/  BPT.TRAP 0x1 ;  /* 0x000000040000795c */ /* 0x000fe20000300000 */
.L_x_2170:
[----:B------:R-:W2:Y:S01]  /*12250*/  LDL R0, [R1+0x24] ;  /* 0x0000240001007983 */ /* 0x000ea20000100800 */
[----:B-1----:R-:W-:Y:S02]  /*12260*/  VIADD R2, R2, 0x13280 ;  /* 0x0001328002027836 */ /* 0x002fe40000000000 */
[----:B------:R-:W-:Y:S01]  /*12270*/  IMAD.MOV.U32 R20, RZ, RZ, R27 ;  /* 0x000000ffff147224 */ /* 0x000fe200078e001b */
[----:B------:R3:W5:Y:S02]  /*12280*/  LDL R21, [R1] ;  /* 0x0000000001157983 */ /* 0x0007640000100800 */
[----:B--2---:R-:W-:-:S04]  /*12290*/  PRMT R2, R0, 0x654, R2 ;  /* 0x0000065400027816 */ /* 0x004fc80000000002 */
[----:B------:R3:W-:Y:S01]  /*122a0*/  SYNCS.ARRIVE.TRANS64.RED.A1T0 RZ, [R2+URZ], RZ ;  /* 0x000000ff02ff79a7 */ /* 0x0007e2000810043f */
[----:B------:R-:W-:Y:S05]  /*122b0*/  @P1 BRA `(.L_x_2171) ;  /* 0xffffffe800ec1947 */ /* 0x000fea000383ffff */
.L_x_2151:
        /* <DEDUP_REMOVED lines=20> */
.L_x_2173:
[----:B------:R-:W-:Y:S05]  /*12400*/  BSYNC B0 ;  /* 0x0000000000007941 */ /* 0x000fea0003800000 */
.L_x_2172:
[----:B------:R-:W-:Y:S05]  /*12410*/  @!P0 BRA `(.L_x_2174) ;  /* 0x0000000000048947 */ /* 0x000fea0003800000 */
[----:B------:R-:W-:Y:S01]  /*12420*/  BPT.TRAP 0x1 ;  /* 0x000000040000795c */ /* 0x000fe20000300000 */
.L_x_2174:
[----:B--2---:R-:W2:Y:S01]  /*12430*/  LDL R0, [R1] ;  /* 0x0000000001007983 */ /* 0x004ea20000100800 */
[----:B01----:R-:W-:Y:S01]  /*12440*/  IMAD R3, R27, 0x8, R16 ;  /* 0x000000081b037824 */ /* 0x003fe200078e0210 */
[----:B------:R-:W-:Y:S01]  /*12450*/  BSSY B0, `(.L_x_2175) ;  /* 0x0000005000007945 */ /* 0x000fe20003800000 */
[----:B--2---:R-:W-:-:S04]  /*12460*/  LOP3.LUT R0, R0, 0x1, RZ, 0x3c, !PT ;  /* 0x0000000100007812 */ /* 0x004fc800078e3cff */
[----:B------:R-:W-:-:S04]  /*12470*/  SHF.L.U32 R0, R0, 0x1f, RZ ;  /* 0x0000001f00007819 */ /* 0x000fc800000006ff */
[----:B------:R-:W0:Y:S02]  /*12480*/  SYNCS.PHASECHK.TRANS64.TRYWAIT P1, [R3+URZ+0x13270], R0 ;  /* 0x01327000030075a7 */ /* 0x000e24000802017f */
[----:B0-----:R-:W-:Y:S05]  /*12490*/  @!P1 BRA `(.L_x_2176) ;  /* 0x0000003c00fc9947 */ /* 0x001fea0003800000 */
.L_x_2279:
[----:B------:R-:W-:Y:S05]  /*124a0*/  BSYNC B0 ;  /* 0x0000000000007941 */ /* 0x000fea0003800000 */
.L_x_2175:
[----:B------:R-:W-:-:S05]  /*124b0*/  IMAD.U32 R2, RZ, RZ, UR44 ;  /* 0x0000002cff027e24 */ /* 0x000fca000f8e00ff */
[----:B------:R-:W-:-:S13]  /*124c0*/  ISETP.NE.AND P1, PT, R2, 0x3, PT ;  /* 0x000000030200780c */ /* 0x000fda0003f25270 */
[----:B------:R-:W-:Y:S05]  /*124d0*/  @!P1 BRA `(.L_x_2177) ;  /* 0x0000000000049947 */ /* 0x000fea0003800000 */
[----:B------:R-:W-:Y:S01]  /*124e0*/  BPT.TRAP 0x1 ;  /* 0x000000040000795c */ /* 0x000fe20000300000 */
.L_x_2177:
[----:B0-----:R-:W2:Y:S02]  /*124f0*/  LDL R0, [R1] ;  /* 0x0000000001007983 */ /* 0x001ea40000100800 */
[----:B--2---:R-:W-:-:S04]  /*12500*/  SHF.L.U32 R0, R0, 0x1f, RZ ;  /* 0x0000001f00007819 */ /* 0x004fc800000006ff */
[----:B------:R-:W0:Y:S02]  /*12510*/  SYNCS.PHASECHK.TRANS64.TRYWAIT P1, [R3+URZ+0x13260], R0 ;  /* 0x01326000030075a7 */ /* 0x000e24000802017f */
[----:B0-----:R-:W-:Y:S05]  /*12520*/  @!P1 BRA `(.L_x_2178) ;  /* 0x0000003c00ec9947 */ /* 0x001fea0003800000 */
.L_x_2280:
        /* <DEDUP_REMOVED lines=48> */
.L_x_2179:
[----:B-1----:R1:W-:Y:S01]  /*12830*/  SYNCS.ARRIVE.TRANS64.A1T0 RZ, [R3+URZ+0x13250], RZ ;  /* 0x013250ff03ff79a7 */ /* 0x0023e2000810003f */
[----:B------:R-:W-:Y:S06]  /*12840*/  BAR.SYNC.DEFER_BLOCKING 0x2, 0x80 ;  /* 0x0082000000007b1d */ /* 0x000fec0000010000 */
[----:B------:R-:W-:Y:S05]  /*12850*/  @!P0 BRA `(.L_x_2180) ;  /* 0x0000000000048947 */ /* 0x000fea0003800000 */
[----:B------:R-:W-:Y:S01]  /*12860*/  BPT.TRAP 0x1 ;  /* 0x000000040000795c */ /* 0x000fe20000300000 */
.L_x_2180:
        /* <DEDUP_REMOVED lines=11> */
.L_x_2121:
[----:B------:R-:W-:Y:S05]  /*12920*/  BSYNC B7 ;  /* 0x0000000000077941 */ /* 0x000fea0003800000 */
.L_x_2119:
[----:B--2---:R-:W2:Y:S02]  /*12930*/  LDL R0, [R1+0x4] ;  /* 0x0000040001007983 */ /* 0x004ea40000100800 */
[----:B--2---:R-:W-:-:S13]  /*12940*/  LOP3.LUT P0, RZ, R0, 0x40, RZ, 0xc0, !PT ;  /* 0x0000004000ff7812 */ /* 0x004fda000780c0ff */
[----:B------:R-:W-:Y:S05]  /*12950*/  @!P0 BRA `(.L_x_2181) ;  /* 0x0000000000348947 */ /* 0x000fea0003800000 */
[----:B------:R-:W2:Y:S08]  /*12960*/  S2UR UR4, SR_CgaCtaId ;  /* 0x00000000000479c3 */ /* 0x000eb00000008800 */
[----:B------:R-:W-:Y:S01]  /*12970*/  BAR.SYNC.DEFER_BLOCKING 0x5, 0x200 ;  /* 0x0148000000007b1d */ /* 0x000fe20000010000 */
[----:B------:R-:W-:Y:S01]  /*12980*/  MOV R16, 0x400 ;  /* 0x0000040000107802 */ /* 0x000fe20000000f00 */
[----:B--2---:R-:W-:-:S05]  /*12990*/  IMAD.U32 R0, RZ, RZ, UR4 ;  /* 0x00000004ff007e24 */ /* 0x004fca000f8e00ff */
[----:B------:R-:W-:Y:S01]  /*129a0*/  LEA R16, R0, R16, 0x18 ;  /* 0x0000001000107211 */ /* 0x000fe200078ec0ff */
[----:B------:R-:W-:Y:S04]  /*129b0*/  STL [R1+0x24], R0 ;  /* 0x0000240001007387 */ /* 0x000fe80000100800 */
[----:B------:R-:W2:Y:S04]  /*129c0*/  LDS.128 R4, [R16+0x132d0] ;  /* 0x0132d00010047984 */ /* 0x000ea80000000c00 */
[----:B--2---:R2:W-:Y:S01]  /*129d0*/  STL.64 [R1+0x10], R4 ;  /* 0x0000100401007387 */ /* 0x0045e20000100a00 */
[----:B------:R-:W-:-:S03]  /*129e0*/  IMAD.MOV.U32 R0, RZ, RZ, R7 ;  /* 0x000000ffff007224 */ /* 0x000fc600078e0007 */
[----:B------:R2:W-:Y:S02]  /*129f0*/  STL [R1+0x18], R6 ;  /* 0x0000180601007387 */ /* 0x0005e40000100800 */
[----:B------:R-:W-:Y:S01]  /*12a00*/  R2UR UR40, R0 ;  /* 0x00000000002872ca */ /* 0x000fe200000e0000 */
[----:B------:R-:W-:Y:S06]  /*12a10*/  BAR.ARV 0x4, 0x200 ;  /* 0x0108000000007b1d */ /* 0x000fec0000002000 */
[----:B------:R-:W-:Y:S08]  /*12a20*/  BRA `(.L_x_2182) ;  /* 0x0000000c00f87947 */ /* 0x000ff00003800000 */
.L_x_2181:
[----:B------:R-:W2:Y:S01]  /*12a30*/  LDL.LU R0, [R1+0x10] ;  /* 0x0000100001007983 */ /* 0x000ea20000300800 */
        /* <DEDUP_REMOVED lines=8> */
[----:B------:R-:W3:Y:S01]  /*12ac0*/  @!P1 LDC.64 R4, c[0x0][0xc78] ;  /* 0x00031e00ff049b82 */ /* 0x000ee20000000a00 */
[----:B0-----:R-:W-:-:S04]  /*12ad0*/  @!P1 IMAD.WIDE R2, R7, 0x4, R2 ;  /* 0x0000000407029825 */ /* 0x001fc800078e0202 */
[----:B--2---:R-:W-:Y:S02]  /*12ae0*/  IMAD.MOV.U32 R10, RZ, RZ, R0 ;  /* 0x000000ffff0a7224 */ /* 0x004fe400078e0000 */
[----:B------:R-:W-:-:S06]  /*12af0*/  IMAD.MOV.U32 R0, RZ, RZ, RZ ;  /* 0x000000ffff007224 */ /* 0x000fcc00078e00ff */
[----:B------:R3:W2:Y:S02]  /*12b00*/  @!P1 LDG.E R0, desc[UR54][R2.64] ;  /* 0x0000003602009981 */ /* 0x0006a4000c1e1900 */
[----:B---3--:R-:W-:-:S04]  /*12b10*/  @!P1 IMAD.WIDE R2, R7, 0x4, R4 ;  /* 0x0000000407029825 */ /* 0x008fc800078e0204 */
        /* <DEDUP_REMOVED lines=20> */
[----:B------:R-:W2:Y:S02]  /*12c60*/  SHFL.UP PT, R3, R2, 0x8, RZ ;  /* 0x0500000002037989 */ /* 0x000ea400000e00ff */
[----:B--2---:R-:W-:-:S05]  /*12c70*/  SEL R3, R3, RZ, P4 ;  /* 0x000000ff03037207 */ /* 0x004fca0002000000 */
[----:B------:R-:W-:-:S05]  /*12c80*/  IMAD.IADD R4, R2, 0x1, R3 ;  /* 0x0000000102047824 */ /* 0x000fca00078e0203 */
[----:B------:R-:W2:Y:S02]  /*12c90*/  SHFL.UP PT, R3, R4, 0x10, RZ ;  /* 0x0600000004037989 */ /* 0x000ea400000e00ff */
[----:B--2---:R-:W-:-:S05]  /*12ca0*/  SEL R3, R3, RZ, P5 ;  /* 0x000000ff03037207 */ /* 0x004fca0002800000 */
[----:B------:R-:W-:-:S05]  /*12cb0*/  IMAD.IADD R3, R4, 0x1, R3 ;  /* 0x0000000104037824 */ /* 0x000fca00078e0203 */
[----:B------:R-:W0:Y:S02]  /*12cc0*/  SHFL.IDX PT, R7, R3, 0x1f, 0x1f ;  /* 0x03e01f0003077f89 */ /* 0x000e2400000e0000 */
[----:B0-----:R-:W-:Y:S02]  /*12cd0*/  IMAD R2, R7, R8, RZ ;  /* 0x0000000807027224 */ /* 0x001fe400078e02ff */
[----:B------:R-:W-:Y:S02]  /*12ce0*/  IMAD.MOV.U32 R7, RZ, RZ, RZ ;  /* 0x000000ffff077224 */ /* 0x000fe400078e00ff */
[----:B------:R-:W-:-:S05]  /*12cf0*/  IMAD.IADD R9, R9, 0x1, R2 ;  /* 0x0000000109097824 */ /* 0x000fca00078e0202 */
[----:B------:R-:W-:-:S13]  /*12d00*/  ISETP.GT.AND P6, PT, R9, R6, PT ;  /* 0x000000060900720c */ /* 0x000fda0003fc4270 */
[----:B------:R-:W-:Y:S05]  /*12d10*/  @P6 BRA `(.L_x_2183) ;  /* 0x0000000000a06947 */ /* 0x000fea0003800000 */
.L_x_2185:
        /* <DEDUP_REMOVED lines=10> */
[----:B------:R-:W2:Y:S01]  /*12dc0*/  @!P6 LDC.64 R4, c[0x0][0xc78] ;  /* 0x00031e00ff04eb82 */ /* 0x000ea20000000a00 */
[----:B0-----:R-:W-:-:S05]  /*12dd0*/  @!P6 IMAD.WIDE R2, R11, 0x4, R2 ;  /* 0x000000040b02e825 */ /* 0x001fca00078e0202 */
[----:B------:R2:W3:Y:S02]  /*12de0*/  @!P6 LDG.E R0, desc[UR54][R2.64] ;  /* 0x000000360200e981 */ /* 0x0004e4000c1e1900 */
[----:B--2---:R-:W-:-:S04]  /*12df0*/  @!P6 IMAD.WIDE R2, R11, 0x4, R4 ;  /* 0x000000040b02e825 */ /* 0x004fc800078e0204 */
        /* <DEDUP_REMOVED lines=13> */
[----:B------:R-:W2:Y:S02]  /*12ed0*/  SHFL.UP PT, R2, R10, 0x8, RZ ;  /* 0x050000000a027989 */ /* 0x000ea400000e00ff */
[----:B--2---:R-:W-:-:S05]  /*12ee0*/  SEL R3, R2, RZ, P4 ;  /* 0x000000ff02037207 */ /* 0x004fca0002000000 */
[----:B------:R-:W-:-:S05]  /*12ef0*/  IMAD.IADD R3, R10, 0x1, R3 ;  /* 0x000000010a037824 */ /* 0x000fca00078e0203 */
[----:B------:R-:W2:Y:S02]  /*12f00*/  SHFL.UP PT, R2, R3, 0x10, RZ ;  /* 0x0600000003027989 */ /* 0x000ea400000e00ff */
[----:B--2---:R-:W-:-:S05]  /*12f10*/  SEL R2, R2, RZ, P5 ;  /* 0x000000ff02027207 */ /* 0x004fca0002800000 */
        /* <DEDUP_REMOVED lines=8> */
.L_x_2183:
        /* <DEDUP_REMOVED lines=8> */
[----:B------:R0:W2:Y:S04]  /*13020*/  SHFL.IDX PT, R5, R5, R2, 0x1f ;  /* 0x00001f0205057589 */ /* 0x0000a800000e0000 */
[----:B------:R0:W3:Y:S01]  /*13030*/  SHFL.IDX PT, R0, R0, R11, 0x1f ;  /* 0x00001f0b00007589 */ /* 0x0000e200000e0000 */
[----:B------:R-:W-:Y:S05]  /*13040*/  @!P0 BRA `(.L_x_2186) ;  /* 0x00000000000c8947 */ /* 0x000fea0003800000 */
[----:B------:R-:W-:-:S06]  /*13050*/  UIADD3 UR5, UR4, -0x1, URZ ;  /* 0xffffffff04057890 */ /* 0x000fcc000fffe03f */
[----:B0-----:R-:W-:-:S05]  /*13060*/  IMAD.U32 R2, RZ, RZ, UR5 ;  /* 0x00000005ff027e24 */ /* 0x001fca000f8e00ff */
[----:B------:R4:W0:Y:S02]  /*13070*/  SHFL.IDX PT, R7, R3, R2, 0x1f ;  /* 0x00001f0203077589 */ /* 0x00082400000e0000 */
.L_x_2186:
[----:B0---4-:R-:W-:Y:S01]  /*13080*/  IMAD R3, R7, R8, R9 ;  /* 0x0000000807037224 */ /* 0x011fe200078e0209 */
[----:B--2---:R-:W-:Y:S01]  /*13090*/  ISETP.NE.AND P0, PT, R5, 0x1, PT ;  /* 0x000000010500780c */ /* 0x004fe20003f05270 */
[----:B------:R-:W-:Y:S02]  /*130a0*/  UIADD3 UR40, UR4, UR40, URZ ;  /* 0x0000002804287290 */ /* 0x000fe4000fffe03f */
[----:B------:R-:W-:Y:S01]  /*130b0*/  IMAD.IADD R4, R6, 0x1, -R3 ;  /* 0x0000000106047824 */ /* 0x000fe200078e0a03 */
[----:B------:R0:W-:Y:S09]  /*130c0*/  STL [R1+0x10], R3 ;  /* 0x0000100301007387 */ /* 0x0001f20000100800 */
[----:B------:R-:W-:Y:S05]  /*130d0*/  @!P0 BRA `(.L_x_2187) ;  /* 0x0000000000e08947 */ /* 0x000fea0003800000 */
[----:B---3--:R-:W-:Y:S01]  /*130e0*/  IABS R6, R0 ;  /* 0x0000000000067213 */ /* 0x008fe20000000000 */
[----:B------:R-:W-:-:S03]  /*130f0*/  IMAD.MOV.U32 R2, RZ, RZ, RZ ;  /* 0x000000ffff027224 */ /* 0x000fc600078e00ff */
[----:B------:R-:W2:Y:S08]  /*13100*/  I2F.RP R8, R6 ;  /* 0x0000000600087306 */ /* 0x000eb00000209400 */
[----:B--2---:R-:W2:Y:S02]  /*13110*/  MUFU.RCP R8, R8 ;  /* 0x0000000800087308 */ /* 0x004ea40000001000 */
[----:B--2---:R-:W-:Y:S01]  /*13120*/  VIADD R9, R8, 0xffffffe ;  /* 0x0ffffffe08097836 */ /* 0x004fe20000000000 */
[----:B------:R-:W-:-:S05]  /*13130*/  IABS R8, R0 ;  /* 0x0000000000087213 */ /* 0x000fca0000000000 */
[----:B0-----:R0:W2:Y:S01]  /*13140*/  F2I.FTZ.U32.TRUNC.NTZ R3, R9 ;  /* 0x0000000900037305 */ /* 0x0010a2000021f000 */
[----:B------:R-:W-:Y:S01]  /*13150*/  IMAD.MOV R11, RZ, RZ, -R8 ;  /* 0x000000ffff0b7224 */ /* 0x000fe200078e0a08 */
[----:B0-----:R-:W-:Y:S01]  /*13160*/  IABS R9, R4 ;  /* 0x0000000400097213 */ /* 0x001fe20000000000 */
[----:B--2---:R-:W-:-:S04]  /*13170*/  IMAD.MOV R7, RZ, RZ, -R3 ;  /* 0x000000ffff077224 */ /* 0x004fc800078e0a03 */
        /* <DEDUP_REMOVED lines=46> */
.L_x_2187:
[----:B------:R-:W-:Y:S02]  /*13460*/  ULDC.64 UR4, c[0x0][0xc90] ;  /* 0x0003240000047ab9 */ /* 0x000fe40000000a00 */
[----:B------:R-:W-:-:S06]  /*13470*/  UIMAD.WIDE UR4, UR40, 0x4, UR4 ;  /* 0x00000004280478a5 */ /* 0x000fcc000f8e0204 */
[----:B------:R-:W-:Y:S02]  /*13480*/  IMAD.U32 R2, RZ, RZ, UR4 ;  /* 0x00000004ff027e24 */ /* 0x000fe4000f8e00ff */
[----:B0-----:R-:W-:-:S05]  /*13490*/  IMAD.U32 R3, RZ, RZ, UR5 ;  /* 0x00000005ff037e24 */ /* 0x001fca000f8e00ff */
[----:B------:R0:W3:Y:S02]  /*134a0*/  LDG.E R7, desc[UR54][R2.64] ;  /* 0x0000003602077981 */ /* 0x0000e4000c1e1900 */
[----:B0-----:R-:W-:Y:S02]  /*134b0*/  IMAD.MOV.U32 R2, RZ, RZ, RZ ;  /* 0x000000ffff027224 */ /* 0x001fe400078e00ff */
[----:B---3--:R-:W-:-:S05]  /*134c0*/  IMAD R5, R0, R7, RZ ;  /* 0x0000000700057224 */ /* 0x008fca00078e02ff */
        /* <DEDUP_REMOVED lines=57> */
.L_x_2188:
[----:B0-2---:R-:W-:-:S05]  /*13860*/  LOP3.LUT R3, RZ, R2, RZ, 0x33, !PT ;  /* 0x00000002ff037212 */ /* 0x005fca00078e33ff */
[----:B------:R-:W-:-:S05]  /*13870*/  IMAD.IADD R0, R0, 0x1, R3 ;  /* 0x0000000100007824 */ /* 0x000fca00078e0203 */
[----:B------:R2:W-:Y:S01]  /*13880*/  STL [R1+0x14], R0 ;  /* 0x0000140001007387 */ /* 0x0005e20000100800 */
[----:B------:R-:W-:Y:S05]  /*13890*/  BRA `(.L_x_2189) ;  /* 0x0000000000107947 */ /* 0x000fea0003800000 */
.L_x_2184:
[----:B------:R0:W-:Y:S01]  /*138a0*/  STL [R1+0x10], R6 ;  /* 0x0000100601007387 */ /* 0x0001e20000100800 */
[----:B------:R-:W-:-:S03]  /*138b0*/  ULDC UR40, c[0x0][0xc3c] ;  /* 0x00030f0000287ab9 */ /* 0x000fc60000000800 */
[----:B------:R0:W-:Y:S04]  /*138c0*/  STL [R1+0x14], RZ ;  /* 0x000014ff01007387 */ /* 0x0001e80000100800 */
[----:B------:R0:W-:Y:S02]  /*138d0*/  STL [R1+0x18], RZ ;  /* 0x000018ff01007387 */ /* 0x0001e40000100800 */
.L_x_2189:
[----:B------:R-:W3:Y:S04]  /*138e0*/  LDL R3, [R1+0x14] ;  /* 0x0000140001037983 */ /* 0x000ee80000100800 */
[----:B------:R-:W4:Y:S04]  /*138f0*/  LDL R2, [R1+0x18] ;  /* 0x0000180001027983 */ /* 0x000f280000100800 */
[----:B------:R-:W4:Y:S01]  /*13900*/  LDL R4, [R1+0x10] ;  /* 0x0000100001047983 */ /* 0x000f220000100800 */
[----:B--2---:R-:W2:Y:S01]  /*13910*/  S2R R0, SR_TID.X ;  /* 0x0000000000007919 */ /* 0x004ea20000002100 */
[----:B------:R-:W-:Y:S01]  /*13920*/  BAR.SYNC.DEFER_BLOCKING 0x4, 0x200 ;  /* 0x0108000000007b1d */ /* 0x000fe20000010000 */
[----:B---3--:R-:W-:-:S02]  /*13930*/  IMAD.MOV.U32 R5, RZ, RZ, R3 ;  /* 0x000000ffff057224 */ /* 0x008fc400078e0003 */
[----:B----4-:R-:W-:-:S03]  /*13940*/  IMAD.MOV.U32 R3, RZ, RZ, R2 ;  /* 0x000000ffff037224 */ /* 0x010fc600078e0002 */
[----:B------:R3:W4:Y:S01]  /*13950*/  LDL R2, [R1+0x24] ;  /* 0x0000240001027983 */ /* 0x0007220000100800 */
[----:B--2---:R-:W-:Y:S01]  /*13960*/  LOP3.LUT R0, R0, 0x1f, RZ, 0xc0, !PT ;  /* 0x0000001f00007812 */ /* 0x004fe200078ec0ff */
        /* <DEDUP_REMOVED lines=8> */
[----:B------:R3:W-:Y:S01]  /*139f0*/  @!P0 STS.128 [R16+0x132d0], R4 ;  /* 0x0132d00410008388 */ /* 0x0007e20000000c00 */
[----:B------:R-:W-:Y:S06]  /*13a00*/  BAR.ARV 0x5, 0x200 ;  /* 0x0148000000007b1d */ /* 0x000fec0000002000 */
.L_x_2182:
[----:B------:R-:W-:Y:S02]  /*13a10*/  ULDC UR4, c[0x0][0xc3c] ;  /* 0x00030f0000047ab9 */ /* 0x000fe40000000800 */
[----:B------:R-:W-:-:S06]  /*13a20*/  UISETP.GE.AND UP0, UPT, UR40, UR4, UPT ;  /* 0x000000042800728c */ /* 0x000fcc000bf06270 */
[----:B------:R-:W-:-:S13]  /*13a30*/  PLOP3.LUT P0, PT, PT, PT, UP0, 0x80, 0x0 ;  /* 0x000000000000781c */ /* 0x000fda0003f0f008 */
[----:B------:R-:W-:Y:S05]  /*13a40*/  @!P0 BRA `(.L_x_2190) ;  /* 0xffffffa4004c8947 */ /* 0x000fea000383ffff */
.L_x_2114:
        /* <DEDUP_REMOVED lines=12> */
.L_x_2281:
[----:B------:R-:W-:Y:S05]  /*13b10*/  BSYNC B0 ;  /* 0x0000000000007941 */ /* 0x000fea0003800000 */
.L_x_2191:
[----:B------:R-:W-:-:S03]  /*13b20*/  UMOV UR4, 0xffffffff ;  /* 0xffffffff00047882 */ /* 0x000fc60000000000 */
[----:B------:R-:W-:Y:S05]  /*13b30*/  BRA.DIV UR4, `(.L_x_2193) ;  /* 0x0000002a04907947 */ /* 0x000fea000b800000 */
[----:B0-----:R-:W0:Y:S02]  /*13b40*/  S2R R0, SR_TID.X ;  /* 0x0000000000007919 */ /* 0x001e240000002100 */
[----:B0-----:R-:W-:-:S04]  /*13b50*/  SHF.R.U32.HI R0, RZ, 0x5, R0 ;  /* 0x00000005ff007819 */ /* 0x001fc80000011600 */
[----:B------:R-:W-:-:S05]  /*13b60*/  LOP3.LUT R0, R0, 0x3, RZ, 0xc0, !PT ;  /* 0x0000000300007812 */ /* 0x000fca00078ec0ff */
[----:B------:R0:W2:Y:S02]  /*13b70*/  SHFL.IDX PT, R14, R0, RZ, 0x1f ;  /* 0x00001fff000e7589 */ /* 0x0000a400000e0000 */
.L_x_2284:
[----:B--2---:R-:W-:Y:S01]  /*13b80*/  ISETP.NE.AND P0, PT, R14, RZ, PT ;  /* 0x000000ff0e00720c */ /* 0x004fe20003f05270 */
[----:B------:R-:W-:-:S12]  /*13b90*/  BSSY B0, `(.L_x_2194) ;  /* 0x000002e000007945 */ /* 0x000fd80003800000 */
[----:B------:R-:W-:Y:S05]  /*13ba0*/  @P0 BRA `(.L_x_2195) ;  /* 0x0000000000b00947 */ /* 0x000fea0003800000 */
[----:B------:R-:W-:-:S03]  /*13bb0*/  UMOV UR4, 0xffffffff ;  /* 0xffffffff00047882 */ /* 0x000fc60000000000 */
[----:B------:R-:W-:Y:S05]  /*13bc0*/  BRA.DIV UR4, `(.L_x_2196) ;  /* 0x0000002a04a07947 */ /* 0x000fea000b800000 */
[----:B------:R-:W-:-:S13]  /*13bd0*/  ELECT P6, URZ, PT ;  /* 0x00000000003f782f */ /* 0x000fda00038c0000 */
.L_x_2287:
[----:B------:R-:W-:Y:S05]  /*13be0*/  @!P6 BRA `(.L_x_2195) ;  /* 0x0000000000a0e947 */ /* 0x000fea0003800000 */
[----:B------:R-:W-:-:S06]  /*13bf0*/  ULOP3.LUT UR4, UR36, 0x2, URZ, 0xfc, !UPT ;  /* 0x0000000224047892 */ /* 0x000fcc000f8efc3f */
[----:B0-----:R-:W-:-:S05]  /*13c00*/  IMAD.U32 R0, RZ, RZ, UR4 ;  /* 0x00000004ff007e24 */ /* 0x001fca000f8e00ff */
[----:B------:R-:W-:-:S13]  /*13c10*/  ISETP.NE.AND P0, PT, R0, 0x3, PT ;  /* 0x000000030000780c */ /* 0x000fda0003f05270 */
[----:B------:R-:W-:Y:S05]  /*13c20*/  @!P0 BRA `(.L_x_2197) ;  /* 0x0000000000048947 */ /* 0x000fea0003800000 */
[----:B------:R-:W-:Y:S01]  /*13c30*/  BPT.TRAP 0x1 ;  /* 0x000000040000795c */ /* 0x000fe20000300000 */
.L_x_2197:
[----:B------:R-:W2:Y:S01]  /*13c40*/  LDL R0, [R1] ;  /* 0x0000000001007983 */ /* 0x000ea20000100800 */
[C---:B------:R-:W-:Y:S02]  /*13c50*/  IMAD R3, R27.reuse, 0x8, R5 ;  /* 0x000000081b037824 */ /* 0x040fe400078e0205 */
[----:B------:R-:W-:-:S05]  /*13c60*/  VIADD R27, R27, 0x1 ;  /* 0x000000011b1b7836 */ /* 0x000fca0000000000 */
[----:B------:R-:W-:Y:S02]  /*13c70*/  ISETP.NE.AND P2, PT, R27, 0x2, PT ;  /* 0x000000021b00780c */ /* 0x000fe40003f45270 */
[----:B--2---:R-:W-:Y:S02]  /*13c80*/  SHF.L.U32 R2, R0, 0x1f, RZ ;  /* 0x0000001f00027819 */ /* 0x004fe400000006ff */
[----:B------:R-:W-:Y:S02]  /*13c90*/  SEL R0, RZ, 0x1, P2 ;  /* 0x00000001ff007807 */ /* 0x000fe40001000000 */
[----:B------:R-:W0:Y:S02]  /*13ca0*/  SYNCS.PHASECHK.TRANS64.TRYWAIT P1, [R3+URZ+0x13240], R2 ;  /* 0x01324002030075a7 */ /* 0x000e24000802017f */
[----:B0-----:R-:W-:Y:S05]  /*13cb0*/  @!P1 BRA `(.L_x_2198) ;  /* 0x0000002800849947 */ /* 0x001fea0003800000 */
.L_x_2288:
[----:B------:R-:W2:Y:S01]  /*13cc0*/  LDL.LU R4, [R1] ;  /* 0x0000000001047983 */ /* 0x000ea20000300800 */
[----:B------:R-:W-:Y:S02]  /*13cd0*/  SEL R27, R27, RZ, P2 ;  /* 0x000000ff1b1b7207 */ /* 0x000fe40001000000 */
[----:B--2---:R-:W-:Y:S01]  /*13ce0*/  LOP3.LUT R0, R4, R0, RZ, 0x3c, !PT ;  /* 0x0000000004007212 */ /* 0x004fe200078e3cff */
[----:B------:R-:W-:Y:S06]  /*13cf0*/  @!P0 BRA `(.L_x_2199) ;  /* 0x0000000000048947 */ /* 0x000fec0003800000 */
[----:B------:R-:W-:Y:S01]  /*13d00*/  BPT.TRAP 0x1 ;  /* 0x000000040000795c */ /* 0x000fe20000300000 */
.L_x_2199:
[----:B------:R-:W-:Y:S01]  /*13d10*/  IMAD R27, R27, 0x8, R5 ;  /* 0x000000081b1b7824 */ /* 0x000fe200078e0205 */
[----:B------:R-:W-:-:S04]  /*13d20*/  SHF.L.U32 R0, R0, 0x1f, RZ ;  /* 0x0000001f00007819 */ /* 0x000fc800000006ff */
[----:B------:R-:W2:Y:S02]  /*13d30*/  SYNCS.PHASECHK.TRANS64.TRYWAIT P1, [R27+URZ+0x13240], R0 ;  /* 0x013240001b0075a7 */ /* 0x000ea4000802017f */
[----:B--2---:R-:W-:Y:S05]  /*13d40*/  @!P1 BRA `(.L_x_2200) ;  /* 0x0000002800749947 */ /* 0x004fea0003800000 */
.L_x_2289:
[----:B------:R-:W-:Y:S05]  /*13d50*/  @!P0 BRA `(.L_x_2201) ;  /* 0x0000000000048947 */ /* 0x000fea0003800000 */
[----:B------:R-:W-:Y:S01]  /*13d60*/  BPT.TRAP 0x1 ;  /* 0x000000040000795c */ /* 0x000fe20000300000 */
.L_x_2201:
[----:B------:R-:W3:Y:S02]  /*13d70*/  SYNCS.PHASECHK.TRANS64.TRYWAIT P1, [R3+URZ+0x13260], R2 ;  /* 0x01326002030075a7 */ /* 0x000ee4000802017f */
[----:B---3--:R-:W-:Y:S05]  /*13d80*/  @!P1 BRA `(.L_x_2202) ;  /* 0x0000002800789947 */ /* 0x008fea0003800000 */
.L_x_2290:
[----:B------:R-:W-:Y:S05]  /*13d90*/  @!P0 BRA `(.L_x_2203) ;  /* 0x0000000000048947 */ /* 0x000fea0003800000 */
[----:B------:R-:W-:Y:S01]  /*13da0*/  BPT.TRAP 0x1 ;  /* 0x000000040000795c */ /* 0x000fe20000300000 */
.L_x_2203:
[----:B------:R-:W4:Y:S02]  /*13db0*/  SYNCS.PHASECHK.TRANS64.TRYWAIT P1, [R27+URZ+0x13260], R0 ;  /* 0x013260001b0075a7 */ /* 0x000f24000802017f */
[----:B----4-:R-:W-:Y:S05]  /*13dc0*/  @!P1 BRA `(.L_x_2204) ;  /* 0x00000028007c9947 */ /* 0x010fea0003800000 */
.L_x_2291:
[----:B------:R-:W-:Y:S05]  /*13dd0*/  @!P0 BRA `(.L_x_2205) ;  /* 0x0000000000048947 */ /* 0x000fea0003800000 */
[----:B------:R-:W-:Y:S01]  /*13de0*/  BPT.TRAP 0x1 ;  /* 0x000000040000795c */ /* 0x000fe20000300000 */
.L_x_2205:
[----:B------:R-:W0:Y:S02]  /*13df0*/  SYNCS.PHASECHK.TRANS64.TRYWAIT P1, [R3+URZ+0x13280], R2 ;  /* 0x01328002030075a7 */ /* 0x000e24000802017f */
[----:B0-----:R-:W-:Y:S05]  /*13e00*/  @!P1 BRA `(.L_x_2206) ;  /* 0x0000002800809947 */ /* 0x001fea0003800000 */
.L_x_2292:
[----:B------:R-:W-:Y:S05]  /*13e10*/  @!P0 BRA `(.L_x_2207) ;  /* 0x0000000000048947 */ /* 0x000fea0003800000 */
[----:B------:R-:W-:Y:S01]  /*13e20*/  BPT.TRAP 0x1 ;  /* 0x000000040000795c */ /* 0x000fe20000300000 */
.L_x_2207:
[----:B------:R0:W0:Y:S02]  /*13e30*/  SYNCS.PHASECHK.TRANS64.TRYWAIT P0, [R27+URZ+0x13280], R0 ;  /* 0x013280001b0075a7 */ /* 0x000024000800017f */
[----:B0-----:R-:W-:Y:S05]  /*13e40*/  @!P0 NANOSLEEP.SYNCS 0x989680 ;  /* 0x009896800000895d */ /* 0x001fea0003900000 */
[----:B------:R-:W0:Y:S02]  /*13e50*/  @!P0 SYNCS.PHASECHK.TRANS64 P0, [R27+URZ+0x13280], R0 ;  /* 0x013280001b0085a7 */ /* 0x000e24000800007f */
[----:B0-----:R-:W-:Y:S05]  /*13e60*/  @!P0 BRA `(.L_x_2207) ;  /* 0xfffffffc00f08947 */ /* 0x001fea000383ffff */
.L_x_2195:
[----:B------:R-:W-:Y:S05]  /*13e70*/  BSYNC B0 ;  /* 0x0000000000007941 */ /* 0x000fea0003800000 */
.L_x_2194:
[----:B------:R-:W-:Y:S05]  /*13e80*/  EXIT ;  /* 0x000000000000794d */ /* 0x000fea0003800000 */
.L_x_2060:
[----:B0-----:R-:W-:-:S04]  /*13e90*/  IMAD.U32 R3, RZ, RZ, UR45 ;  /* 0x0000002dff037e24 */ /* 0x001fc8000f8e00ff */
[----:B------:R0:W1:Y:S03]  /*13ea0*/  SYNCS.PHASECHK.TRANS64.TRYWAIT P0, [R3+URZ+0x13200], R0 ;  /* 0x01320000030075a7 */ /* 0x000066000800017f */
[----:B-1----:R-:W-:Y:S05]  /*13eb0*/  @!P0 NANOSLEEP.SYNCS 0x989680 ;  /* 0x009896800000895d */ /* 0x002fea0003900000 */
[----:B------:R-:W1:Y:S02]  /*13ec0*/  @!P0 SYNCS.PHASECHK.TRANS64 P0, [R3+URZ+0x13200], R0 ;  /* 0x01320000030085a7 */ /* 0x000e64000800007f */
[----:B-1----:R-:W-:Y:S05]  /*13ed0*/  @!P0 BRA `(.L_x_2060) ;  /* 0xfffffffc00ec8947 */ /* 0x002fea000383ffff */
[----:B------:R-:W-:Y:S05]  /*13ee0*/  BRA `(.L_x_2208) ;  /* 0xfffffedc00987947 */ /* 0x000fea000383ffff */
.L_x_2064:
[----:B-1----:R1:W2:Y:S02]  /*13ef0*/  SYNCS.PHASECHK.TRANS64.TRYWAIT P0, [R3+URZ+0x13230], R0 ;  /* 0x01323000030075a7 */ /* 0x0022a4000800017f */
[----:B--2---:R-:W-:Y:S05]  /*13f00*/  @!P0 NANOSLEEP.SYNCS 0x989680 ;  /* 0x009896800000895d */ /* 0x004fea0003900000 */
[----:B------:R-:W2:Y:S02]  /*13f10*/  @!P0 SYNCS.PHASECHK.TRANS64 P0, [R3+URZ+0x13230], R0 ;  /* 0x01323000030085a7 */ /* 0x000ea4000800007f */
[----:B--2---:R-:W-:Y:S05]  /*13f20*/  @!P0 BRA `(.L_x_2064) ;  /* 0xfffffffc00f08947 */ /* 0x004fea000383ffff */
[----:B------:R-:W-:Y:S05]  /*13f30*/  BRA `(.L_x_2063) ;  /* 0xfffffedc00b47947 */ /* 0x000fea000383ffff */
.L_x_2070:
[----:B-1----:R-:W-:-:S04]  /*13f40*/  IMAD.U32 R6, RZ, RZ, UR21 ;  /* 0x00000015ff067e24 */ /* 0x002fc8000f8e00ff */
[----:B------:R1:W2:Y:S03]  /*13f50*/  SYNCS.PHASECHK.TRANS64.TRYWAIT P0, [R6+URZ+0x13230], R5 ;  /* 0x01323005060075a7 */ /* 0x0002a6000800017f */
[----:B--2---:R-:W-:Y:S05]  /*13f60*/  @!P0 NANOSLEEP.SYNCS 0x989680 ;  /* 0x009896800000895d */ /* 0x004fea0003900000 */
[----:B------:R-:W2:Y:S02]  /*13f70*/  @!P0 SYNCS.PHASECHK.TRANS64 P0, [R6+URZ+0x13230], R5 ;  /* 0x01323005060085a7 */ /* 0x000ea4000800007f */
[----:B--2---:R-:W-:Y:S05]  /*13f80*/  @!P0 BRA `(.L_x_2070) ;  /* 0xfffffffc00ec8947 */ /* 0x004fea000383ffff */
[----:B------:R-:W-:Y:S05]  /*13f90*/  BRA `(.L_x_2069) ;  /* 0xffffff08006c7947 */ /* 0x000fea000383ffff */
.L_x_2074:
[----:B-1----:R-:W-:-:S04]  /*13fa0*/  IMAD.U32 R6, RZ, RZ, UR11 ;  /* 0x0000000bff067e24 */ /* 0x002fc8000f8e00ff */
[----:B------:R1:W2:Y:S03]  /*13fb0*/  SYNCS.PHASECHK.TRANS64.TRYWAIT P0, [R6+URZ+0x13250], R5 ;  /* 0x01325005060075a7 */ /* 0x0002a6000800017f */
[----:B--2---:R-:W-:Y:S05]  /*13fc0*/  @!P0 NANOSLEEP.SYNCS 0x989680 ;  /* 0x009896800000895d */ /* 0x004fea0003900000 */
[----:B------:R-:W2:Y:S02]  /*13fd0*/  @!P0 SYNCS.PHASECHK.TRANS64 P0, [R6+URZ+0x13250], R5 ;  /* 0x01325005060085a7 */ /* 0x000ea4000800007f */
[----:B--2---:R-:W-:Y:S05]  /*13fe0*/  @!P0 BRA `(.L_x_2074) ;  /* 0xfffffffc00ec8947 */ /* 0x004fea000383ffff */
[----:B------:R-:W-:Y:S05]  /*13ff0*/  BRA `(.L_x_2073) ;  /* 0xffffff0c00787947 */ /* 0x000fea000383ffff */
.L_x_2082:
[----:B-1----:R-:W-:-:S04]  /*14000*/  IMAD.U32 R9, RZ, RZ, UR6 ;  /* 0x00000006ff097e24 */ /* 0x002fc8000f8e00ff */
[----:B------:R1:W2:Y:S03]  /*14010*/  SYNCS.PHASECHK.TRANS64.TRYWAIT P0, [R9+URZ+0x13230], R0 ;  /* 0x01323000090075a7 */ /* 0x0002a6000800017f */
[----:B--2---:R-:W-:Y:S05]  /*14020*/  @!P0 NANOSLEEP.SYNCS 0x989680 ;  /* 0x009896800000895d */ /* 0x004fea0003900000 */
[----:B------:R-:W2:Y:S02]  /*14030*/  @!P0 SYNCS.PHASECHK.TRANS64 P0, [R9+URZ+0x13230], R0 ;  /* 0x01323000090085a7 */ /* 0x000ea4000800007f */
[----:B--2---:R-:W-:Y:S05]  /*14040*/  @!P0 BRA `(.L_x_2082) ;  /* 0xfffffffc00ec8947 */ /* 0x004fea000383ffff */
[----:B------:R-:W-:Y:S05]  /*14050*/  BRA `(.L_x_2081) ;  /* 0xffffff3400d07947 */ /* 0x000fea000383ffff */
.L_x_2086:
[----:B-1----:R-:W-:-:S04]  /*14060*/  IMAD.U32 R2, RZ, RZ, UR11 ;  /* 0x0000000bff027e24 */ /* 0x002fc8000f8e00ff */
[----:B------:R1:W2:Y:S03]  /*14070*/  SYNCS.PHASECHK.TRANS64.TRYWAIT P0, [R2+URZ+0x13250], R0 ;  /* 0x01325000020075a7 */ /* 0x0002a6000800017f */
[----:B--2---:R-:W-:Y:S05]  /*14080*/  @!P0 NANOSLEEP.SYNCS 0x989680 ;  /* 0x009896800000895d */ /* 0x004fea0003900000 */
[----:B------:R-:W2:Y:S02]  /*14090*/  @!P0 SYNCS.PHASECHK.TRANS64 P0, [R2+URZ+0x13250], R0 ;  /* 0x01325000020085a7 */ /* 0x000ea4000800007f */
[----:B--2---:R-:W-:Y:S05]  /*140a0*/  @!P0 BRA `(.L_x_2086) ;  /* 0xfffffffc00ec8947 */ /* 0x004fea000383ffff */
[----:B------:R-:W-:Y:S05]  /*140b0*/  BRA `(.L_x_2085) ;  /* 0xffffff3800dc7947 */ /* 0x000fea000383ffff */
.L_x_2093:
[----:B-1----:R-:W-:-:S04]  /*140c0*/  IMAD.U32 R6, RZ, RZ, UR5 ;  /* 0x00000005ff067e24 */ /* 0x002fc8000f8e00ff */
[----:B------:R1:W2:Y:S03]  /*140d0*/  SYNCS.PHASECHK.TRANS64.TRYWAIT P0, [R6+URZ+0x13250], R5 ;  /* 0x01325005060075a7 */ /* 0x0002a6000800017f */
[----:B--2---:R-:W-:Y:S05]  /*140e0*/  @!P0 NANOSLEEP.SYNCS 0x989680 ;  /* 0x009896800000895d */ /* 0x004fea0003900000 */
[----:B------:R-:W2:Y:S02]  /*140f0*/  @!P0 SYNCS.PHASECHK.TRANS64 P0, [R6+URZ+0x13250], R5 ;  /* 0x01325005060085a7 */ /* 0x000ea4000800007f */
[----:B--2---:R-:W-:Y:S05]  /*14100*/  @!P0 BRA `(.L_x_2093) ;  /* 0xfffffffc00ec8947 */ /* 0x004fea000383ffff */
[----:B------:R-:W-:Y:S05]  /*14110*/  BRA `(.L_x_2092) ;  /* 0xffffff5800207947 */ /* 0x000fea000383ffff */
.L_x_2130:
[----:B------:R-:W0:Y:S01]  /*14120*/  S2R R20, SR_TID.X ;  /* 0x0000000000147919 */ /* 0x000e220000002100 */
[----:B------:R-:W-:Y:S02]  /*14130*/  IMAD.MOV.U32 R12, RZ, RZ, RZ ;  /* 0x000000ffff0c7224 */ /* 0x000fe400078e00ff */
[----:B------:R-:W-:Y:S02]  /*14140*/  IMAD.MOV.U32 R11, RZ, RZ, 0x1f ;  /* 0x0000001fff0b7424 */ /* 0x000fe400078e00ff */
[----:B------:R-:W-:Y:S01]  /*14150*/  IMAD.MOV.U32 R15, RZ, RZ, -0x1 ;  /* 0xffffffffff0f7424 */ /* 0x000fe200078e00ff */
[----:B0-----:R-:W-:-:S04]  /*14160*/  SHF.R.U32.HI R20, RZ, 0x5, R20 ;  /* 0x00000005ff147819 */ /* 0x001fc80000011614 */
[----:B------:R-:W-:-:S05]  /*14170*/  LOP3.LUT R20, R20, 0x3, RZ, 0xc0, !PT ;  /* 0x0000000314147812 */ /* 0x000fca00078ec0ff */
[----:B------:R-:W-:-:S07]  /*14180*/  IMAD.MOV.U32 R13, RZ, RZ, R20 ;  /* 0x000000ffff0d7224 */ /* 0x000fce00078e0014 */
[----:B-1---5:R-:W-:Y:S05]  /*14190*/  WARPSYNC.COLLECTIVE R15, `(.L_x_2209) ;  /* 0x000000000f087348 */ /* 0x022fea0003c00000 */
[----:B------:R0:W2:Y:S02]  /*141a0*/  SHFL.IDX P6, R14, R13, R12, R11 ;  /* 0x0000000c0d0e7389 */ /* 0x0000a400000c000b */
[----:B012--5:R-:W-:Y:S01]  /*141b0*/  ENDCOLLECTIVE ;  /* 0x000000000000791b */ /* 0x027fe20003800000 */
.L_x_2209:
[----:B------:R-:W-:Y:S05]  /*141c0*/  BRA `(.L_x_2210) ;  /* 0xffffffac00987947 */ /* 0x000fea000383ffff */
.L_x_2133:
[----:B-1----:R-:W2:Y:S02]  /*141d0*/  LDL R0, [R1+0x18] ;  /* 0x0000180001007983 */ /* 0x002ea40000100800 */
[----:B--2---:R1:W2:Y:S02]  /*141e0*/  SYNCS.PHASECHK.TRANS64.TRYWAIT P0, [R7+URZ+0x13280], R0 ;  /* 0x01328000070075a7 */ /* 0x0042a4000800017f */
[----:B--2---:R-:W-:Y:S05]  /*141f0*/  @!P0 NANOSLEEP.SYNCS 0x989680 ;  /* 0x009896800000895d */ /* 0x004fea0003900000 */
[----:B------:R-:W2:Y:S02]  /*14200*/  @!P0 SYNCS.PHASECHK.TRANS64 P0, [R7+URZ+0x13280], R0 ;  /* 0x01328000070085a7 */ /* 0x000ea4000800007f */
[----:B--2---:R-:W-:Y:S05]  /*14210*/  @!P0 BRA `(.L_x_2133) ;  /* 0xfffffffc00ec8947 */ /* 0x004fea000383ffff */
[----:B------:R-:W-:Y:S05]  /*14220*/  BRA `(.L_x_2211) ;  /* 0xffffffb000c07947 */ /* 0x000fea000383ffff */
.L_x_2134:
        /* <DEDUP_REMOVED lines=8> */
.L_x_2213:
[----:B------:R-:W-:Y:S05]  /*142b0*/  BSYNC B0 ;  /* 0x0000000000007941 */ /* 0x000fea0003800000 */
.L_x_2212:
        /* <DEDUP_REMOVED lines=8> */
.L_x_2214:
        /* <DEDUP_REMOVED lines=13> */
.L_x_2215:
        /* <DEDUP_REMOVED lines=11> */
.L_x_2216:
[----:B------:R-:W-:Y:S02]  /*144c0*/  IMAD.MOV.U32 R13, RZ, RZ, R2 ;  /* 0x000000ffff0d7224 */ /* 0x000fe400078e0002 */
[----:B------:R-:W-:Y:S02]  /*144d0*/  IMAD.MOV.U32 R12, RZ, RZ, R14 ;  /* 0x000000ffff0c7224 */ /* 0x000fe400078e000e */
[----:B------:R-:W-:-:S05]  /*144e0*/  IMAD.SHL.U32 R19, R19, 0x10, RZ ;  /* 0x0000001013137824 */ /* 0x000fca00078e00ff */
        /* <DEDUP_REMOVED lines=8> */
.L_x_2217:
        /* <DEDUP_REMOVED lines=10> */
.L_x_2218:
        /* <DEDUP_REMOVED lines=10> */
.L_x_2219:
        /* <DEDUP_REMOVED lines=11> */
.L_x_2220:
        /* <DEDUP_REMOVED lines=8> */
.L_x_2221:
        /* <DEDUP_REMOVED lines=13> */
.L_x_2222:
[----:B------:R-:W-:Y:S01]  /*148b0*/  IMAD.MOV.U32 R10, RZ, RZ, R14 ;  /* 0x000000ffff0a7224 */ /* 0x000fe200078e000e */
[----:B------:R-:W-:-:S04]  /*148c0*/  LOP3.LUT R20, R20, 0xffffffef, RZ, 0xc0, !PT ;  /* 0xffffffef14147812 */ /* 0x000fc800078ec0ff */
[----:B------:R-:W-:-:S05]  /*148d0*/  @P2 LOP3.LUT R20, R20, 0x10, RZ, 0xfc, !PT ;  /* 0x0000001014142812 */ /* 0x000fca00078efcff */
[----:B------:R1:W-:Y:S01]  /*148e0*/  STL [R1+0x4], R20 ;  /* 0x0000041401007387 */ /* 0x0003e20000100800 */
[----:B------:R-:W-:Y:S05]  /*148f0*/  BRA `(.L_x_2223) ;  /* 0xffffffb000747947 */ /* 0x000fea000383ffff */
.L_x_2139:
[----:B----4-:R-:W4:Y:S02]  /*14900*/  LDL R0, [R1+0x18] ;  /* 0x0000180001007983 */ /* 0x010f240000100800 */
[----:B----4-:R4:W0:Y:S02]  /*14910*/  SYNCS.PHASECHK.TRANS64.TRYWAIT P0, [R7+URZ+0x13240], R0 ;  /* 0x01324000070075a7 */ /* 0x010824000800017f */
[----:B0-----:R-:W-:Y:S05]  /*14920*/  @!P0 NANOSLEEP.SYNCS 0x989680 ;  /* 0x009896800000895d */ /* 0x001fea0003900000 */
[----:B------:R-:W0:Y:S02]  /*14930*/  @!P0 SYNCS.PHASECHK.TRANS64 P0, [R7+URZ+0x13240], R0 ;  /* 0x01324000070085a7 */ /* 0x000e24000800007f */
[----:B0-----:R-:W-:Y:S05]  /*14940*/  @!P0 BRA `(.L_x_2139) ;  /* 0xfffffffc00ec8947 */ /* 0x001fea000383ffff */
[----:B------:R-:W-:Y:S05]  /*14950*/  BRA `(.L_x_2224) ;  /* 0xffffffb000d47947 */ /* 0x000fea000383ffff */
.L_x_2140:
[----:B------:R-:W-:Y:S01]  /*14960*/  BSSY B0, `(.L_x_2225) ;  /* 0x0000008000007945 */ /* 0x000fe20003800000 */
[----:B------:R-:W-:Y:S02]  /*14970*/  IMAD.MOV.U32 R13, RZ, RZ, R0 ;  /* 0x000000ffff0d7224 */ /* 0x000fe400078e0000 */
[----:B------:R-:W-:Y:S02]  /*14980*/  IMAD.MOV.U32 R12, RZ, RZ, RZ ;  /* 0x000000ffff0c7224 */ /* 0x000fe400078e00ff */
[----:B------:R-:W-:Y:S02]  /*14990*/  IMAD.MOV.U32 R11, RZ, RZ, 0x1c1f ;  /* 0x00001c1fff0b7424 */ /* 0x000fe400078e00ff */
[----:B------:R-:W-:-:S07]  /*149a0*/  IMAD.MOV.U32 R15, RZ, RZ, -0x1 ;  /* 0xffffffffff0f7424 */ /* 0x000fce00078e00ff */
[----:B01-3--:R-:W-:Y:S05]  /*149b0*/  WARPSYNC.COLLECTIVE R15, `(.L_x_2226) ;  /* 0x000000000f087348 */ /* 0x00bfea0003c00000 */
[----:B0-----:R0:W2:Y:S02]  /*149c0*/  SHFL.IDX P6, R14, R13, R12, R11 ;  /* 0x0000000c0d0e7389 */ /* 0x0010a400000c000b */
[----:B0123--:R-:W-:Y:S01]  /*149d0*/  ENDCOLLECTIVE ;  /* 0x000000000000791b */ /* 0x00ffe20003800000 */
.L_x_2226:
[----:B------:R-:W-:Y:S05]  /*149e0*/  BSYNC B0 ;  /* 0x0000000000007941 */ /* 0x000fea0003800000 */
.L_x_2225:
        /* <DEDUP_REMOVED lines=10> */
.L_x_2227:
        /* <DEDUP_REMOVED lines=8> */
.L_x_2228:
        /* <DEDUP_REMOVED lines=15> */
.L_x_2229:
[----:B------:R-:W-:Y:S02]  /*14c00*/  IMAD.MOV.U32 R13, RZ, RZ, R0 ;  /* 0x000000ffff0d7224 */ /* 0x000fe400078e0000 */
[----:B------:R-:W-:Y:S02]  /*14c10*/  IMAD.MOV.U32 R12, RZ, RZ, 0x2 ;  /* 0x00000002ff0c7424 */ /* 0x000fe400078e00ff */
[----:B------:R-:W-:-:S07]  /*14c20*/  IMAD.MOV.U32 R5, RZ, RZ, R14 ;  /* 0x000000ffff057224 */ /* 0x000fce00078e000e */
[----:B------:R-:W-:Y:S05]  /*14c30*/  WARPSYNC.COLLECTIVE R15, `(.L_x_2230) ;  /* 0x000000000f087348 */ /* 0x000fea0003c00000 */
[----:B------:R0:W1:Y:S02]  /*14c40*/  SHFL.IDX P6, R14, R13, R12, R11 ;  /* 0x0000000c0d0e7389 */ /* 0x00006400000c000b */
[----:B01----:R-:W-:Y:S01]  /*14c50*/  ENDCOLLECTIVE ;  /* 0x000000000000791b */ /* 0x003fe20003800000 */
.L_x_2230:
        /* <DEDUP_REMOVED lines=14> */
.L_x_2231:
[----:B------:R-:W-:Y:S02]  /*14d40*/  IMAD.MOV.U32 R13, RZ, RZ, R0 ;  /* 0x000000ffff0d7224 */ /* 0x000fe400078e0000 */
[----:B------:R-:W-:Y:S02]  /*14d50*/  IMAD.MOV.U32 R12, RZ, RZ, 0x3 ;  /* 0x00000003ff0c7424 */ /* 0x000fe400078e00ff */
[----:B------:R-:W-:-:S07]  /*14d60*/  IMAD.MOV.U32 R5, RZ, RZ, R14 ;  /* 0x000000ffff057224 */ /* 0x000fce00078e000e */
[----:B------:R-:W-:Y:S05]  /*14d70*/  WARPSYNC.COLLECTIVE R15, `(.L_x_2232) ;  /* 0x000000000f087348 */ /* 0x000fea0003c00000 */
[----:B------:R0:W1:Y:S02]  /*14d80*/  SHFL.IDX P6, R14, R13, R12, R11 ;  /* 0x0000000c0d0e7389 */ /* 0x00006400000c000b */
[----:B01----:R-:W-:Y:S01]  /*14d90*/  ENDCOLLECTIVE ;  /* 0x000000000000791b */ /* 0x003fe20003800000 */
.L_x_2232:
        /* <DEDUP_REMOVED lines=10> */
.L_x_2233:
        /* <DEDUP_REMOVED lines=10> */
.L_x_2234:
        /* <DEDUP_REMOVED lines=13> */
.L_x_2235:
[----:B------:R-:W-:Y:S01]  /*14fb0*/  IMAD.MOV.U32 R4, RZ, RZ, R14 ;  /* 0x000000ffff047224 */ /* 0x000fe200078e000e */
[----:B------:R-:W-:Y:S06]  /*14fc0*/  BRA `(.L_x_2236) ;  /* 0xffffffb000487947 */ /* 0x000fec000383ffff */
.L_x_2147:
[----:B------:R-:W-:Y:S02]  /*14fd0*/  IMAD.MOV.U32 R13, RZ, RZ, R4 ;  /* 0x000000ffff0d7224 */ /* 0x000fe400078e0004 */
[----:B------:R-:W-:Y:S02]  /*14fe0*/  IMAD.MOV.U32 R12, RZ, RZ, RZ ;  /* 0x000000ffff0c7224 */ /* 0x000fe400078e00ff */
[----:B------:R-:W-:Y:S02]  /*14ff0*/  IMAD.MOV.U32 R11, RZ, RZ, 0x1c1f ;  /* 0x00001c1fff0b7424 */ /* 0x000fe400078e00ff */
[----:B------:R-:W-:Y:S02]  /*15000*/  IMAD.MOV.U32 R15, RZ, RZ, -0x1 ;  /* 0xffffffffff0f7424 */ /* 0x000fe400078e00ff */
[----:B------:R-:W-:Y:S02]  /*15010*/  IMAD R22, R22, R8, RZ ;  /* 0x0000000816167224 */ /* 0x000fe400078e02ff */
[----:B------:R-:W-:-:S07]  /*15020*/  IMAD R6, R19, 0xc0, R20 ;  /* 0x000000c013067824 */ /* 0x000fce00078e0214 */
[----:B-----5:R-:W-:Y:S05]  /*15030*/  WARPSYNC.COLLECTIVE R15, `(.L_x_2237) ;  /* 0x000000000f087348 */ /* 0x020fea0003c00000 */
[----:B------:R0:W1:Y:S02]  /*15040*/  SHFL.IDX P6, R14, R13, R12, R11 ;  /* 0x0000000c0d0e7389 */ /* 0x00006400000c000b */
[----:B01---5:R-:W-:Y:S01]  /*15050*/  ENDCOLLECTIVE ;  /* 0x000000000000791b */ /* 0x023fe20003800000 */
.L_x_2237:
[----:B------:R-:W-:Y:S01]  /*15060*/  ISETP.GE.AND P2, PT, R6, R22, PT ;  /* 0x000000160600720c */ /* 0x000fe20003f46270 */
[----:B------:R-:W-:Y:S02]  /*15070*/  IMAD.MOV.U32 R13, RZ, RZ, R0 ;  /* 0x000000ffff0d7224 */ /* 0x000fe400078e0000 */
[----:B------:R-:W-:-:S10]  /*15080*/  IMAD.MOV.U32 R5, RZ, RZ, R14 ;  /* 0x000000ffff057224 */ /* 0x000fd400078e000e */
[----:B------:R-:W-:Y:S05]  /*15090*/  WARPSYNC.COLLECTIVE R15, `(.L_x_2238) ;  /* 0x000000000f087348 */ /* 0x000fea0003c00000 */
[----:B------:R0:W1:Y:S02]  /*150a0*/  SHFL.IDX P6, R14, R13, R12, R11 ;  /* 0x0000000c0d0e7389 */ /* 0x00006400000c000b */
[----:B01----:R-:W-:Y:S01]  /*150b0*/  ENDCOLLECTIVE ;  /* 0x000000000000791b */ /* 0x003fe20003800000 */
.L_x_2238:
[----:B------:R-:W-:Y:S02]  /*150c0*/  IMAD.MOV.U32 R13, RZ, RZ, R4 ;  /* 0x000000ffff0d7224 */ /* 0x000fe400078e0004 */
[----:B------:R-:W-:Y:S02]  /*150d0*/  IMAD.MOV.U32 R12, RZ, RZ, 0x1 ;  /* 0x00000001ff0c7424 */ /* 0x000fe400078e00ff */
[----:B------:R-:W-:-:S07]  /*150e0*/  IMAD.MOV.U32 R7, RZ, RZ, R14 ;  /* 0x000000ffff077224 */ /* 0x000fce00078e000e */
[----:B------:R-:W-:Y:S05]  /*150f0*/  WARPSYNC.COLLECTIVE R15, `(.L_x_2239) ;  /* 0x000000000f087348 */ /* 0x000fea0003c00000 */
[----:B------:R0:W1:Y:S02]  /*15100*/  SHFL.IDX P6, R14, R13, R12, R11 ;  /* 0x0000000c0d0e7389 */ /* 0x00006400000c000b */
[----:B01----:R-:W-:Y:S01]  /*15110*/  ENDCOLLECTIVE ;  /* 0x000000000000791b */ /* 0x003fe20003800000 */
.L_x_2239:
[----:B------:R-:W-:-:S05]  /*15120*/  @!P2 IADD3 R7, P1, R18, R7, RZ ;  /* 0x000000071207a210 */ /* 0x000fca0007f3e0ff */
[----:B------:R-:W-:Y:S02]  /*15130*/  @!P2 IMAD.X R5, RZ, RZ, R5, P1 ;  /* 0x000000ffff05a224 */ /* 0x000fe400008e0605 */
[----:B------:R-:W-:Y:S02]  /*15140*/  @!P2 IMAD.MOV.U32 R8, RZ, RZ, R7 ;  /* 0x000000ffff08a224 */ /* 0x000fe400078e0007 */
[----:B------:R-:W-:Y:S02]  /*15150*/  @!P2 IMAD.MOV.U32 R9, RZ, RZ, R5 ;  /* 0x000000ffff09a224 */ /* 0x000fe400078e0005 */
[----:B------:R-:W-:Y:S02]  /*15160*/  VIADD R5, R6, 0x20 ;  /* 0x0000002006057836 */ /* 0x000fe40000000000 */
[----:B------:R-:W-:Y:S01]  /*15170*/  IMAD.MOV.U32 R13, RZ, RZ, R0 ;  /* 0x000000ffff0d7224 */ /* 0x000fe200078e0000 */
[----:B------:R-:W-:Y:S01]  /*15180*/  @!PT LDS RZ, [RZ] ;  /* 0x00000000fffff984 */ /* 0x000fe20000000800 */
[----:B------:R-:W-:Y:S01]  /*15190*/  @!PT LDS RZ, [RZ] ;  /* 0x00000000fffff984 */ /* 0x000fe20000000800 */
[----:B------:R-:W-:Y:S01]  /*151a0*/  @!PT LDS RZ, [RZ] ;  /* 0x00000000fffff984 */ /* 0x000fe20000000800 */
[----:B------:R0:W-:Y:S02]  /*151b0*/  @!P2 LDGSTS.E.BYPASS.LTC128B.128 [R10+0xb000], desc[UR54][R8.64], !P0 ;  /* 0x0b000000080aafae */ /* 0x0001e4000c101d76 */
[----:B------:R-:W-:Y:S01]  /*151c0*/  ISETP.GE.AND P2, PT, R5, R22, PT ;  /* 0x000000160500720c */ /* 0x000fe20003f46270 */
[----:B------:R-:W-:-:S12]  /*151d0*/  IMAD.MOV.U32 R5, RZ, RZ, R14 ;  /* 0x000000ffff057224 */ /* 0x000fd800078e000e */
[----:B0-----:R-:W-:Y:S05]  /*151e0*/  WARPSYNC.COLLECTIVE R15, `(.L_x_2240) ;  /* 0x000000000f087348 */ /* 0x001fea0003c00000 */
[----:B------:R1:W2:Y:S02]  /*151f0*/  SHFL.IDX P6, R14, R13, R12, R11 ;  /* 0x0000000c0d0e7389 */ /* 0x0002a400000c000b */
[----:B012---:R-:W-:Y:S01]  /*15200*/  ENDCOLLECTIVE ;  /* 0x000000000000791b */ /* 0x007fe20003800000 */
.L_x_2240:
[----:B------:R-:W-:Y:S02]  /*15210*/  IMAD.MOV.U32 R13, RZ, RZ, R4 ;  /* 0x000000ffff0d7224 */ /* 0x000fe400078e0004 */
[----:B------:R-:W-:Y:S02]  /*15220*/  IMAD.MOV.U32 R12, RZ, RZ, 0x2 ;  /* 0x00000002ff0c7424 */ /* 0x000fe400078e00ff */
[----:B------:R-:W-:-:S07]  /*15230*/  IMAD.MOV.U32 R8, RZ, RZ, R14 ;  /* 0x000000ffff087224 */ /* 0x000fce00078e000e */
[----:B------:R-:W-:Y:S05]  /*15240*/  WARPSYNC.COLLECTIVE R15, `(.L_x_2241) ;  /* 0x000000000f087348 */ /* 0x000fea0003c00000 */
[----:B------:R0:W1:Y:S02]  /*15250*/  SHFL.IDX P6, R14, R13, R12, R11 ;  /* 0x0000000c0d0e7389 */ /* 0x00006400000c000b */
[----:B01----:R-:W-:Y:S01]  /*15260*/  ENDCOLLECTIVE ;  /* 0x000000000000791b */ /* 0x003fe20003800000 */
.L_x_2241:
[----:B------:R-:W-:-:S05]  /*15270*/  @!P2 IADD3 R8, P1, R18, R8, RZ ;  /* 0x000000081208a210 */ /* 0x000fca0007f3e0ff */
[----:B------:R-:W-:-:S04]  /*15280*/  @!P2 IMAD.X R5, RZ, RZ, R5, P1 ;  /* 0x000000ffff05a224 */ /* 0x000fc800008e0605 */
        /* <DEDUP_REMOVED lines=12> */
.L_x_2242:
[----:B------:R-:W-:Y:S02]  /*15350*/  IMAD.MOV.U32 R13, RZ, RZ, R4 ;  /* 0x000000ffff0d7224 */ /* 0x000fe400078e0004 */
[----:B------:R-:W-:Y:S02]  /*15360*/  IMAD.MOV.U32 R12, RZ, RZ, 0x3 ;  /* 0x00000003ff0c7424 */ /* 0x000fe400078e00ff */
[----:B------:R-:W-:-:S07]  /*15370*/  IMAD.MOV.U32 R8, RZ, RZ, R14 ;  /* 0x000000ffff087224 */ /* 0x000fce00078e000e */
[----:B------:R-:W-:Y:S05]  /*15380*/  WARPSYNC.COLLECTIVE R15, `(.L_x_2243) ;  /* 0x000000000f087348 */ /* 0x000fea0003c00000 */
[----:B------:R0:W1:Y:S02]  /*15390*/  SHFL.IDX P6, R14, R13, R12, R11 ;  /* 0x0000000c0d0e7389 */ /* 0x00006400000c000b */
[----:B01----:R-:W-:Y:S01]  /*153a0*/  ENDCOLLECTIVE ;  /* 0x000000000000791b */ /* 0x003fe20003800000 */
.L_x_2243:
[----:B------:R-:W-:-:S05]  /*153b0*/  @!P2 IADD3 R8, P1, R18, R8, RZ ;  /* 0x000000081208a210 */ /* 0x000fca0007f3e0ff */
[----:B------:R-:W-:-:S04]  /*153c0*/  @!P2 IMAD.X R5, RZ, RZ, R5, P1 ;  /* 0x000000ffff05a224 */ /* 0x000fc800008e0605 */
[----:B------:R-:W-:Y:S02]  /*153d0*/  @!P2 IMAD.MOV.U32 R9, RZ, RZ, R5 ;  /* 0x000000ffff09a224 */ /* 0x000fe400078e0005 */
[----:B------:R-:W-:Y:S02]  /*153e0*/  IMAD.MOV.U32 R13, RZ, RZ, R0 ;  /* 0x000000ffff0d7224 */ /* 0x000fe400078e0000 */
[----:B------:R-:W-:Y:S01]  /*153f0*/  VIADD R5, R6, 0x60 ;  /* 0x0000006006057836 */ /* 0x000fe20000000000 */
[----:B------:R-:W-:Y:S01]  /*15400*/  @!PT LDS RZ, [RZ] ;  /* 0x00000000fffff984 */ /* 0x000fe20000000800 */
[----:B------:R-:W-:Y:S01]  /*15410*/  @!PT LDS RZ, [RZ] ;  /* 0x00000000fffff984 */ /* 0x000fe20000000800 */
[----:B------:R-:W-:Y:S01]  /*15420*/  @!PT LDS RZ, [RZ] ;  /* 0x00000000fffff984 */ /* 0x000fe20000000800 */
[----:B------:R0:W-:Y:S04]  /*15430*/  @!P2 LDGSTS.E.BYPASS.LTC128B.128 [R10+0xc000], desc[UR54][R8.64], !P0 ;  /* 0x0c000000080aafae */ /* 0x0001e8000c101d76 */
[----:B------:R-:W-:Y:S01]  /*15440*/  ISETP.GE.AND P2, PT, R5, R22, PT ;  /* 0x000000160500720c */ /* 0x000fe20003f46270 */
[----:B------:R-:W-:-:S12]  /*15450*/  IMAD.MOV.U32 R4, RZ, RZ, R14 ;  /* 0x000000ffff047224 */ /* 0x000fd800078e000e */
[----:B0-----:R-:W-:Y:S05]  /*15460*/  WARPSYNC.COLLECTIVE R15, `(.L_x_2244) ;  /* 0x000000000f087348 */ /* 0x001fea0003c00000 */
[----:B------:R1:W2:Y:S02]  /*15470*/  SHFL.IDX P6, R14, R13, R12, R11 ;  /* 0x0000000c0d0e7389 */ /* 0x0002a400000c000b */
[----:B012---:R-:W-:Y:S01]  /*15480*/  ENDCOLLECTIVE ;  /* 0x000000000000791b */ /* 0x007fe20003800000 */
.L_x_2244:
[----:B------:R-:W-:Y:S02]  /*15490*/  IMAD.MOV.U32 R13, RZ, RZ, R3 ;  /* 0x000000ffff0d7224 */ /* 0x000fe400078e0003 */
[----:B------:R-:W-:Y:S02]  /*154a0*/  IMAD.MOV.U32 R12, RZ, RZ, RZ ;  /* 0x000000ffff0c7224 */ /* 0x000fe400078e00ff */
[----:B------:R-:W-:-:S07]  /*154b0*/  IMAD.MOV.U32 R0, RZ, RZ, R14 ;  /* 0x000000ffff007224 */ /* 0x000fce00078e000e */
[----:B------:R-:W-:Y:S05]  /*154c0*/  WARPSYNC.COLLECTIVE R15, `(.L_x_2245) ;  /* 0x000000000f087348 */ /* 0x000fea0003c00000 */
[----:B------:R0:W1:Y:S02]  /*154d0*/  SHFL.IDX P6, R14, R13, R12, R11 ;  /* 0x0000000c0d0e7389 */ /* 0x00006400000c000b */
[----:B01----:R-:W-:Y:S01]  /*154e0*/  ENDCOLLECTIVE ;  /* 0x000000000000791b */ /* 0x003fe20003800000 */
.L_x_2245:
[----:B------:R-:W-:-:S05]  /*154f0*/  @!P2 IADD3 R0, P1, R18, R0, RZ ;  /* 0x000000001200a210 */ /* 0x000fca0007f3e0ff */
[----:B------:R-:W-:-:S04]  /*15500*/  @!P2 IMAD.X R4, RZ, RZ, R4, P1 ;  /* 0x000000ffff04a224 */ /* 0x000fc800008e0604 */
[----:B------:R-:W-:Y:S02]  /*15510*/  @!P2 IMAD.MOV.U32 R5, RZ, RZ, R4 ;  /* 0x000000ffff05a224 */ /* 0x000fe400078e0004 */
[----:B------:R-:W-:Y:S02]  /*15520*/  IMAD.MOV.U32 R13, RZ, RZ, R2 ;  /* 0x000000ffff0d7224 */ /* 0x000fe400078e0002 */
[----:B------:R-:W-:-:S05]  /*15530*/  @!P2 IMAD.MOV.U32 R4, RZ, RZ, R0 ;  /* 0x000000ffff04a224 */ /* 0x000fca00078e0000 */
        /* <DEDUP_REMOVED lines=8> */
.L_x_2246:
        /* <DEDUP_REMOVED lines=8> */
.L_x_2247:
        /* <DEDUP_REMOVED lines=12> */
.L_x_2248:
[----:B------:R-:W-:Y:S01]  /*15700*/  IMAD.MOV.U32 R2, RZ, RZ, R14 ;  /* 0x000000ffff027224 */ /* 0x000fe200078e000e */
[----:B------:R-:W-:Y:S06]  /*15710*/  BRA `(.L_x_2249) ;  /* 0xffffffb400447947 */ /* 0x000fec000383ffff */
.L_x_2150:
[----:B-1----:R1:W2:Y:S02]  /*15720*/  SYNCS.PHASECHK.TRANS64.TRYWAIT P0, [R16+URZ+0x13220], R3 ;  /* 0x01322003100075a7 */ /* 0x0022a4000800017f */
[----:B--2---:R-:W-:Y:S05]  /*15730*/  @!P0 NANOSLEEP.SYNCS 0x989680 ;  /* 0x009896800000895d */ /* 0x004fea0003900000 */
[----:B------:R-:W2:Y:S02]  /*15740*/  @!P0 SYNCS.PHASECHK.TRANS64 P0, [R16+URZ+0x13220], R3 ;  /* 0x01322003100085a7 */ /* 0x000ea4000800007f */
[----:B--2---:R-:W-:Y:S05]  /*15750*/  @!P0 BRA `(.L_x_2150) ;  /* 0xfffffffc00f08947 */ /* 0x004fea000383ffff */
[----:B------:R-:W-:Y:S05]  /*15760*/  BRA `(.L_x_2250) ;  /* 0xffffffb400a07947 */ /* 0x000fea000383ffff */
.L_x_2154:
[----:B0-----:R0:W1:Y:S02]  /*15770*/  SYNCS.PHASECHK.TRANS64.TRYWAIT P0, [R0+URZ+0x13280], R26 ;  /* 0x0132801a000075a7 */ /* 0x001064000800017f */
[----:B-1----:R-:W-:Y:S05]  /*15780*/  @!P0 NANOSLEEP.SYNCS 0x989680 ;  /* 0x009896800000895d */ /* 0x002fea0003900000 */
[----:B------:R-:W1:Y:S02]  /*15790*/  @!P0 SYNCS.PHASECHK.TRANS64 P0, [R0+URZ+0x13280], R26 ;  /* 0x0132801a000085a7 */ /* 0x000e64000800007f */
[----:B-1----:R-:W-:Y:S05]  /*157a0*/  @!P0 BRA `(.L_x_2154) ;  /* 0xfffffffc00f08947 */ /* 0x002fea000383ffff */
[----:B------:R-:W-:Y:S05]  /*157b0*/  BRA `(.L_x_2251) ;  /* 0xffffffb800d87947 */ /* 0x000fea000383ffff */
.L_x_2155:
        /* <DEDUP_REMOVED lines=8> */
.L_x_2253:
[----:B------:R-:W-:Y:S05]  /*15840*/  BSYNC B0 ;  /* 0x0000000000007941 */ /* 0x000fea0003800000 */
.L_x_2252:
        /* <DEDUP_REMOVED lines=10> */
.L_x_2254:
        /* <DEDUP_REMOVED lines=11> */
.L_x_2255:
        /* <DEDUP_REMOVED lines=10> */
.L_x_2256:
        /* <DEDUP_REMOVED lines=11> */
.L_x_2257:
        /* <DEDUP_REMOVED lines=10> */
.L_x_2258:
        /* <DEDUP_REMOVED lines=11> */
.L_x_2259:
        /* <DEDUP_REMOVED lines=10> */
.L_x_2260:
[----:B------:R-:W-:Y:S02]  /*15ce0*/  IMAD.MOV.U32 R13, RZ, RZ, R18 ;  /* 0x000000ffff0d7224 */ /* 0x000fe400078e0012 */
[----:B------:R-:W-:Y:S02]  /*15cf0*/  IMAD.MOV.U32 R12, RZ, RZ, RZ ;  /* 0x000000ffff0c7224 */ /* 0x000fe400078e00ff */
[----:B------:R-:W-:Y:S02]  /*15d00*/  IMAD.SHL.U32 R5, R2, 0x10, RZ ;  /* 0x0000001002057824 */ /* 0x000fe400078e00ff */
[----:B------:R-:W-:-:S07]  /*15d10*/  IMAD.MOV.U32 R2, RZ, RZ, R14 ;  /* 0x000000ffff027224 */ /* 0x000fce00078e000e */
[----:B------:R-:W-:Y:S05]  /*15d20*/  WARPSYNC.COLLECTIVE R15, `(.L_x_2261) ;  /* 0x000000000f087348 */ /* 0x000fea0003c00000 */
[----:B------:R0:W1:Y:S02]  /*15d30*/  SHFL.IDX P6, R14, R13, R12, R11 ;  /* 0x0000000c0d0e7389 */ /* 0x00006400000c000b */
[----:B01----:R-:W-:Y:S01]  /*15d40*/  ENDCOLLECTIVE ;  /* 0x000000000000791b */ /* 0x003fe20003800000 */
.L_x_2261:
        /* <DEDUP_REMOVED lines=12> */
.L_x_2262:
[----:B------:R-:W-:Y:S01]  /*15e10*/  IMAD.MOV.U32 R2, RZ, RZ, R14 ;  /* 0x000000ffff027224 */ /* 0x000fe200078e000e */
[----:B------:R-:W-:Y:S06]  /*15e20*/  BRA `(.L_x_2263) ;  /* 0xffffffb800487947 */ /* 0x000fec000383ffff */
.L_x_2160:
[----:B---3--:R3:W4:Y:S02]  /*15e30*/  SYNCS.PHASECHK.TRANS64.TRYWAIT P0, [R0+URZ+0x13240], R26 ;  /* 0x0132401a000075a7 */ /* 0x008724000800017f */
[----:B----4-:R-:W-:Y:S05]  /*15e40*/  @!P0 NANOSLEEP.SYNCS 0x989680 ;  /* 0x009896800000895d */ /* 0x010fea0003900000 */
[----:B------:R-:W4:Y:S02]  /*15e50*/  @!P0 SYNCS.PHASECHK.TRANS64 P0, [R0+URZ+0x13240], R26 ;  /* 0x0132401a000085a7 */ /* 0x000f24000800007f */
[----:B----4-:R-:W-:Y:S05]  /*15e60*/  @!P0 BRA `(.L_x_2160) ;  /* 0xfffffffc00f08947 */ /* 0x010fea000383ffff */
[----:B------:R-:W-:Y:S05]  /*15e70*/  BRA `(.L_x_2264) ;  /* 0xffffffb800a47947 */ /* 0x000fea000383ffff */
.L_x_2161:
        /* <DEDUP_REMOVED lines=8> */
.L_x_2266:
[----:B------:R-:W-:Y:S05]  /*15f00*/  BSYNC B0 ;  /* 0x0000000000007941 */ /* 0x000fea0003800000 */
.L_x_2265:
        /* <DEDUP_REMOVED lines=8> */
.L_x_2267:
[----:B------:R-:W-:Y:S02]  /*15f90*/  IMAD.MOV.U32 R13, RZ, RZ, R8 ;  /* 0x000000ffff0d7224 */ /* 0x000fe400078e0008 */
[----:B------:R-:W-:Y:S02]  /*15fa0*/  IMAD.MOV.U32 R12, RZ, RZ, 0x1 ;  /* 0x00000001ff0c7424 */ /* 0x000fe400078e00ff */
[----:B------:R-:W-:-:S07]  /*15fb0*/  IMAD.MOV.U32 R2, RZ, RZ, R14 ;  /* 0x000000ffff027224 */ /* 0x000fce00078e000e */
[----:B------:R-:W-:Y:S05]  /*15fc0*/  WARPSYNC.COLLECTIVE R15, `(.L_x_2268) ;  /* 0x000000000f087348 */ /* 0x000fea0003c00000 */
[----:B------:R0:W1:Y:S02]  /*15fd0*/  SHFL.IDX P6, R14, R13, R12, R11 ;  /* 0x0000000c0d0e7389 */ /* 0x00006400000c000b */
[----:B01----:R-:W-:Y:S01]  /*15fe0*/  ENDCOLLECTIVE ;  /* 0x000000000000791b */ /* 0x003fe20003800000 */
.L_x_2268:
        /* <DEDUP_REMOVED lines=11> */
.L_x_2269:
[----:B------:R-:W-:Y:S02]  /*160a0*/  IMAD.MOV.U32 R13, RZ, RZ, R8 ;  /* 0x000000ffff0d7224 */ /* 0x000fe400078e0008 */
[----:B------:R-:W-:Y:S02]  /*160b0*/  IMAD.MOV.U32 R12, RZ, RZ, 0x2 ;  /* 0x00000002ff0c7424 */ /* 0x000fe400078e00ff */
[----:B------:R-:W-:-:S07]  /*160c0*/  IMAD.MOV.U32 R2, RZ, RZ, R14 ;  /* 0x000000ffff027224 */ /* 0x000fce00078e000e */
[----:B------:R-:W-:Y:S05]  /*160d0*/  WARPSYNC.COLLECTIVE R15, `(.L_x_2270) ;  /* 0x000000000f087348 */ /* 0x000fea0003c00000 */
[----:B------:R0:W1:Y:S02]  /*160e0*/  SHFL.IDX P6, R14, R13, R12, R11 ;  /* 0x0000000c0d0e7389 */ /* 0x00006400000c000b */
[----:B01----:R-:W-:Y:S01]  /*160f0*/  ENDCOLLECTIVE ;  /* 0x000000000000791b */ /* 0x003fe20003800000 */
.L_x_2270:
        /* <DEDUP_REMOVED lines=11> */
.L_x_2271:
[----:B------:R-:W-:Y:S02]  /*161b0*/  IMAD.MOV.U32 R13, RZ, RZ, R8 ;  /* 0x000000ffff0d7224 */ /* 0x000fe400078e0008 */
[----:B------:R-:W-:Y:S02]  /*161c0*/  IMAD.MOV.U32 R12, RZ, RZ, 0x3 ;  /* 0x00000003ff0c7424 */ /* 0x000fe400078e00ff */
[----:B------:R-:W-:-:S07]  /*161d0*/  IMAD.MOV.U32 R2, RZ, RZ, R14 ;  /* 0x000000ffff027224 */ /* 0x000fce00078e000e */
[----:B------:R-:W-:Y:S05]  /*161e0*/  WARPSYNC.COLLECTIVE R15, `(.L_x_2272) ;  /* 0x000000000f087348 */ /* 0x000fea0003c00000 */
[----:B------:R0:W1:Y:S02]  /*161f0*/  SHFL.IDX P6, R14, R13, R12, R11 ;  /* 0x0000000c0d0e7389 */ /* 0x00006400000c000b */
[----:B01----:R-:W-:Y:S01]  /*16200*/  ENDCOLLECTIVE ;  /* 0x000000000000791b */ /* 0x003fe20003800000 */
.L_x_2272:
        /* <DEDUP_REMOVED lines=11> */
.L_x_2273:
[----:B------:R-:W-:Y:S02]  /*162c0*/  IMAD.MOV.U32 R13, RZ, RZ, R5 ;  /* 0x000000ffff0d7224 */ /* 0x000fe400078e0005 */
[----:B------:R-:W-:Y:S02]  /*162d0*/  IMAD.MOV.U32 R12, RZ, RZ, RZ ;  /* 0x000000ffff0c7224 */ /* 0x000fe400078e00ff */
[----:B------:R-:W-:-:S07]  /*162e0*/  IMAD.MOV.U32 R2, RZ, RZ, R14 ;  /* 0x000000ffff027224 */ /* 0x000fce00078e000e */
[----:B------:R-:W-:Y:S05]  /*162f0*/  WARPSYNC.COLLECTIVE R15, `(.L_x_2274) ;  /* 0x000000000f087348 */ /* 0x000fea0003c00000 */
[----:B------:R0:W1:Y:S02]  /*16300*/  SHFL.IDX P6, R14, R13, R12, R11 ;  /* 0x0000000c0d0e7389 */ /* 0x00006400000c000b */
[----:B01----:R-:W-:Y:S01]  /*16310*/  ENDCOLLECTIVE ;  /* 0x000000000000791b */ /* 0x003fe20003800000 */
.L_x_2274:
        /* <DEDUP_REMOVED lines=11> */
.L_x_2275:
[----:B------:R-:W-:Y:S01]  /*163d0*/  IMAD.MOV.U32 R2, RZ, RZ, R14 ;  /* 0x000000ffff027224 */ /* 0x000fe200078e000e */
[----:B------:R-:W-:Y:S06]  /*163e0*/  BRA `(.L_x_2276) ;  /* 0xffffffb800307947 */ /* 0x000fec000383ffff */
.L_x_2166:
[----:B0-----:R0:W2:Y:S02]  /*163f0*/  SYNCS.PHASECHK.TRANS64.TRYWAIT P2, [R2+URZ+0x13270], R0 ;  /* 0x01327000020075a7 */ /* 0x0010a4000804017f */
[----:B--2---:R-:W-:Y:S05]  /*16400*/  @!P2 NANOSLEEP.SYNCS 0x989680 ;  /* 0x009896800000a95d */ /* 0x004fea0003900000 */
[----:B------:R-:W2:Y:S02]  /*16410*/  @!P2 SYNCS.PHASECHK.TRANS64 P2, [R2+URZ+0x13270], R0 ;  /* 0x013270000200a5a7 */ /* 0x000ea4000804007f */
[----:B--2---:R-:W-:Y:S05]  /*16420*/  @!P2 BRA `(.L_x_2166) ;  /* 0xfffffffc00f0a947 */ /* 0x004fea000383ffff */
[----:B------:R-:W-:Y:S05]  /*16430*/  BRA `(.L_x_2277) ;  /* 0xffffffb800947947 */ /* 0x000fea000383ffff */
.L_x_2168:
[----:B0-----:R0:W2:Y:S02]  /*16440*/  SYNCS.PHASECHK.TRANS64.TRYWAIT P2, [R2+URZ+0x13260], R0 ;  /* 0x01326000020075a7 */ /* 0x0010a4000804017f */
[----:B--2---:R-:W-:Y:S05]  /*16450*/  @!P2 NANOSLEEP.SYNCS 0x989680 ;  /* 0x009896800000a95d */ /* 0x004fea0003900000 */
[----:B------:R-:W2:Y:S02]  /*16460*/  @!P2 SYNCS.PHASECHK.TRANS64 P2, [R2+URZ+0x13260], R0 ;  /* 0x013260000200a5a7 */ /* 0x000ea4000804007f */
[----:B--2---:R-:W-:Y:S05]  /*16470*/  @!P2 BRA `(.L_x_2168) ;  /* 0xfffffffc00f0a947 */ /* 0x004fea000383ffff */
[----:B------:R-:W-:Y:S05]  /*16480*/  BRA `(.L_x_2278) ;  /* 0xffffffb800a47947 */ /* 0x000fea000383ffff */
.L_x_2176:
[----:B0-----:R0:W1:Y:S02]  /*16490*/  SYNCS.PHASECHK.TRANS64.TRYWAIT P1, [R3+URZ+0x13270], R0 ;  /* 0x01327000030075a7 */ /* 0x001064000802017f */
[----:B-1----:R-:W-:Y:S05]  /*164a0*/  @!P1 NANOSLEEP.SYNCS 0x989680 ;  /* 0x009896800000995d */ /* 0x002fea0003900000 */
[----:B------:R-:W1:Y:S02]  /*164b0*/  @!P1 SYNCS.PHASECHK.TRANS64 P1, [R3+URZ+0x13270], R0 ;  /* 0x01327000030095a7 */ /* 0x000e64000802007f */
[----:B-1----:R-:W-:Y:S05]  /*164c0*/  @!P1 BRA `(.L_x_2176) ;  /* 0xfffffffc00f09947 */ /* 0x002fea000383ffff */
[----:B------:R-:W-:Y:S05]  /*164d0*/  BRA `(.L_x_2279) ;  /* 0xffffffbc00f07947 */ /* 0x000fea000383ffff */
.L_x_2178:
[----:B0-----:R0:W1:Y:S02]  /*164e0*/  SYNCS.PHASECHK.TRANS64.TRYWAIT P1, [R3+URZ+0x13260], R0 ;  /* 0x01326000030075a7 */ /* 0x001064000802017f */
[----:B-1----:R-:W-:Y:S05]  /*164f0*/  @!P1 NANOSLEEP.SYNCS 0x989680 ;  /* 0x009896800000995d */ /* 0x002fea0003900000 */
[----:B------:R-:W1:Y:S02]  /*16500*/  @!P1 SYNCS.PHASECHK.TRANS64 P1, [R3+URZ+0x13260], R0 ;  /* 0x01326000030095a7 */ /* 0x000e64000802007f */
[----:B-1----:R-:W-:Y:S05]  /*16510*/  @!P1 BRA `(.L_x_2178) ;  /* 0xfffffffc00f09947 */ /* 0x002fea000383ffff */
[----:B------:R-:W-:Y:S05]  /*16520*/  BRA `(.L_x_2280) ;  /* 0xffffffc000007947 */ /* 0x000fea000383ffff */
.L_x_2192:
[----:B0-----:R0:W2:Y:S02]  /*16530*/  SYNCS.PHASECHK.TRANS64.TRYWAIT P0, [R5+URZ+0x13220], R0 ;  /* 0x01322000050075a7 */ /* 0x0010a4000800017f */
[----:B--2---:R-:W-:Y:S05]  /*16540*/  @!P0 NANOSLEEP.SYNCS 0x989680 ;  /* 0x009896800000895d */ /* 0x004fea0003900000 */
[----:B------:R-:W2:Y:S02]  /*16550*/  @!P0 SYNCS.PHASECHK.TRANS64 P0, [R5+URZ+0x13220], R0 ;  /* 0x01322000050085a7 */ /* 0x000ea4000800007f */
[----:B--2---:R-:W-:Y:S05]  /*16560*/  @!P0 BRA `(.L_x_2192) ;  /* 0xfffffffc00f08947 */ /* 0x004fea000383ffff */
[----:B------:R-:W-:Y:S05]  /*16570*/  BRA `(.L_x_2281) ;  /* 0xffffffd400647947 */ /* 0x000fea000383ffff */
.L_x_2193:
[----:B------:R-:W2:Y:S01]  /*16580*/  S2R R2, SR_TID.X ;  /* 0x0000000000027919 */ /* 0x000ea20000002100 */
[----:B------:R-:W-:Y:S01]  /*16590*/  BSSY B0, `(.L_x_2282) ;  /* 0x000000a000007945 */ /* 0x000fe20003800000 */
[----:B------:R-:W-:Y:S02]  /*165a0*/  IMAD.MOV.U32 R12, RZ, RZ, RZ ;  /* 0x000000ffff0c7224 */ /* 0x000fe400078e00ff */
[----:B------:R-:W-:Y:S02]  /*165b0*/  IMAD.MOV.U32 R11, RZ, RZ, 0x1f ;  /* 0x0000001fff0b7424 */ /* 0x000fe400078e00ff */
[----:B------:R-:W-:Y:S01]  /*165c0*/  IMAD.MOV.U32 R15, RZ, RZ, -0x1 ;  /* 0xffffffffff0f7424 */ /* 0x000fe200078e00ff */
[----:B--2---:R-:W-:-:S04]  /*165d0*/  SHF.R.U32.HI R2, RZ, 0x5, R2 ;  /* 0x00000005ff027819 */ /* 0x004fc80000011602 */
[----:B------:R-:W-:-:S05]  /*165e0*/  LOP3.LUT R2, R2, 0x3, RZ, 0xc0, !PT ;  /* 0x0000000302027812 */ /* 0x000fca00078ec0ff */
[----:B------:R-:W-:-:S07]  /*165f0*/  IMAD.MOV.U32 R13, RZ, RZ, R2 ;  /* 0x000000ffff0d7224 */ /* 0x000fce00078e0002 */
[----:B01---5:R-:W-:Y:S05]  /*16600*/  WARPSYNC.COLLECTIVE R15, `(.L_x_2283) ;  /* 0x000000000f087348 */ /* 0x023fea0003c00000 */
[----:B------:R2:W3:Y:S02]  /*16610*/  SHFL.IDX P6, R14, R13, R12, R11 ;  /* 0x0000000c0d0e7389 */ /* 0x0004e400000c000b */
[----:B0123-5:R-:W-:Y:S01]  /*16620*/  ENDCOLLECTIVE ;  /* 0x000000000000791b */ /* 0x02ffe20003800000 */
.L_x_2283:
[----:B------:R-:W-:Y:S05]  /*16630*/  BSYNC B0 ;  /* 0x0000000000007941 */ /* 0x000fea0003800000 */
.L_x_2282:
[----:B------:R-:W-:Y:S05]  /*16640*/  BRA `(.L_x_2284) ;  /* 0xffffffd4004c7947 */ /* 0x000fea000383ffff */
.L_x_2196:
[----:B------:R-:W-:Y:S01]  /*16650*/  BSSY B1, `(.L_x_2285) ;  /* 0x0000006000017945 */ /* 0x000fe20003800000 */
[----:B------:R-:W-:-:S07]  /*16660*/  IMAD.MOV.U32 R15, RZ, RZ, -0x1 ;  /* 0xffffffffff0f7424 */ /* 0x000fce00078e00ff */
[----:B01---5:R-:W-:Y:S05]  /*16670*/  WARPSYNC.COLLECTIVE R15, `(.L_x_2286) ;  /* 0x000000000f0c7348 */ /* 0x023fea0003c00000 */
[----:B------:R-:W-:Y:S02]  /*16680*/  ELECT P6, UR62, PT ;  /* 0x00000000003e782f */ /* 0x000fe400038c0000 */
[----:B------:R-:W-:Y:S01]  /*16690*/  MOV R14, UR62 ;  /* 0x0000003e000e7c02 */ /* 0x000fe20008000f00 */
[----:B01---5:R-:W-:Y:S10]  /*166a0*/  ENDCOLLECTIVE ;  /* 0x000000000000791b */ /* 0x023ff40003800000 */
.L_x_2286:
[----:B------:R-:W-:Y:S05]  /*166b0*/  BSYNC B1 ;  /* 0x0000000000017941 */ /* 0x000fea0003800000 */
.L_x_2285:
[----:B------:R-:W-:Y:S05]  /*166c0*/  BRA `(.L_x_2287) ;  /* 0xffffffd400447947 */ /* 0x000fea000383ffff */
.L_x_2198:
[----:B0-----:R0:W2:Y:S02]  /*166d0*/  SYNCS.PHASECHK.TRANS64.TRYWAIT P1, [R3+URZ+0x13240], R2 ;  /* 0x01324002030075a7 */ /* 0x0010a4000802017f */
[----:B--2---:R-:W-:Y:S05]  /*166e0*/  @!P1 NANOSLEEP.SYNCS 0x989680 ;  /* 0x009896800000995d */ /* 0x004fea0003900000 */
[----:B------:R-:W2:Y:S02]  /*166f0*/  @!P1 SYNCS.PHASECHK.TRANS64 P1, [R3+URZ+0x13240], R2 ;  /* 0x01324002030095a7 */ /* 0x000ea4000802007f */
[----:B--2---:R-:W-:Y:S05]  /*16700*/  @!P1 BRA `(.L_x_2198) ;  /* 0xfffffffc00f09947 */ /* 0x004fea000383ffff */
[----:B------:R-:W-:Y:S05]  /*16710*/  BRA `(.L_x_2288) ;  /* 0xffffffd400687947 */ /* 0x000fea000383ffff */
.L_x_2200:
[----:B--2---:R2:W3:Y:S02]  /*16720*/  SYNCS.PHASECHK.TRANS64.TRYWAIT P1, [R27+URZ+0x13240], R0 ;  /* 0x013240001b0075a7 */ /* 0x0044e4000802017f */
[----:B---3--:R-:W-:Y:S05]  /*16730*/  @!P1 NANOSLEEP.SYNCS 0x989680 ;  /* 0x009896800000995d */ /* 0x008fea0003900000 */
[----:B------:R-:W3:Y:S02]  /*16740*/  @!P1 SYNCS.PHASECHK.TRANS64 P1, [R27+URZ+0x13240], R0 ;  /* 0x013240001b0095a7 */ /* 0x000ee4000802007f */
[----:B---3--:R-:W-:Y:S05]  /*16750*/  @!P1 BRA `(.L_x_2200) ;  /* 0xfffffffc00f09947 */ /* 0x008fea000383ffff */
[----:B------:R-:W-:Y:S05]  /*16760*/  BRA `(.L_x_2289) ;  /* 0xffffffd400787947 */ /* 0x000fea000383ffff */
.L_x_2202:
[----:B---3--:R3:W4:Y:S02]  /*16770*/  SYNCS.PHASECHK.TRANS64.TRYWAIT P1, [R3+URZ+0x13260], R2 ;  /* 0x01326002030075a7 */ /* 0x008724000802017f */
[----:B----4-:R-:W-:Y:S05]  /*16780*/  @!P1 NANOSLEEP.SYNCS 0x989680 ;  /* 0x009896800000995d */ /* 0x010fea0003900000 */
[----:B------:R-:W4:Y:S02]  /*16790*/  @!P1 SYNCS.PHASECHK.TRANS64 P1, [R3+URZ+0x13260], R2 ;  /* 0x01326002030095a7 */ /* 0x000f24000802007f */
[----:B----4-:R-:W-:Y:S05]  /*167a0*/  @!P1 BRA `(.L_x_2202) ;  /* 0xfffffffc00f09947 */ /* 0x010fea000383ffff */
[----:B------:R-:W-:Y:S05]  /*167b0*/  BRA `(.L_x_2290) ;  /* 0xffffffd400747947 */ /* 0x000fea000383ffff */
.L_x_2204:
[----:B----4-:R4:W0:Y:S02]  /*167c0*/  SYNCS.PHASECHK.TRANS64.TRYWAIT P1, [R27+URZ+0x13260], R0 ;  /* 0x013260001b0075a7 */ /* 0x010824000802017f */
[----:B0-----:R-:W-:Y:S05]  /*167d0*/  @!P1 NANOSLEEP.SYNCS 0x989680 ;  /* 0x009896800000995d */ /* 0x001fea0003900000 */
[----:B------:R-:W0:Y:S02]  /*167e0*/  @!P1 SYNCS.PHASECHK.TRANS64 P1, [R27+URZ+0x13260], R0 ;  /* 0x013260001b0095a7 */ /* 0x000e24000802007f */
[----:B0-----:R-:W-:Y:S05]  /*167f0*/  @!P1 BRA `(.L_x_2204) ;  /* 0xfffffffc00f09947 */ /* 0x001fea000383ffff */
[----:B------:R-:W-:Y:S05]  /*16800*/  BRA `(.L_x_2291) ;  /* 0xffffffd400707947 */ /* 0x000fea000383ffff */
.L_x_2206:
[----:B------:R0:W0:Y:S02]  /*16810*/  SYNCS.PHASECHK.TRANS64.TRYWAIT P1, [R3+URZ+0x13280], R2 ;  /* 0x01328002030075a7 */ /* 0x000024000802017f */
[----:B0-----:R-:W-:Y:S05]  /*16820*/  @!P1 NANOSLEEP.SYNCS 0x989680 ;  /* 0x009896800000995d */ /* 0x001fea0003900000 */
[----:B------:R-:W0:Y:S02]  /*16830*/  @!P1 SYNCS.PHASECHK.TRANS64 P1, [R3+URZ+0x13280], R2 ;  /* 0x01328002030095a7 */ /* 0x000e24000802007f */
[----:B0-----:R-:W-:Y:S05]  /*16840*/  @!P1 BRA `(.L_x_2206) ;  /* 0xfffffffc00f09947 */ /* 0x001fea000383ffff */
[----:B------:R-:W-:Y:S05]  /*16850*/  BRA `(.L_x_2292) ;  /* 0xffffffd4006c7947 */ /* 0x000fea000383ffff */
.L_x_2293:
        /* <DEDUP_REMOVED lines=10> */
.L_x_2726:


//--------------------- .text._ZN7cutlass13device_kernelIN5flash11enable_sm90INS1_16FlashAttnFwdSm90INS1_25CollectiveMainloopFwdSm90ILi2EN4cute5tupleIJNS5_1CILi1EEES8_S8_EEENS6_IJNS7_ILi192EEENS7_ILi160EEENS7_ILi64EEEEEELi64ENS_12float_e4m3_tEfNS_4arch4Sm90ELb1ELb0ELb0ELb1ELb1ELb1ELb0ELb1ELb1ELb1ELb1ELb0EEENS1_21CollectiveEpilogueFwdINS6_IJSA_SC_SB_EEES9_NS_10bfloat16_tESG_Li384ELb1ELb1ELb1ELb1EEENS1_36VarlenDynamicPersistentTileSchedulerILi192ELi160ELi384ELi128ELb1ELb1ELb1ELb1ELb1ELb1EEEEEEEEEvNT_6ParamsE --------------------------
	.section	.text._ZN7cutlass13device_kernelIN5flash11enable_sm90INS1_16FlashAttnFwdSm90INS1_25CollectiveMainloopFwdSm90ILi2EN4cute5tupleIJNS5_1CILi1EEES8_S8_EEENS6_IJNS7_ILi192EEENS7_ILi160EEENS7_ILi64EEEEEELi64ENS_12float_e4m3_tEfNS_4arch4Sm90ELb1ELb0ELb0ELb1ELb1ELb1ELb0ELb1ELb1ELb1ELb1ELb0EEENS1_21CollectiveEpilogueFwdINS6_IJSA_SC_SB_EEES9_NS_10bfloat16_tESG_Li384ELb1ELb1ELb1ELb1EEENS1_36VarlenDynamicPersistentTileSchedulerILi192ELi160ELi384ELi128ELb1ELb1ELb1ELb1ELb1ELb1EEEEEEEEEvNT_6ParamsE,"ax",@progbits
	.align	128
.text._ZN7cutlass13device_kernelIN5flash11enable_sm90INS1_16FlashAttnFwdSm90INS1_25CollectiveMainloopFwdSm90ILi2EN4cute5tupleIJNS5_1CILi1EEES8_S8_EEENS6_IJNS7_ILi192EEENS7_ILi160EEENS7_ILi64EEEEEELi64ENS_12float_e4m3_tEfNS_4arch4Sm90ELb1ELb0ELb0ELb1ELb1ELb1ELb0ELb1ELb1ELb1ELb1ELb0EEENS1_21CollectiveEpilogueFwdINS6_IJSA_SC_SB_EEES9_NS_10bfloat16_tESG_Li384ELb1ELb1ELb1ELb1EEENS1_36VarlenDynamicPersistentTileSchedulerILi192ELi160ELi384ELi128ELb1ELb1ELb1ELb1ELb1ELb1EEEEEEEEEvNT_6ParamsE:
        .type           _ZN7cutlass13device_kernelIN5flash11enable_sm90INS1_16FlashAttnFwdSm90INS1_25CollectiveMainloopFwdSm90ILi2EN4cute5tupleIJNS5_1CILi1EEES8_S8_EEENS6_IJNS7_ILi192EEENS7_ILi160EEENS7_ILi64EEEEEELi64ENS_12float_e4m3_tEfNS_4arch4Sm90ELb1ELb0ELb0ELb1ELb1ELb1ELb0ELb1ELb1ELb1ELb1ELb0EEENS1_21CollectiveEpilogueFwdINS6_IJSA_SC_SB_EEES9_NS_10bfloat16_tESG_Li384ELb1ELb1ELb1ELb1EEENS1_36VarlenDynamicPersistentTileSchedulerILi192ELi160ELi384ELi128ELb1ELb1ELb1ELb1ELb1ELb1EEEEEEEEEvNT_6ParamsE,@function
        .size           _ZN7cutlass13device_kernelIN5flash11enable_sm90INS1_16FlashAttnFwdSm90INS1_25CollectiveMainloopFwdSm90ILi2EN4cute5tupleIJNS5_1CILi1EEES8_S8_EEENS6_IJNS7_ILi192EEENS7_ILi160EEENS7_ILi64EEEEEELi64ENS_12float_e4m3_tEfNS_4arch4Sm90ELb1ELb0ELb0ELb1ELb1ELb1ELb0ELb1ELb1ELb1ELb1ELb0EEENS1_21CollectiveEpilogueFwdINS6_IJSA_SC_SB_EEES9_NS_10bfloat16_tESG_Li384ELb1ELb1ELb1ELb1EEENS1_36VarlenDynamicPersistentTileSchedulerILi192ELi160ELi384ELi128ELb1ELb1ELb1ELb1ELb1ELb1EEEEEEEEEvNT_6ParamsE,(.L_x_2727 - _ZN7cutlass13device_kernelIN5flash11enable_sm90INS1_16FlashAttnFwdSm90INS1_25CollectiveMainloopFwdSm90ILi2EN4cute5tupleIJNS5_1CILi1EEES8_S8_EEENS6_IJNS7_ILi192EEENS7_ILi160EEENS7_ILi64EEEEEELi64ENS_12float_e4m3_tEfNS_4arch4Sm90ELb1ELb0ELb0ELb1ELb1ELb1ELb0ELb1ELb1ELb1ELb1ELb0EEENS1_21CollectiveEpilogueFwdINS6_IJSA_SC_SB_EEES9_NS_10bfloat16_tESG_Li384ELb1ELb1ELb1ELb1EEENS1_36VarlenDynamicPersistentTileSchedulerILi192ELi160ELi384ELi128ELb1ELb1ELb1ELb1ELb1ELb1EEEEEEEEEvNT_6ParamsE)
        .other          _ZN7cutlass13device_kernelIN5flash11enable_sm90INS1_16FlashAttnFwdSm90INS1_25CollectiveMainloopFwdSm90ILi2EN4cute5tupleIJNS5_1CILi1EEES8_S8_EEENS6_IJNS7_ILi192EEENS7_ILi160EEENS7_ILi64EEEEEELi64ENS_12float_e4m3_tEfNS_4arch4Sm90ELb1ELb0ELb0ELb1ELb1ELb1ELb0ELb1ELb1ELb1ELb1ELb0EEENS1_21CollectiveEpilogueFwdINS6_IJSA_SC_SB_EEES9_NS_10bfloat16_tESG_Li384ELb1ELb1ELb1ELb1EEENS1_36VarlenDynamicPersistentTileSchedulerILi192ELi160ELi384ELi128ELb1ELb1ELb1ELb1ELb1ELb1EEEEEEEEEvNT_6ParamsE,@"STO_CUDA_ENTRY STV_DEFAULT"
_ZN7cutlass13device_kernelIN5flash11enable_sm90INS1_16FlashAttnFwdSm90INS1_25CollectiveMainloopFwdSm90ILi2EN4cute5tupleIJNS5_1CILi1EEES8_S8_EEENS6_IJNS7_ILi192EEENS7_ILi160EEENS7_ILi64EEEEEELi64ENS_12float_e4m3_tEfNS_4arch4Sm90ELb1ELb0ELb0ELb1ELb1ELb1ELb0ELb1ELb1ELb1ELb1ELb0EEENS1_21CollectiveEpilogueFwdINS6_IJSA_SC_SB_EEES9_NS_10bfloat16_tESG_Li384ELb1ELb1ELb1ELb1EEENS1_36VarlenDynamicPersistentTileSchedulerILi192ELi160ELi384ELi128ELb1ELb1ELb1ELb1ELb1ELb1EEEEEEEEEvNT_6ParamsE:
        /* <DEDUP_REMOVED lines=17> */
.L_x_2295:
[----:B------:R-:W-:Y:S05]  /*0110*/  BSYNC B0 ;  /* 0x0000000000007941 */ /* 0x000fea0003800000 */
.L_x_2294:
        /* <DEDUP_REMOVED lines=40> */
.L_x_2296:
        /* <DEDUP_REMOVED lines=22> */
.L_x_2297:
        /* <DEDUP_REMOVED lines=18> */
.L_x_2298:
        /* <DEDUP_REMOVED lines=22> */
.L_x_2299:
        /* <DEDUP_REMOVED lines=23> */
.L_x_2300:
        /* <DEDUP_REMOVED lines=9> */
.L_x_2303:
        /* <DEDUP_REMOVED lines=30> */
[----:B------:R-:W-:Y:S02]  /*0b60*/  SHF.R.S32.HI R6, RZ, 0x4, R5 ;  /* 0x00000004ff067819 */ /* 0x000fe40000011405 */
[----:B------:R-:W-:Y:S01]  /*0b70*/  LOP3.LUT R4, R4, 0x3fffffe, RZ, 0xc0, !PT ;  /* 0x03fffffe04047812 */ /* 0x000fe200078ec0ff */
[----:B------:R-:W-:Y:S01]  /*0b80*/  IMAD.IADD R7, R15, 0x1, -R7 ;  /* 0x000000010f077824 */ /* 0x000fe200078e0a07 */
[----:B------:R-:W-:Y:S02]  /*0b90*/  LOP3.LUT R8, R8, 0xfffffc00, RZ, 0xc0, !PT ;  /* 0xfffffc0008087812 */ /* 0x000fe400078ec0ff */
[----:B------:R-:W-:Y:S01]  /*0ba0*/  SHF.R.S32.HI R9, RZ, 0x1f, R14 ;  /* 0x0000001fff097819 */ /* 0x000fe2000001140e */
[----:B------:R-:W-:Y:S01]  /*0bb0*/  IMAD.IADD R4, R10, 0x1, -R4 ;  /* 0x000000010a047824 */ /* 0x000fe200078e0a04 */
[----:B------:R-:W-:Y:S01]  /*0bc0*/  LEA.HI R5, R5, R6, RZ, 0x1 ;  /* 0x0000000605057211 */ /* 0x000fe200078f08ff */
[----:B------:R-:W-:Y:S01]  /*0bd0*/  IMAD R7, R7, 0x40, R8 ;  /* 0x0000004007077824 */ /* 0x000fe200078e0208 */
[----:B------:R-:W-:Y:S01]  /*0be0*/  LEA.HI R8, R9, R14, RZ, 0x2 ;  /* 0x0000000e09087211 */ /* 0x000fe200078f10ff */
[----:B------:R-:W-:Y:S01]  /*0bf0*/  IMAD R13, R6, 0x8, R4 ;  /* 0x00000008060d7824 */ /* 0x000fe200078e0204 */
[----:B------:R-:W-:-:S02]  /*0c00*/  LOP3.LUT R5, R5, 0x1ffffffe, RZ, 0xc0, !PT ;  /* 0x1ffffffe05057812 */ /* 0x000fc400078ec0ff */
[----:B------:R-:W-:Y:S02]  /*0c10*/  LEA.HI R4, R0, R15, RZ, 0x2 ;  /* 0x0000000f00047211 */ /* 0x000fe400078f10ff */
[--C-:B------:R-:W-:Y:S02]  /*0c20*/  SHF.R.S32.HI R10, RZ, 0x2, R8.reuse ;  /* 0x00000002ff0a7819 */ /* 0x100fe40000011408 */
[----:B------:R-:W-:Y:S01]  /*0c30*/  SHF.R.S32.HI R11, RZ, 0x1f, R8 ;  /* 0x0000001fff0b7819 */ /* 0x000fe20000011408 */
[----:B------:R-:W-:Y:S01]  /*0c40*/  IMAD.IADD R6, R6, 0x1, -R5 ;  /* 0x0000000106067824 */ /* 0x000fe200078e0a05 */
[----:B------:R-:W-:Y:S02]  /*0c50*/  SHF.R.S32.HI R19, RZ, 0x7, R2 ;  /* 0x00000007ff137819 */ /* 0x000fe40000011402 */
[--C-:B------:R-:W-:Y:S02]  /*0c60*/  SHF.R.S32.HI R2, RZ, 0x2, R4.reuse ;  /* 0x00000002ff027819 */ /* 0x100fe40000011404 */
[----:B------:R-:W-:-:S02]  /*0c70*/  SHF.R.S32.HI R5, RZ, 0x1f, R4 ;  /* 0x0000001fff057819 */ /* 0x000fc40000011404 */
[----:B------:R-:W-:Y:S02]  /*0c80*/  LEA.HI R11, R11, R10, RZ, 0x3 ;  /* 0x0000000a0b0b7211 */ /* 0x000fe400078f18ff */
[----:B------:R-:W-:Y:S01]  /*0c90*/  LOP3.LUT R12, R4, 0xfffffffc, RZ, 0xc0, !PT ;  /* 0xfffffffc040c7812 */ /* 0x000fe200078ec0ff */
[----:B------:R-:W-:Y:S01]  /*0ca0*/  IMAD.HI R4, R19, 0x55555556, RZ ;  /* 0x5555555613047827 */ /* 0x000fe200078e02ff */
[----:B------:R-:W-:Y:S02]  /*0cb0*/  LEA.HI R5, R5, R2, RZ, 0x2 ;  /* 0x0000000205057211 */ /* 0x000fe400078f10ff */
[----:B------:R-:W-:Y:S02]  /*0cc0*/  LOP3.LUT R11, R11, 0xfffffff8, RZ, 0xc0, !PT ;  /* 0xfffffff80b0b7812 */ /* 0x000fe400078ec0ff */
[----:B------:R-:W-:Y:S02]  /*0cd0*/  LEA.HI R9, R9, R14, RZ, 0x5 ;  /* 0x0000000e09097211 */ /* 0x000fe400078f28ff */
[----:B------:R-:W-:Y:S01]  /*0ce0*/  LOP3.LUT R5, R5, 0xfffffffc, RZ, 0xc0, !PT ;  /* 0xfffffffc05057812 */ /* 0x000fe200078ec0ff */
[----:B------:R-:W-:Y:S01]  /*0cf0*/  IMAD.IADD R10, R10, 0x1, -R11 ;  /* 0x000000010a0a7824 */ /* 0x000fe200078e0a0b */
[----:B------:R-:W-:-:S02]  /*0d00*/  LEA.HI R4, R4, R4, RZ, 0x1 ;  /* 0x0000000404047211 */ /* 0x000fc400078f08ff */
[----:B------:R-:W-:Y:S01]  /*0d10*/  SHF.R.S32.HI R9, RZ, 0x5, R9 ;  /* 0x00000005ff097819 */ /* 0x000fe20000011409 */
[----:B------:R-:W-:Y:S02]  /*0d20*/  IMAD.IADD R5, R2, 0x1, -R5 ;  /* 0x0000000102057824 */ /* 0x000fe400078e0a05 */
[----:B------:R-:W-:Y:S02]  /*0d30*/  IMAD R4, R4, -0x3, R19 ;  /* 0xfffffffd04047824 */ /* 0x000fe400078e0213 */
        /* <DEDUP_REMOVED lines=11> */
[----:B------:R-:W-:Y:S01]  /*0df0*/  LOP3.LUT R8, R8, 0x7ffffffc, RZ, 0xc0, !PT ;  /* 0x7ffffffc08087812 */ /* 0x000fe200078ec0ff */
[----:B------:R-:W-:-:S04]  /*0e00*/  IMAD.IADD R12, R15, 0x1, -R12 ;  /* 0x000000010f0c7824 */ /* 0x000fc800078e0a0c */
[----:B------:R-:W-:Y:S02]  /*0e10*/  IMAD.IADD R8, R14, 0x1, -R8 ;  /* 0x000000010e087824 */ /* 0x000fe400078e0a08 */
[----:B------:R-:W-:Y:S02]  /*0e20*/  IMAD.SHL.U32 R7, R13, 0x40, RZ ;  /* 0x000000400d077824 */ /* 0x000fe400078e00ff */
[----:B------:R-:W-:Y:S01]  /*0e30*/  IMAD.SHL.U32 R8, R8, 0x2, RZ ;  /* 0x0000000208087824 */ /* 0x000fe200078e00ff */
[----:B------:R-:W-:-:S04]  /*0e40*/  LEA.HI R11, R12, R12, RZ, 0x1 ;  /* 0x0000000c0c0b7211 */ /* 0x000fc800078f08ff */
[----:B------:R-:W-:-:S05]  /*0e50*/  LOP3.LUT R11, R11, 0x1ffffffe, RZ, 0xc0, !PT ;  /* 0x1ffffffe0b0b7812 */ /* 0x000fca00078ec0ff */
[----:B------:R-:W-:Y:S01]  /*0e60*/  IMAD.IADD R11, R12, 0x1, -R11 ;  /* 0x000000010c0b7824 */ /* 0x000fe200078e0a0b */
[----:B------:R-:W-:Y:S01]  /*0e70*/  CS2R R22, SRZ ;  /* 0x0000000000167805 */ /* 0x000fe2000001ff00 */
[----:B------:R-:W-:Y:S01]  /*0e80*/  IMAD.MOV.U32 R157, RZ, RZ, RZ ;  /* 0x000000ffff9d7224 */ /* 0x000fe200078e00ff */
[----:B---3--:R-:W-:Y:S01]  /*0e90*/  LOP3.LUT R2, R16, 0x1, RZ, 0xfc, !PT ;  /* 0x0000000110027812 */ /* 0x008fe200078efcff */
[----:B------:R-:W-:-:S04]  /*0ea0*/  IMAD.SHL.U32 R16, R3, 0x10, RZ ;  /* 0x0000001003107824 */ /* 0x000fc800078e00ff */
[----:B------:R0:W-:Y:S01]  /*0eb0*/  STL [R1], R2 ;  /* 0x0000000201007387 */ /* 0x0001e20000100800 */
[----:B------:R-:W-:Y:S01]  /*0ec0*/  VIADD R3, R16, 0x20 ;  /* 0x0000002010037836 */ /* 0x000fe20000000000 */
[----:B0-----:R-:W-:Y:S02]  /*0ed0*/  LOP3.LUT R2, R0, 0xfffffff8, RZ, 0xc0, !PT ;  /* 0xfffffff800027812 */ /* 0x001fe400078ec0ff */
[----:B------:R-:W-:Y:S01]  /*0ee0*/  SHF.R.S32.HI R0, RZ, 0x3, R0 ;  /* 0x00000003ff007819 */ /* 0x000fe20000011400 */
[----:B------:R-:W-:Y:S02]  /*0ef0*/  IMAD.SHL.U32 R0, R5, 0x80, RZ ;  /* 0x0000008005007824 */ /* 0x000fe400078e00ff */
[----:B------:R-:W-:Y:S02]  /*0f00*/  IMAD.IADD R2, R15, 0x1, -R2 ;  /* 0x000000010f027824 */ /* 0x000fe400078e0a02 */
[----:B------:R-:W-:Y:S01]  /*0f10*/  VIADD R5, R6, 0x10 ;  /* 0x0000001006057836 */ /* 0x000fe20000000000 */
[----:B------:R-:W-:Y:S01]  /*0f20*/  LOP3.LUT R2, R0, 0x180, RZ, 0xc0, !PT ;  /* 0x0000018000027812 */ /* 0x000fe200078ec0ff */
[----:B------:R-:W-:Y:S01]  /*0f30*/  STL [R1+0xc], RZ ;  /* 0x00000cff01007387 */ /* 0x000fe20000100800 */
[----:B------:R-:W-:-:S03]  /*0f40*/  SHF.R.S32.HI R0, RZ, 0x1f, R3 ;  /* 0x0000001fff007819 */ /* 0x000fc60000011403 */
[----:B------:R-:W-:Y:S04]  /*0f50*/  STL [R1+0x10], R6 ;  /* 0x0000100601007387 */ /* 0x000fe80000100800 */
[----:B------:R0:W-:Y:S04]  /*0f60*/  STL [R1+0x8], R3 ;  /* 0x0000080301007387 */ /* 0x0001e80000100800 */
[----:B------:R-:W-:Y:S04]  /*0f70*/  STL [R1+0x30], R5 ;  /* 0x0000300501007387 */ /* 0x000fe80000100800 */
[----:B------:R-:W-:Y:S01]  /*0f80*/  STL [R1+0x48], R2 ;  /* 0x0000480201007387 */ /* 0x000fe20000100800 */
[----:B0-----:R-:W-:-:S03]  /*0f90*/  SHF.R.U32.HI R3, RZ, 0x3, R2 ;  /* 0x00000003ff037819 */ /* 0x001fc60000011602 */
[----:B------:R0:W-:Y:S01]  /*0fa0*/  STL [R1+0x24], R0 ;  /* 0x0000240001007387 */ /* 0x0001e20000100800 */
[----:B------:R-:W-:-:S03]  /*0fb0*/  VIADD R6, R8, 0x28 ;  /* 0x0000002808067836 */ /* 0x000fc60000000000 */
[----:B------:R1:W-:Y:S01]  /*0fc0*/  STL [R1+0x4c], R3 ;  /* 0x00004c0301007387 */ /* 0x0003e20000100800 */
[C-C-:B0-----:R-:W-:Y:S02]  /*0fd0*/  LOP3.LUT R0, R2.reuse, 0x10, R16.reuse, 0xf8, !PT ;  /* 0x0000001002007812 */ /* 0x141fe400078ef810 */
[----:B------:R-:W-:Y:S02]  /*0fe0*/  LOP3.LUT R2, R2, 0x30, R16, 0xf8, !PT ;  /* 0x0000003002027812 */ /* 0x000fe400078ef810 */
[-C--:B------:R-:W-:Y:S02]  /*0ff0*/  LOP3.LUT R0, R0, R3.reuse, RZ, 0x3c, !PT ;  /* 0x0000000300007212 */ /* 0x080fe400078e3cff */
[----:B-1----:R-:W-:Y:S01]  /*1000*/  LOP3.LUT R3, R2, R3, RZ, 0x3c, !PT ;  /* 0x0000000302037212 */ /* 0x002fe200078e3cff */
[----:B------:R-:W-:Y:S01]  /*1010*/  VIADD R2, R8, 0x20 ;  /* 0x0000002008027836 */ /* 0x000fe20000000000 */
[----:B------:R-:W-:Y:S01]  /*1020*/  STL [R1+0x40], R8 ;  /* 0x0000400801007387 */ /* 0x000fe20000100800 */
[----:B------:R-:W-:Y:S01]  /*1030*/  IMAD.IADD R0, R7, 0x1, R0 ;  /* 0x0000000107007824 */ /* 0x000fe200078e0200 */
[----:B------:R-:W-:Y:S01]  /*1040*/  IADD3 R3, R18, R7, R3 ;  /* 0x0000000712037210 */ /* 0x000fe20007ffe003 */
[C---:B------:R-:W-:Y:S01]  /*1050*/  VIADD R5, R8.reuse, 0x30 ;  /* 0x0000003008057836 */ /* 0x040fe20000000000 */
[----:B------:R-:W-:Y:S04]  /*1060*/  STL [R1+0x50], R7 ;  /* 0x0000500701007387 */ /* 0x000fe80000100800 */
[----:B------:R0:W-:Y:S04]  /*1070*/  STL [R1+0x78], R2 ;  /* 0x0000780201007387 */ /* 0x0001e80000100800 */
[----:B------:R-:W-:Y:S04]  /*1080*/  STL [R1+0x84], R6 ;  /* 0x0000840601007387 */ /* 0x000fe80000100800 */
[----:B------:R1:W-:Y:S01]  /*1090*/  STL [R1+0x38], R0 ;  /* 0x0000380001007387 */ /* 0x0003e20000100800 */
[----:B0-----:R-:W-:-:S03]  /*10a0*/  VIADD R2, R8, 0x38 ;  /* 0x0000003808027836 */ /* 0x001fc60000000000 */
[----:B------:R-:W-:Y:S01]  /*10b0*/  STL [R1+0x80], R5 ;  /* 0x0000800501007387 */ /* 0x000fe20000100800 */
[----:B-1----:R-:W-:-:S03]  /*10c0*/  SHF.R.S32.HI R0, RZ, 0x1f, R6 ;  /* 0x0000001fff007819 */ /* 0x002fc60000011406 */
[----:B------:R0:W-:Y:S04]  /*10d0*/  STL [R1+0x98], R3 ;  /* 0x0000980301007387 */ /* 0x0001e80000100800 */
[----:B------:R1:W-:Y:S04]  /*10e0*/  STL [R1+0x7c], R2 ;  /* 0x00007c0201007387 */ /* 0x0003e80000100800 */
[----:B------:R2:W-:Y:S01]  /*10f0*/  STL [R1+0x94], R0 ;  /* 0x0000940001007387 */ /* 0x0005e20000100800 */
[----:B0-----:R-:W-:Y:S02]  /*1100*/  SHF.R.S32.HI R3, RZ, 0x1f, R5 ;  /* 0x0000001fff037819 */ /* 0x001fe40000011405 */
[----:B-1----:R-:W-:Y:S01]  /*1110*/  SHF.R.S32.HI R2, RZ, 0x1f, R2 ;  /* 0x0000001fff027819 */ /* 0x002fe20000011402 */
[----:B--2---:R-:W-:-:S02]  /*1120*/  IMAD R0, R11, 0x8, R4 ;  /* 0x000000080b007824 */ /* 0x004fc400078e0204 */
[----:B------:R0:W-:Y:S04]  /*1130*/  STL [R1+0x90], R3 ;  /* 0x0000900301007387 */ /* 0x0001e80000100800 */
[----:B------:R0:W-:Y:S04]  /*1140*/  STL [R1+0x54], R0 ;  /* 0x0000540001007387 */ /* 0x0001e80000100800 */
[----:B------:R0:W-:Y:S01]  /*1150*/  STL [R1+0x8c], R2 ;  /* 0x00008c0201007387 */ /* 0x0001e20000100800 */
[----:B------:R-:W-:-:S07]  /*1160*/  SHF.R.S32.HI R17, RZ, 0x1f, R16 ;  /* 0x0000001fff117819 */ /* 0x000fce0000011410 */
.L_x_2429:
        /* <DEDUP_REMOVED lines=21> */
[----:B------:R0:W-:Y:S01]  /*12c0*/  STL [R1+0x70], R0 ;  /* 0x0000700001007387 */ /* 0x0001e20000100800 */
[----:B-----5:R-:W-:-:S03]  /*12d0*/  IADD3 R6, P4, R31, UR6, RZ ;  /* 0x000000061f067c10 */ /* 0x020fc6000ff9e0ff */
[----:B------:R1:W5:Y:S01]  /*12e0*/  @P2 LDG.E R8, desc[UR40][R2.64] ;  /* 0x0000002802082981 */ /* 0x000362000c1e1900 */
[----:B------:R-:W-:Y:S02]  /*12f0*/  @P1 IADD3 R4, P2, R31, UR8, RZ ;  /* 0x000000081f041c10 */ /* 0x000fe4000ff5e0ff */
[C---:B------:R-:W-:Y:S01]  /*1300*/  IADD3.X R7, R34.reuse, UR7, RZ, P4, !PT ;  /* 0x0000000722077c10 */ /* 0x040fe2000a7fe4ff */
[----:B------:R-:W-:Y:S01]  /*1310*/  STL [R1+0x64], R31 ;  /* 0x0000641f01007387 */ /* 0x000fe20000100800 */
[----:B------:R-:W-:Y:S01]  /*1320*/  @P1 IADD3.X R5, R34, UR9, RZ, P2, !PT ;  /* 0x0000000922051c10 */ /* 0x000fe200097fe4ff */
[----:B0-----:R-:W-:Y:S01]  /*1330*/  IMAD.U32 R0, RZ, RZ, UR4 ;  /* 0x00000004ff007e24 */ /* 0x001fe2000f8e00ff */
[----:B------:R-:W-:Y:S01]  /*1340*/  ULDC.64 UR4, c[0x0][0x418] ;  /* 0x0001060000047ab9 */ /* 0x000fe20000000a00 */
[----:B------:R0:W5:Y:S01]  /*1350*/  @P0 LDG.E R28, desc[UR40][R6.64] ;  /* 0x00000028061c0981 */ /* 0x000162000c1e1900 */
[----:B------:R-:W-:-:S03]  /*1360*/  ULDC.64 UR8, c[0x0][0xa20] ;  /* 0x0002880000087ab9 */ /* 0x000fc60000000a00 */
[----:B------:R-:W2:Y:S01]  /*1370*/  @P1 LDG.E R0, desc[UR40][R4.64] ;  /* 0x0000002804001981 */ /* 0x000ea2000c1e1900 */
[----:B------:R-:W-:Y:S01]  /*1380*/  UISETP.NE.U32.AND UP0, UPT, UR4, URZ, UPT ;  /* 0x0000003f0400728c */ /* 0x000fe2000bf05070 */
[----:B-1----:R-:W-:Y:S02]  /*1390*/  LOP3.LUT R2, R26, 0xff000000, RZ, 0xc0, !PT ;  /* 0xff0000001a027812 */ /* 0x002fe400078ec0ff */
[----:B------:R-:W-:Y:S01]  /*13a0*/  ULDC UR4, c[0x0][0x424] ;  /* 0x0001090000047ab9 */ /* 0x000fe20000000800 */
[----:B------:R-:W-:Y:S01]  /*13b0*/  UISETP.NE.AND.EX UP0, UPT, UR5, URZ, UPT, UP0 ;  /* 0x0000003f0500728c */ /* 0x000fe2000bf05300 */
[----:B------:R-:W-:Y:S01]  /*13c0*/  ISETP.NE.U32.AND P2, PT, RZ, UR8, PT ;  /* 0x00000008ff007c0c */ /* 0x000fe2000bf45070 */
[----:B------:R-:W-:Y:S01]  /*13d0*/  STL [R1+0x68], R34 ;  /* 0x0000682201007387 */ /* 0x000fe20000100800 */
[----:B------:R-:W-:Y:S01]  /*13e0*/  ULDC UR5, c[0x0][0x2f0] ;  /* 0x0000bc0000057ab9 */ /* 0x000fe20000000800 */
[----:B------:R-:W-:Y:S01]  /*13f0*/  USEL UR4, UR4, 0x1, UP0 ;  /* 0x0000000104047887 */ /* 0x000fe20008000000 */
[----:B------:R-:W-:-:S02]  /*1400*/  SHF.R.U32.HI R3, RZ, 0x8, R2 ;  /* 0x00000008ff037819 */ /* 0x000fc40000011602 */
[----:B------:R-:W-:Y:S01]  /*1410*/  ISETP.NE.AND.EX P2, PT, RZ, UR9, PT, P2 ;  /* 0x00000009ff007c0c */ /* 0x000fe2000bf45320 */
[----:B------:R-:W-:-:S03]  /*1420*/  UIMAD UR4, UR4, UR5, URZ ;  /* 0x00000005040472a4 */ /* 0x000fc6000f8e023f */
[----:B------:R-:W-:Y:S01]  /*1430*/  ULDC UR5, c[0x0][0x348] ;  /* 0x0000d20000057ab9 */ /* 0x000fe20000000800 */
[C---:B------:R-:W-:Y:S01]  /*1440*/  LOP3.LUT R156, R26.reuse, 0xffff, RZ, 0xc0, !PT ;  /* 0x0000ffff1a9c7812 */ /* 0x040fe200078ec0ff */
[----:B--2---:R1:W-:Y:S01]  /*1450*/  STL [R1+0x28], R0 ;  /* 0x0000280001007387 */ /* 0x0043e20000100800 */
[----:B------:R-:W-:Y:S01]  /*1460*/  IMAD.MOV.U32 R11, RZ, RZ, R0 ;  /* 0x000000ffff0b7224 */ /* 0x000fe200078e0000 */
[----:B-1----:R-:W-:-:S04]  /*1470*/  LOP3.LUT R0, R26, 0xff0000, RZ, 0xc0, !PT ;  /* 0x00ff00001a007812 */ /* 0x002fc800078ec0ff */
[----:B------:R-:W-:Y:S01]  /*1480*/  LEA.HI R10, R0, R3, RZ, 0x10 ;  /* 0x00000003000a7211 */ /* 0x000fe200078f80ff */
[----:B0-----:R-:W-:Y:S06]  /*1490*/  @P1 BRA `(.L_x_2305) ;  /* 0x0000000000281947 */ /* 0x001fec0003800000 */
        /* <DEDUP_REMOVED lines=8> */
[----:B--2---:R-:W-:-:S05]  /*1520*/  IMAD.IADD R11, R5, 0x1, -R0 ;  /* 0x00000001050b7824 */ /* 0x004fca00078e0a00 */
[----:B------:R0:W-:Y:S02]  /*1530*/  STL [R1+0x28], R11 ;  /* 0x0000280b01007387 */ /* 0x0001e40000100800 */
.L_x_2305:
[----:B------:R-:W-:Y:S02]  /*1540*/  IMAD.U32 R33, RZ, RZ, UR5 ;  /* 0x00000005ff217e24 */ /* 0x000fe4000f8e00ff */
[----:B------:R-:W-:Y:S01]  /*1550*/  IMAD.U32 R29, RZ, RZ, UR4 ;  /* 0x00000004ff1d7e24 */ /* 0x000fe2000f8e00ff */
[----:B------:R-:W-:Y:S06]  /*1560*/  @!P2 BRA `(.L_x_2306) ;  /* 0x000000000010a947 */ /* 0x000fec0003800000 */
[----:B------:R-:W-:-:S04]  /*1570*/  IADD3 R2, P0, R31, UR8, RZ ;  /* 0x000000081f027c10 */ /* 0x000fc8000ff1e0ff */
[----:B------:R-:W-:-:S05]  /*1580*/  IADD3.X R3, R34, UR9, RZ, P0, !PT ;  /* 0x0000000922037c10 */ /* 0x000fca00087fe4ff */
[----:B------:R1:W5:Y:S01]  /*1590*/  LDG.E R29, desc[UR40][R2.64] ;  /* 0x00000028021d7981 */ /* 0x000362000c1e1900 */
[----:B------:R-:W-:Y:S05]  /*15a0*/  BRA `(.L_x_2307) ;  /* 0x0000000000107947 */ /* 0x000fea0003800000 */
.L_x_2306:
[----:B------:R-:W-:Y:S05]  /*15b0*/  @!P0 BRA `(.L_x_2307) ;  /* 0x00000000000c8947 */ /* 0x000fea0003800000 */
[----:B------:R-:W2:Y:S04]  /*15c0*/  LDG.E R0, desc[UR40][R6.64] ;  /* 0x0000002806007981 */ /* 0x000ea8000c1e1900 */
[----:B------:R-:W2:Y:S02]  /*15d0*/  LDG.E R29, desc[UR40][R6.64+0x4] ;  /* 0x00000428061d7981 */ /* 0x000ea4000c1e1900 */
[----:B--2---:R-:W-:-:S07]  /*15e0*/  IMAD.IADD R29, R29, 0x1, -R0 ;  /* 0x000000011d1d7824 */ /* 0x004fce00078e0a00 */
.L_x_2307:
[----:B------:R-:W-:Y:S01]  /*15f0*/  ULDC.64 UR4, c[0x0][0xa10] ;  /* 0x0002840000047ab9 */ /* 0x000fe20000000a00 */
[----:B------:R-:W2:Y:S01]  /*1600*/  LDC R6, c[0x0][0x448] ;  /* 0x00011200ff067b82 */ /* 0x000ea20000000800 */
[----:B------:R-:W-:-:S04]  /*1610*/  ISETP.NE.U32.AND P0, PT, RZ, UR4, PT ;  /* 0x00000004ff007c0c */ /* 0x000fc8000bf05070 */
[----:B------:R-:W-:Y:S01]  /*1620*/  ISETP.NE.AND.EX P0, PT, RZ, UR5, PT, P0 ;  /* 0x00000005ff007c0c */ /* 0x000fe2000bf05300 */
[----:B------:R-:W-:-:S12]  /*1630*/  ULDC.64 UR4, c[0x0][0xa30] ;  /* 0x00028c0000047ab9 */ /* 0x000fd80000000a00 */
[----:B-1----:R-:W1:Y:S02]  /*1640*/  @P0 LDC.64 R2, c[0x0][0xa10] ;  /* 0x00028400ff020b82 */ /* 0x002e640000000a00 */
[----:B-1----:R-:W-:-:S05]  /*1650*/  @P0 IMAD.WIDE R2, R30, 0x4, R2 ;  /* 0x000000041e020825 */ /* 0x002fca00078e0202 */
[----:B------:R-:W3:Y:S04]  /*1660*/  @P0 LDG.E R0, desc[UR40][R2.64] ;  /* 0x0000002802000981 */ /* 0x000ee8000c1e1900 */
[----:B------:R1:W3:Y:S01]  /*1670*/  @P0 LDG.E R7, desc[UR40][R2.64+0x4] ;  /* 0x0000042802070981 */ /* 0x0002e2000c1e1900 */
[----:B------:R-:W-:Y:S01]  /*1680*/  ISETP.NE.U32.AND P1, PT, RZ, UR4, PT ;  /* 0x00000004ff007c0c */ /* 0x000fe2000bf25070 */
[----:B-----5:R-:W-:-:S03]  /*1690*/  IMAD.MOV.U32 R24, RZ, RZ, R29 ;  /* 0x000000ffff187224 */ /* 0x020fc600078e001d */
[----:B------:R-:W-:-:S13]  /*16a0*/  ISETP.NE.AND.EX P1, PT, RZ, UR5, PT, P1 ;  /* 0x00000005ff007c0c */ /* 0x000fda000bf25310 */
[----:B------:R-:W-:-:S04]  /*16b0*/  @P1 IADD3 R4, P2, R31, UR4, RZ ;  /* 0x000000041f041c10 */ /* 0x000fc8000ff5e0ff */
[----:B------:R-:W-:-:S05]  /*16c0*/  @P1 IADD3.X R5, R34, UR5, RZ, P2, !PT ;  /* 0x0000000522051c10 */ /* 0x000fca00097fe4ff */
[----:B------:R4:W5:Y:S01]  /*16d0*/  @P1 LDG.E R24, desc[UR40][R4.64] ;  /* 0x0000002804181981 */ /* 0x000962000c1e1900 */
[----:B--2---:R-:W-:Y:S01]  /*16e0*/  ISETP.NE.AND P1, PT, R6, 0x1, PT ;  /* 0x000000010600780c */ /* 0x004fe20003f25270 */
[----:B------:R-:W-:Y:S01]  /*16f0*/  IMAD R12, R25, 0xc0, RZ ;  /* 0x000000c0190c7824 */ /* 0x000fe200078e02ff */
[----:B------:R-:W-:Y:S01]  /*1700*/  BSSY B0, `(.L_x_2308) ;  /* 0x000003a000007945 */ /* 0x000fe20003800000 */
[----:B------:R-:W-:Y:S02]  /*1710*/  IMAD.IADD R8, R29, 0x1, -R8 ;  /* 0x000000011d087824 */ /* 0x000fe400078e0a08 */
[----:B-1----:R-:W-:Y:S01]  /*1720*/  VIADD R2, R12, 0xbf ;  /* 0x000000bf0c027836 */ /* 0x002fe20000000000 */
[----:B------:R1:W-:Y:S07]  /*1730*/  STL [R1+0x3c], R12 ;  /* 0x00003c0c01007387 */ /* 0x0003ee0000100800 */
[----:B------:R-:W2:Y:S01]  /*1740*/  @P1 LDC R9, c[0x0][0x44c] ;  /* 0x00011300ff091b82 */ /* 0x000ea20000000800 */
[----:B-1----:R-:W-:-:S07]  /*1750*/  LOP3.LUT R12, R10, 0xff, RZ, 0xc0, !PT ;  /* 0x000000ff0a0c7812 */ /* 0x002fce00078ec0ff */
[----:B------:R-:W1:Y:S01]  /*1760*/  @P1 LDC R3, c[0x0][0x450] ;  /* 0x00011400ff031b82 */ /* 0x000e620000000800 */
[----:B---3--:R-:W-:Y:S02]  /*1770*/  @P0 IMAD.IADD R33, R7, 0x1, -R0 ;  /* 0x0000000107210824 */ /* 0x008fe400078e0a00 */
[----:B--2---:R-:W-:-:S04]  /*1780*/  @P1 IMAD.HI.U32 R0, R2, R9, RZ ;  /* 0x0000000902001227 */ /* 0x004fc800078e00ff */
[----:B----4-:R-:W-:Y:S01]  /*1790*/  IMAD.IADD R4, R8, 0x1, R33 ;  /* 0x0000000108047824 */ /* 0x010fe200078e0221 */
[----:B-1----:R-:W-:-:S03]  /*17a0*/  @P1 SHF.R.U32.HI R2, RZ, R3, R0 ;  /* 0x00000003ff021219 */ /* 0x002fc60000011600 */
[C---:B------:R-:W-:Y:S01]  /*17b0*/  VIADD R0, R4.reuse, 0x9f ;  /* 0x0000009f04007836 */ /* 0x040fe20000000000 */
[----:B------:R-:W-:Y:S01]  /*17c0*/  IADD3 R32, R4, 0xa0, -R11 ;  /* 0x000000a004207810 */ /* 0x000fe20007ffe80b */
[----:B------:R1:W-:Y:S02]  /*17d0*/  STL [R1+0x2c], R4 ;  /* 0x00002c0401007387 */ /* 0x0003e40000100800 */
[----:B------:R-:W-:Y:S02]  /*17e0*/  IMAD.HI R0, R0, 0x66666667, RZ ;  /* 0x6666666700007827 */ /* 0x000fe400078e02ff */
[----:B------:R2:W-:Y:S02]  /*17f0*/  STL [R1+0x74], R12 ;  /* 0x0000740c01007387 */ /* 0x0005e40000100800 */
[----:B------:R-:W-:Y:S01]  /*1800*/  IMAD.IADD R2, R32, 0x1, R2 ;  /* 0x0000000120027824 */ /* 0x000fe200078e0202 */
[----:B------:R-:W-:-:S03]  /*1810*/  SHF.R.U32.HI R27, RZ, 0x1f, R0 ;  /* 0x0000001fff1b7819 */ /* 0x000fc60000011600 */
[----:B------:R-:W-:Y:S01]  /*1820*/  IMAD.HI R2, R2, 0x66666667, RZ ;  /* 0x6666666702027827 */ /* 0x000fe200078e02ff */
[----:B-1----:R-:W-:Y:S02]  /*1830*/  SHF.R.U32.HI R4, RZ, 0x10, R10 ;  /* 0x00000010ff047819 */ /* 0x002fe4000001160a */
[----:B------:R-:W-:Y:S01]  /*1840*/  LEA.HI.SX32 R27, R0, R27, 0x1a ;  /* 0x0000001b001b7211 */ /* 0x000fe200078fd2ff */
[----:B------:R-:W-:Y:S01]  /*1850*/  IMAD.MOV.U32 R0, RZ, RZ, RZ ;  /* 0x000000ffff007224 */ /* 0x000fe200078e00ff */
[----:B------:R-:W-:Y:S01]  /*1860*/  SHF.R.U32.HI R3, RZ, 0x1f, R2 ;  /* 0x0000001fff037819 */ /* 0x000fe20000011602 */
[----:B------:R2:W-:Y:S03]  /*1870*/  STL [R1+0x60], R4 ;  /* 0x0000600401007387 */ /* 0x0005e60000100800 */
[----:B------:R-:W-:-:S04]  /*1880*/  LEA.HI.SX32 R2, R2, R3, 0x1a ;  /* 0x0000000302027211 */ /* 0x000fc800078fd2ff */
[----:B------:R-:W-:-:S04]  /*1890*/  VIMNMX R6, R27, R2, PT ;  /* 0x000000021b067248 */ /* 0x000fc80003fe0100 */
[----:B------:R-:W-:-:S13]  /*18a0*/  ISETP.GE.AND P0, PT, R6, 0x1, PT ;  /* 0x000000010600780c */ /* 0x000fda0003f06270 */
[----:B--2---:R-:W-:Y:S05]  /*18b0*/  @!P0 BRA `(.L_x_2309) ;  /* 0x0000000000788947 */ /* 0x004fea0003800000 */
[----:B------:R-:W-:Y:S01]  /*18c0*/  ISETP.NE.AND P0, PT, R4, RZ, PT ;  /* 0x000000ff0400720c */ /* 0x000fe20003f05270 */
[----:B------:R-:W-:-:S03]  /*18d0*/  ULDC UR4, c[0x0][0x9f0] ;  /* 0x00027c0000047ab9 */ /* 0x000fc60000000800 */
[----:B------:R-:W-:-:S04]  /*18e0*/  SEL R9, R4, UR4, P0 ;  /* 0x0000000404097c07 */ /* 0x000fc80008000000 */
[-C--:B------:R-:W-:Y:S02]  /*18f0*/  IABS R5, R9.reuse ;  /* 0x0000000900057213 */ /* 0x080fe40000000000 */
[----:B------:R-:W-:Y:S02]  /*1900*/  IADD3 R0, R9, -0x1, R6 ;  /* 0xffffffff09007810 */ /* 0x000fe40007ffe006 */
[----:B------:R-:W1:Y:S01]  /*1910*/  I2F.RP R4, R5 ;  /* 0x0000000500047306 */ /* 0x000e620000209400 */
[----:B0-----:R-:W-:-:S05]  /*1920*/  IABS R11, R9 ;  /* 0x00000009000b7213 */ /* 0x001fca0000000000 */
[----:B------:R-:W-:Y:S02]  /*1930*/  IMAD.MOV R11, RZ, RZ, -R11 ;  /* 0x000000ffff0b7224 */ /* 0x000fe400078e0a0b */
[----:B-1----:R-:W0:Y:S02]  /*1940*/  MUFU.RCP R4, R4 ;  /* 0x0000000400047308 */ /* 0x002e240000001000 */
[----:B0-----:R-:W-:Y:S01]  /*1950*/  VIADD R2, R4, 0xffffffe ;  /* 0x0ffffffe04027836 */ /* 0x001fe20000000000 */
[----:B------:R-:W-:Y:S02]  /*1960*/  IABS R4, R0 ;  /* 0x0000000000047213 */ /* 0x000fe40000000000 */
[----:B------:R-:W-:-:S03]  /*1970*/  LOP3.LUT R0, R0, R9, RZ, 0x3c, !PT ;  /* 0x0000000900007212 */ /* 0x000fc600078e3cff */
[----:B------:R0:W1:Y:S01]  /*1980*/  F2I.FTZ.U32.TRUNC.NTZ R3, R2 ;  /* 0x0000000200037305 */ /* 0x000062000021f000 */
[----:B------:R-:W-:Y:S01]  /*1990*/  ISETP.GE.AND P2, PT, R0, RZ, PT ;  /* 0x000000ff0000720c */ /* 0x000fe20003f46270 */
[----:B0-----:R-:W-:Y:S02]  /*19a0*/  IMAD.MOV.U32 R2, RZ, RZ, RZ ;  /* 0x000000ffff027224 */ /* 0x001fe400078e00ff */
        /* <DEDUP_REMOVED lines=15> */
.L_x_2309:
[----:B------:R-:W-:Y:S05]  /*1aa0*/  BSYNC B0 ;  /* 0x0000000000007941 */ /* 0x000fea0003800000 */
.L_x_2308:
[----:B------:R-:W-:Y:S01]  /*1ab0*/  IMAD R3, R12, R0, RZ ;  /* 0x000000000c037224 */ /* 0x000fe200078e02ff */
[----:B------:R-:W-:-:S04]  /*1ac0*/  PLOP3.LUT P3, PT, PT, PT, PT, 0x80, 0x0 ;  /* 0x000000000000781c */ /* 0x000fc80003f6f070 */
[C---:B------:R-:W-:Y:S01]  /*1ad0*/  VIADDMNMX R0, R3.reuse, R0, R6, PT ;  /* 0x0000000003007246 */ /* 0x040fe20003800106 */
[----:B------:R-:W-:-:S04]  /*1ae0*/  IMAD R3, R3, 0xa0, -R8 ;  /* 0x000000a003037824 */ /* 0x000fc800078e0a08 */
[----:B------:R-:W-:Y:S01]  /*1af0*/  IMAD R0, R0, 0xa0, -R8 ;  /* 0x000000a000007824 */ /* 0x000fe200078e0a08 */
[----:B------:R-:W-:-:S04]  /*1b00*/  VIMNMX R3, RZ, R3, !PT ;  /* 0x00000003ff037248 */ /* 0x000fc80007fe0100 */
[----:B------:R-:W-:-:S04]  /*1b10*/  VIMNMX R0, R0, R33, PT ;  /* 0x0000002100007248 */ /* 0x000fc80003fe0100 */
[----:B------:R-:W-:Y:S01]  /*1b20*/  ISETP.GT.AND P0, PT, R0, R3, PT ;  /* 0x000000030000720c */ /* 0x000fe20003f04270 */
[----:B------:R-:W-:-:S05]  /*1b30*/  IMAD.WIDE.U32 R2, R3, -0x33333333, RZ ;  /* 0xcccccccd03027825 */ /* 0x000fca00078e00ff */
[----:B------:R-:W-:-:S05]  /*1b40*/  SHF.R.U32.HI R26, RZ, 0x7, R3 ;  /* 0x00000007ff1a7819 */ /* 0x000fca0000011603 */
[----:B------:R-:W-:Y:S02]  /*1b50*/  IMAD.MOV.U32 R2, RZ, RZ, R26 ;  /* 0x000000ffff027224 */ /* 0x000fe400078e001a */
        /* <DEDUP_REMOVED lines=14> */
[----:B------:R1:W2:Y:S01]  /*1c40*/  LDC.64 R14, c[0x4][R0] ;  /* 0x01000000000e7b82 */ /* 0x0002a20000000a00 */
[----:B------:R-:W-:Y:S01]  /*1c50*/  IMAD.U32 R5, RZ, RZ, UR5 ;  /* 0x00000005ff057e24 */ /* 0x000fe2000f8e00ff */
[----:B------:R-:W-:Y:S01]  /*1c60*/  ULDC.64 UR4, c[0x4][0xa0] ;  /* 0x0100280000047ab9 */ /* 0x000fe20000000a00 */
[----:B------:R-:W-:Y:S01]  /*1c70*/  IMAD.U32 R10, RZ, RZ, UR6 ;  /* 0x00000006ff0a7e24 */ /* 0x000fe2000f8e00ff */
[----:B0-----:R-:W-:Y:S01]  /*1c80*/  MOV R11, UR7 ;  /* 0x00000007000b7c02 */ /* 0x001fe20008000f00 */
[----:B------:R-:W-:Y:S02]  /*1c90*/  IMAD.U32 R6, RZ, RZ, UR4 ;  /* 0x00000004ff067e24 */ /* 0x000fe4000f8e00ff */
[----:B------:R-:W-:-:S02]  /*1ca0*/  IMAD.U32 R7, RZ, RZ, UR5 ;  /* 0x00000005ff077e24 */ /* 0x000fc4000f8e00ff */
[----:B------:R-:W-:Y:S02]  /*1cb0*/  IMAD.MOV.U32 R8, RZ, RZ, 0x70 ;  /* 0x00000070ff087424 */ /* 0x000fe400078e00ff */
[----:B------:R-:W-:Y:S02]  /*1cc0*/  IMAD.MOV.U32 R12, RZ, RZ, 0x1 ;  /* 0x00000001ff0c7424 */ /* 0x000fe400078e00ff */
[----:B-1----:R-:W-:-:S07]  /*1cd0*/  IMAD.MOV.U32 R13, RZ, RZ, RZ ;  /* 0x000000ffff0d7224 */ /* 0x002fce00078e00ff */
[----:B------:R-:W-:-:S07]  /*1ce0*/  LEPC R20, `(.L_x_2312) ;  /* 0x000000001014794e */ /* 0x000fce0000000000 */
[----:B--2--5:R-:W-:Y:S05]  /*1cf0*/  CALL.ABS.NOINC R14 ;  /* 0x000000000e007343 */ /* 0x024fea0003c00000 */
.L_x_2312:
[----:B------:R-:W-:Y:S05]  /*1d00*/  BSYNC B6 ;  /* 0x0000000000067941 */ /* 0x000fea0003800000 */
.L_x_2311:
        /* <DEDUP_REMOVED lines=11> */
[----:B------:R-:W-:Y:S02]  /*1dc0*/  IMAD.U32 R10, RZ, RZ, UR6 ;  /* 0x00000006ff0a7e24 */ /* 0x000fe4000f8e00ff */
[----:B------:R-:W-:Y:S02]  /*1dd0*/  IMAD.U32 R6, RZ, RZ, UR4 ;  /* 0x00000004ff067e24 */ /* 0x000fe4000f8e00ff */
[----:B------:R-:W-:-:S02]  /*1de0*/  IMAD.U32 R7, RZ, RZ, UR5 ;  /* 0x00000005ff077e24 */ /* 0x000fc4000f8e00ff */
[----:B0-----:R-:W-:Y:S02]  /*1df0*/  IMAD.U32 R11, RZ, RZ, UR7 ;  /* 0x00000007ff0b7e24 */ /* 0x001fe4000f8e00ff */
[----:B------:R-:W-:Y:S02]  /*1e00*/  IMAD.MOV.U32 R8, RZ, RZ, 0x70 ;  /* 0x00000070ff087424 */ /* 0x000fe400078e00ff */
[----:B------:R-:W-:Y:S02]  /*1e10*/  IMAD.MOV.U32 R12, RZ, RZ, 0x1 ;  /* 0x00000001ff0c7424 */ /* 0x000fe400078e00ff */
[----:B-1----:R-:W-:-:S07]  /*1e20*/  IMAD.MOV.U32 R13, RZ, RZ, RZ ;  /* 0x000000ffff0d7224 */ /* 0x002fce00078e00ff */
[----:B------:R-:W-:-:S07]  /*1e30*/  LEPC R20, `(.L_x_2314) ;  /* 0x000000001014794e */ /* 0x000fce0000000000 */
[----:B--2--5:R-:W-:Y:S05]  /*1e40*/  CALL.ABS.NOINC R14 ;  /* 0x000000000e007343 */ /* 0x024fea0003c00000 */
.L_x_2314:
[----:B------:R-:W-:Y:S05]  /*1e50*/  BSYNC B6 ;  /* 0x0000000000067941 */ /* 0x000fea0003800000 */
.L_x_2313:
[----:B------:R-:W2:Y:S01]  /*1e60*/  LDL.64 R20, [R1+0x10] ;  /* 0x0000100001147983 */ /* 0x000ea20000100a00 */
[----:B------:R-:W-:Y:S01]  /*1e70*/  ULDC.64 UR4, c[0x0][0x9f8] ;  /* 0x00027e0000047ab9 */ /* 0x000fe20000000a00 */
[----:B------:R-:W1:Y:S02]  /*1e80*/  LDC.64 R36, c[0x0][0x3f8] ;  /* 0x0000fe00ff247b82 */ /* 0x000e640000000a00 */
[----:B------:R-:W2:Y:S01]  /*1e90*/  LDL.64 R38, [R1+0x10] ;  /* 0x0000100001267983 */ /* 0x000ea20000100a00 */
[----:B------:R-:W-:Y:S01]  /*1ea0*/  ISETP.NE.U32.AND P0, PT, RZ, UR4, PT ;  /* 0x00000004ff007c0c */ /* 0x000fe2000bf05070 */
[----:B------:R-:W-:Y:S01]  /*1eb0*/  IMAD.MOV.U32 R0, RZ, RZ, R30 ;  /* 0x000000ffff007224 */ /* 0x000fe200078e001e */
[----:B------:R-:W3:Y:S02]  /*1ec0*/  S2R R45, SR_TID.X ;  /* 0x00000000002d7919 */ /* 0x000ee40000002100 */
[----:B------:R-:W-:Y:S01]  /*1ed0*/  ISETP.NE.AND.EX P0, PT, RZ, UR5, PT, P0 ;  /* 0x00000005ff007c0c */ /* 0x000fe2000bf05300 */
[----:B------:R-:W4:Y:S08]  /*1ee0*/  LDC R47, c[0x0][0x3f4] ;  /* 0x0000fd00ff2f7b82 */ /* 0x000f300000000800 */
[----:B------:R-:W0:Y:S04]  /*1ef0*/  LDC.64 R42, c[0x0][0x408] ;  /* 0x00010200ff2a7b82 */ /* 0x000e280000000a00 */
[----:B------:R-:W-:Y:S01]  /*1f00*/  @P0 IADD3 R4, P1, R31, UR4, RZ ;  /* 0x000000041f040c10 */ /* 0x000fe2000ff3e0ff */
[----:B------:R-:W-:-:S03]  /*1f10*/  ULDC UR4, c[0x0][0x2f4] ;  /* 0x0000bd0000047ab9 */ /* 0x000fc60000000800 */
[----:B------:R-:W-:-:S05]  /*1f20*/  @P0 IADD3.X R5, R34, UR5, RZ, P1, !PT ;  /* 0x0000000522050c10 */ /* 0x000fca0008ffe4ff */
[----:B------:R4:W4:Y:S01]  /*1f30*/  @P0 LDG.E R0, desc[UR40][R4.64] ;  /* 0x0000002804000981 */ /* 0x000922000c1e1900 */
[----:B---3--:R-:W-:-:S05]  /*1f40*/  VIADD R31, R45, 0xffffff80 ;  /* 0xffffff802d1f7836 */ /* 0x008fca0000000000 */
[----:B------:R-:W-:-:S04]  /*1f50*/  LEA.HI R30, R31, R31, RZ, 0x1 ;  /* 0x0000001f1f1e7211 */ /* 0x000fc800078f08ff */
[----:B------:R-:W-:-:S04]  /*1f60*/  SHF.R.S32.HI R30, RZ, 0x1, R30 ;  /* 0x00000001ff1e7819 */ /* 0x000fc8000001141e */
[----:B------:R-:W-:-:S05]  /*1f70*/  SHF.R.S32.HI R7, RZ, 0x1f, R30 ;  /* 0x0000001fff077819 */ /* 0x000fca000001141e */
[----:B-1----:R-:W-:-:S04]  /*1f80*/  IMAD R6, R7, R36, RZ ;  /* 0x0000002407067224 */ /* 0x002fc800078e02ff */
[----:B------:R-:W-:Y:S02]  /*1f90*/  IMAD R9, R30, R37, R6 ;  /* 0x000000251e097224 */ /* 0x000fe400078e0206 */
[----:B--2---:R-:W-:-:S05]  /*1fa0*/  IMAD.MOV.U32 R38, RZ, RZ, R20 ;  /* 0x000000ffff267224 */ /* 0x004fca00078e0014 */
[----:B------:R-:W-:-:S05]  /*1fb0*/  SHF.R.S32.HI R39, RZ, 0x1f, R38 ;  /* 0x0000001fff277819 */ /* 0x000fca0000011426 */
[----:B------:R1:W-:Y:S04]  /*1fc0*/  STL [R1+0x14], R39 ;  /* 0x0000142701007387 */ /* 0x0003e80000100800 */
[----:B------:R-:W2:Y:S04]  /*1fd0*/  LDL R12, [R1+0x8] ;  /* 0x00000800010c7983 */ /* 0x000ea80000100800 */
[----:B------:R-:W3:Y:S04]  /*1fe0*/  LDL R10, [R1+0x48] ;  /* 0x00004800010a7983 */ /* 0x000ee80000100800 */
[----:B------:R-:W3:Y:S04]  /*1ff0*/  LDL R8, [R1+0x4c] ;  /* 0x00004c0001087983 */ /* 0x000ee80000100800 */
[----:B------:R-:W3:Y:S04]  /*2000*/  LDL R15, [R1+0x88] ;  /* 0x00008800010f7983 */ /* 0x000ee80000100800 */
[----:B------:R-:W3:Y:S01]  /*2010*/  LDL R6, [R1+0x50] ;  /* 0x0000500001067983 */ /* 0x000ee20000100800 */
[----:B----4-:R-:W-:-:S04]  /*2020*/  ISETP.GE.AND P0, PT, R16, R47, PT ;  /* 0x0000002f1000720c */ /* 0x010fc80003f06270 */
[----:B------:R-:W-:Y:S01]  /*2030*/  SEL R5, R47, RZ, P0 ;  /* 0x000000ff2f057207 */ /* 0x000fe20000000000 */
[----:B0-----:R-:W-:Y:S01]  /*2040*/  IMAD R4, R7, R42, RZ ;  /* 0x0000002a07047224 */ /* 0x001fe200078e02ff */
[----:B------:R-:W-:-:S03]  /*2050*/  ISETP.GE.AND P3, PT, R16, UR4, PT ;  /* 0x0000000410007c0c */ /* 0x000fc6000bf66270 */
[----:B------:R-:W-:Y:S01]  /*2060*/  IMAD.IADD R5, R16, 0x1, R5 ;  /* 0x0000000110057824 */ /* 0x000fe200078e0205 */
[----:B-----5:R-:W-:Y:S01]  /*2070*/  SHF.R.S32.HI R7, RZ, 0x1f, R24 ;  /* 0x0000001fff077819 */ /* 0x020fe20000011418 */
[----:B------:R-:W-:-:S03]  /*2080*/  IMAD R11, R30, R43, R4 ;  /* 0x0000002b1e0b7224 */ /* 0x000fc600078e0204 */
[----:B------:R-:W-:Y:S01]  /*2090*/  SHF.R.S32.HI R44, RZ, 0x1f, R5 ;  /* 0x0000001fff2c7819 */ /* 0x000fe20000011405 */
[-C--:B------:R-:W-:Y:S01]  /*20a0*/  IMAD.WIDE.U32 R20, R30, R36.reuse, R38 ;  /* 0x000000241e147225 */ /* 0x080fe200078e0026 */
[----:B------:R-:W-:Y:S02]  /*20b0*/  LEA.HI R13, R31, R31, RZ, 0x1 ;  /* 0x0000001f1f0d7211 */ /* 0x000fe400078f08ff */
[----:B------:R-:W-:Y:S01]  /*20c0*/  LEA.HI R44, R44, R5, RZ, 0x4 ;  /* 0x000000052c2c7211 */ /* 0x000fe200078f20ff */
[-C--:B------:R-:W-:Y:S01]  /*20d0*/  IMAD R4, R7, R36.reuse, RZ ;  /* 0x0000002407047224 */ /* 0x080fe200078e02ff */
[----:B------:R-:W-:Y:S01]  /*20e0*/  LOP3.LUT R19, R19, 0xfffffffd, RZ, 0xc0, !PT ;  /* 0xfffffffd13137812 */ /* 0x000fe200078ec0ff */
[----:B------:R-:W-:-:S04]  /*20f0*/  IMAD.WIDE.U32 R34, R30, R36, R16 ;  /* 0x000000241e227225 */ /* 0x000fc800078e0010 */
[----:B-1----:R-:W-:-:S04]  /*2100*/  IMAD.WIDE.U32 R38, R30, R42, R38 ;  /* 0x0000002a1e267225 */ /* 0x002fc800078e0026 */
[----:B------:R-:W-:Y:S01]  /*2110*/  IMAD.WIDE.U32 R40, R30, R42, R16 ;  /* 0x0000002a1e287225 */ /* 0x000fe200078e0010 */
[----:B------:R-:W-:-:S03]  /*2120*/  LOP3.LUT R13, R13, 0xfffffffe, RZ, 0xc0, !PT ;  /* 0xfffffffe0d0d7812 */ /* 0x000fc600078ec0ff */
[C---:B------:R-:W-:Y:S01]  /*2130*/  IMAD R51, R24.reuse, R37, R4 ;  /* 0x0000002518337224 */ /* 0x040fe200078e0204 */
[----:B------:R-:W-:Y:S01]  /*2140*/  @P3 LOP3.LUT R19, R19, 0x2, RZ, 0xfc, !PT ;  /* 0x0000000213133812 */ /* 0x000fe200078efcff */
[----:B------:R-:W-:Y:S02]  /*2150*/  IMAD.IADD R21, R21, 0x1, R9 ;  /* 0x0000000115157824 */ /* 0x000fe400078e0209 */
[----:B------:R-:W-:Y:S02]  /*2160*/  IMAD.IADD R35, R9, 0x1, R35 ;  /* 0x0000000109237824 */ /* 0x000fe400078e0223 */
[----:B------:R-:W-:Y:S02]  /*2170*/  IMAD.IADD R39, R39, 0x1, R11 ;  /* 0x0000000127277824 */ /* 0x000fe400078e020b */
[----:B------:R-:W-:Y:S02]  /*2180*/  IMAD.IADD R41, R11, 0x1, R41 ;  /* 0x000000010b297824 */ /* 0x000fe400078e0229 */
[----:B------:R-:W-:Y:S01]  /*2190*/  IMAD R7, R7, R42, RZ ;  /* 0x0000002a07077224 */ /* 0x000fe200078e02ff */
[----:B------:R-:W-:Y:S01]  /*21a0*/  SHF.R.U32.HI R14, RZ, 0x7, R45 ;  /* 0x00000007ff0e7819 */ /* 0x000fe2000001162d */
[----:B------:R-:W-:Y:S01]  /*21b0*/  IMAD R5, R37, 0xa0, RZ ;  /* 0x000000a025057824 */ /* 0x000fe200078e02ff */
[----:B------:R-:W-:Y:S01]  /*21c0*/  LOP3.LUT R19, R19, 0xfffffffe, RZ, 0xc0, !PT ;  /* 0xfffffffe13137812 */ /* 0x000fe200078ec0ff */
        /* <DEDUP_REMOVED lines=9> */
[----:B------:R-:W-:Y:S01]  /*2260*/  LOP3.LUT R54, R44, 0xfffffff0, RZ, 0xc0, !PT ;  /* 0xfffffff02c367812 */ /* 0x000fe200078ec0ff */
[----:B------:R-:W-:Y:S01]  /*2270*/  IMAD.IADD R50, R21, 0x1, R51 ;  /* 0x0000000115327824 */ /* 0x000fe200078e0233 */
[----:B------:R-:W-:Y:S01]  /*2280*/  SHF.R.S32.HI R55, RZ, 0x1f, R0 ;  /* 0x0000001fff377819 */ /* 0x000fe20000011400 */
[----:B------:R-:W-:Y:S02]  /*2290*/  IMAD.IADD R3, R28, 0x1, R29 ;  /* 0x000000011c037824 */ /* 0x000fe400078e021d */
[----:B------:R-:W-:Y:S02]  /*22a0*/  VIADD R45, R14, 0x8 ;  /* 0x000000080e2d7836 */ /* 0x000fe40000000000 */
[----:B------:R-:W-:Y:S02]  /*22b0*/  IMAD R46, R13, 0xc0, R30 ;  /* 0x000000c00d2e7824 */ /* 0x000fe400078e021e */
[----:B------:R-:W-:-:S02]  /*22c0*/  IMAD.SHL.U32 R47, R47, 0x2, RZ ;  /* 0x000000022f2f7824 */ /* 0x000fc400078e00ff */
[----:B------:R-:W-:Y:S02]  /*22d0*/  IMAD.IADD R48, R37, 0x1, R5 ;  /* 0x0000000125307824 */ /* 0x000fe400078e0205 */
[----:B------:R-:W-:Y:S02]  /*22e0*/  IMAD.IADD R49, R43, 0x1, R49 ;  /* 0x000000012b317824 */ /* 0x000fe400078e0231 */
[----:B------:R-:W-:Y:S02]  /*22f0*/  IMAD.IADD R51, R51, 0x1, R35 ;  /* 0x0000000133337824 */ /* 0x000fe400078e0223 */
[----:B------:R-:W-:Y:S02]  /*2300*/  IMAD.IADD R52, R39, 0x1, R7 ;  /* 0x0000000127347824 */ /* 0x000fe400078e0207 */
[----:B------:R-:W-:Y:S01]  /*2310*/  IMAD.IADD R53, R7, 0x1, R41 ;  /* 0x0000000107357824 */ /* 0x000fe200078e0229 */
[----:B--2---:R-:W-:Y:S02]  /*2320*/  ISETP.GE.AND P2, PT, R12, UR4, PT ;  /* 0x000000040c007c0c */ /* 0x004fe4000bf46270 */
[----:B---3--:R-:W-:-:S04]  /*2330*/  LOP3.LUT R4, R10, 0x30, R44, 0xf8, !PT ;  /* 0x000000300a047812 */ /* 0x008fc800078ef82c */
[----:B------:R-:W-:Y:S02]  /*2340*/  LOP3.LUT R4, R4, R8, RZ, 0x3c, !PT ;  /* 0x0000000804047212 */ /* 0x000fe400078e3cff */
[----:B------:R-:W-:-:S05]  /*2350*/  LOP3.LUT P1, RZ, R15, 0x2, RZ, 0xc0, !PT ;  /* 0x000000020fff7812 */ /* 0x000fca000782c0ff */
[----:B------:R-:W-:Y:S01]  /*2360*/  @P2 LOP3.LUT R19, R19, 0x1, RZ, 0xfc, !PT ;  /* 0x0000000113132812 */ /* 0x000fe200078efcff */
[----:B------:R-:W-:-:S07]  /*2370*/  IMAD.IADD R58, R6, 0x1, R4 ;  /* 0x00000001063a7824 */ /* 0x000fce00078e0204 */
.L_x_2347:
[----:B------:R-:W2:Y:S01]  /*2380*/  LDL R13, [R1+0x38] ;  /* 0x00003800010d7983 */ /* 0x000ea20000100800 */
[----:B------:R-:W0:Y:S01]  /*2390*/  LDC R61, c[0x0][0x430] ;  /* 0x00010c00ff3d7b82 */ /* 0x000e220000000800 */
[----:B------:R-:W-:Y:S02]  /*23a0*/  VIADD R2, R2, 0xffffffff ;  /* 0xffffffff02027836 */ /* 0x000fe40000000000 */
[----:B------:R-:W-:Y:S02]  /*23b0*/  IMAD.MOV.U32 R60, RZ, RZ, RZ ;  /* 0x000000ffff3c7224 */ /* 0x000fe400078e00ff */
[----:B------:R-:W-:-:S03]  /*23c0*/  IMAD R4, R2, 0xa0, R46 ;  /* 0x000000a002047824 */ /* 0x000fc600078e022e */
[----:B-1-3--:R-:W1:Y:S01]  /*23d0*/  LDC R71, c[0x0][0x3f4] ;  /* 0x0000fd00ff477b82 */ /* 0x00ae620000000800 */
[----:B------:R-:W-:Y:S01]  /*23e0*/  IMAD.IADD R12, R3, 0x1, R4 ;  /* 0x00000001030c7824 */ /* 0x000fe200078e0204 */
[----:B------:R-:W-:-:S03]  /*23f0*/  ISETP.GE.AND P2, PT, R4, R33, PT ;  /* 0x000000210400720c */ /* 0x000fc60003f46270 */
[----:B------:R-:W-:Y:S01]  /*2400*/  IMAD.MOV.U32 R8, RZ, RZ, R12 ;  /* 0x000000ffff087224 */ /* 0x000fe200078e000c */
[----:B------:R-:W-:Y:S02]  /*2410*/  ISETP.GT.OR P2, PT, R46, 0x9f, P2 ;  /* 0x0000009f2e00780c */ /* 0x000fe40001744670 */
[----:B0-----:R-:W-:-:S11]  /*2420*/  ISETP.NE.AND P3, PT, R61, 0x1, PT ;  /* 0x000000013d00780c */ /* 0x001fd60003f65270 */
[----:B------:R-:W0:Y:S08]  /*2430*/  @!P2 LDC.64 R6, c[0x0][0x428] ;  /* 0x00010a00ff06ab82 */ /* 0x000e300000000a00 */
[----:B------:R-:W3:Y:S08]  /*2440*/  @!P2 LDC.64 R4, c[0x0][0x418] ;  /* 0x00010600ff04ab82 */ /* 0x000ef00000000a00 */
        /* <DEDUP_REMOVED lines=42> */
[C---:B------:R-:W-:Y:S01]  /*26f0*/  IMAD.WIDE.U32 R4, R156.reuse, UR4, R4 ;  /* 0x000000049c047c25 */ /* 0x040fe2000f8e0004 */
[----:B------:R-:W-:Y:S02]  /*2700*/  ULDC.U8 UR4, c[0x0][0x410] ;  /* 0x0001040000047ab9 */ /* 0x000fe40000000000 */
[----:B------:R-:W-:Y:S01]  /*2710*/  ISETP.NE.AND P3, PT, RZ, UR4, PT ;  /* 0x00000004ff007c0c */ /* 0x000fe2000bf65270 */
[----:B------:R-:W-:Y:S01]  /*2720*/  IMAD R13, R156, UR5, R5 ;  /* 0x000000059c0d7c24 */ /* 0x000fe2000f8e0205 */
[----:B------:R-:W-:Y:S01]  /*2730*/  IADD3 R68, P4, R4, UR6, RZ ;  /* 0x0000000604447c10 */ /* 0x000fe2000ff9e0ff */
[----:B------:R-:W-:-:S02]  /*2740*/  IMAD R11, R7, R42, R8 ;  /* 0x0000002a070b7224 */ /* 0x000fc400078e0208 */
[----:B------:R-:W-:Y:S01]  /*2750*/  IMAD.WIDE.U32 R6, R36, R2, RZ ;  /* 0x0000000224067225 */ /* 0x000fe200078e00ff */
[----:B------:R-:W-:-:S03]  /*2760*/  IADD3.X R13, R13, UR7, RZ, P4, !PT ;  /* 0x000000070d0d7c10 */ /* 0x000fc6000a7fe4ff */
[----:B------:R-:W-:-:S04]  /*2770*/  IMAD.WIDE.U32 R4, R42, R2, RZ ;  /* 0x000000022a047225 */ /* 0x000fc800078e00ff */
[----:B------:R-:W-:Y:S02]  /*2780*/  IMAD.IADD R10, R7, 0x1, R9 ;  /* 0x00000001070a7824 */ /* 0x000fe400078e0209 */
[----:B------:R-:W-:Y:S01]  /*2790*/  IMAD.IADD R12, R5, 0x1, R11 ;  /* 0x00000001050c7824 */ /* 0x000fe200078e020b */
[----:B------:R-:W-:Y:S06]  /*27a0*/  @!P3 BRA `(.L_x_2317) ;  /* 0x000000100084b947 */ /* 0x000fec0003800000 */
        /* <DEDUP_REMOVED lines=13> */
[----:B------:R-:W2:Y:S01]  /*2880*/  LDL.64 R66, [R1+0x10] ;  /* 0x0000100001427983 */ /* 0x000ea20000100a00 */
[----:B------:R-:W-:-:S03]  /*2890*/  ULDC.64 UR4, c[0x0][0x3e8] ;  /* 0x0000fa0000047ab9 */ /* 0x000fc60000000a00 */
[----:B------:R-:W3:Y:S01]  /*28a0*/  LDL R14, [R1+0x30] ;  /* 0x00003000010e7983 */ /* 0x000ee20000100800 */
[----:B------:R-:W-:-:S04]  /*28b0*/  IADD3 R6, P4, P5, R20, UR4, R6 ;  /* 0x0000000414067c10 */ /* 0x000fc8000fd9e006 */
[----:B------:R-:W-:Y:S01]  /*28c0*/  IADD3.X R7, R50, UR5, R10, P4, P5 ;  /* 0x0000000532077c10 */ /* 0x000fe2000a7ea40a */
[----:B------:R-:W-:Y:S02]  /*28d0*/  ULDC.64 UR4, c[0x0][0x400] ;  /* 0x0001000000047ab9 */ /* 0x000fe40000000a00 */
[----:B------:R-:W-:-:S04]  /*28e0*/  IADD3 R4, P4, P5, R38, UR4, R4 ;  /* 0x0000000426047c10 */ /* 0x000fc8000fd9e004 */
[----:B------:R-:W-:Y:S02]  /*28f0*/  IADD3.X R5, R52, UR5, R12, P4, P5 ;  /* 0x0000000534057c10 */ /* 0x000fe4000a7ea40c */
[----:B------:R-:W-:Y:S02]  /*2900*/  CS2R R8, SRZ ;  /* 0x0000000000087805 */ /* 0x000fe4000001ff00 */
[----:B------:R-:W-:Y:S02]  /*2910*/  CS2R R28, SRZ ;  /* 0x00000000001c7805 */ /* 0x000fe4000001ff00 */
[----:B--2---:R-:W-:-:S13]  /*2920*/  ISETP.GE.AND P4, PT, R66, R71, PT ;  /* 0x000000474200720c */ /* 0x004fda0003f86270 */
[----:B------:R0:W5:Y:S04]  /*2930*/  @!P4 LDG.E.64 R30, desc[UR40][R6.64] ;  /* 0x00000028061ec981 */ /* 0x000168000c1e1b00 */
[----:B------:R0:W5:Y:S01]  /*2940*/  @!P4 LDG.E.64 R56, desc[UR40][R4.64] ;  /* 0x000000280438c981 */ /* 0x000162000c1e1b00 */
[----:B---3--:R-:W-:-:S13]  /*2950*/  ISETP.GE.AND P4, PT, R14, R71, PT ;  /* 0x000000470e00720c */ /* 0x008fda0003f86270 */
[----:B------:R0:W5:Y:S04]  /*2960*/  @!P4 LDG.E.64 R8, desc[UR40][R6.64+0x10] ;  /* 0x000010280608c981 */ /* 0x000168000c1e1b00 */
[----:B------:R0:W5:Y:S02]  /*2970*/  @!P4 LDG.E.64 R28, desc[UR40][R4.64+0x10] ;  /* 0x00001028041cc981 */ /* 0x000164000c1e1b00 */
.L_x_2319:
[----:B------:R-:W-:Y:S05]  /*2980*/  BSYNC B1 ;  /* 0x0000000000017941 */ /* 0x000fea0003800000 */
.L_x_2318:
[----:B0-----:R-:W2:Y:S01]  /*2990*/  LDL R4, [R1] ;  /* 0x0000000001047983 */ /* 0x001ea20000100800 */
[----:B-----5:R-:W-:Y:S02]  /*29a0*/  IMAD.MOV.U32 R70, RZ, RZ, R8 ;  /* 0x000000ffff467224 */ /* 0x020fe400078e0008 */
[----:B------:R-:W-:Y:S02]  /*29b0*/  IMAD.MOV.U32 R73, RZ, RZ, R30 ;  /* 0x000000ffff497224 */ /* 0x000fe400078e001e */
[----:B------:R-:W-:Y:S02]  /*29c0*/  IMAD.MOV.U32 R72, RZ, RZ, R28 ;  /* 0x000000ffff487224 */ /* 0x000fe400078e001c */
[----:B------:R-:W-:Y:S01]  /*29d0*/  IMAD.MOV.U32 R74, RZ, RZ, R56 ;  /* 0x000000ffff4a7224 */ /* 0x000fe200078e0038 */
[----:B--2---:R-:W-:-:S13]  /*29e0*/  ISETP.NE.AND P4, PT, R4, 0x3, PT ;  /* 0x000000030400780c */ /* 0x004fda0003f85270 */
[----:B------:R-:W-:Y:S05]  /*29f0*/  @!P4 BRA `(.L_x_2320) ;  /* 0x000000000004c947 */ /* 0x000fea0003800000 */
[----:B------:R-:W-:Y:S01]  /*2a00*/  BPT.TRAP 0x1 ;  /* 0x000000040000795c */ /* 0x000fe20000300000 */
.L_x_2320:
[----:B------:R-:W2:Y:S01]  /*2a10*/  LDL R4, [R1+0xc] ;  /* 0x00000c0001047983 */ /* 0x000ea20000100800 */
[----:B------:R-:W-:Y:S01]  /*2a20*/  IMAD R66, R22, 0x8, R18 ;  /* 0x0000000816427824 */ /* 0x000fe200078e0212 */
[----:B------:R-:W-:Y:S01]  /*2a30*/  BSSY B1, `(.L_x_2321) ;  /* 0x0000004000017945 */ /* 0x000fe20003800000 */
[----:B--2---:R-:W-:-:S04]  /*2a40*/  SHF.L.U32 R67, R4, 0x1f, RZ ;  /* 0x0000001f04437819 */ /* 0x004fc800000006ff */
[----:B------:R-:W0:Y:S02]  /*2a50*/  SYNCS.PHASECHK.TRANS64.TRYWAIT P5, [R66+URZ+0x13290], R67 ;  /* 0x01329043420075a7 */ /* 0x000e2400080a017f */
[----:B0-----:R-:W-:Y:S05]  /*2a60*/  @!P5 BRA `(.L_x_2322) ;  /* 0x0000019800a8d947 */ /* 0x001fea0003800000 */
.L_x_2568:
[----:B------:R-:W-:Y:S05]  /*2a70*/  BSYNC B1 ;  /* 0x0000000000017941 */ /* 0x000fea0003800000 */
.L_x_2321:
[----:B------:R-:W-:-:S03]  /*2a80*/  UMOV UR4, 0xffffffff ;  /* 0xffffffff00047882 */ /* 0x000fc60000000000 */
[----:B------:R-:W-:Y:S05]  /*2a90*/  BRA.DIV UR4, `(.L_x_2323) ;  /* 0x0000019a04b07947 */ /* 0x000fea000b800000 */
[----:B------:R1:W2:Y:S04]  /*2aa0*/  SHFL.IDX PT, R69, R13, RZ, 0x1e1f ;  /* 0x001e1fff0d457589 */ /* 0x0002a800000e0000 */
[----:B------:R1:W3:Y:S02]  /*2ab0*/  SHFL.IDX PT, R14, R68, RZ, 0x1e1f ;  /* 0x001e1fff440e7589 */ /* 0x0002e400000e0000 */
.L_x_2572:
[----:B------:R-:W-:Y:S05]  /*2ac0*/  @P3 BRA `(.L_x_2324) ;  /* 0x0000002000f83947 */ /* 0x000fea0003800000 */
[----:B------:R-:W-:Y:S01]  /*2ad0*/  LOP3.LUT P5, RZ, R19, 0x2, RZ, 0xc0, !PT ;  /* 0x0000000213ff7812 */ /* 0x000fe200078ac0ff */
[----:B------:R-:W-:-:S12]  /*2ae0*/  BSSY B1, `(.L_x_2325) ;  /* 0x0000072000017945 */ /* 0x000fd80003800000 */
[----:B------:R-:W-:Y:S05]  /*2af0*/  @P5 BRA `(.L_x_2326) ;  /* 0x0000000400c05947 */ /* 0x000fea0003800000 */
[----:B-1----:R-:W4:Y:S01]  /*2b00*/  LDL.64 R12, [R1+0x10] ;  /* 0x00001000010c7983 */ /* 0x002f220000100a00 */
[----:B---3--:R-:W-:Y:S01]  /*2b10*/  IADD3 R10, P3, R16, R14, RZ ;  /* 0x0000000e100a7210 */ /* 0x008fe20007f7e0ff */
[----:B------:R-:W-:Y:S02]  /*2b20*/  BSSY B2, `(.L_x_2327) ;  /* 0x000006c000027945 */ /* 0x000fe40003800000 */
[----:B------:R1:W3:Y:S02]  /*2b30*/  LDS.128 R4, [R62+0xe000] ;  /* 0x00e000003e047984 */ /* 0x0002e40000000c00 */
[----:B--2---:R-:W-:Y:S01]  /*2b40*/  IMAD.X R11, R69, 0x1, R17, P3 ;  /* 0x00000001450b7824 */ /* 0x004fe200018e0611 */
[----:B----4-:R-:W-:-:S13]  /*2b50*/  ISETP.GE.AND P3, PT, R12, R71, PT ;  /* 0x000000470c00720c */ /* 0x010fda0003f66270 */
[----:B-1-3--:R-:W-:Y:S05]  /*2b60*/  @P3 BRA `(.L_x_2328) ;  /* 0x00000004009c3947 */ /* 0x00afea0003800000 */
[----:B------:R-:W-:Y:S01]  /*2b70*/  SHF.R.U32.HI R12, RZ, 0x8, R31 ;  /* 0x00000008ff0c7819 */ /* 0x000fe2000001161f */
[----:B------:R-:W-:Y:S01]  /*2b80*/  IMAD.MOV.U32 R15, RZ, RZ, R4 ;  /* 0x000000ffff0f7224 */ /* 0x000fe200078e0004 */
[----:B------:R-:W-:Y:S02]  /*2b90*/  SHF.R.U32.HI R30, RZ, 0x8, R57 ;  /* 0x00000008ff1e7819 */ /* 0x000fe40000011639 */
[----:B------:R-:W-:Y:S01]  /*2ba0*/  SHF.R.U32.HI R68, RZ, 0x10, R31 ;  /* 0x00000010ff447819 */ /* 0x000fe2000001161f */
        /* <DEDUP_REMOVED lines=10> */
[-C--:B------:R-:W-:Y:S02]  /*2c50*/  F2FP.F16.E4M3.UNPACK_B R31, R74.reuse.H1 ;  /* 0x0000004aff1f723e */ /* 0x080fe400030006ff */
        /* <DEDUP_REMOVED lines=9> */
[----:B------:R-:W-:Y:S01]  /*2cf0*/  FMUL.FTZ R79, R30, R77 ;  /* 0x0000004d1e4f7220 */ /* 0x000fe20000410000 */
[----:B------:R-:W-:Y:S01]  /*2d00*/  HADD2.F32 R75, -RZ, R57.H0_H0 ;  /* 0x20000039ff4b7230 */ /* 0x000fe20000004100 */
[----:B------:R-:W-:Y:S01]  /*2d10*/  F2FP.F16.E4M3.UNPACK_B R73, R73 ;  /* 0x00000049ff49723e */ /* 0x000fe200020006ff */
[--C-:B------:R-:W-:Y:S01]  /*2d20*/  HADD2.F32 R56, -RZ, R5.reuse.H1_H1 ;  /* 0x30000005ff387230 */ /* 0x100fe20000004100 */
[----:B------:R-:W-:Y:S01]  /*2d30*/  F2FP.F16.E4M3.UNPACK_B R78, R13.H1 ;  /* 0x0000000dff4e723e */ /* 0x000fe200030006ff */
        /* <DEDUP_REMOVED lines=12> */
[--C-:B------:R-:W-:Y:S02]  /*2e00*/  HADD2.F32 R57, -RZ, R30.reuse.H1_H1 ;  /* 0x3000001eff397230 */ /* 0x100fe40000004100 */
[----:B------:R-:W-:Y:S02]  /*2e10*/  HADD2.F32 R56, -RZ, R30.H0_H0 ;  /* 0x2000001eff387230 */ /* 0x000fe40000004100 */
[--C-:B------:R-:W-:Y:S02]  /*2e20*/  HADD2.F32 R30, -RZ, R15.reuse.H0_H0 ;  /* 0x2000000fff1e7230 */ /* 0x100fe40000004100 */
[-C--:B------:R-:W-:Y:S01]  /*2e30*/  FMUL.FTZ R77, R57, R68.reuse ;  /* 0x00000044394d7220 */ /* 0x080fe20000410000 */
[----:B------:R-:W-:Y:S02]  /*2e40*/  HADD2.F32 R31, -RZ, R15.H1_H1 ;  /* 0x3000000fff1f7230 */ /* 0x000fe40000004100 */
[----:B------:R-:W-:Y:S01]  /*2e50*/  FMUL.FTZ R68, R56, R68 ;  /* 0x0000004438447220 */ /* 0x000fe20000410000 */
[----:B------:R-:W-:-:S02]  /*2e60*/  HADD2.F32 R74, -RZ, R74.H0_H0 ;  /* 0x2000004aff4a7230 */ /* 0x000fc40000004100 */
[--C-:B------:R-:W-:Y:S02]  /*2e70*/  HADD2.F32 R15, -RZ, R73.reuse.H1_H1 ;  /* 0x30000049ff0f7230 */ /* 0x100fe40000004100 */
[----:B------:R-:W-:Y:S02]  /*2e80*/  HADD2.F32 R73, -RZ, R73.H0_H0 ;  /* 0x20000049ff497230 */ /* 0x000fe40000004100 */
[-C--:B------:R-:W-:Y:S01]  /*2e90*/  FMUL.FTZ R75, R31, R74.reuse ;  /* 0x0000004a1f4b7220 */ /* 0x080fe20000410000 */
[----:B------:R-:W-:Y:S01]  /*2ea0*/  FMUL.FTZ R74, R30, R74 ;  /* 0x0000004a1e4a7220 */ /* 0x000fe20000410000 */
[----:B------:R-:W-:Y:S01]  /*2eb0*/  FFMA.FTZ R57, R57, R15, R68 ;  /* 0x0000000f39397223 */ /* 0x000fe20000010044 */
[----:B------:R-:W-:Y:S01]  /*2ec0*/  F2FP.F16.E4M3.UNPACK_B R68, R7.H1 ;  /* 0x00000007ff44723e */ /* 0x000fe200030006ff */
[----:B------:R-:W-:Y:S01]  /*2ed0*/  FFMA.FTZ R56, R56, R15, -R77 ;  /* 0x0000000f38387223 */ /* 0x000fe2000001084d */
[-C--:B------:R-:W-:Y:S01]  /*2ee0*/  FFMA.FTZ R15, R30, R73.reuse, -R75 ;  /* 0x000000491e0f7223 */ /* 0x080fe2000001084b */
[----:B------:R-:W-:Y:S01]  /*2ef0*/  FFMA.FTZ R30, R31, R73, R74 ;  /* 0x000000491f1e7223 */ /* 0x000fe2000001004a */
[----:B------:R-:W-:Y:S01]  /*2f00*/  F2FP.SATFINITE.E4M3.F32.PACK_AB_MERGE_C R31, R79, R76, RZ ;  /* 0x0000004c4f1f723e */ /* 0x000fe200048070ff */
[--C-:B------:R-:W-:Y:S01]  /*2f10*/  HADD2.F32 R73, -RZ, R68.reuse.H0_H0 ;  /* 0x20000044ff497230 */ /* 0x100fe20000004100 */
[----:B------:R-:W-:Y:S01]  /*2f20*/  F2FP.F16.E4M3.UNPACK_B R75, R12.H1 ;  /* 0x0000000cff4b723e */ /* 0x000fe200030006ff */
[----:B------:R-:W-:Y:S01]  /*2f30*/  HADD2.F32 R68, -RZ, R68.H1_H1 ;  /* 0x30000044ff447230 */ /* 0x000fe20000004100 */
[----:B------:R-:W-:Y:S01]  /*2f40*/  F2FP.SATFINITE.E4M3.F32.PACK_AB_MERGE_C R56, R57, R56, RZ ;  /* 0x000000383938723e */ /* 0x000fe200048070ff */
[--C-:B------:R-:W-:Y:S01]  /*2f50*/  HADD2.F32 R79, -RZ, R78.reuse.H1_H1 ;  /* 0x3000004eff4f7230 */ /* 0x100fe20000004100 */
[----:B------:R-:W-:Y:S01]  /*2f60*/  F2FP.F16.E4M3.UNPACK_B R57, R6.H1 ;  /* 0x00000006ff39723e */ /* 0x000fe200030006ff */
[----:B------:R-:W-:Y:S01]  /*2f70*/  HADD2.F32 R76, -RZ, R75.H1_H1 ;  /* 0x3000004bff4c7230 */ /* 0x000fe20000004100 */
[----:B------:R-:W-:Y:S01]  /*2f80*/  F2FP.F16.E4M3.UNPACK_B R77, R13 ;  /* 0x0000000dff4d723e */ /* 0x000fe200020006ff */
[----:B------:R-:W-:Y:S01]  /*2f90*/  HADD2.F32 R78, -RZ, R78.H0_H0 ;  /* 0x2000004eff4e7230 */ /* 0x000fe20000004100 */
        /* <DEDUP_REMOVED lines=11> */
[----:B------:R-:W-:Y:S01]  /*3050*/  FMUL.FTZ R80, R57, R80 ;  /* 0x0000005039507220 */ /* 0x000fe20000410000 */
[----:B------:R-:W-:-:S02]  /*3060*/  HADD2.F32 R77, -RZ, R77.H0_H0 ;  /* 0x2000004dff4d7230 */ /* 0x000fc40000004100 */
[----:B------:R-:W-:Y:S01]  /*3070*/  FFMA.FTZ R82, R57, R12, -R82 ;  /* 0x0000000c39527223 */ /* 0x000fe20000010852 */
[----:B------:R-:W-:Y:S01]  /*3080*/  FFMA.FTZ R76, R68, R76, R81 ;  /* 0x0000004c444c7223 */ /* 0x000fe20000010051 */
[----:B------:R-:W-:Y:S01]  /*3090*/  FFMA.FTZ R57, R13, R12, R80 ;  /* 0x0000000c0d397223 */ /* 0x000fe20000010050 */
[--C-:B------:R-:W-:Y:S01]  /*30a0*/  HADD2.F32 R12, -RZ, R7.reuse.H0_H0 ;  /* 0x20000007ff0c7230 */ /* 0x100fe20000004100 */
[----:B------:R-:W-:Y:S01]  /*30b0*/  F2FP.SATFINITE.E4M3.F32.PACK_AB_MERGE_C R5, R5, R4, R31 ;  /* 0x000000040505723e */ /* 0x000fe2000480701f */
[----:B------:R-:W-:Y:S01]  /*30c0*/  HADD2.F32 R13, -RZ, R7.H1_H1 ;  /* 0x30000007ff0d7230 */ /* 0x000fe20000004100 */
[----:B------:R-:W-:Y:S01]  /*30d0*/  F2FP.SATFINITE.E4M3.F32.PACK_AB_MERGE_C R76, R76, R79, RZ ;  /* 0x0000004f4c4c723e */ /* 0x000fe200048070ff */
[--C-:B------:R-:W-:Y:S01]  /*30e0*/  HADD2.F32 R7, -RZ, R6.reuse.H0_H0 ;  /* 0x20000006ff077230 */ /* 0x100fe20000004100 */
[----:B------:R-:W-:Y:S01]  /*30f0*/  F2FP.SATFINITE.E4M3.F32.PACK_AB_MERGE_C R57, R57, R82, RZ ;  /* 0x000000523939723e */ /* 0x000fe200048070ff */
[----:B------:R-:W-:Y:S02]  /*3100*/  HADD2.F32 R6, -RZ, R6.H1_H1 ;  /* 0x30000006ff067230 */ /* 0x000fe40000004100 */
        /* <DEDUP_REMOVED lines=12> */
[----:B------:R-:W-:-:S07]  /*31d0*/  F2FP.SATFINITE.E4M3.F32.PACK_AB_MERGE_C R6, R77, R68, R57 ;  /* 0x000000444d06723e */ /* 0x000fce0004807039 */
.L_x_2328:
[----:B------:R-:W-:Y:S05]  /*31e0*/  BSYNC B2 ;  /* 0x0000000000027941 */ /* 0x000fea0003800000 */
.L_x_2327:
[----:B------:R4:W-:Y:S02]  /*31f0*/  ST.E.128 desc[UR40][R10.64], R4 ;  /* 0x000000040a007985 */ /* 0x0009e4000c101d28 */
.L_x_2326:
[----:B------:R-:W-:Y:S05]  /*3200*/  BSYNC B1 ;  /* 0x0000000000017941 */ /* 0x000fea0003800000 */
.L_x_2325:
[----:B------:R-:W-:-:S13]  /*3210*/  LOP3.LUT P3, RZ, R19, 0x1, RZ, 0xc0, !PT ;  /* 0x0000000113ff7812 */ /* 0x000fda000786c0ff */
[----:B------:R-:W-:Y:S05]  /*3220*/  @P3 BRA `(.L_x_2324) ;  /* 0x0000001c00203947 */ /* 0x000fea0003800000 */
[----:B----4-:R-:W4:Y:S04]  /*3230*/  LDL R10, [R1+0x38] ;  /* 0x00003800010a7983 */ /* 0x010f280000100800 */
[----:B------:R-:W3:Y:S04]  /*3240*/  LDL R7, [R1+0x8] ;  /* 0x0000080001077983 */ /* 0x000ee80000100800 */
[----:B------:R-:W2:Y:S04]  /*3250*/  LDL R6, [R1+0x24] ;  /* 0x0000240001067983 */ /* 0x000ea80000100800 */
[----:B------:R-:W5:Y:S01]  /*3260*/  LDL R12, [R1+0x30] ;  /* 0x00003000010c7983 */ /* 0x000f620000100800 */
[----:B------:R-:W-:Y:S01]  /*3270*/  IMAD.MOV.U32 R5, RZ, RZ, 0x20 ;  /* 0x00000020ff057424 */ /* 0x000fe200078e00ff */
[----:B------:R-:W-:Y:S01]  /*3280*/  BSSY B1, `(.L_x_2329) ;  /* 0x0000071000017945 */ /* 0x000fe20003800000 */
[----:B------:R-:W-:-:S03]  /*3290*/  IMAD R4, R22, 0x2800, RZ ;  /* 0x0000280016047824 */ /* 0x000fc600078e02ff */
[----:B------:R-:W-:-:S04]  /*32a0*/  SEL R5, R5, 0xffffffe0, !P1 ;  /* 0xffffffe005057807 */ /* 0x000fc80004800000 */
[----:B----4-:R-:W-:Y:S02]  /*32b0*/  IADD3 R5, R5, R10, R4 ;  /* 0x0000000a05057210 */ /* 0x010fe40007ffe004 */
[----:B---3--:R-:W-:-:S03]  /*32c0*/  IADD3 R10, P3, R7, R14, RZ ;  /* 0x0000000e070a7210 */ /* 0x008fc60007f7e0ff */
[----:B------:R-:W-:Y:S02]  /*32d0*/  IMAD.IADD R4, R18, 0x1, R5 ;  /* 0x0000000112047824 */ /* 0x000fe400078e0205 */
[----:B--2---:R-:W-:-:S04]  /*32e0*/  IMAD.X R11, R69, 0x1, R6, P3 ;  /* 0x00000001450b7824 */ /* 0x004fc800018e0606 */
[----:B------:R-:W2:Y:S01]  /*32f0*/  LDS.128 R4, [R4+0xe000] ;  /* 0x00e0000004047984 */ /* 0x000ea20000000c00 */
[----:B-----5:R-:W-:-:S13]  /*3300*/  ISETP.GE.AND P3, PT, R12, R71, PT ;  /* 0x000000470c00720c */ /* 0x020fda0003f66270 */
[----:B------:R-:W-:Y:S05]  /*3310*/  @P3 BRA `(.L_x_2330) ;  /* 0x00000004009c3947 */ /* 0x000fea0003800000 */
[----:B------:R-:W-:Y:S02]  /*3320*/  SHF.R.U32.HI R15, RZ, 0x8, R29 ;  /* 0x00000008ff0f7819 */ /* 0x000fe4000001161d */
[----:B-1----:R-:W-:Y:S02]  /*3330*/  SHF.R.U32.HI R13, RZ, 0x8, R9 ;  /* 0x00000008ff0d7819 */ /* 0x002fe40000011609 */
[----:B------:R-:W-:Y:S01]  /*3340*/  LOP3.LUT R12, R29, 0xff0000ff, RZ, 0xc0, !PT ;  /* 0xff0000ff1d0c7812 */ /* 0x000fe200078ec0ff */
[----:B------:R-:W-:Y:S01]  /*3350*/  IMAD.SHL.U32 R15, R15, 0x100, RZ ;  /* 0x000001000f0f7824 */ /* 0x000fe200078e00ff */
[----:B------:R-:W-:Y:S01]  /*3360*/  SHF.R.U32.HI R14, RZ, 0x10, R29 ;  /* 0x00000010ff0e7819 */ /* 0x000fe2000001161d */
[----:B------:R-:W-:Y:S01]  /*3370*/  IMAD.SHL.U32 R13, R13, 0x100, RZ ;  /* 0x000001000d0d7824 */ /* 0x000fe200078e00ff */
[----:B------:R-:W-:Y:S02]  /*3380*/  LOP3.LUT R8, R9, 0xff0000ff, RZ, 0xc0, !PT ;  /* 0xff0000ff09087812 */ /* 0x000fe400078ec0ff */
[----:B------:R-:W-:Y:S01]  /*3390*/  SHF.R.U32.HI R28, RZ, 0x10, R9 ;  /* 0x00000010ff1c7819 */ /* 0x000fe20000011609 */
[----:B--2---:R-:W-:Y:S01]  /*33a0*/  IMAD.MOV.U32 R9, RZ, RZ, R4 ;  /* 0x000000ffff097224 */ /* 0x004fe200078e0004 */
[----:B------:R-:W-:Y:S01]  /*33b0*/  LOP3.LUT R12, R12, 0xff00, R15, 0xf8, !PT ;  /* 0x0000ff000c0c7812 */ /* 0x000fe200078ef80f */
[----:B------:R-:W-:Y:S01]  /*33c0*/  IMAD.U32 R15, R14, 0x10000, RZ ;  /* 0x000100000e0f7824 */ /* 0x000fe200078e00ff */
[----:B------:R-:W-:-:S02]  /*33d0*/  F2FP.F16.E4M3.UNPACK_B R4, R5 ;  /* 0x00000005ff04723e */ /* 0x000fc400020006ff */
[----:B------:R-:W-:Y:S02]  /*33e0*/  F2FP.F16.E4M3.UNPACK_B R14, R72.H1 ;  /* 0x00000048ff0e723e */ /* 0x000fe400030006ff */
[----:B------:R-:W-:Y:S01]  /*33f0*/  LOP3.LUT R8, R8, 0xff00, R13, 0xf8, !PT ;  /* 0x0000ff0008087812 */ /* 0x000fe200078ef80d */
[----:B------:R-:W-:Y:S01]  /*3400*/  IMAD.U32 R13, R28, 0x10000, RZ ;  /* 0x000100001c0d7824 */ /* 0x000fe200078e00ff */
[----:B------:R-:W-:Y:S01]  /*3410*/  LOP3.LUT R30, R12, 0xff0000, R15, 0xf8, !PT ;  /* 0x00ff00000c1e7812 */ /* 0x000fe200078ef80f */
[----:B------:R-:W-:Y:S01]  /*3420*/  HADD2.F32 R12, -RZ, R4.H1_H1 ;  /* 0x30000004ff0c7230 */ /* 0x000fe20000004100 */
[----:B------:R-:W-:Y:S01]  /*3430*/  F2FP.F16.E4M3.UNPACK_B R15, R70.H1 ;  /* 0x00000046ff0f723e */ /* 0x000fe200030006ff */
[----:B------:R-:W-:Y:S01]  /*3440*/  HADD2.F32 R31, -RZ, R14.H0_H0 ;  /* 0x2000000eff1f7230 */ /* 0x000fe20000004100 */
[----:B------:R-:W-:Y:S01]  /*3450*/  F2FP.F16.E4M3.UNPACK_B R5, R5.H1 ;  /* 0x00000005ff05723e */ /* 0x000fe200030006ff */
[----:B------:R-:W-:Y:S01]  /*3460*/  HADD2.F32 R4, -RZ, R4.H0_H0 ;  /* 0x20000004ff047230 */ /* 0x000fe20000004100 */
[----:B------:R-:W-:Y:S01]  /*3470*/  LOP3.LUT R8, R8, 0xff0000, R13, 0xf8, !PT ;  /* 0x00ff000008087812 */ /* 0x000fe200078ef80d */
[----:B------:R-:W-:-:S02]  /*3480*/  HADD2.F32 R28, -RZ, R14.H1_H1 ;  /* 0x3000000eff1c7230 */ /* 0x000fc40000004100 */
[-C--:B------:R-:W-:Y:S01]  /*3490*/  FMUL.FTZ R57, R12, R31.reuse ;  /* 0x0000001f0c397220 */ /* 0x080fe20000410000 */
        /* <DEDUP_REMOVED lines=21> */
[----:B------:R-:W-:Y:S02]  /*35f0*/  HADD2.F32 R72, -RZ, R72.H0_H0 ;  /* 0x20000048ff487230 */ /* 0x000fe40000004100 */
[----:B------:R-:W-:Y:S01]  /*3600*/  FMUL.FTZ R56, R14, R28 ;  /* 0x0000001c0e387220 */ /* 0x000fe20000410000 */
[----:B------:R-:W-:Y:S01]  /*3610*/  HADD2.F32 R9, -RZ, R9.H1_H1 ;  /* 0x30000009ff097230 */ /* 0x000fe20000004100 */
[----:B------:R-:W-:Y:S01]  /*3620*/  F2FP.F16.E4M3.UNPACK_B R28, R8.H1 ;  /* 0x00000008ff1c723e */ /* 0x000fe200030006ff */
[--C-:B------:R-:W-:Y:S01]  /*3630*/  HADD2.F32 R15, -RZ, R70.reuse.H1_H1 ;  /* 0x30000046ff0f7230 */ /* 0x100fe20000004100 */
[----:B------:R-:W-:Y:S01]  /*3640*/  F2FP.SATFINITE.E4M3.F32.PACK_AB_MERGE_C R5, R5, R4, R74 ;  /* 0x000000040505723e */ /* 0x000fe2000480704a */
[----:B------:R-:W-:-:S02]  /*3650*/  HADD2.F32 R70, -RZ, R70.H0_H0 ;  /* 0x20000046ff467230 */ /* 0x000fc40000004100 */
[-C--:B------:R-:W-:Y:S01]  /*3660*/  FMUL.FTZ R29, R9, R72.reuse ;  /* 0x00000048091d7220 */ /* 0x080fe20000410000 */
[----:B------:R-:W-:Y:S01]  /*3670*/  FMUL.FTZ R72, R12, R72 ;  /* 0x000000480c487220 */ /* 0x000fe20000410000 */
[-C--:B------:R-:W-:Y:S01]  /*3680*/  FFMA.FTZ R56, R13, R15.reuse, -R56 ;  /* 0x0000000f0d387223 */ /* 0x080fe20000010838 */
[----:B------:R-:W-:Y:S01]  /*3690*/  FFMA.FTZ R31, R14, R15, R31 ;  /* 0x0000000f0e1f7223 */ /* 0x000fe2000001001f */
[-C--:B------:R-:W-:Y:S01]  /*36a0*/  FFMA.FTZ R68, R12, R70.reuse, -R29 ;  /* 0x000000460c447223 */ /* 0x080fe2000001081d */
[----:B------:R-:W-:Y:S01]  /*36b0*/  FFMA.FTZ R69, R9, R70, R72 ;  /* 0x0000004609457223 */ /* 0x000fe20000010048 */
[-C--:B------:R-:W-:Y:S01]  /*36c0*/  F2FP.F16.E4M3.UNPACK_B R12, R7.reuse.H1 ;  /* 0x00000007ff0c723e */ /* 0x080fe200030006ff */
[--C-:B------:R-:W-:Y:S01]  /*36d0*/  HADD2.F32 R29, -RZ, R28.reuse.H1_H1 ;  /* 0x3000001cff1d7230 */ /* 0x100fe20000004100 */
[----:B------:R-:W-:Y:S01]  /*36e0*/  F2FP.SATFINITE.E4M3.F32.PACK_AB_MERGE_C R72, R31, R56, RZ ;  /* 0x000000381f48723e */ /* 0x000fe200048070ff */
[----:B------:R-:W-:Y:S01]  /*36f0*/  HADD2.F32 R28, -RZ, R28.H0_H0 ;  /* 0x2000001cff1c7230 */ /* 0x000fe20000004100 */
[----:B------:R-:W-:Y:S01]  /*3700*/  F2FP.F16.E4M3.UNPACK_B R31, R30.H1 ;  /* 0x0000001eff1f723e */ /* 0x000fe200030006ff */
[--C-:B------:R-:W-:Y:S01]  /*3710*/  HADD2.F32 R14, -RZ, R12.reuse.H1_H1 ;  /* 0x3000000cff0e7230 */ /* 0x100fe20000004100 */
[----:B------:R-:W-:Y:S01]  /*3720*/  F2FP.F16.E4M3.UNPACK_B R9, R6.H1 ;  /* 0x00000006ff09723e */ /* 0x000fe200030006ff */
[----:B------:R-:W-:Y:S01]  /*3730*/  HADD2.F32 R13, -RZ, R12.H0_H0 ;  /* 0x2000000cff0d7230 */ /* 0x000fe20000004100 */
[----:B------:R-:W-:Y:S01]  /*3740*/  F2FP.F16.E4M3.UNPACK_B R30, R30 ;  /* 0x0000001eff1e723e */ /* 0x000fe200020006ff */
[----:B------:R-:W-:Y:S01]  /*3750*/  HADD2.F32 R57, -RZ, R31.H1_H1 ;  /* 0x3000001fff397230 */ /* 0x000fe20000004100 */
[----:B------:R-:W-:Y:S01]  /*3760*/  F2FP.F16.E4M3.UNPACK_B R15, R8 ;  /* 0x00000008ff0f723e */ /* 0x000fe200020006ff */
[----:B------:R-:W-:Y:S01]  /*3770*/  HADD2.F32 R12, -RZ, R9.H1_H1 ;  /* 0x30000009ff0c7230 */ /* 0x000fe20000004100 */
[----:B------:R-:W-:Y:S01]  /*3780*/  F2FP.F16.E4M3.UNPACK_B R7, R7 ;  /* 0x00000007ff07723e */ /* 0x000fe200020006ff */
[----:B------:R-:W-:-:S02]  /*3790*/  HADD2.F32 R56, -RZ, R30.H1_H1 ;  /* 0x3000001eff387230 */ /* 0x000fc40000004100 */
[-C--:B------:R-:W-:Y:S01]  /*37a0*/  FMUL.FTZ R8, R14, R57.reuse ;  /* 0x000000390e087220 */ /* 0x080fe20000410000 */
[----:B------:R-:W-:Y:S02]  /*37b0*/  HADD2.F32 R9, -RZ, R9.H0_H0 ;  /* 0x20000009ff097230 */ /* 0x000fe40000004100 */
[C---:B------:R-:W-:Y:S01]  /*37c0*/  FMUL.FTZ R57, R13.reuse, R57 ;  /* 0x000000390d397220 */ /* 0x040fe20000410000 */
[----:B------:R-:W-:Y:S01]  /*37d0*/  F2FP.F16.E4M3.UNPACK_B R6, R6 ;  /* 0x00000006ff06723e */ /* 0x000fe200020006ff */
[-C--:B------:R-:W-:Y:S01]  /*37e0*/  FFMA.FTZ R71, R13, R29.reuse, -R8 ;  /* 0x0000001d0d477223 */ /* 0x080fe20000010808 */
[----:B------:R-:W-:Y:S02]  /*37f0*/  HADD2.F32 R8, -RZ, R15.H1_H1 ;  /* 0x3000000fff087230 */ /* 0x000fe40000004100 */
[-C--:B------:R-:W-:Y:S01]  /*3800*/  FMUL.FTZ R70, R12, R56.reuse ;  /* 0x000000380c467220 */ /* 0x080fe20000410000 */
[----:B------:R-:W-:Y:S01]  /*3810*/  FMUL.FTZ R13, R9, R56 ;  /* 0x00000038090d7220 */ /* 0x000fe20000410000 */
[----:B------:R-:W-:Y:S01]  /*3820*/  FFMA.FTZ R56, R14, R29, R57 ;  /* 0x0000001d0e387223 */ /* 0x000fe20000010039 */
[----:B------:R-:W-:-:S02]  /*3830*/  HADD2.F32 R31, -RZ, R31.H0_H0 ;  /* 0x2000001fff1f7230 */ /* 0x000fc40000004100 */
[-C--:B------:R-:W-:Y:S01]  /*3840*/  FFMA.FTZ R70, R9, R8.reuse, -R70 ;  /* 0x0000000809467223 */ /* 0x080fe20000010846 */
[----:B------:R-:W-:Y:S01]  /*3850*/  FFMA.FTZ R29, R12, R8, R13 ;  /* 0x000000080c1d7223 */ /* 0x000fe2000001000d */
[--C-:B------:R-:W-:Y:S01]  /*3860*/  HADD2.F32 R8, -RZ, R7.reuse.H0_H0 ;  /* 0x20000007ff087230 */ /* 0x100fe20000004100 */
[----:B------:R-:W-:Y:S01]  /*3870*/  F2FP.SATFINITE.E4M3.F32.PACK_AB_MERGE_C R56, R56, R71, RZ ;  /* 0x000000473838723e */ /* 0x000fe200048070ff */
[----:B------:R-:W-:Y:S01]  /*3880*/  HADD2.F32 R9, -RZ, R7.H1_H1 ;  /* 0x30000007ff097230 */ /* 0x000fe20000004100 */
[----:B------:R-:W-:Y:S01]  /*3890*/  F2FP.SATFINITE.E4M3.F32.PACK_AB_MERGE_C R4, R69, R68, R72 ;  /* 0x000000444504723e */ /* 0x000fe20004807048 */
[--C-:B------:R-:W-:Y:S02]  /*38a0*/  HADD2.F32 R7, -RZ, R6.reuse.H0_H0 ;  /* 0x20000006ff077230 */ /* 0x100fe40000004100 */
[-C--:B------:R-:W-:Y:S01]  /*38b0*/  FMUL.FTZ R14, R8, R31.reuse ;  /* 0x0000001f080e7220 */ /* 0x080fe20000410000 */
[----:B------:R-:W-:Y:S02]  /*38c0*/  HADD2.F32 R6, -RZ, R6.H1_H1 ;  /* 0x30000006ff067230 */ /* 0x000fe40000004100 */
[----:B------:R-:W-:Y:S01]  /*38d0*/  FMUL.FTZ R57, R9, R31 ;  /* 0x0000001f09397220 */ /* 0x000fe20000410000 */
[----:B------:R-:W-:-:S02]  /*38e0*/  HADD2.F32 R30, -RZ, R30.H0_H0 ;  /* 0x2000001eff1e7230 */ /* 0x000fc40000004100 */
[-C--:B------:R-:W-:Y:S01]  /*38f0*/  FFMA.FTZ R14, R9, R28.reuse, R14 ;  /* 0x0000001c090e7223 */ /* 0x080fe2000001000e */
[----:B------:R-:W-:Y:S02]  /*3900*/  HADD2.F32 R15, -RZ, R15.H0_H0 ;  /* 0x2000000fff0f7230 */ /* 0x000fe40000004100 */
[----:B------:R-:W-:Y:S01]  /*3910*/  FFMA.FTZ R57, R8, R28, -R57 ;  /* 0x0000001c08397223 */ /* 0x000fe20000010839 */
[----:B------:R-:W-:Y:S01]  /*3920*/  F2FP.SATFINITE.E4M3.F32.PACK_AB_MERGE_C R29, R29, R70, RZ ;  /* 0x000000461d1d723e */ /* 0x000fe200048070ff */
[-C--:B------:R-:W-:Y:S01]  /*3930*/  FMUL.FTZ R12, R6, R30.reuse ;  /* 0x0000001e060c7220 */ /* 0x080fe20000410000 */
[----:B------:R-:W-:-:S03]  /*3940*/  FMUL.FTZ R13, R7, R30 ;  /* 0x0000001e070d7220 */ /* 0x000fc60000410000 */
[-C--:B------:R-:W-:Y:S01]  /*3950*/  FFMA.FTZ R12, R7, R15.reuse, -R12 ;  /* 0x0000000f070c7223 */ /* 0x080fe2000001080c */
[----:B------:R-:W-:Y:S01]  /*3960*/  FFMA.FTZ R13, R6, R15, R13 ;  /* 0x0000000f060d7223 */ /* 0x000fe2000001000d */
[----:B------:R-:W-:-:S04]  /*3970*/  F2FP.SATFINITE.E4M3.F32.PACK_AB_MERGE_C R7, R14, R57, R56 ;  /* 0x000000390e07723e */ /* 0x000fc80004807038 */
[----:B------:R-:W-:-:S07]  /*3980*/  F2FP.SATFINITE.E4M3.F32.PACK_AB_MERGE_C R6, R13, R12, R29 ;  /* 0x0000000c0d06723e */ /* 0x000fce000480701d */
.L_x_2330:
[----:B------:R-:W-:Y:S05]  /*3990*/  BSYNC B1 ;  /* 0x0000000000017941 */ /* 0x000fea0003800000 */
.L_x_2329:
[----:B--2---:R2:W-:Y:S01]  /*39a0*/  ST.E.128 desc[UR40][R10.64], R4 ;  /* 0x000000040a007985 */ /* 0x0045e2000c101d28 */
[----:B------:R-:W-:Y:S05]  /*39b0*/  BRA `(.L_x_2324) ;  /* 0x00000014003c7947 */ /* 0x000fea0003800000 */
.L_x_2317:
[----:B------:R-:W0:Y:S01]  /*39c0*/  S2R R8, SR_TID.X ;  /* 0x0000000000087919 */ /* 0x000e220000002100 */
[----:B------:R-:W-:Y:S01]  /*39d0*/  IMAD R65, R2, -0xa0, R33 ;  /* 0xffffff6002417824 */ /* 0x000fe200078e0221 */
[----:B------:R-:W2:Y:S04]  /*39e0*/  LDL R14, [R1] ;  /* 0x00000000010e7983 */ /* 0x000ea80000100800 */
[----:B------:R-:W-:Y:S02]  /*39f0*/  VIMNMX R65, R65, 0xa0, PT ;  /* 0x000000a041417848 */ /* 0x000fe40003fe0100 */
[----:B0-----:R-:W-:-:S04]  /*3a00*/  IADD3 R8, R8, -0x80, RZ ;  /* 0xffffff8008087810 */ /* 0x001fc80007ffe0ff */
        /* <DEDUP_REMOVED lines=24> */
.L_x_2331:
[----:B------:R-:W2:Y:S01]  /*3b90*/  LDL R8, [R1+0xc] ;  /* 0x00000c0001087983 */ /* 0x000ea20000100800 */
[----:B------:R-:W-:Y:S01]  /*3ba0*/  IMAD R66, R22, 0x8, R18 ;  /* 0x0000000816427824 */ /* 0x000fe200078e0212 */
[----:B------:R-:W-:Y:S01]  /*3bb0*/  BSSY B1, `(.L_x_2332) ;  /* 0x0000004000017945 */ /* 0x000fe20003800000 */
[----:B--2---:R-:W-:-:S04]  /*3bc0*/  SHF.L.U32 R67, R8, 0x1f, RZ ;  /* 0x0000001f08437819 */ /* 0x004fc800000006ff */
[----:B------:R-:W0:Y:S02]  /*3bd0*/  SYNCS.PHASECHK.TRANS64.TRYWAIT P6, [R66+URZ+0x13290], R67 ;  /* 0x01329043420075a7 */ /* 0x000e2400080c017f */
[----:B0-----:R-:W-:Y:S05]  /*3be0*/  @!P6 BRA `(.L_x_2333) ;  /* 0x0000018800a0e947 */ /* 0x001fea0003800000 */
.L_x_2573:
[----:B------:R-:W-:Y:S05]  /*3bf0*/  BSYNC B1 ;  /* 0x0000000000017941 */ /* 0x000fea0003800000 */
.L_x_2332:
[----:B------:R-:W-:-:S03]  /*3c00*/  UMOV UR4, 0xffffffff ;  /* 0xffffffff00047882 */ /* 0x000fc60000000000 */
[----:B------:R-:W-:Y:S05]  /*3c10*/  BRA.DIV UR4, `(.L_x_2334) ;  /* 0x0000018a04a87947 */ /* 0x000fea000b800000 */
[----:B------:R1:W2:Y:S04]  /*3c20*/  SHFL.IDX PT, R69, R13, RZ, 0x1e1f ;  /* 0x001e1fff0d457589 */ /* 0x0002a800000e0000 */
[----:B------:R1:W3:Y:S02]  /*3c30*/  SHFL.IDX PT, R71, R68, RZ, 0x1e1f ;  /* 0x001e1fff44477589 */ /* 0x0002e400000e0000 */
.L_x_2577:
[----:B-1----:R-:W1:Y:S02]  /*3c40*/  LDC R68, c[0x0][0x2f4] ;  /* 0x0000bd00ff447b82 */ /* 0x002e640000000800 */
[----:B-1----:R-:W-:-:S13]  /*3c50*/  ISETP.GE.OR P3, PT, R16, R68, P3 ;  /* 0x000000441000720c */ /* 0x002fda0001f66670 */
        /* <DEDUP_REMOVED lines=10> */
[----:B------:R-:W-:-:S04]  /*3d00*/  LEA.HI R9, R9, R8, RZ, 0x5 ;  /* 0x0000000809097211 */ /* 0x000fc800078f28ff */
[----:B------:R-:W-:-:S04]  /*3d10*/  SHF.R.S32.HI R9, RZ, 0x5, R9 ;  /* 0x00000005ff097819 */ /* 0x000fc80000011409 */
[----:B------:R-:W-:-:S05]  /*3d20*/  LEA.HI.SX32 R9, R44, R9, 0x1c ;  /* 0x000000092c097211 */ /* 0x000fca00078fe2ff */
[----:B------:R-:W-:Y:S02]  /*3d30*/  IMAD.SHL.U32 R70, R9, 0x10, RZ ;  /* 0x0000001009467824 */ /* 0x000fe400078e00ff */
[----:B------:R-:W-:-:S04]  /*3d40*/  IMAD R9, R22, 0x2800, R58 ;  /* 0x0000280016097824 */ /* 0x000fc800078e023a */
[----:B------:R-:W-:Y:S01]  /*3d50*/  IMAD.IADD R9, R18, 0x1, R9 ;  /* 0x0000000112097824 */ /* 0x000fe200078e0209 */
[----:B----4-:R-:W-:-:S04]  /*3d60*/  LOP3.LUT R8, R12, 0x30, R70, 0xf8, !PT ;  /* 0x000000300c087812 */ /* 0x010fc800078ef846 */
[----:B-----5:R-:W-:-:S05]  /*3d70*/  LOP3.LUT R8, R8, R11, RZ, 0x3c, !PT ;  /* 0x0000000b08087212 */ /* 0x020fca00078e3cff */
[----:B------:R-:W-:-:S04]  /*3d80*/  IMAD.IADD R11, R10, 0x1, R8 ;  /* 0x000000010a0b7824 */ /* 0x000fc800078e0208 */
[----:B------:R-:W-:-:S04]  /*3d90*/  IMAD R11, R22, 0x2800, R11 ;  /* 0x00002800160b7824 */ /* 0x000fc800078e020b */
[----:B------:R-:W-:Y:S02]  /*3da0*/  IMAD.IADD R12, R18, 0x1, R11 ;  /* 0x00000001120c7824 */ /* 0x000fe400078e020b */
[----:B------:R-:W1:Y:S04]  /*3db0*/  LDS.128 R8, [R9+0xe000] ;  /* 0x00e0000009087984 */ /* 0x000e680000000c00 */
[----:B------:R-:W2:Y:S01]  /*3dc0*/  LDS.128 R12, [R12+0xe000] ;  /* 0x00e000000c0c7984 */ /* 0x000ea20000000c00 */
[----:B------:R-:W-:Y:S05]  /*3dd0*/  @P5 BRA `(.L_x_2336) ;  /* 0x0000000c003c5947 */ /* 0x000fea0003800000 */
[----:B------:R-:W-:Y:S01]  /*3de0*/  SHF.R.U32.HI R84, RZ, 0x8, R5 ;  /* 0x00000008ff547819 */ /* 0x000fe20000011605 */
[----:B-1----:R-:W-:Y:S01]  /*3df0*/  IMAD.MOV.U32 R28, RZ, RZ, R8 ;  /* 0x000000ffff1c7224 */ /* 0x002fe200078e0008 */
[----:B------:R-:W-:Y:S02]  /*3e00*/  SHF.R.U32.HI R78, RZ, 0x8, R29 ;  /* 0x00000008ff4e7819 */ /* 0x000fe4000001161d */
[----:B------:R-:W-:Y:S02]  /*3e10*/  LOP3.LUT R4, R5, 0xff0000ff, RZ, 0xc0, !PT ;  /* 0xff0000ff05047812 */ /* 0x000fe400078ec0ff */
[----:B------:R-:W-:Y:S01]  /*3e20*/  SHF.R.U32.HI R81, RZ, 0x10, R5 ;  /* 0x00000010ff517819 */ /* 0x000fe20000011605 */
[----:B------:R-:W-:Y:S01]  /*3e30*/  IMAD.SHL.U32 R5, R84, 0x100, RZ ;  /* 0x0000010054057824 */ /* 0x000fe200078e00ff */
        /* <DEDUP_REMOVED lines=8> */
[----:B--2---:R-:W-:Y:S01]  /*3ec0*/  IMAD.MOV.U32 R29, RZ, RZ, R12 ;  /* 0x000000ffff1d7224 */ /* 0x004fe200078e000c */
[----:B------:R-:W-:Y:S01]  /*3ed0*/  LOP3.LUT R6, R7, 0xff0000ff, RZ, 0xc0, !PT ;  /* 0xff0000ff07067812 */ /* 0x000fe200078ec0ff */
[----:B------:R-:W-:Y:S01]  /*3ee0*/  IMAD.MOV.U32 R12, RZ, RZ, R10 ;  /* 0x000000ffff0c7224 */ /* 0x000fe200078e000a */
[----:B------:R-:W-:Y:S01]  /*3ef0*/  SHF.R.U32.HI R83, RZ, 0x10, R7 ;  /* 0x00000010ff537819 */ /* 0x000fe20000011607 */
[----:B------:R-:W-:Y:S01]  /*3f00*/  IMAD.SHL.U32 R7, R79, 0x100, RZ ;  /* 0x000001004f077824 */ /* 0x000fe200078e00ff */
[----:B------:R-:W-:Y:S01]  /*3f10*/  LOP3.LUT R4, R4, 0xff00, R5, 0xf8, !PT ;  /* 0x0000ff0004047812 */ /* 0x000fe200078ef805 */
[----:B------:R-:W-:Y:S01]  /*3f20*/  IMAD.U32 R5, R81, 0x10000, RZ ;  /* 0x0001000051057824 */ /* 0x000fe200078e00ff */
[----:B------:R-:W-:Y:S01]  /*3f30*/  LOP3.LUT R79, R30, 0xff00, R31, 0xf8, !PT ;  /* 0x0000ff001e4f7812 */ /* 0x000fe200078ef81f */
[----:B------:R-:W-:Y:S01]  /*3f40*/  IMAD.U32 R80, R80, 0x10000, RZ ;  /* 0x0001000050507824 */ /* 0x000fe200078e00ff */
[----:B------:R-:W-:Y:S01]  /*3f50*/  F2FP.F16.E4M3.UNPACK_B R78, R75.H1 ;  /* 0x0000004bff4e723e */ /* 0x000fe200030006ff */
[----:B------:R-:W-:Y:S01]  /*3f60*/  IMAD.U32 R82, R82, 0x10000, RZ ;  /* 0x0001000052527824 */ /* 0x000fe200078e00ff */
[----:B------:R-:W-:-:S02]  /*3f70*/  F2FP.F16.E4M3.UNPACK_B R31, R29.H1 ;  /* 0x0000001dff1f723e */ /* 0x000fc400030006ff */
[----:B------:R-:W-:Y:S02]  /*3f80*/  F2FP.F16.E4M3.UNPACK_B R30, R28.H1 ;  /* 0x0000001cff1e723e */ /* 0x000fe400030006ff */
[----:B------:R-:W-:Y:S01]  /*3f90*/  LOP3.LUT R7, R6, 0xff00, R7, 0xf8, !PT ;  /* 0x0000ff0006077812 */ /* 0x000fe200078ef807 */
[----:B------:R-:W-:Y:S01]  /*3fa0*/  HADD2.F32 R10, -RZ, R31.H0_H0 ;  /* 0x2000001fff0a7230 */ /* 0x000fe20000004100 */
[----:B------:R-:W-:Y:S01]  /*3fb0*/  LOP3.LUT R81, R76, 0xff00, R77, 0xf8, !PT ;  /* 0x0000ff004c517812 */ /* 0x000fe200078ef84d */
[----:B------:R-:W-:Y:S01]  /*3fc0*/  HADD2.F32 R8, -RZ, R30.H0_H0 ;  /* 0x2000001eff087230 */ /* 0x000fe20000004100 */
[----:B------:R-:W-:Y:S01]  /*3fd0*/  LOP3.LUT R6, R4, 0xff0000, R5, 0xf8, !PT ;  /* 0x00ff000004067812 */ /* 0x000fe200078ef805 */
[----:B------:R-:W-:Y:S01]  /*3fe0*/  HADD2.F32 R5, -RZ, R78.H0_H0 ;  /* 0x2000004eff057230 */ /* 0x000fe20000004100 */
[----:B------:R-:W-:Y:S01]  /*3ff0*/  F2FP.F16.E4M3.UNPACK_B R76, R74.H1 ;  /* 0x0000004aff4c723e */ /* 0x000fe200030006ff */
[----:B------:R-:W-:Y:S02]  /*4000*/  IMAD.U32 R4, R83, 0x10000, RZ ;  /* 0x0001000053047824 */ /* 0x000fe400078e00ff */
[----:B------:R-:W-:-:S02]  /*4010*/  HADD2.F32 R30, -RZ, R30.H1_H1 ;  /* 0x3000001eff1e7230 */ /* 0x000fc40000004100 */
[-C--:B------:R-:W-:Y:S01]  /*4020*/  FMUL.FTZ R83, R10, R5.reuse ;  /* 0x000000050a537220 */ /* 0x080fe20000410000 */
[--C-:B------:R-:W-:Y:S02]  /*4030*/  HADD2.F32 R77, -RZ, R76.reuse.H0_H0 ;  /* 0x2000004cff4d7230 */ /* 0x100fe40000004100 */
[C---:B------:R-:W-:Y:S01]  /*4040*/  FMUL.FTZ R85, R8.reuse, R5 ;  /* 0x0000000508557220 */ /* 0x040fe20000410000 */
[----:B------:R-:W-:Y:S01]  /*4050*/  LOP3.LUT R4, R7, 0xff0000, R4, 0xf8, !PT ;  /* 0x00ff000007047812 */ /* 0x000fe200078ef804 */
[----:B------:R-:W-:Y:S01]  /*4060*/  HADD2.F32 R31, -RZ, R31.H1_H1 ;  /* 0x3000001fff1f7230 */ /* 0x000fe20000004100 */
[----:B------:R-:W-:Y:S01]  /*4070*/  LOP3.LUT R7, R79, 0xff0000, R80, 0xf8, !PT ;  /* 0x00ff00004f077812 */ /* 0x000fe200078ef850 */
[-C--:B------:R-:W-:Y:S01]  /*4080*/  FFMA.FTZ R8, R8, R77.reuse, -R83 ;  /* 0x0000004d08087223 */ /* 0x080fe20000010853 */
[----:B------:R-:W-:Y:S01]  /*4090*/  FFMA.FTZ R10, R10, R77, R85 ;  /* 0x0000004d0a0a7223 */ /* 0x000fe20000010055 */
[----:B------:R-:W-:Y:S01]  /*40a0*/  HADD2.F32 R77, -RZ, R76.H1_H1 ;  /* 0x3000004cff4d7230 */ /* 0x000fe20000004100 */
[----:B------:R-:W-:Y:S01]  /*40b0*/  F2FP.F16.E4M3.UNPACK_B R80, R75 ;  /* 0x0000004bff50723e */ /* 0x000fe200020006ff */
[----:B------:R-:W-:Y:S01]  /*40c0*/  HADD2.F32 R76, -RZ, R78.H1_H1 ;  /* 0x3000004eff4c7230 */ /* 0x000fe20000004100 */
[----:B------:R-:W-:-:S02]  /*40d0*/  F2FP.F16.E4M3.UNPACK_B R78, R74 ;  /* 0x0000004aff4e723e */ /* 0x000fc400020006ff */
[----:B------:R-:W-:Y:S02]  /*40e0*/  F2FP.F16.E4M3.UNPACK_B R75, R29 ;  /* 0x0000001dff4b723e */ /* 0x000fe400020006ff */
[----:B------:R-:W-:Y:S01]  /*40f0*/  F2FP.F16.E4M3.UNPACK_B R74, R28 ;  /* 0x0000001cff4a723e */ /* 0x000fe200020006ff */
[-C--:B------:R-:W-:Y:S01]  /*4100*/  FMUL.FTZ R29, R31, R76.reuse ;  /* 0x0000004c1f1d7220 */ /* 0x080fe20000410000 */
[----:B------:R-:W-:Y:S01]  /*4110*/  LOP3.LUT R5, R81, 0xff0000, R82, 0xf8, !PT ;  /* 0x00ff000051057812 */ /* 0x000fe200078ef852 */
[C---:B------:R-:W-:Y:S01]  /*4120*/  FMUL.FTZ R82, R30.reuse, R76 ;  /* 0x0000004c1e527220 */ /* 0x040fe20000410000 */
[----:B------:R-:W-:Y:S02]  /*4130*/  HADD2.F32 R81, -RZ, R80.H0_H0 ;  /* 0x20000050ff517230 */ /* 0x000fe40000004100 */
[-C--:B------:R-:W-:Y:S01]  /*4140*/  FFMA.FTZ R29, R30, R77.reuse, -R29 ;  /* 0x0000004d1e1d7223 */ /* 0x080fe2000001081d */
[----:B------:R-:W-:Y:S02]  /*4150*/  HADD2.F32 R76, -RZ, R75.H0_H0 ;  /* 0x2000004bff4c7230 */ /* 0x000fe40000004100 */
[----:B------:R-:W-:Y:S01]  /*4160*/  FFMA.FTZ R31, R31, R77, R82 ;  /* 0x0000004d1f1f7223 */ /* 0x000fe20000010052 */
[----:B------:R-:W-:-:S02]  /*4170*/  HADD2.F32 R28, -RZ, R74.H0_H0 ;  /* 0x2000004aff1c7230 */ /* 0x000fc40000004100 */
[----:B------:R-:W-:Y:S02]  /*4180*/  HADD2.F32 R79, -RZ, R78.H0_H0 ;  /* 0x2000004eff4f7230 */ /* 0x000fe40000004100 */
[-C--:B------:R-:W-:Y:S01]  /*4190*/  FMUL.FTZ R83, R76, R81.reuse ;  /* 0x000000514c537220 */ /* 0x080fe20000410000 */
[----:B------:R-:W-:Y:S02]  /*41a0*/  HADD2.F32 R80, -RZ, R80.H1_H1 ;  /* 0x30000050ff507230 */ /* 0x000fe40000004100 */
[C---:B------:R-:W-:Y:S01]  /*41b0*/  FMUL.FTZ R81, R28.reuse, R81 ;  /* 0x000000511c517220 */ /* 0x040fe20000410000 */
[----:B------:R-:W-:Y:S02]  /*41c0*/  HADD2.F32 R77, -RZ, R75.H1_H1 ;  /* 0x3000004bff4d7230 */ /* 0x000fe40000004100 */
[-C--:B------:R-:W-:Y:S01]  /*41d0*/  FFMA.FTZ R28, R28, R79.reuse, -R83 ;  /* 0x0000004f1c1c7223 */ /* 0x080fe20000010853 */
[----:B------:R-:W-:Y:S02]  /*41e0*/  HADD2.F32 R74, -RZ, R74.H1_H1 ;  /* 0x3000004aff4a7230 */ /* 0x000fe40000004100 */
[----:B------:R-:W-:Y:S01]  /*41f0*/  FFMA.FTZ R30, R76, R79, R81 ;  /* 0x0000004f4c1e7223 */ /* 0x000fe20000010051 */
[----:B------:R-:W-:-:S02]  /*4200*/  HADD2.F32 R76, -RZ, R78.H1_H1 ;  /* 0x3000004eff4c7230 */ /* 0x000fc40000004100 */
[CC--:B------:R-:W-:Y:S01]  /*4210*/  FMUL.FTZ R75, R77.reuse, R80.reuse ;  /* 0x000000504d4b7220 */ /* 0x0c0fe20000410000 */
[----:B------:R-:W-:Y:S01]  /*4220*/  F2FP.F16.E4M3.UNPACK_B R81, R73.H1 ;  /* 0x00000049ff51723e */ /* 0x000fe200030006ff */
[C---:B------:R-:W-:Y:S01]  /*4230*/  FMUL.FTZ R84, R74.reuse, R80 ;  /* 0x000000504a547220 */ /* 0x040fe20000410000 */
[----:B------:R-:W-:Y:S01]  /*4240*/  F2FP.F16.E4M3.UNPACK_B R78, R14.H1 ;  /* 0x0000000eff4e723e */ /* 0x000fe200030006ff */
[----:B------:R-:W-:Y:S01]  /*4250*/  FFMA.FTZ R75, R74, R76, -R75 ;  /* 0x0000004c4a4b7223 */ /* 0x000fe2000001084b */
[----:B------:R-:W-:Y:S01]  /*4260*/  F2FP.F16.E4M3.UNPACK_B R74, R12.H1 ;  /* 0x0000000cff4a723e */ /* 0x000fe200030006ff */
[--C-:B------:R-:W-:Y:S01]  /*4270*/  HADD2.F32 R82, -RZ, R81.reuse.H0_H0 ;  /* 0x20000051ff527230 */ /* 0x100fe20000004100 */
[----:B------:R-:W-:Y:S01]  /*4280*/  F2FP.F16.E4M3.UNPACK_B R80, R72.H1 ;  /* 0x00000048ff50723e */ /* 0x000fe200030006ff */
[----:B------:R-:W-:Y:S02]  /*4290*/  HADD2.F32 R79, -RZ, R78.H0_H0 ;  /* 0x2000004eff4f7230 */ /* 0x000fe40000004100 */
[----:B------:R-:W-:Y:S01]  /*42a0*/  FFMA.FTZ R77, R77, R76, R84 ;  /* 0x0000004c4d4d7223 */ /* 0x000fe20000010054 */
[----:B------:R-:W-:Y:S01]  /*42b0*/  HADD2.F32 R85, -RZ, R81.H1_H1 ;  /* 0x30000051ff557230 */ /* 0x000fe20000004100 */
[----:B------:R-:W-:Y:S01]  /*42c0*/  F2FP.F16.E4M3.UNPACK_B R12, R12 ;  /* 0x0000000cff0c723e */ /* 0x000fe200020006ff */
[----:B------:R-:W-:-:S02]  /*42d0*/  HADD2.F32 R76, -RZ, R74.H0_H0 ;  /* 0x2000004aff4c7230 */ /* 0x000fc40000004100 */
[----:B------:R-:W-:Y:S01]  /*42e0*/  FMUL.FTZ R83, R79, R82 ;  /* 0x000000524f537220 */ /* 0x000fe20000410000 */
[----:B------:R-:W-:Y:S01]  /*42f0*/  HADD2.F32 R81, -RZ, R80.H0_H0 ;  /* 0x20000050ff517230 */ /* 0x000fe20000004100 */
[----:B------:R-:W-:Y:S01]  /*4300*/  F2FP.SATFINITE.E4M3.F32.PACK_AB_MERGE_C R8, R29, R8, RZ ;  /* 0x000000081d08723e */ /* 0x000fe200048070ff */
[----:B------:R-:W-:Y:S02]  /*4310*/  HADD2.F32 R78, -RZ, R78.H1_H1 ;  /* 0x3000004eff4e7230 */ /* 0x000fe40000004100 */
[C---:B------:R-:W-:Y:S01]  /*4320*/  FMUL.FTZ R84, R76.reuse, R82 ;  /* 0x000000524c547220 */ /* 0x040fe20000410000 */
[----:B------:R-:W-:Y:S02]  /*4330*/  HADD2.F32 R74, -RZ, R74.H1_H1 ;  /* 0x3000004aff4a7230 */ /* 0x000fe40000004100 */
[----:B------:R-:W-:Y:S01]  /*4340*/  FFMA.FTZ R82, R76, R81, -R83 ;  /* 0x000000514c527223 */ /* 0x000fe20000010853 */
[----:B------:R-:W-:Y:S02]  /*4350*/  HADD2.F32 R83, -RZ, R80.H1_H1 ;  /* 0x30000050ff537230 */ /* 0x000fe40000004100 */
[----:B------:R-:W-:Y:S01]  /*4360*/  FMUL.FTZ R87, R78, R85 ;  /* 0x000000554e577220 */ /* 0x000fe20000410000 */
[----:B------:R-:W-:Y:S01]  /*4370*/  F2FP.F16.E4M3.UNPACK_B R76, R73 ;  /* 0x00000049ff4c723e */ /* 0x000fe200020006ff */
[C---:B------:R-:W-:Y:S01]  /*4380*/  FMUL.FTZ R85, R74.reuse, R85 ;  /* 0x000000554a557220 */ /* 0x040fe20000410000 */
[----:B------:R-:W-:Y:S01]  /*4390*/  F2FP.F16.E4M3.UNPACK_B R73, R14 ;  /* 0x0000000eff49723e */ /* 0x000fe200020006ff */
[----:B------:R-:W-:Y:S01]  /*43a0*/  FFMA.FTZ R87, R74, R83, -R87 ;  /* 0x000000534a577223 */ /* 0x000fe20000010857 */
[----:B------:R-:W-:Y:S01]  /*43b0*/  FFMA.FTZ R84, R79, R81, R84 ;  /* 0x000000514f547223 */ /* 0x000fe20000010054 */
[----:B------:R-:W-:Y:S01]  /*43c0*/  F2FP.F16.E4M3.UNPACK_B R74, R72 ;  /* 0x00000048ff4a723e */ /* 0x000fe200020006ff */
[----:B------:R-:W-:-:S02]  /*43d0*/  HADD2.F32 R81, -RZ, R76.H0_H0 ;  /* 0x2000004cff517230 */ /* 0x000fc40000004100 */
[----:B------:R-:W-:Y:S01]  /*43e0*/  FFMA.FTZ R89, R78, R83, R85 ;  /* 0x000000534e597223 */ /* 0x000fe20000010055 */
[--C-:B------:R-:W-:Y:S01]  /*43f0*/  HADD2.F32 R72, -RZ, R73.reuse.H0_H0 ;  /* 0x20000049ff487230 */ /* 0x100fe20000004100 */
[----:B------:R-:W-:Y:S01]  /*4400*/  F2FP.F16.E4M3.UNPACK_B R29, R9 ;  /* 0x00000009ff1d723e */ /* 0x000fe200020006ff */
[----:B------:R-:W-:Y:S01]  /*4410*/  HADD2.F32 R76, -RZ, R76.H1_H1 ;  /* 0x3000004cff4c7230 */ /* 0x000fe20000004100 */
[----:B------:R-:W-:Y:S01]  /*4420*/  F2FP.SATFINITE.E4M3.F32.PACK_AB_MERGE_C R8, R75, R28, R8 ;  /* 0x0000001c4b08723e */ /* 0x000fe20004807008 */
[--C-:B------:R-:W-:Y:S02]  /*4430*/  HADD2.F32 R14, -RZ, R12.reuse.H0_H0 ;  /* 0x2000000cff0e7230 */ /* 0x100fe40000004100 */
[----:B------:R-:W-:Y:S01]  /*4440*/  FMUL.FTZ R83, R72, R81 ;  /* 0x0000005148537220 */ /* 0x000fe20000410000 */
[----:B------:R-:W-:Y:S01]  /*4450*/  HADD2.F32 R73, -RZ, R73.H1_H1 ;  /* 0x30000049ff497230 */ /* 0x000fe20000004100 */
[----:B------:R-:W-:Y:S01]  /*4460*/  F2FP.SATFINITE.E4M3.F32.PACK_AB_MERGE_C R84, R89, R84, RZ ;  /* 0x000000545954723e */ /* 0x000fe200048070ff */
[----:B------:R-:W-:-:S02]  /*4470*/  HADD2.F32 R12, -RZ, R12.H1_H1 ;  /* 0x3000000cff0c7230 */ /* 0x000fc40000004100 */
[----:B------:R-:W-:Y:S01]  /*4480*/  FMUL.FTZ R81, R14, R81 ;  /* 0x000000510e517220 */ /* 0x000fe20000410000 */
[--C-:B------:R-:W-:Y:S02]  /*4490*/  HADD2.F32 R79, -RZ, R74.reuse.H0_H0 ;  /* 0x2000004aff4f7230 */ /* 0x100fe40000004100 */
[CC--:B------:R-:W-:Y:S01]  /*44a0*/  FMUL.FTZ R85, R73.reuse, R76.reuse ;  /* 0x0000004c49557220 */ /* 0x0c0fe20000410000 */
[----:B------:R-:W-:Y:S02]  /*44b0*/  HADD2.F32 R74, -RZ, R74.H1_H1 ;  /* 0x3000004aff4a7230 */ /* 0x000fe40000004100 */
[----:B------:R-:W-:Y:S01]  /*44c0*/  FMUL.FTZ R76, R12, R76 ;  /* 0x0000004c0c4c7220 */ /* 0x000fe20000410000 */
[----:B------:R-:W-:Y:S02]  /*44d0*/  HADD2.F32 R28, -RZ, R29.H0_H0 ;  /* 0x2000001dff1c7230 */ /* 0x000fe40000004100 */
[-C--:B------:R-:W-:Y:S01]  /*44e0*/  FFMA.FTZ R83, R14, R79.reuse, -R83 ;  /* 0x0000004f0e537223 */ /* 0x080fe20000010853 */
[----:B------:R-:W-:Y:S01]  /*44f0*/  FFMA.FTZ R14, R72, R79, R81 ;  /* 0x0000004f480e7223 */ /* 0x000fe20000010051 */
[-C--:B------:R-:W-:Y:S01]  /*4500*/  FFMA.FTZ R78, R12, R74.reuse, -R85 ;  /* 0x0000004a0c4e7223 */ /* 0x080fe20000010855 */
[----:B------:R-:W-:Y:S01]  /*4510*/  FFMA.FTZ R73, R73, R74, R76 ;  /* 0x0000004a49497223 */ /* 0x000fe2000001004c */
[----:B------:R-:W-:-:S02]  /*4520*/  F2FP.SATFINITE.E4M3.F32.PACK_AB_MERGE_C R12, R31, R10, RZ ;  /* 0x0000000a1f0c723e */ /* 0x000fc400048070ff */
[----:B------:R-:W-:Y:S02]  /*4530*/  F2FP.F16.E4M3.UNPACK_B R31, R13 ;  /* 0x0000000dff1f723e */ /* 0x000fe400020006ff */
[----:B------:R-:W-:Y:S02]  /*4540*/  F2FP.F16.E4M3.UNPACK_B R76, R7 ;  /* 0x00000007ff4c723e */ /* 0x000fe400020006ff */
[----:B------:R-:W-:Y:S01]  /*4550*/  F2FP.SATFINITE.E4M3.F32.PACK_AB_MERGE_C R12, R77, R30, R12 ;  /* 0x0000001e4d0c723e */ /* 0x000fe2000480700c */
[--C-:B------:R-:W-:Y:S01]  /*4560*/  HADD2.F32 R72, -RZ, R31.reuse.H0_H0 ;  /* 0x2000001fff487230 */ /* 0x100fe20000004100 */
[----:B------:R-:W-:Y:S01]  /*4570*/  F2FP.F16.E4M3.UNPACK_B R74, R6 ;  /* 0x00000006ff4a723e */ /* 0x000fe200020006ff */
[----:B------:R-:W-:Y:S01]  /*4580*/  HADD2.F32 R77, -RZ, R76.H0_H0 ;  /* 0x2000004cff4d7230 */ /* 0x000fe20000004100 */
[----:B------:R-:W-:Y:S01]  /*4590*/  F2FP.SATFINITE.E4M3.F32.PACK_AB_MERGE_C R14, R73, R14, R84 ;  /* 0x0000000e490e723e */ /* 0x000fe20004807054 */
[----:B------:R-:W-:Y:S01]  /*45a0*/  HADD2.F32 R73, -RZ, R31.H1_H1 ;  /* 0x3000001fff497230 */ /* 0x000fe20000004100 */
[----:B------:R-:W-:Y:S01]  /*45b0*/  F2FP.F16.E4M3.UNPACK_B R31, R9.H1 ;  /* 0x00000009ff1f723e */ /* 0x000fe200030006ff */
[----:B------:R-:W-:-:S02]  /*45c0*/  HADD2.F32 R75, -RZ, R74.H0_H0 ;  /* 0x2000004aff4b7230 */ /* 0x000fc40000004100 */
[-C--:B------:R-:W-:Y:S01]  /*45d0*/  FMUL.FTZ R79, R72, R77.reuse ;  /* 0x0000004d484f7220 */ /* 0x080fe20000410000 */
[C---:B------:R-:W-:Y:S01]  /*45e0*/  FMUL.FTZ R77, R28.reuse, R77 ;  /* 0x0000004d1c4d7220 */ /* 0x040fe20000410000 */
[----:B------:R-:W-:Y:S01]  /*45f0*/  HADD2.F32 R76, -RZ, R76.H1_H1 ;  /* 0x3000004cff4c7230 */ /* 0x000fe20000004100 */
[----:B------:R-:W-:Y:S01]  /*4600*/  F2FP.F16.E4M3.UNPACK_B R13, R13.H1 ;  /* 0x0000000dff0d723e */ /* 0x000fe200030006ff */
[----:B------:R-:W-:Y:S02]  /*4610*/  HADD2.F32 R30, -RZ, R29.H1_H1 ;  /* 0x3000001dff1e7230 */ /* 0x000fe40000004100 */
[-C--:B------:R-:W-:Y:S01]  /*4620*/  FFMA.FTZ R28, R28, R75.reuse, -R79 ;  /* 0x0000004b1c1c7223 */ /* 0x080fe2000001084f */
[----:B------:R-:W-:Y:S01]  /*4630*/  FFMA.FTZ R29, R72, R75, R77 ;  /* 0x0000004b481d7223 */ /* 0x000fe2000001004d */
[----:B------:R-:W-:Y:S02]  /*4640*/  HADD2.F32 R74, -RZ, R74.H1_H1 ;  /* 0x3000004aff4a7230 */ /* 0x000fe40000004100 */
[-C--:B------:R-:W-:Y:S01]  /*4650*/  FMUL.FTZ R75, R73, R76.reuse ;  /* 0x0000004c494b7220 */ /* 0x080fe20000410000 */
[----:B------:R-:W-:Y:S01]  /*4660*/  FMUL.FTZ R76, R30, R76 ;  /* 0x0000004c1e4c7220 */ /* 0x000fe20000410000 */
[----:B------:R-:W-:Y:S01]  /*4670*/  F2FP.SATFINITE.E4M3.F32.PACK_AB_MERGE_C R10, R87, R82, RZ ;  /* 0x00000052570a723e */ /* 0x000fe200048070ff */
[----:B------:R-:W-:-:S02]  /*4680*/  HADD2.F32 R72, -RZ, R13.H0_H0 ;  /* 0x2000000dff487230 */ /* 0x000fc40000004100 */
[-C--:B------:R-:W-:Y:S01]  /*4690*/  FFMA.FTZ R9, R30, R74.reuse, -R75 ;  /* 0x0000004a1e097223 */ /* 0x080fe2000001084b */
[----:B------:R-:W-:Y:S01]  /*46a0*/  F2FP.F16.E4M3.UNPACK_B R75, R7.H1 ;  /* 0x00000007ff4b723e */ /* 0x000fe200030006ff */
[----:B------:R-:W-:Y:S01]  /*46b0*/  FFMA.FTZ R30, R73, R74, R76 ;  /* 0x0000004a491e7223 */ /* 0x000fe2000001004c */
[----:B------:R-:W-:Y:S01]  /*46c0*/  F2FP.F16.E4M3.UNPACK_B R6, R6.H1 ;  /* 0x00000006ff06723e */ /* 0x000fe200030006ff */
[----:B------:R-:W-:Y:S01]  /*46d0*/  HADD2.F32 R7, -RZ, R31.H0_H0 ;  /* 0x2000001fff077230 */ /* 0x000fe20000004100 */
[----:B------:R-:W-:Y:S01]  /*46e0*/  F2FP.SATFINITE.E4M3.F32.PACK_AB_MERGE_C R10, R78, R83, R10 ;  /* 0x000000534e0a723e */ /* 0x000fe2000480700a */
[----:B------:R-:W-:Y:S01]  /*46f0*/  HADD2.F32 R74, -RZ, R75.H0_H0 ;  /* 0x2000004bff4a7230 */ /* 0x000fe20000004100 */
[----:B------:R-:W-:Y:S01]  /*4700*/  F2FP.F16.E4M3.UNPACK_B R81, R5.H1 ;  /* 0x00000005ff51723e */ /* 0x000fe200030006ff */
[----:B------:R-:W-:Y:S01]  /*4710*/  HADD2.F32 R73, -RZ, R13.H1_H1 ;  /* 0x3000000dff497230 */ /* 0x000fe20000004100 */
[----:B------:R-:W-:Y:S01]  /*4720*/  F2FP.F16.E4M3.UNPACK_B R77, R4.H1 ;  /* 0x00000004ff4d723e */ /* 0x000fe200030006ff */
[----:B------:R-:W-:-:S02]  /*4730*/  HADD2.F32 R78, -RZ, R75.H1_H1 ;  /* 0x3000004bff4e7230 */ /* 0x000fc40000004100 */
[CC--:B------:R-:W-:Y:S01]  /*4740*/  FMUL.FTZ R80, R72.reuse, R74.reuse ;  /* 0x0000004a48507220 */ /* 0x0c0fe20000410000 */
[--C-:B------:R-:W-:Y:S02]  /*4750*/  HADD2.F32 R13, -RZ, R6.reuse.H0_H0 ;  /* 0x20000006ff0d7230 */ /* 0x100fe40000004100 */
[----:B------:R-:W-:Y:S01]  /*4760*/  FMUL.FTZ R75, R7, R74 ;  /* 0x0000004a074b7220 */ /* 0x000fe20000410000 */
[----:B------:R-:W-:Y:S02]  /*4770*/  HADD2.F32 R31, -RZ, R31.H1_H1 ;  /* 0x3000001fff1f7230 */ /* 0x000fe40000004100 */
[-C--:B------:R-:W-:Y:S01]  /*4780*/  FMUL.FTZ R74, R73, R78.reuse ;  /* 0x0000004e494a7220 */ /* 0x080fe20000410000 */
[----:B------:R-:W-:Y:S02]  /*4790*/  HADD2.F32 R76, -RZ, R6.H1_H1 ;  /* 0x30000006ff4c7230 */ /* 0x000fe40000004100 */
[-C--:B------:R-:W-:Y:S01]  /*47a0*/  FFMA.FTZ R6, R7, R13.reuse, -R80 ;  /* 0x0000000d07067223 */ /* 0x080fe20000010850 */
[----:B------:R-:W-:Y:S01]  /*47b0*/  FFMA.FTZ R7, R72, R13, R75 ;  /* 0x0000000d48077223 */ /* 0x000fe2000001004b */
[C---:B------:R-:W-:Y:S01]  /*47c0*/  FMUL.FTZ R72, R31.reuse, R78 ;  /* 0x0000004e1f487220 */ /* 0x040fe20000410000 */
[----:B------:R-:W-:Y:S01]  /*47d0*/  F2FP.F16.E4M3.UNPACK_B R80, R5 ;  /* 0x00000005ff50723e */ /* 0x000fe200020006ff */
[-C--:B------:R-:W-:Y:S01]  /*47e0*/  FFMA.FTZ R13, R31, R76.reuse, -R74 ;  /* 0x0000004c1f0d7223 */ /* 0x080fe2000001084a */
[----:B------:R-:W-:Y:S01]  /*47f0*/  F2FP.F16.E4M3.UNPACK_B R31, R11 ;  /* 0x0000000bff1f723e */ /* 0x000fe200020006ff */
[----:B------:R-:W-:Y:S01]  /*4800*/  FFMA.FTZ R72, R73, R76, R72 ;  /* 0x0000004c49487223 */ /* 0x000fe20000010048 */
[-C--:B------:R-:W-:Y:S01]  /*4810*/  F2FP.F16.E4M3.UNPACK_B R74, R15.reuse ;  /* 0x0000000fff4a723e */ /* 0x080fe200020006ff */
[----:B------:R-:W-:Y:S01]  /*4820*/  HADD2.F32 R82, -RZ, R80.H0_H0 ;  /* 0x20000050ff527230 */ /* 0x000fe20000004100 */
[----:B------:R-:W-:Y:S01]  /*4830*/  F2FP.F16.E4M3.UNPACK_B R75, R15.H1 ;  /* 0x0000000fff4b723e */ /* 0x000fe200030006ff */
[----:B------:R-:W-:Y:S01]  /*4840*/  HADD2.F32 R15, -RZ, R31.H0_H0 ;  /* 0x2000001fff0f7230 */ /* 0x000fe20000004100 */
[----:B------:R-:W-:Y:S01]  /*4850*/  F2FP.F16.E4M3.UNPACK_B R11, R11.H1 ;  /* 0x0000000bff0b723e */ /* 0x000fe200030006ff */
[----:B------:R-:W-:Y:S01]  /*4860*/  HADD2.F32 R76, -RZ, R74.H0_H0 ;  /* 0x2000004aff4c7230 */ /* 0x000fe20000004100 */
[----:B------:R-:W-:Y:S01]  /*4870*/  F2FP.F16.E4M3.UNPACK_B R5, R4 ;  /* 0x00000004ff05723e */ /* 0x000fe200020006ff */
[----:B------:R-:W-:-:S02]  /*4880*/  HADD2.F32 R4, -RZ, R75.H0_H0 ;  /* 0x2000004bff047230 */ /* 0x000fc40000004100 */
[-C--:B------:R-:W-:Y:S01]  /*4890*/  FMUL.FTZ R85, R15, R82.reuse ;  /* 0x000000520f557220 */ /* 0x080fe20000410000 */
[----:B------:R-:W-:Y:S02]  /*48a0*/  HADD2.F32 R83, -RZ, R81.H0_H0 ;  /* 0x20000051ff537230 */ /* 0x000fe40000004100 */
[----:B------:R-:W-:Y:S01]  /*48b0*/  FMUL.FTZ R84, R76, R82 ;  /* 0x000000524c547220 */ /* 0x000fe20000410000 */
[----:B------:R-:W-:Y:S01]  /*48c0*/  HADD2.F32 R73, -RZ, R11.H0_H0 ;  /* 0x2000000bff497230 */ /* 0x000fe20000004100 */
[----:B------:R-:W-:Y:S01]  /*48d0*/  F2FP.SATFINITE.E4M3.F32.PACK_AB_MERGE_C R6, R13, R6, RZ ;  /* 0x000000060d06723e */ /* 0x000fe200048070ff */
[----:B------:R-:W-:Y:S02]  /*48e0*/  HADD2.F32 R78, -RZ, R5.H0_H0 ;  /* 0x20000005ff4e7230 */ /* 0x000fe40000004100 */
[-C--:B------:R-:W-:Y:S01]  /*48f0*/  FMUL.FTZ R82, R4, R83.reuse ;  /* 0x0000005304527220 */ /* 0x080fe20000410000 */
[----:B------:R-:W-:Y:S02]  /*4900*/  HADD2.F32 R79, -RZ, R77.H0_H0 ;  /* 0x2000004dff4f7230 */ /* 0x000fe40000004100 */
[----:B------:R-:W-:Y:S01]  /*4910*/  FMUL.FTZ R83, R73, R83 ;  /* 0x0000005349537220 */ /* 0x000fe20000410000 */
[----:B------:R-:W-:-:S02]  /*4920*/  HADD2.F32 R75, -RZ, R75.H1_H1 ;  /* 0x3000004bff4b7230 */ /* 0x000fc40000004100 */
[-C--:B------:R-:W-:Y:S01]  /*4930*/  FFMA.FTZ R85, R76, R78.reuse, R85 ;  /* 0x0000004e4c557223 */ /* 0x080fe20000010055 */
[----:B------:R-:W-:Y:S02]  /*4940*/  HADD2.F32 R76, -RZ, R81.H1_H1 ;  /* 0x30000051ff4c7230 */ /* 0x000fe40000004100 */
[----:B------:R-:W-:Y:S01]  /*4950*/  FFMA.FTZ R83, R4, R79, R83 ;  /* 0x0000004f04537223 */ /* 0x000fe20000010053 */
[----:B------:R-:W-:Y:S02]  /*4960*/  HADD2.F32 R11, -RZ, R11.H1_H1 ;  /* 0x3000000bff0b7230 */ /* 0x000fe40000004100 */
[----:B------:R-:W-:Y:S01]  /*4970*/  FFMA.FTZ R84, R15, R78, -R84 ;  /* 0x0000004e0f547223 */ /* 0x000fe20000010854 */
[----:B------:R-:W-:Y:S02]  /*4980*/  HADD2.F32 R31, -RZ, R31.H1_H1 ;  /* 0x3000001fff1f7230 */ /* 0x000fe40000004100 */
[----:B------:R-:W-:Y:S01]  /*4990*/  FMUL.FTZ R78, R75, R76 ;  /* 0x0000004c4b4e7220 */ /* 0x000fe20000410000 */
[----:B------:R-:W-:-:S02]  /*49a0*/  HADD2.F32 R74, -RZ, R74.H1_H1 ;  /* 0x3000004aff4a7230 */ /* 0x000fc40000004100 */
[----:B------:R-:W-:Y:S01]  /*49b0*/  FMUL.FTZ R86, R11, R76 ;  /* 0x0000004c0b567220 */ /* 0x000fe20000410000 */
[----:B------:R-:W-:Y:S02]  /*49c0*/  HADD2.F32 R80, -RZ, R80.H1_H1 ;  /* 0x30000050ff507230 */ /* 0x000fe40000004100 */
[----:B------:R-:W-:Y:S01]  /*49d0*/  FFMA.FTZ R82, R73, R79, -R82 ;  /* 0x0000004f49527223 */ /* 0x000fe20000010852 */
[----:B------:R-:W-:Y:S01]  /*49e0*/  HADD2.F32 R4, -RZ, R77.H1_H1 ;  /* 0x3000004dff047230 */ /* 0x000fe20000004100 */
[----:B------:R-:W-:Y:S01]  /*49f0*/  F2FP.SATFINITE.E4M3.F32.PACK_AB_MERGE_C R7, R72, R7, RZ ;  /* 0x000000074807723e */ /* 0x000fe200048070ff */
[----:B------:R-:W-:Y:S02]  /*4a00*/  HADD2.F32 R5, -RZ, R5.H1_H1 ;  /* 0x30000005ff057230 */ /* 0x000fe40000004100 */
[CC--:B------:R-:W-:Y:S01]  /*4a10*/  FMUL.FTZ R76, R74.reuse, R80.reuse ;  /* 0x000000504a4c7220 */ /* 0x0c0fe20000410000 */
[----:B------:R-:W-:Y:S01]  /*4a20*/  FMUL.FTZ R15, R31, R80 ;  /* 0x000000501f0f7220 */ /* 0x000fe20000410000 */
        /* <DEDUP_REMOVED lines=10> */
.L_x_2336:
[----:B------:R-:W-:Y:S05]  /*4ad0*/  BSYNC B1 ;  /* 0x0000000000017941 */ /* 0x000fea0003800000 */
.L_x_2335:
[----:B-1----:R1:W-:Y:S01]  /*4ae0*/  ST.E.128 desc[UR40][R56.64], R8 ;  /* 0x0000000838007985 */ /* 0x0023e2000c101d28 */
[----:B------:R-:W-:-:S13]  /*4af0*/  ISETP.GE.AND P3, PT, R70, R68, PT ;  /* 0x000000444600720c */ /* 0x000fda0003f66270 */
[----:B------:R-:W-:Y:S05]  /*4b00*/  @P3 BRA `(.L_x_2324) ;  /* 0x0000000000e83947 */ /* 0x000fea0003800000 */
[----:B------:R-:W-:-:S04]  /*4b10*/  IADD3 R4, P3, R71, R70, RZ ;  /* 0x0000004647047210 */ /* 0x000fc80007f7e0ff */
[----:B------:R-:W-:-:S05]  /*4b20*/  LEA.HI.X.SX32 R5, R70, R69, 0x1, P3 ;  /* 0x0000004546057211 */ /* 0x000fca00018f0eff */
[----:B--2---:R2:W-:Y:S01]  /*4b30*/  ST.E.128 desc[UR40][R4.64], R12 ;  /* 0x0000000c04007985 */ /* 0x0045e2000c101d28 */
[----:B------:R-:W-:Y:S05]  /*4b40*/  BRA `(.L_x_2324) ;  /* 0x0000000000d87947 */ /* 0x000fea0003800000 */
.L_x_2316:
[----:B------:R-:W2:Y:S02]  /*4b50*/  LDL R4, [R1] ;  /* 0x0000000001047983 */ /* 0x000ea40000100800 */
[----:B--2---:R-:W-:-:S13]  /*4b60*/  ISETP.NE.AND P4, PT, R4, 0x3, PT ;  /* 0x000000030400780c */ /* 0x004fda0003f85270 */
[----:B------:R-:W-:Y:S05]  /*4b70*/  @!P4 BRA `(.L_x_2337) ;  /* 0x000000000004c947 */ /* 0x000fea0003800000 */
[----:B------:R-:W-:Y:S01]  /*4b80*/  BPT.TRAP 0x1 ;  /* 0x000000040000795c */ /* 0x000fe20000300000 */
.L_x_2337:
[----:B------:R-:W2:Y:S01]  /*4b90*/  LDL R4, [R1+0xc] ;  /* 0x00000c0001047983 */ /* 0x000ea20000100800 */
[----:B------:R-:W-:Y:S01]  /*4ba0*/  IMAD R66, R22, 0x8, R18 ;  /* 0x0000000816427824 */ /* 0x000fe200078e0212 */
[----:B------:R-:W-:Y:S01]  /*4bb0*/  BSSY B1, `(.L_x_2338) ;  /* 0x0000005000017945 */ /* 0x000fe20003800000 */
[----:B------:R-:W-:Y:S02]  /*4bc0*/  SHF.R.S32.HI R63, RZ, 0x1f, R61 ;  /* 0x0000001fff3f7819 */ /* 0x000fe4000001143d */
[----:B--2---:R-:W-:-:S04]  /*4bd0*/  SHF.L.U32 R67, R4, 0x1f, RZ ;  /* 0x0000001f04437819 */ /* 0x004fc800000006ff */
[----:B------:R-:W0:Y:S02]  /*4be0*/  SYNCS.PHASECHK.TRANS64.TRYWAIT P3, [R66+URZ+0x13290], R67 ;  /* 0x01329043420075a7 */ /* 0x000e24000806017f */
[----:B0-----:R-:W-:Y:S05]  /*4bf0*/  @!P3 BRA `(.L_x_2339) ;  /* 0x0000017800f8b947 */ /* 0x001fea0003800000 */
.L_x_2578:
[----:B------:R-:W-:Y:S05]  /*4c00*/  BSYNC B1 ;  /* 0x0000000000017941 */ /* 0x000fea0003800000 */
.L_x_2338:
        /* <DEDUP_REMOVED lines=28> */
.L_x_2582:
[----:B------:R-:W-:Y:S05]  /*4dd0*/  @!P3 BRA `(.L_x_2324) ;  /* 0x000000000034b947 */ /* 0x000fea0003800000 */
[----:B------:R-:W4:Y:S01]  /*4de0*/  LDL R6, [R1+0x8] ;  /* 0x0000080001067983 */ /* 0x000f220000100800 */
[----:B------:R-:W-:-:S03]  /*4df0*/  ULDC UR4, c[0x0][0x2f4] ;  /* 0x0000bd0000047ab9 */ /* 0x000fc60000000800 */
[----:B-1----:R-:W5:Y:S01]  /*4e00*/  LDL R4, [R1+0x24] ;  /* 0x0000240001047983 */ /* 0x002f620000100800 */
[----:B------:R-:W-:-:S13]  /*4e10*/  ISETP.GE.AND P3, PT, R16, UR4, PT ;  /* 0x0000000410007c0c */ /* 0x000fda000bf66270 */
[----:B---3--:R-:W-:-:S05]  /*4e20*/  @!P3 IADD3 R10, P5, R16, R14, RZ ;  /* 0x0000000e100ab210 */ /* 0x008fca0007fbe0ff */
[----:B--2---:R-:W-:Y:S01]  /*4e30*/  @!P3 IMAD.X R11, R5, 0x1, R17, P5 ;  /* 0x00000001050bb824 */ /* 0x004fe200028e0611 */
[----:B----4-:R-:W-:-:S13]  /*4e40*/  ISETP.GE.AND P5, PT, R6, UR4, PT ;  /* 0x0000000406007c0c */ /* 0x010fda000bfa6270 */
[----:B------:R-:W-:-:S05]  /*4e50*/  @!P5 IADD3 R8, P6, R6, R14, RZ ;  /* 0x0000000e0608d210 */ /* 0x000fca0007fde0ff */
[----:B-----5:R-:W-:Y:S02]  /*4e60*/  @!P5 IMAD.X R9, R5, 0x1, R4, P6 ;  /* 0x000000010509d824 */ /* 0x020fe400030e0604 */
[----:B------:R-:W1:Y:S04]  /*4e70*/  @!P3 LDS.128 R4, [R62+0xe000] ;  /* 0x00e000003e04b984 */ /* 0x000e680000000c00 */
[----:B-1----:R-:W-:Y:S04]  /*4e80*/  @!P3 ST.E.128 desc[UR40][R10.64], R4 ;  /* 0x000000040a00b985 */ /* 0x002fe8000c101d28 */
[----:B------:R-:W1:Y:S04]  /*4e90*/  @!P5 LDS.128 R4, [R59+0xe000] ;  /* 0x00e000003b04d984 */ /* 0x000e680000000c00 */
[----:B-1----:R4:W-:Y:S02]  /*4ea0*/  @!P5 ST.E.128 desc[UR40][R8.64], R4 ;  /* 0x000000040800d985 */ /* 0x0029e4000c101d28 */
.L_x_2324:
[----:B------:R-:W-:Y:S05]  /*4eb0*/  BSYNC B0 ;  /* 0x0000000000007941 */ /* 0x000fea0003800000 */
.L_x_2315:
        /* <DEDUP_REMOVED lines=16> */
.L_x_2342:
[----:B------:R-:W-:Y:S05]  /*4fc0*/  BSYNC B0 ;  /* 0x0000000000007941 */ /* 0x000fea0003800000 */
.L_x_2341:
[----:B------:R-:W1:Y:S01]  /*4fd0*/  SYNCS.PHASECHK.TRANS64.TRYWAIT P4, [R66+URZ+0x132b0], R67 ;  /* 0x0132b043420075a7 */ /* 0x000e62000808017f */
[----:B------:R-:W-:Y:S04]  /*4fe0*/  BSSY B0, `(.L_x_2343) ;  /* 0x0000002000007945 */ /* 0x000fe80003800000 */
[----:B-1----:R-:W-:Y:S05]  /*4ff0*/  @!P4 BRA `(.L_x_2344) ;  /* 0x000001780050c947 */ /* 0x002fea0003800000 */
.L_x_2583:
[----:B------:R-:W-:Y:S05]  /*5000*/  BSYNC B0 ;  /* 0x0000000000007941 */ /* 0x000fea0003800000 */
.L_x_2343:
        /* <DEDUP_REMOVED lines=12> */
[----:B------:R-:W-:-:S03]  /*50d0*/  ULDC.64 UR4, c[0x0][0x330] ;  /* 0x0000cc0000047ab9 */ /* 0x000fc60000000a00 */
[----:B------:R-:W-:Y:S02]  /*50e0*/  IMAD.IADD R5, R5, 0x1, R7 ;  /* 0x0000000105057824 */ /* 0x000fe400078e0207 */
[----:B------:R-:W-:-:S04]  /*50f0*/  IMAD.WIDE.U32 R4, R156, UR4, R4 ;  /* 0x000000049c047c25 */ /* 0x000fc8000f8e0004 */
[----:B------:R-:W-:Y:S01]  /*5100*/  IMAD R5, R156, UR5, R5 ;  /* 0x000000059c057c24 */ /* 0x000fe2000f8e0205 */
[----:B------:R-:W-:Y:S01]  /*5110*/  IADD3 R4, P4, R4, UR6, RZ ;  /* 0x0000000604047c10 */ /* 0x000fe2000ff9e0ff */
[----:B----4-:R-:W-:-:S03]  /*5120*/  VIADD R8, R8, 0xffffff80 ;  /* 0xffffff8008087836 */ /* 0x010fc60000000000 */
[----:B------:R-:W-:Y:S01]  /*5130*/  IADD3.X R5, R5, UR7, RZ, P4, !PT ;  /* 0x0000000705057c10 */ /* 0x000fe2000a7fe4ff */
[----:B------:R2:W4:Y:S01]  /*5140*/  SHFL.IDX PT, R9, R4, RZ, 0x1e1f ;  /* 0x001e1fff04097589 */ /* 0x00052200000e0000 */
[----:B------:R-:W-:-:S04]  /*5150*/  LEA.HI R8, R8, R8, RZ, 0x1 ;  /* 0x0000000808087211 */ /* 0x000fc800078f08ff */
[----:B------:R-:W-:Y:S01]  /*5160*/  SHF.R.S32.HI R8, RZ, 0x1, R8 ;  /* 0x00000001ff087819 */ /* 0x000fe20000011408 */
[----:B------:R-:W0:Y:S03]  /*5170*/  SHFL.IDX PT, R5, R5, RZ, 0x1e1f ;  /* 0x001e1fff05057589 */ /* 0x000e2600000e0000 */
[----:B------:R-:W-:-:S13]  /*5180*/  ISETP.GT.AND P4, PT, R65, R8, PT ;  /* 0x000000084100720c */ /* 0x000fda0003f84270 */
[----:B--2-4-:R-:W-:Y:S05]  /*5190*/  @!P4 BRA `(.L_x_2346) ;  /* 0x000000000034c947 */ /* 0x014fea0003800000 */
[----:B------:R-:W2:Y:S01]  /*51a0*/  LDL R8, [R1+0x8] ;  /* 0x0000080001087983 */ /* 0x000ea20000100800 */
[----:B------:R-:W-:-:S03]  /*51b0*/  ULDC UR4, c[0x0][0x2f4] ;  /* 0x0000bd0000047ab9 */ /* 0x000fc60000000800 */
[----:B------:R-:W4:Y:S01]  /*51c0*/  LDL R12, [R1+0x24] ;  /* 0x00002400010c7983 */ /* 0x000f220000100800 */
[----:B------:R-:W-:-:S13]  /*51d0*/  ISETP.GE.AND P4, PT, R16, UR4, PT ;  /* 0x0000000410007c0c */ /* 0x000fda000bf86270 */
[----:B------:R-:W-:-:S05]  /*51e0*/  @!P4 IADD3 R10, P5, R16, R9, RZ ;  /* 0x00000009100ac210 */ /* 0x000fca0007fbe0ff */
[----:B0-----:R-:W-:Y:S01]  /*51f0*/  @!P4 IMAD.X R11, R5, 0x1, R17, P5 ;  /* 0x00000001050bc824 */ /* 0x001fe200028e0611 */
[----:B--2---:R-:W-:-:S13]  /*5200*/  ISETP.GE.AND P5, PT, R8, UR4, PT ;  /* 0x0000000408007c0c */ /* 0x004fda000bfa6270 */
[----:B------:R-:W-:-:S05]  /*5210*/  @!P5 IADD3 R8, P6, R8, R9, RZ ;  /* 0x000000090808d210 */ /* 0x000fca0007fde0ff */
[----:B----4-:R-:W-:Y:S02]  /*5220*/  @!P5 IMAD.X R9, R5, 0x1, R12, P6 ;  /* 0x000000010509d824 */ /* 0x010fe400030e060c */
[----:B------:R-:W0:Y:S04]  /*5230*/  @!P4 LDS.128 R4, [R62+0x6000] ;  /* 0x006000003e04c984 */ /* 0x000e280000000c00 */
[----:B0-----:R-:W-:Y:S04]  /*5240*/  @!P4 ST.E.128 desc[UR40][R10.64], R4 ;  /* 0x000000040a00c985 */ /* 0x001fe8000c101d28 */
[----:B------:R-:W0:Y:S04]  /*5250*/  @!P5 LDS.128 R4, [R59+0x6000] ;  /* 0x006000003b04d984 */ /* 0x000e280000000c00 */
[----:B0-----:R2:W-:Y:S02]  /*5260*/  @!P5 ST.E.128 desc[UR40][R8.64], R4 ;  /* 0x000000040800d985 */ /* 0x0015e4000c101d28 */
.L_x_2346:
[----:B------:R-:W-:Y:S05]  /*5270*/  BSYNC B0 ;  /* 0x0000000000007941 */ /* 0x000fea0003800000 */
.L_x_2345:
[----:B0-2---:R-:W2:Y:S01]  /*5280*/  LDL.LU R5, [R1+0xc] ;  /* 0x00000c0001057983 */ /* 0x005ea20000300800 */
[----:B------:R-:W-:Y:S02]  /*5290*/  VIADD R22, R22, 0x1 ;  /* 0x0000000116167836 */ /* 0x000fe40000000000 */
[----:B-1----:R-:W-:Y:S01]  /*52a0*/  @!P3 VIADD R66, R66, 0x132c0 ;  /* 0x000132c04242b836 */ /* 0x002fe20000000000 */
[----:B------:R-:W-:Y:S01]  /*52b0*/  @!PT LDS RZ, [RZ] ;  /* 0x00000000fffff984 */ /* 0x000fe20000000800 */
[----:B------:R-:W-:Y:S01]  /*52c0*/  @!PT LDS RZ, [RZ] ;  /* 0x00000000fffff984 */ /* 0x000fe20000000800 */
[----:B------:R-:W-:Y:S01]  /*52d0*/  @!PT LDS RZ, [RZ] ;  /* 0x00000000fffff984 */ /* 0x000fe20000000800 */
[----:B------:R-:W-:Y:S01]  /*52e0*/  @!PT LDS RZ, [RZ] ;  /* 0x00000000fffff984 */ /* 0x000fe20000000800 */
[----:B------:R0:W-:Y:S06]  /*52f0*/  MEMBAR.ALL.CTA ;  /* 0x0000000000007992 */ /* 0x0001ec0000008000 */
[----:B0-----:R-:W0:Y:S02]  /*5300*/  FENCE.VIEW.ASYNC.S ;  /* 0x00000000000073c6 */ /* 0x001e240000000000 */
[----:B0-----:R1:W-:Y:S01]  /*5310*/  BAR.SYNC.DEFER_BLOCKING R45, 0x80 ;  /* 0x0002002d0000751d */ /* 0x0013e20000010000 */
        /* <DEDUP_REMOVED lines=9> */
.L_x_2310:
[----:B------:R-:W-:Y:S04]  /*53b0*/  BSSY B0, `(.L_x_2348) ;  /* 0x0000004000007945 */ /* 0x000fe80003800000 */
[----:B------:R-:W-:Y:S05]  /*53c0*/  @P3 BRA `(.L_x_2349) ;  /* 0x0000000000083947 */ /* 0x000fea0003800000 */
[----:B------:R-:W2:Y:S02]  /*53d0*/  FENCE.VIEW.ASYNC.G ;  /* 0x00000000000073c6 */ /* 0x000ea40000000100 */
[----:B--2---:R-:W-:Y:S06]  /*53e0*/  BAR.ARV 0xc, 0x200 ;  /* 0x0308000000007b1d */ /* 0x004fec0000002000 */
.L_x_2349:
[----:B------:R-:W-:Y:S05]  /*53f0*/  BSYNC B0 ;  /* 0x0000000000007941 */ /* 0x000fea0003800000 */
.L_x_2348:
[----:B------:R-:W2:Y:S01]  /*5400*/  LDL R2, [R1+0x70] ;  /* 0x0000700001027983 */ /* 0x000ea20000100800 */
[----:B------:R-:W-:Y:S01]  /*5410*/  ULDC.64 UR4, c[0x0][0x990] ;  /* 0x0002640000047ab9 */ /* 0x000fe20000000a00 */
[----:B------:R-:W-:Y:S02]  /*5420*/  ULDC.64 UR6, c[0x0][0x998] ;  /* 0x0002660000067ab9 */ /* 0x000fe40000000a00 */
[----:B------:R-:W4:Y:S01]  /*5430*/  LDL R4, [R1+0x58] ;  /* 0x0000580001047983 */ /* 0x000f220000100800 */
[----:B------:R-:W-:Y:S02]  /*5440*/  ISETP.NE.U32.AND P0, PT, RZ, UR4, PT ;  /* 0x00000004ff007c0c */ /* 0x000fe4000bf05070 */
[----:B------:R-:W-:Y:S01]  /*5450*/  ISETP.NE.U32.AND P1, PT, RZ, UR6, PT ;  /* 0x00000006ff007c0c */ /* 0x000fe2000bf25070 */
[----:B---3--:R-:W3:Y:S01]  /*5460*/  LDL R14, [R1+0x3c] ;  /* 0x00003c00010e7983 */ /* 0x008ee20000100800 */
[----:B------:R-:W-:Y:S02]  /*5470*/  ISETP.NE.AND.EX P0, PT, RZ, UR5, PT, P0 ;  /* 0x00000005ff007c0c */ /* 0x000fe4000bf05300 */
[----:B------:R-:W-:-:S11]  /*5480*/  ISETP.NE.AND.EX P1, PT, RZ, UR7, PT, P1 ;  /* 0x00000007ff007c0c */ /* 0x000fd6000bf25310 */
[----:B------:R-:W2:Y:S08]  /*5490*/  @P0 LDC.64 R6, c[0x0][0x9a8] ;  /* 0x00026a00ff060b82 */ /* 0x000eb00000000a00 */
[----:B------:R-:W1:Y:S08]  /*54a0*/  @P1 LDC.64 R8, c[0x0][0x9b8] ;  /* 0x00026e00ff081b82 */ /* 0x000e700000000a00 */
[----:B0-----:R-:W0:Y:S08]  /*54b0*/  @P0 LDC.64 R10, c[0x0][0x9b0] ;  /* 0x00026c00ff0a0b82 */ /* 0x001e300000000a00 */
[----:B------:R-:W0:Y:S01]  /*54c0*/  @P1 LDC.64 R12, c[0x0][0x9c0] ;  /* 0x00027000ff0c1b82 */ /* 0x000e220000000a00 */
[----:B--2---:R-:W-:-:S02]  /*54d0*/  @P0 IMAD R0, R2, R6, RZ ;  /* 0x0000000602000224 */ /* 0x004fc400078e02ff */
[----:B-1----:R-:W-:Y:S02]  /*54e0*/  @P1 IMAD R2, R2, R8, RZ ;  /* 0x0000000802021224 */ /* 0x002fe400078e02ff */
[C---:B----4-:R-:W-:Y:S02]  /*54f0*/  @P0 IMAD R7, R4.reuse, R7, R0 ;  /* 0x0000000704070224 */ /* 0x050fe400078e0200 */
[C---:B------:R-:W-:Y:S02]  /*5500*/  @P1 IMAD R9, R4.reuse, R9, R2 ;  /* 0x0000000904091224 */ /* 0x040fe400078e0202 */
[----:B------:R-:W-:-:S04]  /*5510*/  @P0 IMAD.WIDE.U32 R2, R4, R6, RZ ;  /* 0x0000000604020225 */ /* 0x000fc800078e00ff */
[----:B------:R-:W-:-:S04]  /*5520*/  @P1 IMAD.WIDE.U32 R4, R4, R8, RZ ;  /* 0x0000000804041225 */ /* 0x000fc800078e00ff */
[----:B------:R-:W-:Y:S02]  /*5530*/  @P0 IMAD.IADD R3, R3, 0x1, R7 ;  /* 0x0000000103030824 */ /* 0x000fe400078e0207 */
[----:B------:R-:W-:Y:S02]  /*5540*/  @P1 IMAD.IADD R5, R5, 0x1, R9 ;  /* 0x0000000105051824 */ /* 0x000fe400078e0209 */
[----:B0-----:R-:W-:-:S04]  /*5550*/  @P0 IMAD.WIDE.U32 R2, R156, R10, R2 ;  /* 0x0000000a9c020225 */ /* 0x001fc800078e0002 */
        /* <DEDUP_REMOVED lines=9> */
[----:B------:R-:W-:Y:S01]  /*55f0*/  IMAD.MOV.U32 R3, RZ, RZ, 0x3f800000 ;  /* 0x3f800000ff037424 */ /* 0x000fe200078e00ff */
[----:B------:R-:W0:Y:S03]  /*5600*/  LDC R2, c[0x0][0x448] ;  /* 0x00011200ff027b82 */ /* 0x000e260000000800 */
[----:B------:R-:W2:Y:S04]  /*5610*/  @P1 LDG.E R0, desc[UR40][R8.64] ;  /* 0x0000002808001981 */ /* 0x000ea8000c1e1900 */
[----:B------:R-:W2:Y:S01]  /*5620*/  @P0 LDG.E R3, desc[UR40][R4.64] ;  /* 0x0000002804030981 */ /* 0x000ea2000c1e1900 */
[----:B0-----:R-:W-:-:S13]  /*5630*/  ISETP.NE.AND P0, PT, R2, 0x1, PT ;  /* 0x000000010200780c */ /* 0x001fda0003f05270 */
[----:B------:R-:W0:Y:S08]  /*5640*/  @P0 LDC R2, c[0x0][0x44c] ;  /* 0x00011300ff020b82 */ /* 0x000e300000000800 */
[----:B------:R-:W1:Y:S01]  /*5650*/  @P0 LDC R11, c[0x0][0x450] ;  /* 0x00011400ff0b0b82 */ /* 0x000e620000000800 */
[----:B---3--:R-:W-:-:S04]  /*5660*/  VIADD R7, R14, 0xbf ;  /* 0x000000bf0e077836 */ /* 0x008fc80000000000 */
[----:B0-----:R-:W-:-:S05]  /*5670*/  @P0 IMAD.HI.U32 R2, R7, R2, RZ ;  /* 0x0000000207020227 */ /* 0x001fca00078e00ff */
[----:B-1----:R-:W-:-:S05]  /*5680*/  @P0 SHF.R.U32.HI R7, RZ, R11, R2 ;  /* 0x0000000bff070219 */ /* 0x002fca0000011602 */
[----:B------:R-:W-:-:S04]  /*5690*/  IMAD.IADD R7, R32, 0x1, R7 ;  /* 0x0000000120077824 */ /* 0x000fc800078e0207 */
[----:B------:R-:W-:-:S05]  /*56a0*/  IMAD.HI R7, R7, 0x66666667, RZ ;  /* 0x6666666707077827 */ /* 0x000fca00078e02ff */
[----:B------:R-:W-:-:S04]  /*56b0*/  SHF.R.U32.HI R2, RZ, 0x1f, R7 ;  /* 0x0000001fff027819 */ /* 0x000fc80000011607 */
[----:B------:R-:W-:-:S04]  /*56c0*/  LEA.HI.SX32 R2, R7, R2, 0x1a ;  /* 0x0000000207027211 */ /* 0x000fc800078fd2ff */
[----:B------:R-:W-:-:S04]  /*56d0*/  VIMNMX R27, R27, R2, PT ;  /* 0x000000021b1b7248 */ /* 0x000fc80003fe0100 */
[----:B------:R-:W-:Y:S01]  /*56e0*/  ISETP.GE.AND P0, PT, R27, 0x1, PT ;  /* 0x000000011b00780c */ /* 0x000fe20003f06270 */
[----:B------:R-:W-:Y:S01]  /*56f0*/  BSSY B0, `(.L_x_2350) ;  /* 0x0000023000007945 */ /* 0x000fe20003800000 */
[----:B------:R-:W-:Y:S02]  /*5700*/  IMAD.MOV.U32 R104, RZ, RZ, RZ ;  /* 0x000000ffff687224 */ /* 0x000fe400078e00ff */
[----:B--2---:R-:W-:-:S04]  /*5710*/  FMUL.FTZ R0, R3, R0 ;  /* 0x0000000003007220 */ /* 0x004fc80000410000 */
[----:B------:R-:W-:-:S05]  /*5720*/  FMUL.FTZ R2, R0, UR4 ;  /* 0x0000000400027c20 */ /* 0x000fca0008410000 */
        /* <DEDUP_REMOVED lines=31> */
.L_x_2351:
[----:B------:R-:W-:Y:S05]  /*5920*/  BSYNC B0 ;  /* 0x0000000000007941 */ /* 0x000fea0003800000 */
.L_x_2350:
[----:B------:R-:W2:Y:S01]  /*5930*/  LDL R0, [R1+0x74] ;  /* 0x0000740001007983 */ /* 0x000ea20000100800 */
[----:B------:R-:W-:Y:S02]  /*5940*/  PLOP3.LUT P0, PT, PT, PT, PT, 0x80, 0x0 ;  /* 0x000000000000781c */ /* 0x000fe40003f0f070 */
        /* <DEDUP_REMOVED lines=54> */
.L_x_2354:
[----:B------:R-:W-:Y:S05]  /*5cb0*/  BSYNC B6 ;  /* 0x0000000000067941 */ /* 0x000fea0003800000 */
.L_x_2353:
        /* <DEDUP_REMOVED lines=13> */
.L_x_2358:
[----:B-1----:R1:W2:Y:S02]  /*5d90*/  SYNCS.PHASECHK.TRANS64.TRYWAIT P0, [R18+URZ+0x13200], R3 ;  /* 0x01320003120075a7 */ /* 0x0022a4000800017f */
[----:B--2---:R-:W-:Y:S05]  /*5da0*/  @!P0 NANOSLEEP.SYNCS 0x989680 ;  /* 0x009896800000895d */ /* 0x004fea0003900000 */
[----:B------:R-:W2:Y:S02]  /*5db0*/  @!P0 SYNCS.PHASECHK.TRANS64 P0, [R18+URZ+0x13200], R3 ;  /* 0x01320003120085a7 */ /* 0x000ea4000800007f */
[----:B--2---:R-:W-:Y:S05]  /*5dc0*/  @!P0 BRA `(.L_x_2358) ;  /* 0xfffffffc00f08947 */ /* 0x004fea000383ffff */
.L_x_2357:
[----:B------:R-:W-:Y:S05]  /*5dd0*/  BSYNC B0 ;  /* 0x0000000000007941 */ /* 0x000fea0003800000 */
.L_x_2356:
[----:B------:R-:W-:Y:S05]  /*5de0*/  BRA `(.L_x_2359) ;  /* 0x0000002c00107947 */ /* 0x000fea0003800000 */
.L_x_2355:
        /* <DEDUP_REMOVED lines=17> */
[----:B------:R-:W-:Y:S01]  /*5f00*/  MOV R4, UR4 ;  /* 0x0000000400047c02 */ /* 0x000fe20008000f00 */
        /* <DEDUP_REMOVED lines=12> */
.L_x_2361:
[----:B------:R-:W-:Y:S05]  /*5fd0*/  BSYNC B6 ;  /* 0x0000000000067941 */ /* 0x000fea0003800000 */
.L_x_2360:
[----:B------:R-:W0:Y:S01]  /*5fe0*/  S2R R20, SR_TID.X ;  /* 0x0000000000147919 */ /* 0x000e220000002100 */
[----:B------:R-:W-:Y:S01]  /*5ff0*/  ULDC.U8 UR4, c[0x0][0x410] ;  /* 0x0001040000047ab9 */ /* 0x000fe20000000000 */
[----:B0-----:R-:W-:Y:S02]  /*6000*/  VIADD R21, R20, 0xffffff80 ;  /* 0xffffff8014157836 */ /* 0x001fe40000000000 */
[----:B------:R-:W2:Y:S01]  /*6010*/  LDL R20, [R1+0x3c] ;  /* 0x00003c0001147983 */ /* 0x000ea20000100800 */
[----:B------:R-:W-:Y:S01]  /*6020*/  ISETP.NE.AND P0, PT, RZ, UR4, PT ;  /* 0x00000004ff007c0c */ /* 0x000fe2000bf05270 */
[----:B------:R-:W-:Y:S01]  /*6030*/  BSSY B0, `(.L_x_2362) ;  /* 0x0000297000007945 */ /* 0x000fe20003800000 */
[----:B------:R-:W-:-:S04]  /*6040*/  LEA.HI R32, R21, R21, RZ, 0x1 ;  /* 0x0000001515207211 */ /* 0x000fc800078f08ff */
[----:B------:R-:W-:-:S05]  /*6050*/  SHF.R.S32.HI R32, RZ, 0x1, R32 ;  /* 0x00000001ff207819 */ /* 0x000fca0000011420 */
[----:B--2---:R-:W-:Y:S02]  /*6060*/  IMAD.IADD R10, R32, 0x1, R20 ;  /* 0x00000001200a7824 */ /* 0x004fe400078e0214 */
[----:B------:R-:W-:Y:S05]  /*6070*/  @!P0 BRA `(.L_x_2363) ;  /* 0x00000014003c8947 */ /* 0x000fea0003800000 */
[----:B------:R-:W0:Y:S01]  /*6080*/  LDC R24, c[0x0][0x448] ;  /* 0x00011200ff187b82 */ /* 0x000e220000000800 */
[----:B------:R-:W-:Y:S01]  /*6090*/  IMAD.MOV.U32 R11, RZ, RZ, R10 ;  /* 0x000000ffff0b7224 */ /* 0x000fe200078e000a */
[----:B------:R-:W-:Y:S01]  /*60a0*/  ULDC.64 UR4, c[0x0][0x3f8] ;  /* 0x0000fe0000047ab9 */ /* 0x000fe20000000a00 */
[----:B------:R-:W-:Y:S01]  /*60b0*/  IMAD.MOV.U32 R8, RZ, RZ, R26 ;  /* 0x000000ffff087224 */ /* 0x000fe200078e001a */
[----:B------:R-:W-:Y:S01]  /*60c0*/  ULDC.64 UR6, c[0x0][0x408] ;  /* 0x0001020000067ab9 */ /* 0x000fe20000000a00 */
[----:B------:R-:W-:Y:S01]  /*60d0*/  IMAD.MOV.U32 R9, RZ, RZ, R33 ;  /* 0x000000ffff097224 */ /* 0x000fe200078e0021 */
[----:B------:R-:W-:Y:S01]  /*60e0*/  ULDC.64 UR8, c[0x0][0x400] ;  /* 0x0001000000087ab9 */ /* 0x000fe20000000a00 */
[----:B------:R-:W-:Y:S02]  /*60f0*/  IMAD.MOV.U32 R6, RZ, RZ, R30 ;  /* 0x000000ffff067224 */ /* 0x000fe400078e001e */
[----:B------:R-:W-:Y:S01]  /*6100*/  IMAD.MOV.U32 R7, RZ, RZ, R29 ;  /* 0x000000ffff077224 */ /* 0x000fe200078e001d */
[----:B0-----:R-:W-:-:S13]  /*6110*/  ISETP.NE.AND P0, PT, R24, 0x1, PT ;  /* 0x000000011800780c */ /* 0x001fda0003f05270 */
[----:B------:R-:W0:Y:S08]  /*6120*/  @P0 LDC R3, c[0x0][0x44c] ;  /* 0x00011300ff030b82 */ /* 0x000e300000000800 */
[----:B------:R-:W1:Y:S01]  /*6130*/  @P0 LDC R5, c[0x0][0x450] ;  /* 0x00011400ff050b82 */ /* 0x000e620000000800 */
[----:B0-----:R-:W-:-:S05]  /*6140*/  @P0 IMAD.HI.U32 R0, R10, R3, RZ ;  /* 0x000000030a000227 */ /* 0x001fca00078e00ff */
[----:B-1----:R-:W-:-:S04]  /*6150*/  @P0 SHF.R.U32.HI R11, RZ, R5, R0 ;  /* 0x00000005ff0b0219 */ /* 0x002fc80000011600 */
[----:B------:R-:W-:Y:S01]  /*6160*/  SHF.R.S32.HI R0, RZ, 0x1f, R11 ;  /* 0x0000001fff007819 */ /* 0x000fe2000001140b */
[----:B------:R-:W-:-:S04]  /*6170*/  IMAD.WIDE.U32 R8, R11, UR6, R8 ;  /* 0x000000060b087c25 */ /* 0x000fc8000f8e0008 */
[----:B------:R-:W-:Y:S01]  /*6180*/  IMAD R4, R0, UR4, RZ ;  /* 0x0000000400047c24 */ /* 0x000fe2000f8e02ff */
[----:B------:R-:W-:Y:S01]  /*6190*/  IADD3 R5, P1, R8, UR8, RZ ;  /* 0x0000000808057c10 */ /* 0x000fe2000ff3e0ff */
[----:B------:R-:W-:-:S04]  /*61a0*/  IMAD.WIDE.U32 R6, R11, UR4, R6 ;  /* 0x000000040b067c25 */ /* 0x000fc8000f8e0006 */
[----:B------:R-:W-:Y:S02]  /*61b0*/  IMAD R0, R0, UR6, RZ ;  /* 0x0000000600007c24 */ /* 0x000fe4000f8e02ff */
[C---:B------:R-:W-:Y:S01]  /*61c0*/  IMAD R13, R11.reuse, UR5, R4 ;  /* 0x000000050b0d7c24 */ /* 0x040fe2000f8e0204 */
[----:B------:R-:W-:Y:S01]  /*61d0*/  ULDC.64 UR4, c[0x0][0x3e8] ;  /* 0x0000fa0000047ab9 */ /* 0x000fe20000000a00 */
[----:B------:R-:W-:Y:S01]  /*61e0*/  IMAD R8, R11, UR7, R0 ;  /* 0x000000070b087c24 */ /* 0x000fe2000f8e0200 */
[----:B------:R-:W-:Y:S01]  /*61f0*/  IADD3 R3, P0, R6, UR4, RZ ;  /* 0x0000000406037c10 */ /* 0x000fe2000ff1e0ff */
[----:B------:R-:W-:-:S03]  /*6200*/  UMOV UR4, 0xffffffff ;  /* 0xffffffff00047882 */ /* 0x000fc60000000000 */
[----:B------:R-:W-:Y:S02]  /*6210*/  IADD3.X R13, R7, UR5, R13, P0, !PT ;  /* 0x00000005070d7c10 */ /* 0x000fe400087fe40d */
[----:B------:R-:W-:Y:S01]  /*6220*/  IADD3.X R4, R9, UR9, R8, P1, !PT ;  /* 0x0000000909047c10 */ /* 0x000fe20008ffe408 */
[----:B------:R-:W-:Y:S06]  /*6230*/  BRA.DIV UR4, `(.L_x_2364) ;  /* 0x0000016604d47947 */ /* 0x000fec000b800000 */
[----:B------:R0:W1:Y:S04]  /*6240*/  SHFL.IDX PT, R0, R13, RZ, 0x1e1f ;  /* 0x001e1fff0d007589 */ /* 0x00006800000e0000 */
[----:B------:R-:W2:Y:S04]  /*6250*/  SHFL.IDX PT, R3, R3, RZ, 0x1e1f ;  /* 0x001e1fff03037589 */ /* 0x000ea800000e0000 */
[----:B------:R-:W3:Y:S04]  /*6260*/  SHFL.IDX PT, R4, R4, RZ, 0x1e1f ;  /* 0x001e1fff04047589 */ /* 0x000ee800000e0000 */
[----:B------:R0:W4:Y:S02]  /*6270*/  SHFL.IDX PT, R14, R5, RZ, 0x1e1f ;  /* 0x001e1fff050e7589 */ /* 0x00012400000e0000 */
.L_x_2589:
        /* <DEDUP_REMOVED lines=14> */
[----:B------:R-:W2:Y:S01]  /*6360*/  LDL.64 R30, [R1+0x10] ;  /* 0x00001000011e7983 */ /* 0x000ea20000100a00 */
[----:B------:R-:W-:-:S03]  /*6370*/  ULDC UR4, c[0x0][0x3f4] ;  /* 0x0000fd0000047ab9 */ /* 0x000fc60000000800 */
[----:B------:R-:W3:Y:S01]  /*6380*/  LDL R15, [R1+0x30] ;  /* 0x00003000010f7983 */ /* 0x000ee20000100800 */
[----:B------:R-:W-:Y:S02]  /*6390*/  CS2R R10, SRZ ;  /* 0x00000000000a7805 */ /* 0x000fe4000001ff00 */
[----:B------:R-:W-:Y:S02]  /*63a0*/  CS2R R20, SRZ ;  /* 0x0000000000147805 */ /* 0x000fe4000001ff00 */
[----:B------:R-:W-:Y:S02]  /*63b0*/  CS2R R12, SRZ ;  /* 0x00000000000c7805 */ /* 0x000fe4000001ff00 */
[----:B--2---:R-:W-:Y:S02]  /*63c0*/  ISETP.GE.AND P4, PT, R30, UR4, PT ;  /* 0x000000041e007c0c */ /* 0x004fe4000bf86270 */
[----:B---3--:R-:W-:Y:S02]  /*63d0*/  ISETP.GE.AND P5, PT, R15, UR4, PT ;  /* 0x000000040f007c0c */ /* 0x008fe4000bfa6270 */
[----:B------:R-:W-:-:S09]  /*63e0*/  SHF.R.S32.HI R9, RZ, 0x1f, R15 ;  /* 0x0000001fff097819 */ /* 0x000fd2000001140f */
[CC--:B------:R-:W-:Y:S02]  /*63f0*/  @!P4 IADD3 R6, P0, R30.reuse, R3.reuse, RZ ;  /* 0x000000031e06c210 */ /* 0x0c0fe40007f1e0ff */
[C---:B------:R-:W-:Y:S02]  /*6400*/  @!P5 IADD3 R26, P2, R15.reuse, R3, RZ ;  /* 0x000000030f1ad210 */ /* 0x040fe40007f5e0ff */
[----:B------:R-:W-:Y:S02]  /*6410*/  @!P4 SHF.R.S32.HI R3, RZ, 0x1f, R30 ;  /* 0x0000001fff03c819 */ /* 0x000fe4000001141e */
[-C--:B----4-:R-:W-:Y:S01]  /*6420*/  @!P4 IADD3 R30, P1, R30, R14.reuse, RZ ;  /* 0x0000000e1e1ec210 */ /* 0x090fe20007f3e0ff */
[C---:B-1----:R-:W-:Y:S01]  /*6430*/  @!P5 IMAD.X R27, R0.reuse, 0x1, R9, P2 ;  /* 0x00000001001bd824 */ /* 0x042fe200010e0609 */
[----:B------:R-:W-:Y:S01]  /*6440*/  @!P5 IADD3 R14, P3, R15, R14, RZ ;  /* 0x0000000e0f0ed210 */ /* 0x000fe20007f7e0ff */
[--C-:B------:R-:W-:Y:S02]  /*6450*/  @!P4 IMAD.X R7, R0, 0x1, R3.reuse, P0 ;  /* 0x000000010007c824 */ /* 0x100fe400000e0603 */
[C---:B------:R-:W-:Y:S01]  /*6460*/  @!P4 IMAD.X R31, R4.reuse, 0x1, R3, P1 ;  /* 0x00000001041fc824 */ /* 0x040fe200008e0603 */
[----:B------:R0:W5:Y:S01]  /*6470*/  @!P5 LD.E.64 R10, desc[UR40][R26.64] ;  /* 0x000000281a0ad980 */ /* 0x000162000c101b00 */
[----:B------:R-:W-:Y:S01]  /*6480*/  @!P5 IMAD.X R15, R4, 0x1, R9, P3 ;  /* 0x00000001040fd824 */ /* 0x000fe200018e0609 */
[----:B------:R-:W-:-:S02]  /*6490*/  CS2R R8, SRZ ;  /* 0x0000000000087805 */ /* 0x000fc4000001ff00 */
[----:B------:R0:W5:Y:S04]  /*64a0*/  @!P4 LD.E.64 R20, desc[UR40][R6.64] ;  /* 0x000000280614c980 */ /* 0x000168000c101b00 */
[----:B------:R0:W5:Y:S04]  /*64b0*/  @!P5 LD.E.64 R8, desc[UR40][R14.64] ;  /* 0x000000280e08d980 */ /* 0x000168000c101b00 */
[----:B------:R0:W5:Y:S02]  /*64c0*/  @!P4 LD.E.64 R12, desc[UR40][R30.64] ;  /* 0x000000281e0cc980 */ /* 0x000164000c101b00 */
.L_x_2366:
[----:B------:R-:W-:Y:S05]  /*64d0*/  BSYNC B1 ;  /* 0x0000000000017941 */ /* 0x000fea0003800000 */
.L_x_2365:
[----:B------:R-:W2:Y:S01]  /*64e0*/  SYNCS.PHASECHK.TRANS64.TRYWAIT P0, [R18+URZ+0x13200], R5 ;  /* 0x01320005120075a7 */ /* 0x000ea2000800017f */
[----:B------:R-:W-:Y:S01]  /*64f0*/  IMAD R25, R25, -0xc0, R24 ;  /* 0xffffff4019197824 */ /* 0x000fe200078e0218 */
[----:B------:R-:W-:Y:S04]  /*6500*/  BSSY B1, `(.L_x_2367) ;  /* 0x0000004000017945 */ /* 0x000fe80003800000 */
[----:B------:R-:W-:-:S04]  /*6510*/  VIMNMX R25, R25, 0xc0, PT ;  /* 0x000000c019197848 */ /* 0x000fc80003fe0100 */
[----:B------:R-:W-:Y:S01]  /*6520*/  ISETP.GE.AND P1, PT, R32, R25, PT ;  /* 0x000000192000720c */ /* 0x000fe20003f26270 */
[----:B--2---:R-:W-:-:S12]  /*6530*/  @!P0 BRA `(.L_x_2368) ;  /* 0x0000016400808947 */ /* 0x004fd80003800000 */
.L_x_2590:
[----:B------:R-:W-:Y:S05]  /*6540*/  BSYNC B1 ;  /* 0x0000000000017941 */ /* 0x000fea0003800000 */
.L_x_2367:
[----:B------:R-:W-:Y:S05]  /*6550*/  @P1 BRA `(.L_x_2369) ;  /* 0x0000002400101947 */ /* 0x000fea0003800000 */
[----:B0-----:R-:W2:Y:S01]  /*6560*/  LDL.64 R6, [R1+0x10] ;  /* 0x0000100001067983 */ /* 0x001ea20000100a00 */
[----:B-1----:R-:W2:Y:S03]  /*6570*/  LDC R0, c[0x0][0x3f4] ;  /* 0x0000fd00ff007b82 */ /* 0x002ea60000000800 */
[----:B------:R-:W3:Y:S04]  /*6580*/  LDL R3, [R1+0x30] ;  /* 0x0000300001037983 */ /* 0x000ee80000100800 */
[----:B------:R0:W5:Y:S01]  /*6590*/  LDL R37, [R1+0x38] ;  /* 0x0000380001257983 */ /* 0x0001620000100800 */
[----:B------:R-:W-:Y:S01]  /*65a0*/  BSSY B1, `(.L_x_2370) ;  /* 0x000007b000017945 */ /* 0x000fe20003800000 */
[----:B--2---:R-:W-:-:S02]  /*65b0*/  ISETP.GE.AND P0, PT, R6, R0, PT ;  /* 0x000000000600720c */ /* 0x004fc40003f06270 */
[----:B---3--:R-:W-:-:S11]  /*65c0*/  ISETP.GE.AND P1, PT, R3, R0, PT ;  /* 0x000000000300720c */ /* 0x008fd60003f26270 */
[----:B0-----:R-:W-:Y:S05]  /*65d0*/  @P0 BRA `(.L_x_2371) ;  /* 0x0000000400dc0947 */ /* 0x001fea0003800000 */
[----:B-----5:R-:W-:Y:S01]  /*65e0*/  IMAD.IADD R0, R18, 0x1, R37 ;  /* 0x0000000112007824 */ /* 0x020fe200078e0225 */
[----:B----4-:R-:W-:Y:S02]  /*65f0*/  SHF.R.U32.HI R14, RZ, 0x8, R20 ;  /* 0x00000008ff0e7819 */ /* 0x010fe40000011614 */
[----:B------:R-:W-:Y:S02]  /*6600*/  LOP3.LUT R3, R20, 0xff, RZ, 0xc0, !PT ;  /* 0x000000ff14037812 */ /* 0x000fe400078ec0ff */
[----:B------:R-:W0:Y:S01]  /*6610*/  LDS.128 R4, [R0+0xb000] ;  /* 0x00b0000000047984 */ /* 0x000e220000000c00 */
[----:B------:R-:W-:Y:S02]  /*6620*/  LOP3.LUT R14, R14, 0xff, RZ, 0xc0, !PT ;  /* 0x000000ff0e0e7812 */ /* 0x000fe400078ec0ff */
[----:B------:R-:W-:Y:S02]  /*6630*/  SHF.R.U32.HI R24, RZ, 0x8, R21 ;  /* 0x00000008ff187819 */ /* 0x000fe40000011615 */
[----:B------:R-:W-:-:S02]  /*6640*/  SHF.R.U32.HI R27, RZ, 0x8, R13 ;  /* 0x00000008ff1b7819 */ /* 0x000fc4000001160d */
[----:B------:R-:W-:Y:S02]  /*6650*/  PRMT R3, R14, 0x7604, R3 ;  /* 0x000076040e037816 */ /* 0x000fe40000000003 */
[----:B------:R-:W-:Y:S02]  /*6660*/  LOP3.LUT R15, R21, 0xff, RZ, 0xc0, !PT ;  /* 0x000000ff150f7812 */ /* 0x000fe400078ec0ff */
[----:B------:R-:W-:Y:S02]  /*6670*/  LOP3.LUT R24, R24, 0xff, RZ, 0xc0, !PT ;  /* 0x000000ff18187812 */ /* 0x000fe400078ec0ff */
        /* <DEDUP_REMOVED lines=9> */
[----:B------:R-:W-:Y:S02]  /*6710*/  LOP3.LUT R24, R12, 0xff, RZ, 0xc0, !PT ;  /* 0x000000ff0c187812 */ /* 0x000fe400078ec0ff */
        /* <DEDUP_REMOVED lines=78> */
[--C-:B------:R-:W-:Y:S02]  /*6c00*/  HADD2.F32 R3, -RZ, R7.reuse.H1_H1 ;  /* 0x30000007ff037230 */ /* 0x100fe40000004100 */
[C---:B------:R-:W-:Y:S01]  /*6c10*/  FMUL.FTZ R25, R4.reuse, R13 ;  /* 0x0000000d04197220 */ /* 0x040fe20000410000 */
[----:B------:R-:W-:Y:S02]  /*6c20*/  HADD2.F32 R20, -RZ, R20.H0_H0 ;  /* 0x20000014ff147230 */ /* 0x000fe40000004100 */
        /* <DEDUP_REMOVED lines=18> */
.L_x_2371:
[----:B------:R-:W-:Y:S05]  /*6d50*/  BSYNC B1 ;  /* 0x0000000000017941 */ /* 0x000fea0003800000 */
.L_x_2370:
[----:B------:R-:W-:Y:S05]  /*6d60*/  @P1 BRA `(.L_x_2369) ;  /* 0x0000001c000c1947 */ /* 0x000fea0003800000 */
[----:B0-----:R-:W2:Y:S01]  /*6d70*/  LDL R0, [R1+0x88] ;  /* 0x0000880001007983 */ /* 0x001ea20000100800 */
[----:B-----5:R-:W-:Y:S01]  /*6d80*/  IMAD.IADD R3, R18, 0x1, R37 ;  /* 0x0000000112037824 */ /* 0x020fe200078e0225 */
[----:B------:R-:W-:Y:S02]  /*6d90*/  SHF.R.U32.HI R13, RZ, 0x8, R11 ;  /* 0x00000008ff0d7819 */ /* 0x000fe4000001160b */
[----:B------:R-:W-:Y:S02]  /*6da0*/  SHF.R.U32.HI R24, RZ, 0x8, R9 ;  /* 0x00000008ff187819 */ /* 0x000fe40000011609 */
[----:B------:R-:W-:Y:S02]  /*6db0*/  SHF.R.U32.HI R15, RZ, 0x8, R8 ;  /* 0x00000008ff0f7819 */ /* 0x000fe40000011608 */
[----:B----4-:R-:W-:Y:S02]  /*6dc0*/  LOP3.LUT R14, R11, 0xff, RZ, 0xc0, !PT ;  /* 0x000000ff0b0e7812 */ /* 0x010fe400078ec0ff */
        /* <DEDUP_REMOVED lines=23> */
[--C-:B------:R-:W-:Y:S02]  /*6f40*/  HADD2.F32 R24, -RZ, R20.reuse.H1_H1 ;  /* 0x30000014ff187230 */ /* 0x100fe40000004100 */
[----:B------:R-:W-:Y:S01]  /*6f50*/  HADD2.F32 R20, -RZ, R20.H0_H0 ;  /* 0x20000014ff147230 */ /* 0x000fe20000004100 */
[----:B--2---:R-:W-:Y:S01]  /*6f60*/  LOP3.LUT P0, RZ, R0, 0x2, RZ, 0xc0, !PT ;  /* 0x0000000200ff7812 */ /* 0x004fe2000780c0ff */
        /* <DEDUP_REMOVED lines=20> */
[-C--:B------:R-:W-:Y:S02]  /*70b0*/  F2FP.F16.E4M3.UNPACK_B R7, R5.reuse ;  /* 0x00000005ff07723e */ /* 0x080fe400020006ff */
        /* <DEDUP_REMOVED lines=75> */
.L_x_2363:
[----:B------:R-:W0:Y:S01]  /*7570*/  LDC R9, c[0x0][0x448] ;  /* 0x00011200ff097b82 */ /* 0x000e220000000800 */
        /* <DEDUP_REMOVED lines=11> */
[----:B-1----:R-:W-:Y:S01]  /*7630*/  @P0 SHF.R.U32.HI R3, RZ, R5, R0 ;  /* 0x00000005ff030219 */ /* 0x002fe20000011600 */
[----:B------:R-:W-:-:S03]  /*7640*/  IMAD.MOV.U32 R5, RZ, RZ, R29 ;  /* 0x000000ffff057224 */ /* 0x000fc600078e001d */
[----:B------:R-:W-:Y:S01]  /*7650*/  SHF.R.S32.HI R0, RZ, 0x1f, R3 ;  /* 0x0000001fff007819 */ /* 0x000fe20000011403 */
[----:B------:R-:W-:-:S04]  /*7660*/  IMAD.WIDE.U32 R4, R3, UR4, R4 ;  /* 0x0000000403047c25 */ /* 0x000fc8000f8e0004 */
[----:B------:R-:W-:Y:S02]  /*7670*/  IMAD R8, R0, UR4, RZ ;  /* 0x0000000400087c24 */ /* 0x000fe4000f8e02ff */
[----:B------:R-:W-:-:S04]  /*7680*/  IMAD.WIDE.U32 R6, R3, UR6, R6 ;  /* 0x0000000603067c25 */ /* 0x000fc8000f8e0006 */
[C---:B------:R-:W-:Y:S01]  /*7690*/  IMAD R13, R3.reuse, UR5, R8 ;  /* 0x00000005030d7c24 */ /* 0x040fe2000f8e0208 */
[----:B------:R-:W-:Y:S01]  /*76a0*/  ULDC.64 UR4, c[0x0][0x3e8] ;  /* 0x0000fa0000047ab9 */ /* 0x000fe20000000a00 */
[----:B------:R-:W-:Y:S01]  /*76b0*/  IMAD R8, R0, UR6, RZ ;  /* 0x0000000600087c24 */ /* 0x000fe2000f8e02ff */
[----:B------:R-:W-:Y:S01]  /*76c0*/  IADD3 R21, P0, R4, UR4, RZ ;  /* 0x0000000404157c10 */ /* 0x000fe2000ff1e0ff */
[----:B------:R-:W-:Y:S01]  /*76d0*/  UMOV UR4, 0xffffffff ;  /* 0xffffffff00047882 */ /* 0x000fe20000000000 */
[----:B------:R-:W-:Y:S01]  /*76e0*/  IADD3 R0, P1, R6, UR8, RZ ;  /* 0x0000000806007c10 */ /* 0x000fe2000ff3e0ff */
[----:B------:R-:W-:Y:S01]  /*76f0*/  IMAD R27, R3, UR7, R8 ;  /* 0x00000007031b7c24 */ /* 0x000fe2000f8e0208 */
[----:B------:R-:W-:-:S04]  /*7700*/  IADD3.X R13, R5, UR5, R13, P0, !PT ;  /* 0x00000005050d7c10 */ /* 0x000fc800087fe40d */
[----:B------:R-:W-:Y:S01]  /*7710*/  IADD3.X R27, R7, UR9, R27, P1, !PT ;  /* 0x00000009071b7c10 */ /* 0x000fe20008ffe41b */
[----:B------:R-:W-:Y:S06]  /*7720*/  BRA.DIV UR4, `(.L_x_2372) ;  /* 0x0000015604187947 */ /* 0x000fec000b800000 */
[----:B------:R0:W1:Y:S04]  /*7730*/  SHFL.IDX PT, R3, R13, RZ, 0x1e1f ;  /* 0x001e1fff0d037589 */ /* 0x00006800000e0000 */
[----:B------:R-:W2:Y:S04]  /*7740*/  SHFL.IDX PT, R21, R21, RZ, 0x1e1f ;  /* 0x001e1fff15157589 */ /* 0x000ea800000e0000 */
[----:B------:R-:W3:Y:S04]  /*7750*/  SHFL.IDX PT, R27, R27, RZ, 0x1e1f ;  /* 0x001e1fff1b1b7589 */ /* 0x000ee800000e0000 */
[----:B------:R0:W4:Y:S02]  /*7760*/  SHFL.IDX PT, R14, R0, RZ, 0x1e1f ;  /* 0x001e1fff000e7589 */ /* 0x00012400000e0000 */
.L_x_2596:
[----:B0-----:R-:W5:Y:S01]  /*7770*/  LDL R0, [R1+0x28] ;  /* 0x0000280001007983 */ /* 0x001f620000100800 */
[----:B------:R-:W0:Y:S03]  /*7780*/  LDC R31, c[0x0][0x3f4] ;  /* 0x0000fd00ff1f7b82 */ /* 0x000e260000000800 */
[----:B------:R-:W2:Y:S01]  /*7790*/  LDL R5, [R1+0x6c] ;  /* 0x00006c0001057983 */ /* 0x000ea20000100800 */
[----:B------:R-:W-:Y:S01]  /*77a0*/  BSSY B1, `(.L_x_2373) ;  /* 0x0000016000017945 */ /* 0x000fe20003800000 */
[----:B------:R-:W-:Y:S01]  /*77b0*/  CS2R R6, SRZ ;  /* 0x0000000000067805 */ /* 0x000fe2000001ff00 */
[----:B-----5:R-:W-:Y:S01]  /*77c0*/  IMAD R0, R0, R9, RZ ;  /* 0x0000000900007224 */ /* 0x020fe200078e02ff */
[----:B------:R-:W-:Y:S02]  /*77d0*/  CS2R R8, SRZ ;  /* 0x0000000000087805 */ /* 0x000fe4000001ff00 */
[----:B--2---:R-:W-:-:S02]  /*77e0*/  LEA.HI R4, R5, R5, RZ, 0x1 ;  /* 0x0000000505047211 */ /* 0x004fc400078f08ff */
[----:B------:R-:W-:Y:S02]  /*77f0*/  ISETP.GE.AND P0, PT, R10, R0, PT ;  /* 0x000000000a00720c */ /* 0x000fe40003f06270 */
[----:B------:R-:W-:Y:S02]  /*7800*/  CS2R R10, SRZ ;  /* 0x00000000000a7805 */ /* 0x000fe4000001ff00 */
[----:B------:R-:W-:-:S05]  /*7810*/  LOP3.LUT R4, R4, 0xfffffffe, RZ, 0xc0, !PT ;  /* 0xfffffffe04047812 */ /* 0x000fca00078ec0ff */
[----:B------:R-:W-:Y:S01]  /*7820*/  IMAD.IADD R29, R5, 0x1, -R4 ;  /* 0x00000001051d7824 */ /* 0x000fe200078e0a04 */
[----:B------:R-:W-:-:S04]  /*7830*/  CS2R R4, SRZ ;  /* 0x0000000000047805 */ /* 0x000fc8000001ff00 */
        /* <DEDUP_REMOVED lines=12> */
.L_x_2374:
[----:B------:R-:W-:Y:S05]  /*7900*/  BSYNC B1 ;  /* 0x0000000000017941 */ /* 0x000fea0003800000 */
.L_x_2373:
[----:B-1----:R-:W1:Y:S01]  /*7910*/  S2R R3, SR_TID.X ;  /* 0x0000000000037919 */ /* 0x002e620000002100 */
[----:B------:R-:W2:Y:S01]  /*7920*/  SYNCS.PHASECHK.TRANS64.TRYWAIT P1, [R18+URZ+0x13200], R29 ;  /* 0x0132001d120075a7 */ /* 0x000ea2000802017f */
[----:B------:R-:W-:Y:S01]  /*7930*/  IMAD R25, R25, -0xc0, R0 ;  /* 0xffffff4019197824 */ /* 0x000fe200078e0200 */
[----:B------:R-:W-:Y:S01]  /*7940*/  ISETP.GE.AND P0, PT, R16, R31, PT ;  /* 0x0000001f1000720c */ /* 0x000fe20003f06270 */
[----:B------:R-:W-:Y:S03]  /*7950*/  BSSY B1, `(.L_x_2375) ;  /* 0x0000007000017945 */ /* 0x000fe60003800000 */
[----:B------:R-:W-:Y:S01]  /*7960*/  VIMNMX R25, R25, 0xc0, PT ;  /* 0x000000c019197848 */ /* 0x000fe20003fe0100 */
[----:B-1----:R-:W-:-:S05]  /*7970*/  VIADD R3, R3, 0xffffff80 ;  /* 0xffffff8003037836 */ /* 0x002fca0000000000 */
[----:B------:R-:W-:-:S04]  /*7980*/  LEA.HI R3, R3, R3, RZ, 0x1 ;  /* 0x0000000303037211 */ /* 0x000fc800078f08ff */
[----:B------:R-:W-:-:S04]  /*7990*/  SHF.R.S32.HI R3, RZ, 0x1, R3 ;  /* 0x00000001ff037819 */ /* 0x000fc80000011403 */
[----:B------:R-:W-:Y:S01]  /*79a0*/  ISETP.GE.OR P0, PT, R3, R25, P0 ;  /* 0x000000190300720c */ /* 0x000fe20000706670 */
[----:B--2---:R-:W-:-:S12]  /*79b0*/  @!P1 BRA `(.L_x_2376) ;  /* 0x0000015000e09947 */ /* 0x004fd80003800000 */
.L_x_2597:
[----:B------:R-:W-:Y:S05]  /*79c0*/  BSYNC B1 ;  /* 0x0000000000017941 */ /* 0x000fea0003800000 */
.L_x_2375:
[----:B------:R-:W-:Y:S05]  /*79d0*/  @P0 BRA `(.L_x_2369) ;  /* 0x0000000c00f00947 */ /* 0x000fea0003800000 */
[----:B------:R-:W2:Y:S04]  /*79e0*/  LDL R39, [R1+0x48] ;  /* 0x0000480001277983 */ /* 0x000ea80000100800 */
[----:B------:R-:W2:Y:S04]  /*79f0*/  LDL R37, [R1+0x4c] ;  /* 0x00004c0001257983 */ /* 0x000ea80000100800 */
[----:B------:R-:W2:Y:S04]  /*7a00*/  LDL R35, [R1+0x50] ;  /* 0x0000500001237983 */ /* 0x000ea80000100800 */
[----:B------:R-:W2:Y:S01]  /*7a10*/  LDL R52, [R1+0x98] ;  /* 0x0000980001347983 */ /* 0x000ea20000100800 */
        /* <DEDUP_REMOVED lines=12> */
[----:B------:R-:W-:Y:S02]  /*7ae0*/  SHF.R.U32.HI R21, RZ, 0x8, R4 ;  /* 0x00000008ff157819 */ /* 0x000fe40000011604 */
[----:B------:R-:W-:-:S02]  /*7af0*/  PRMT R32, R3, 0x7604, R12 ;  /* 0x0000760403207816 */ /* 0x000fc4000000000c */
[----:B------:R-:W-:Y:S02]  /*7b00*/  LOP3.LUT R24, R4, 0xff, RZ, 0xc0, !PT ;  /* 0x000000ff04187812 */ /* 0x000fe400078ec0ff */
[----:B------:R-:W-:Y:S02]  /*7b10*/  LOP3.LUT R21, R21, 0xff, RZ, 0xc0, !PT ;  /* 0x000000ff15157812 */ /* 0x000fe400078ec0ff */
[----:B------:R-:W-:Y:S02]  /*7b20*/  SHF.R.U32.HI R3, RZ, 0x8, R6 ;  /* 0x00000008ff037819 */ /* 0x000fe40000011606 */
[----:B----4-:R-:W-:Y:S02]  /*7b30*/  SHF.R.U32.HI R14, RZ, 0x8, R11 ;  /* 0x00000008ff0e7819 */ /* 0x010fe4000001160b */
[----:B------:R-:W-:Y:S02]  /*7b40*/  PRMT R33, R21, 0x7604, R24 ;  /* 0x0000760415217816 */ /* 0x000fe40000000018 */
[----:B---3--:R-:W-:-:S02]  /*7b50*/  SHF.R.U32.HI R27, RZ, 0x8, R7 ;  /* 0x00000008ff1b7819 */ /* 0x008fc40000011607 */
[----:B------:R-:W-:Y:S02]  /*7b60*/  LOP3.LUT R25, R3, 0xff, RZ, 0xc0, !PT ;  /* 0x000000ff03197812 */ /* 0x000fe400078ec0ff */
[----:B------:R-:W-:Y:S02]  /*7b70*/  SHF.R.U32.HI R21, RZ, 0x8, R5 ;  /* 0x00000008ff157819 */ /* 0x000fe40000011605 */
[----:B------:R-:W-:Y:S02]  /*7b80*/  LOP3.LUT R15, R11, 0xff, RZ, 0xc0, !PT ;  /* 0x000000ff0b0f7812 */ /* 0x000fe400078ec0ff */
[----:B------:R-:W-:Y:S02]  /*7b90*/  LOP3.LUT R14, R14, 0xff, RZ, 0xc0, !PT ;  /* 0x000000ff0e0e7812 */ /* 0x000fe400078ec0ff */
[----:B------:R-:W-:Y:S02]  /*7ba0*/  LOP3.LUT R24, R5, 0xff, RZ, 0xc0, !PT ;  /* 0x000000ff05187812 */ /* 0x000fe400078ec0ff */
[----:B------:R-:W-:-:S02]  /*7bb0*/  LOP3.LUT R26, R6, 0xff, RZ, 0xc0, !PT ;  /* 0x000000ff061a7812 */ /* 0x000fc400078ec0ff */
[----:B------:R-:W-:Y:S02]  /*7bc0*/  LOP3.LUT R27, R27, 0xff, RZ, 0xc0, !PT ;  /* 0x000000ff1b1b7812 */ /* 0x000fe400078ec0ff */
[----:B------:R-:W-:Y:S02]  /*7bd0*/  LOP3.LUT R36, R7, 0xff, RZ, 0xc0, !PT ;  /* 0x000000ff07247812 */ /* 0x000fe400078ec0ff */
[----:B------:R-:W-:Y:S02]  /*7be0*/  LOP3.LUT R21, R21, 0xff, RZ, 0xc0, !PT ;  /* 0x000000ff15157812 */ /* 0x000fe400078ec0ff */
[----:B------:R-:W-:Y:S02]  /*7bf0*/  PRMT R34, R14, 0x7604, R15 ;  /* 0x000076040e227816 */ /* 0x000fe4000000000f */
[----:B------:R-:W-:Y:S02]  /*7c00*/  PRMT R41, R27, 0x7604, R36 ;  /* 0x000076041b297816 */ /* 0x000fe40000000024 */
[----:B-1----:R-:W-:-:S02]  /*7c10*/  SHF.R.U32.HI R29, RZ, 0x10, R10 ;  /* 0x00000010ff1d7819 */ /* 0x002fc4000001160a */
[----:B------:R-:W-:Y:S02]  /*7c20*/  SHF.R.U32.HI R31, RZ, 0x10, R11 ;  /* 0x00000010ff1f7819 */ /* 0x000fe4000001160b */
[----:B------:R-:W-:Y:S02]  /*7c30*/  LOP3.LUT R29, R29, 0xff, RZ, 0xc0, !PT ;  /* 0x000000ff1d1d7812 */ /* 0x000fe400078ec0ff */
[----:B------:R-:W-:Y:S02]  /*7c40*/  LOP3.LUT R31, R31, 0xff, RZ, 0xc0, !PT ;  /* 0x000000ff1f1f7812 */ /* 0x000fe400078ec0ff */
[----:B------:R-:W-:Y:S02]  /*7c50*/  PRMT R29, R29, 0x7054, R32 ;  /* 0x000070541d1d7816 */ /* 0x000fe40000000020 */
[----:B------:R-:W-:Y:S02]  /*7c60*/  SHF.R.U32.HI R32, RZ, 0x10, R6 ;  /* 0x00000010ff207819 */ /* 0x000fe40000011606 */
[----:B------:R-:W-:-:S02]  /*7c70*/  PRMT R31, R31, 0x7054, R34 ;  /* 0x000070541f1f7816 */ /* 0x000fc40000000022 */
[----:B------:R-:W-:Y:S02]  /*7c80*/  SHF.R.U32.HI R34, RZ, 0x10, R7 ;  /* 0x00000010ff227819 */ /* 0x000fe40000011607 */
[----:B------:R-:W-:Y:S02]  /*7c90*/  LOP3.LUT R32, R32, 0xff, RZ, 0xc0, !PT ;  /* 0x000000ff20207812 */ /* 0x000fe400078ec0ff */
[----:B------:R-:W-:-:S04]  /*7ca0*/  LOP3.LUT R34, R34, 0xff, RZ, 0xc0, !PT ;  /* 0x000000ff22227812 */ /* 0x000fc800078ec0ff */
[----:B------:R-:W-:Y:S02]  /*7cb0*/  PRMT R41, R34, 0x7054, R41 ;  /* 0x0000705422297816 */ /* 0x000fe40000000029 */
[----:B------:R-:W-:Y:S02]  /*7cc0*/  LOP3.LUT R34, R31, 0xff000000, R11, 0xf8, !PT ;  /* 0xff0000001f227812 */ /* 0x000fe400078ef80b */
[----:B------:R-:W-:Y:S02]  /*7cd0*/  LOP3.LUT R41, R41, 0xff000000, R7, 0xf8, !PT ;  /* 0xff00000029297812 */ /* 0x000fe400078ef807 */
[----:B--2---:R-:W-:Y:S02]  /*7ce0*/  LOP3.LUT R0, R39, 0x30, R0, 0xf8, !PT ;  /* 0x0000003027007812 */ /* 0x004fe400078ef800 */
[----:B------:R-:W-:Y:S02]  /*7cf0*/  PRMT R39, R25, 0x7604, R26 ;  /* 0x0000760419277816 */ /* 0x000fe4000000001a */
[----:B------:R-:W-:-:S02]  /*7d00*/  LOP3.LUT R3, R0, R37, RZ, 0x3c, !PT ;  /* 0x0000002500037212 */ /* 0x000fc400078e3cff */
        /* <DEDUP_REMOVED lines=11> */
[----:B------:R-:W-:Y:S02]  /*7dc0*/  SHF.R.U32.HI R20, RZ, 0x10, R4 ;  /* 0x00000010ff147819 */ /* 0x000fe40000011604 */
[----:B------:R-:W-:Y:S02]  /*7dd0*/  LOP3.LUT R30, R30, 0xff, RZ, 0xc0, !PT ;  /* 0x000000ff1e1e7812 */ /* 0x000fe400078ec0ff */
[----:B------:R-:W-:-:S02]  /*7de0*/  LOP3.LUT R20, R20, 0xff, RZ, 0xc0, !PT ;  /* 0x000000ff14147812 */ /* 0x000fc400078ec0ff */
[----:B------:R-:W-:Y:S02]  /*7df0*/  PRMT R37, R30, 0x7054, R37 ;  /* 0x000070541e257816 */ /* 0x000fe40000000025 */
[----:B------:R-:W-:Y:S02]  /*7e00*/  PRMT R35, R20, 0x7054, R33 ;  /* 0x0000705414237816 */ /* 0x000fe40000000021 */
[----:B------:R-:W-:Y:S02]  /*7e10*/  PRMT R39, R32, 0x7054, R39 ;  /* 0x0000705420277816 */ /* 0x000fe40000000027 */
[----:B------:R-:W-:Y:S02]  /*7e20*/  LOP3.LUT R37, R37, 0xff000000, R5, 0xf8, !PT ;  /* 0xff00000025257812 */ /* 0x000fe400078ef805 */
[----:B------:R-:W-:Y:S02]  /*7e30*/  LOP3.LUT R8, R3, 0xff000000, R8, 0xf8, !PT ;  /* 0xff00000003087812 */ /* 0x000fe400078ef808 */
[----:B------:R-:W-:-:S02]  /*7e40*/  LOP3.LUT R33, R21, 0xff000000, R9, 0xf8, !PT ;  /* 0xff00000015217812 */ /* 0x000fc400078ef809 */
[----:B------:R-:W-:Y:S02]  /*7e50*/  LOP3.LUT R3, R29, 0xff000000, R10, 0xf8, !PT ;  /* 0xff0000001d037812 */ /* 0x000fe400078ef80a */
[----:B------:R-:W-:Y:S02]  /*7e60*/  LOP3.LUT R20, R35, 0xff000000, R4, 0xf8, !PT ;  /* 0xff00000023147812 */ /* 0x000fe400078ef804 */
[----:B------:R-:W-:Y:S02]  /*7e70*/  LOP3.LUT R4, R39, 0xff000000, R6, 0xf8, !PT ;  /* 0xff00000027047812 */ /* 0x000fe400078ef806 */
[-C--:B------:R-:W-:Y:S02]  /*7e80*/  F2FP.F16.E4M3.UNPACK_B R39, R37.reuse ;  /* 0x00000025ff27723e */ /* 0x080fe400020006ff */
[----:B------:R-:W-:Y:S02]  /*7e90*/  F2FP.F16.E4M3.UNPACK_B R37, R37.H1 ;  /* 0x00000025ff25723e */ /* 0x000fe400030006ff */
[-C--:B0-----:R-:W-:Y:S01]  /*7ea0*/  F2FP.F16.E4M3.UNPACK_B R10, R13.reuse ;  /* 0x0000000dff0a723e */ /* 0x081fe200020006ff */
[--C-:B------:R-:W-:Y:S01]  /*7eb0*/  HADD2.F32 R40, -RZ, R39.reuse.H0_H0 ;  /* 0x20000027ff287230 */ /* 0x100fe20000004100 */
[----:B------:R-:W-:Y:S01]  /*7ec0*/  F2FP.F16.E4M3.UNPACK_B R30, R13.H1 ;  /* 0x0000000dff1e723e */ /* 0x000fe200030006ff */
[----:B------:R-:W-:Y:S01]  /*7ed0*/  HADD2.F32 R39, -RZ, R39.H1_H1 ;  /* 0x30000027ff277230 */ /* 0x000fe20000004100 */
[-C--:B------:R-:W-:Y:S01]  /*7ee0*/  F2FP.F16.E4M3.UNPACK_B R13, R12.reuse ;  /* 0x0000000cff0d723e */ /* 0x080fe200020006ff */
[--C-:B------:R-:W-:Y:S01]  /*7ef0*/  HADD2.F32 R9, -RZ, R10.reuse.H0_H0 ;  /* 0x2000000aff097230 */ /* 0x100fe20000004100 */
[----:B------:R-:W-:Y:S01]  /*7f00*/  F2FP.F16.E4M3.UNPACK_B R29, R12.H1 ;  /* 0x0000000cff1d723e */ /* 0x000fe200030006ff */
[----:B------:R-:W-:Y:S01]  /*7f10*/  HADD2.F32 R10, -RZ, R10.H1_H1 ;  /* 0x3000000aff0a7230 */ /* 0x000fe20000004100 */
[----:B-1----:R-:W-:-:S02]  /*7f20*/  F2FP.F16.E4M3.UNPACK_B R11, R25 ;  /* 0x00000019ff0b723e */ /* 0x002fc400020006ff */
[----:B------:R-:W-:Y:S02]  /*7f30*/  F2FP.F16.E4M3.UNPACK_B R12, R33 ;  /* 0x00000021ff0c723e */ /* 0x000fe400020006ff */
[-C--:B------:R-:W-:Y:S01]  /*7f40*/  F2FP.F16.E4M3.UNPACK_B R31, R15.reuse ;  /* 0x0000000fff1f723e */ /* 0x080fe200020006ff */
[--C-:B------:R-:W-:Y:S01]  /*7f50*/  HADD2.F32 R6, -RZ, R11.reuse.H0_H0 ;  /* 0x2000000bff067230 */ /* 0x100fe20000004100 */
[----:B------:R-:W-:Y:S01]  /*7f60*/  F2FP.F16.E4M3.UNPACK_B R36, R15.H1 ;  /* 0x0000000fff24723e */ /* 0x000fe200030006ff */
[----:B------:R-:W-:Y:S01]  /*7f70*/  HADD2.F32 R15, -RZ, R12.H0_H0 ;  /* 0x2000000cff0f7230 */ /* 0x000fe20000004100 */
[-C--:B------:R-:W-:Y:S01]  /*7f80*/  F2FP.F16.E4M3.UNPACK_B R21, R24.reuse ;  /* 0x00000018ff15723e */ /* 0x080fe200020006ff */
[----:B------:R-:W-:Y:S01]  /*7f90*/  HADD2.F32 R11, -RZ, R11.H1_H1 ;  /* 0x3000000bff0b7230 */ /* 0x000fe20000004100 */
[----:B------:R-:W-:Y:S01]  /*7fa0*/  F2FP.F16.E4M3.UNPACK_B R35, R24.H1 ;  /* 0x00000018ff23723e */ /* 0x000fe200030006ff */
[----:B------:R-:W-:Y:S01]  /*7fb0*/  FMUL.FTZ R24, R6, R40 ;  /* 0x0000002806187220 */ /* 0x000fe20000410000 */
[----:B------:R-:W-:-:S02]  /*7fc0*/  F2FP.F16.E4M3.UNPACK_B R32, R27 ;  /* 0x0000001bff20723e */ /* 0x000fc400020006ff */
[----:B------:R-:W-:Y:S01]  /*7fd0*/  F2FP.F16.E4M3.UNPACK_B R38, R27.H1 ;  /* 0x0000001bff26723e */ /* 0x000fe200030006ff */
[----:B------:R-:W-:Y:S01]  /*7fe0*/  FMUL.FTZ R27, R6, R15 ;  /* 0x0000000f061b7220 */ /* 0x000fe20000410000 */
[----:B------:R-:W-:Y:S01]  /*7ff0*/  F2FP.F16.E4M3.UNPACK_B R25, R25.H1 ;  /* 0x00000019ff19723e */ /* 0x000fe200030006ff */
[C---:B------:R-:W-:Y:S01]  /*8000*/  FFMA.FTZ R6, R9.reuse, R15, -R24 ;  /* 0x0000000f09067223 */ /* 0x040fe20000010818 */
[----:B------:R-:W-:Y:S01]  /*8010*/  F2FP.F16.E4M3.UNPACK_B R33, R33.H1 ;  /* 0x00000021ff21723e */ /* 0x000fe200030006ff */
[----:B------:R-:W-:Y:S01]  /*8020*/  FFMA.FTZ R9, R9, R40, R27 ;  /* 0x0000002809097223 */ /* 0x000fe2000001001b */
[----:B------:R-:W-:Y:S02]  /*8030*/  HADD2.F32 R24, -RZ, R12.H1_H1 ;  /* 0x3000000cff187230 */ /* 0x000fe40000004100 */
[----:B------:R-:W-:Y:S01]  /*8040*/  FMUL.FTZ R43, R11, R39 ;  /* 0x000000270b2b7220 */ /* 0x000fe20000410000 */
[----:B------:R-:W-:Y:S01]  /*8050*/  HADD2.F32 R40, -RZ, R37.H0_H0 ;  /* 0x20000025ff287230 */ /* 0x000fe20000004100 */
[----:B------:R-:W-:Y:S01]  /*8060*/  F2FP.F16.E4M3.UNPACK_B R7, R26 ;  /* 0x0000001aff07723e */ /* 0x000fe200020006ff */
[----:B------:R-:W-:-:S02]  /*8070*/  HADD2.F32 R12, -RZ, R25.H0_H0 ;  /* 0x20000019ff0c7230 */ /* 0x000fc40000004100 */
[-C--:B------:R-:W-:Y:S01]  /*8080*/  FMUL.FTZ R42, R11, R24.reuse ;  /* 0x000000180b2a7220 */ /* 0x080fe20000410000 */
[----:B------:R-:W-:Y:S02]  /*8090*/  HADD2.F32 R27, -RZ, R33.H0_H0 ;  /* 0x20000021ff1b7230 */ /* 0x000fe40000004100 */
[----:B------:R-:W-:Y:S01]  /*80a0*/  FFMA.FTZ R11, R10, R24, -R43 ;  /* 0x000000180a0b7223 */ /* 0x000fe2000001082b */
[----:B------:R-:W-:Y:S02]  /*80b0*/  HADD2.F32 R15, -RZ, R30.H0_H0 ;  /* 0x2000001eff0f7230 */ /* 0x000fe40000004100 */
[----:B------:R-:W-:Y:S01]  /*80c0*/  FMUL.FTZ R44, R12, R40 ;  /* 0x000000280c2c7220 */ /* 0x000fe20000410000 */
[----:B------:R-:W-:Y:S01]  /*80d0*/  FFMA.FTZ R10, R10, R39, R42 ;  /* 0x000000270a0a7223 */ /* 0x000fe2000001002a */
[----:B------:R-:W-:Y:S01]  /*80e0*/  FMUL.FTZ R45, R12, R27 ;  /* 0x0000001b0c2d7220 */ /* 0x000fe20000410000 */
[----:B------:R-:W-:Y:S01]  /*80f0*/  F2FP.F16.E4M3.UNPACK_B R42, R41 ;  /* 0x00000029ff2a723e */ /* 0x000fe200020006ff */
[----:B------:R-:W-:Y:S01]  /*8100*/  FFMA.FTZ R12, R15, R27, -R44 ;  /* 0x0000001b0f0c7223 */ /* 0x000fe2000001082c */
[----:B------:R-:W-:-:S02]  /*8110*/  HADD2.F32 R27, -RZ, R32.H0_H0 ;  /* 0x20000020ff1b7230 */ /* 0x000fc40000004100 */
[----:B------:R-:W-:Y:S01]  /*8120*/  FFMA.FTZ R15, R15, R40, R45 ;  /* 0x000000280f0f7223 */ /* 0x000fe2000001002d */
[----:B------:R-:W-:Y:S01]  /*8130*/  HADD2.F32 R40, -RZ, R37.H1_H1 ;  /* 0x30000025ff287230 */ /* 0x000fe20000004100 */
[----:B------:R-:W-:Y:S01]  /*8140*/  F2FP.F16.E4M3.UNPACK_B R37, R34 ;  /* 0x00000022ff25723e */ /* 0x000fe200020006ff */
[----:B------:R-:W-:Y:S01]  /*8150*/  HADD2.F32 R43, -RZ, R42.H0_H0 ;  /* 0x2000002aff2b7230 */ /* 0x000fe20000004100 */
[----:B------:R-:W-:Y:S01]  /*8160*/  F2FP.F16.E4M3.UNPACK_B R41, R41.H1 ;  /* 0x00000029ff29723e */ /* 0x000fe200030006ff */
[----:B------:R-:W-:Y:S01]  /*8170*/  HADD2.F32 R24, -RZ, R31.H0_H0 ;  /* 0x2000001fff187230 */ /* 0x000fe20000004100 */
[----:B------:R-:W-:Y:S01]  /*8180*/  F2FP.F16.E4M3.UNPACK_B R26, R26.H1 ;  /* 0x0000001aff1a723e */ /* 0x000fe200030006ff */
[----:B------:R-:W-:Y:S02]  /*8190*/  HADD2.F32 R39, -RZ, R37.H0_H0 ;  /* 0x20000025ff277230 */ /* 0x000fe40000004100 */
[----:B------:R-:W-:Y:S01]  /*81a0*/  FMUL.FTZ R49, R27, R43 ;  /* 0x0000002b1b317220 */ /* 0x000fe20000410000 */
[----:B------:R-:W-:Y:S01]  /*81b0*/  HADD2.F32 R25, -RZ, R25.H1_H1 ;  /* 0x30000019ff197230 */ /* 0x000fe20000004100 */
[----:B------:R-:W-:Y:S01]  /*81c0*/  F2FP.F16.E4M3.UNPACK_B R5, R14 ;  /* 0x0000000eff05723e */ /* 0x000fe200020006ff */
[----:B------:R-:W-:-:S02]  /*81d0*/  HADD2.F32 R33, -RZ, R33.H1_H1 ;  /* 0x30000021ff217230 */ /* 0x000fc40000004100 */
[-C--:B------:R-:W-:Y:S01]  /*81e0*/  FMUL.FTZ R44, R27, R39.reuse ;  /* 0x000000271b2c7220 */ /* 0x080fe20000410000 */
[----:B------:R-:W-:Y:S02]  /*81f0*/  HADD2.F32 R30, -RZ, R30.H1_H1 ;  /* 0x3000001eff1e7230 */ /* 0x000fe40000004100 */
[----:B------:R-:W-:Y:S01]  /*8200*/  FFMA.FTZ R27, R24, R39, -R49 ;  /* 0x00000027181b7223 */ /* 0x000fe20000010831 */
[C---:B------:R-:W-:Y:S01]  /*8210*/  FMUL.FTZ R45, R25.reuse, R40 ;  /* 0x00000028192d7220 */ /* 0x040fe20000410000 */
[----:B------:R-:W-:Y:S02]  /*8220*/  HADD2.F32 R39, -RZ, R37.H1_H1 ;  /* 0x30000025ff277230 */ /* 0x000fe40000004100 */
[-C--:B------:R-:W-:Y:S01]  /*8230*/  FMUL.FTZ R47, R25, R33.reuse ;  /* 0x00000021192f7220 */ /* 0x080fe20000410000 */
[----:B------:R-:W-:Y:S01]  /*8240*/  F2FP.F16.E4M3.UNPACK_B R37, R34.H1 ;  /* 0x00000022ff25723e */ /* 0x000fe200030006ff */
[----:B------:R-:W-:Y:S01]  /*8250*/  FFMA.FTZ R25, R30, R33, -R45 ;  /* 0x000000211e197223 */ /* 0x000fe2000001082d */
[----:B------:R-:W-:Y:S01]  /*8260*/  FFMA.FTZ R24, R24, R43, R44 ;  /* 0x0000002b18187223 */ /* 0x000fe2000001002c */
[----:B------:R-:W-:Y:S01]  /*8270*/  FFMA.FTZ R30, R30, R40, R47 ;  /* 0x000000281e1e7223 */ /* 0x000fe2000001002f */
[----:B------:R-:W-:Y:S01]  /*8280*/  HADD2.F32 R43, -RZ, R41.H0_H0 ;  /* 0x20000029ff2b7230 */ /* 0x000fe20000004100 */
[----:B------:R-:W-:Y:S01]  /*8290*/  F2FP.F16.E4M3.UNPACK_B R14, R14.H1 ;  /* 0x0000000eff0e723e */ /* 0x000fe200030006ff */
[----:B------:R-:W-:-:S02]  /*82a0*/  HADD2.F32 R33, -RZ, R38.H0_H0 ;  /* 0x20000026ff217230 */ /* 0x000fc40000004100 */
[----:B------:R-:W-:Y:S01]  /*82b0*/  HADD2.F32 R40, -RZ, R37.H0_H0 ;  /* 0x20000025ff287230 */ /* 0x000fe20000004100 */
[----:B------:R-:W-:Y:S01]  /*82c0*/  F2FP.SATFINITE.E4M3.F32.PACK_AB_MERGE_C R15, R30, R15, RZ ;  /* 0x0000000f1e0f723e */ /* 0x000fe200048070ff */
[----:B------:R-:W-:Y:S02]  /*82d0*/  HADD2.F32 R42, -RZ, R42.H1_H1 ;  /* 0x3000002aff2a7230 */ /* 0x000fe40000004100 */
[C---:B------:R-:W-:Y:S01]  /*82e0*/  FMUL.FTZ R47, R33.reuse, R43 ;  /* 0x0000002b212f7220 */ /* 0x040fe20000410000 */
[----:B------:R-:W-:Y:S02]  /*82f0*/  HADD2.F32 R32, -RZ, R32.H1_H1 ;  /* 0x30000020ff207230 */ /* 0x000fe40000004100 */
[----:B------:R-:W-:Y:S01]  /*8300*/  FMUL.FTZ R46, R33, R40 ;  /* 0x00000028212e7220 */ /* 0x000fe20000410000 */
[----:B------:R-:W-:Y:S01]  /*8310*/  HADD2.F32 R34, -RZ, R36.H0_H0 ;  /* 0x20000024ff227230 */ /* 0x000fe20000004100 */
[----:B------:R-:W-:Y:S01]  /*8320*/  F2FP.SATFINITE.E4M3.F32.PACK_AB_MERGE_C R9, R10, R9, R15 ;  /* 0x000000090a09723e */ /* 0x000fe2000480700f */
[----:B------:R-:W-:-:S02]  /*8330*/  HADD2.F32 R31, -RZ, R31.H1_H1 ;  /* 0x3000001fff1f7230 */ /* 0x000fc40000004100 */
[C---:B------:R-:W-:Y:S01]  /*8340*/  FMUL.FTZ R44, R32.reuse, R42 ;  /* 0x0000002a202c7220 */ /* 0x040fe20000410000 */
[----:B------:R-:W-:Y:S01]  /*8350*/  FMUL.FTZ R45, R32, R39 ;  /* 0x00000027202d7220 */ /* 0x000fe20000410000 */
[C---:B------:R-:W-:Y:S01]  /*8360*/  FFMA.FTZ R33, R34.reuse, R40, -R47 ;  /* 0x0000002822217223 */ /* 0x040fe2000001082f */
[----:B------:R-:W-:Y:S01]  /*8370*/  FFMA.FTZ R34, R34, R43, R46 ;  /* 0x0000002b22227223 */ /* 0x000fe2000001002e */
[C---:B------:R-:W-:Y:S01]  /*8380*/  FFMA.FTZ R32, R31.reuse, R39, -R44 ;  /* 0x000000271f207223 */ /* 0x040fe2000001082c */
[----:B------:R-:W-:Y:S01]  /*8390*/  F2FP.F16.E4M3.UNPACK_B R43, R20.H1 ;  /* 0x00000014ff2b723e */ /* 0x000fe200030006ff */
[----:B------:R-:W-:Y:S01]  /*83a0*/  FFMA.FTZ R31, R31, R42, R45 ;  /* 0x0000002a1f1f7223 */ /* 0x000fe2000001002d */
[----:B------:R-:W-:Y:S01]  /*83b0*/  F2FP.F16.E4M3.UNPACK_B R40, R8.H1 ;  /* 0x00000008ff28723e */ /* 0x000fe200030006ff */
[----:B------:R-:W-:Y:S02]  /*83c0*/  HADD2.F32 R45, -RZ, R41.H1_H1 ;  /* 0x30000029ff2d7230 */ /* 0x000fe40000004100 */
[----:B------:R-:W-:-:S02]  /*83d0*/  HADD2.F32 R38, -RZ, R38.H1_H1 ;  /* 0x30000026ff267230 */ /* 0x000fc40000004100 */
[----:B------:R-:W-:Y:S02]  /*83e0*/  HADD2.F32 R42, -RZ, R37.H1_H1 ;  /* 0x30000025ff2a7230 */ /* 0x000fe40000004100 */
[----:B------:R-:W-:Y:S02]  /*83f0*/  HADD2.F32 R37, -RZ, R36.H1_H1 ;  /* 0x30000024ff257230 */ /* 0x000fe40000004100 */
[C---:B------:R-:W-:Y:S01]  /*8400*/  FMUL.FTZ R46, R38.reuse, R45 ;  /* 0x0000002d262e7220 */ /* 0x040fe20000410000 */
[----:B------:R-:W-:Y:S02]  /*8410*/  HADD2.F32 R44, -RZ, R43.H0_H0 ;  /* 0x2000002bff2c7230 */ /* 0x000fe40000004100 */
[----:B------:R-:W-:Y:S01]  /*8420*/  FMUL.FTZ R48, R38, R42 ;  /* 0x0000002a26307220 */ /* 0x000fe20000410000 */
[----:B------:R-:W-:Y:S02]  /*8430*/  HADD2.F32 R36, -RZ, R35.H0_H0 ;  /* 0x20000023ff247230 */ /* 0x000fe40000004100 */
[----:B------:R-:W-:-:S02]  /*8440*/  HADD2.F32 R41, -RZ, R40.H0_H0 ;  /* 0x20000028ff297230 */ /* 0x000fc40000004100 */
[----:B------:R-:W-:Y:S02]  /*8450*/  HADD2.F32 R39, -RZ, R29.H0_H0 ;  /* 0x2000001dff277230 */ /* 0x000fe40000004100 */
[C---:B------:R-:W-:Y:S01]  /*8460*/  FMUL.FTZ R38, R36.reuse, R44 ;  /* 0x0000002c24267220 */ /* 0x040fe20000410000 */
[----:B------:R-:W-:Y:S02]  /*8470*/  HADD2.F32 R35, -RZ, R35.H1_H1 ;  /* 0x30000023ff237230 */ /* 0x000fe40000004100 */
[-C--:B------:R-:W-:Y:S01]  /*8480*/  FMUL.FTZ R47, R36, R41.reuse ;  /* 0x00000029242f7220 */ /* 0x080fe20000410000 */
[----:B------:R-:W-:Y:S01]  /*8490*/  FFMA.FTZ R36, R37, R42, -R46 ;  /* 0x0000002a25247223 */ /* 0x000fe2000001082e */
[----:B------:R-:W-:Y:S02]  /*84a0*/  HADD2.F32 R42, -RZ, R43.H1_H1 ;  /* 0x3000002bff2a7230 */ /* 0x000fe40000004100 */
[----:B------:R-:W-:Y:S01]  /*84b0*/  FFMA.FTZ R38, R39, R41, -R38 ;  /* 0x0000002927267223 */ /* 0x000fe20000010826 */
[----:B------:R-:W-:-:S02]  /*84c0*/  HADD2.F32 R40, -RZ, R40.H1_H1 ;  /* 0x30000028ff287230 */ /* 0x000fc40000004100 */
[----:B------:R-:W-:Y:S01]  /*84d0*/  FFMA.FTZ R47, R39, R44, R47 ;  /* 0x0000002c272f7223 */ /* 0x000fe2000001002f */
[----:B------:R-:W-:Y:S01]  /*84e0*/  F2FP.F16.E4M3.UNPACK_B R41, R20 ;  /* 0x00000014ff29723e */ /* 0x000fe200020006ff */
[----:B------:R-:W-:Y:S01]  /*84f0*/  HADD2.F32 R29, -RZ, R29.H1_H1 ;  /* 0x3000001dff1d7230 */ /* 0x000fe20000004100 */
[----:B------:R-:W-:Y:S01]  /*8500*/  F2FP.F16.E4M3.UNPACK_B R39, R8 ;  /* 0x00000008ff27723e */ /* 0x000fe200020006ff */
[C---:B------:R-:W-:Y:S01]  /*8510*/  FMUL.FTZ R8, R35.reuse, R42 ;  /* 0x0000002a23087220 */ /* 0x040fe20000410000 */
[-C--:B------:R-:W-:Y:S01]  /*8520*/  FMUL.FTZ R43, R35, R40.reuse ;  /* 0x00000028232b7220 */ /* 0x080fe20000410000 */
[----:B------:R-:W-:Y:S01]  /*8530*/  FFMA.FTZ R37, R37, R45, R48 ;  /* 0x0000002d25257223 */ /* 0x000fe20000010030 */
[----:B------:R-:W-:Y:S02]  /*8540*/  HADD2.F32 R35, -RZ, R41.H0_H0 ;  /* 0x20000029ff237230 */ /* 0x000fe40000004100 */
[----:B------:R-:W-:Y:S01]  /*8550*/  FFMA.FTZ R45, R29, R40, -R8 ;  /* 0x000000281d2d7223 */ /* 0x000fe20000010808 */
[----:B------:R-:W-:-:S02]  /*8560*/  HADD2.F32 R20, -RZ, R21.H0_H0 ;  /* 0x20000015ff147230 */ /* 0x000fc40000004100 */
[----:B------:R-:W-:Y:S01]  /*8570*/  FFMA.FTZ R44, R29, R42, R43 ;  /* 0x0000002a1d2c7223 */ /* 0x000fe2000001002b */
[----:B------:R-:W-:Y:S01]  /*8580*/  HADD2.F32 R29, -RZ, R39.H0_H0 ;  /* 0x20000027ff1d7230 */ /* 0x000fe20000004100 */
[----:B------:R-:W-:Y:S01]  /*8590*/  F2FP.SATFINITE.E4M3.F32.PACK_AB_MERGE_C R34, R37, R34, RZ ;  /* 0x000000222522723e */ /* 0x000fe200048070ff */
[----:B------:R-:W-:Y:S02]  /*85a0*/  HADD2.F32 R8, -RZ, R13.H0_H0 ;  /* 0x2000000dff087230 */ /* 0x000fe40000004100 */
[C---:B------:R-:W-:Y:S01]  /*85b0*/  FMUL.FTZ R43, R20.reuse, R35 ;  /* 0x00000023142b7220 */ /* 0x040fe20000410000 */
[----:B------:R-:W-:Y:S02]  /*85c0*/  HADD2.F32 R40, -RZ, R41.H1_H1 ;  /* 0x30000029ff287230 */ /* 0x000fe40000004100 */
[-C--:B------:R-:W-:Y:S01]  /*85d0*/  FMUL.FTZ R41, R20, R29.reuse ;  /* 0x0000001d14297220 */ /* 0x080fe20000410000 */
[----:B------:R-:W-:Y:S02]  /*85e0*/  HADD2.F32 R21, -RZ, R21.H1_H1 ;  /* 0x30000015ff157230 */ /* 0x000fe40000004100 */
[----:B------:R-:W-:Y:S01]  /*85f0*/  FFMA.FTZ R43, R8, R29, -R43 ;  /* 0x0000001d082b7223 */ /* 0x000fe2000001082b */
[----:B------:R-:W-:Y:S01]  /*8600*/  HADD2.F32 R20, -RZ, R39.H1_H1 ;  /* 0x30000027ff147230 */ /* 0x000fe20000004100 */
[----:B------:R-:W-:Y:S01]  /*8610*/  F2FP.F16.E4M3.UNPACK_B R29, R4.H1 ;  /* 0x00000004ff1d723e */ /* 0x000fe200030006ff */
[----:B------:R-:W-:-:S02]  /*8620*/  HADD2.F32 R13, -RZ, R13.H1_H1 ;  /* 0x3000000dff0d7230 */ /* 0x000fc40000004100 */
[C---:B------:R-:W-:Y:S01]  /*8630*/  FMUL.FTZ R42, R21.reuse, R40 ;  /* 0x00000028152a7220 */ /* 0x040fe20000410000 */
[----:B------:R-:W-:Y:S01]  /*8640*/  FFMA.FTZ R41, R8, R35, R41 ;  /* 0x0000002308297223 */ /* 0x000fe20000010029 */
[-C--:B------:R-:W-:Y:S01]  /*8650*/  F2FP.F16.E4M3.UNPACK_B R8, R3.reuse.H1 ;  /* 0x00000003ff08723e */ /* 0x080fe200030006ff */
[-C--:B------:R-:W-:Y:S01]  /*8660*/  FMUL.FTZ R21, R21, R20.reuse ;  /* 0x0000001415157220 */ /* 0x080fe20000410000 */
[C---:B------:R-:W-:Y:S01]  /*8670*/  FFMA.FTZ R42, R13.reuse, R20, -R42 ;  /* 0x000000140d2a7223 */ /* 0x040fe2000001082a */
[----:B------:R-:W-:Y:S01]  /*8680*/  HADD2.F32 R35, -RZ, R29.H0_H0 ;  /* 0x2000001dff237230 */ /* 0x000fe20000004100 */
[----:B------:R-:W-:Y:S01]  /*8690*/  F2FP.F16.E4M3.UNPACK_B R3, R3 ;  /* 0x00000003ff03723e */ /* 0x000fe200020006ff */
[----:B------:R-:W-:Y:S02]  /*86a0*/  HADD2.F32 R20, -RZ, R26.H0_H0 ;  /* 0x2000001aff147230 */ /* 0x000fe40000004100 */
[----:B------:R-:W-:Y:S01]  /*86b0*/  FFMA.FTZ R40, R13, R40, R21 ;  /* 0x000000280d287223 */ /* 0x000fe20000010015 */
[----:B------:R-:W-:-:S02]  /*86c0*/  HADD2.F32 R13, -RZ, R8.H0_H0 ;  /* 0x20000008ff0d7230 */ /* 0x000fc40000004100 */
[----:B------:R-:W-:Y:S02]  /*86d0*/  HADD2.F32 R21, -RZ, R8.H1_H1 ;  /* 0x30000008ff157230 */ /* 0x000fe40000004100 */
[C---:B------:R-:W-:Y:S01]  /*86e0*/  FMUL.FTZ R39, R20.reuse, R35 ;  /* 0x0000002314277220 */ /* 0x040fe20000410000 */
[----:B------:R-:W-:Y:S02]  /*86f0*/  HADD2.F32 R8, -RZ, R14.H0_H0 ;  /* 0x2000000eff087230 */ /* 0x000fe40000004100 */
[-C--:B------:R-:W-:Y:S01]  /*8700*/  FMUL.FTZ R49, R20, R13.reuse ;  /* 0x0000000d14317220 */ /* 0x080fe20000410000 */
[----:B------:R-:W-:Y:S02]  /*8710*/  HADD2.F32 R29, -RZ, R29.H1_H1 ;  /* 0x3000001dff1d7230 */ /* 0x000fe40000004100 */
[----:B------:R-:W-:Y:S02]  /*8720*/  HADD2.F32 R26, -RZ, R26.H1_H1 ;  /* 0x3000001aff1a7230 */ /* 0x000fe40000004100 */
[C---:B------:R-:W-:Y:S01]  /*8730*/  FFMA.FTZ R39, R8.reuse, R13, -R39 ;  /* 0x0000000d08277223 */ /* 0x040fe20000010827 */
[----:B------:R-:W-:Y:S01]  /*8740*/  HADD2.F32 R14, -RZ, R14.H1_H1 ;  /* 0x3000000eff0e7230 */ /* 0x000fe20000004100 */
[----:B------:R-:W-:Y:S01]  /*8750*/  F2FP.F16.E4M3.UNPACK_B R13, R4 ;  /* 0x00000004ff0d723e */ /* 0x000fe200020006ff */
[----:B------:R-:W-:Y:S01]  /*8760*/  FFMA.FTZ R49, R8, R35, R49 ;  /* 0x0000002308317223 */ /* 0x000fe20000010031 */
[C---:B------:R-:W-:Y:S01]  /*8770*/  FMUL.FTZ R51, R26.reuse, R29 ;  /* 0x0000001d1a337220 */ /* 0x040fe20000410000 */
[----:B------:R-:W-:Y:S01]  /*8780*/  FMUL.FTZ R26, R26, R21 ;  /* 0x000000151a1a7220 */ /* 0x000fe20000410000 */
[----:B------:R-:W-:-:S02]  /*8790*/  HADD2.F32 R8, -RZ, R3.H0_H0 ;  /* 0x20000003ff087230 */ /* 0x000fc40000004100 */
[----:B------:R-:W-:Y:S02]  /*87a0*/  HADD2.F32 R20, -RZ, R13.H0_H0 ;  /* 0x2000000dff147230 */ /* 0x000fe40000004100 */
[C---:B------:R-:W-:Y:S01]  /*87b0*/  FFMA.FTZ R50, R14.reuse, R29, R26 ;  /* 0x0000001d0e327223 */ /* 0x040fe2000001001a */
[----:B------:R-:W-:Y:S02]  /*87c0*/  HADD2.F32 R4, -RZ, R7.H0_H0 ;  /* 0x20000007ff047230 */ /* 0x000fe40000004100 */
[----:B------:R-:W-:Y:S01]  /*87d0*/  FFMA.FTZ R48, R14, R21, -R51 ;  /* 0x000000150e307223 */ /* 0x000fe20000010833 */
[----:B------:R-:W-:Y:S02]  /*87e0*/  HADD2.F32 R26, -RZ, R13.H1_H1 ;  /* 0x3000000dff1a7230 */ /* 0x000fe40000004100 */
[----:B------:R-:W-:Y:S02]  /*87f0*/  HADD2.F32 R7, -RZ, R7.H1_H1 ;  /* 0x30000007ff077230 */ /* 0x000fe40000004100 */
[----:B------:R-:W-:Y:S01]  /*8800*/  FMUL.FTZ R46, R4, R20 ;  /* 0x00000014042e7220 */ /* 0x000fe20000410000 */
[----:B------:R-:W-:-:S02]  /*8810*/  HADD2.F32 R14, -RZ, R3.H1_H1 ;  /* 0x30000003ff0e7230 */ /* 0x000fc40000004100 */
[----:B------:R-:W-:Y:S01]  /*8820*/  FMUL.FTZ R13, R4, R8 ;  /* 0x00000008040d7220 */ /* 0x000fe20000410000 */
[--C-:B------:R-:W-:Y:S02]  /*8830*/  HADD2.F32 R3, -RZ, R5.reuse.H0_H0 ;  /* 0x20000005ff037230 */ /* 0x100fe40000004100 */
[C---:B------:R-:W-:Y:S01]  /*8840*/  FMUL.FTZ R4, R7.reuse, R26 ;  /* 0x0000001a07047220 */ /* 0x040fe20000410000 */
[----:B------:R-:W-:Y:S02]  /*8850*/  HADD2.F32 R5, -RZ, R5.H1_H1 ;  /* 0x30000005ff057230 */ /* 0x000fe40000004100 */
[----:B------:R-:W-:Y:S01]  /*8860*/  FMUL.FTZ R7, R7, R14 ;  /* 0x0000000e07077220 */ /* 0x000fe20000410000 */
[----:B------:R-:W-:Y:S01]  /*8870*/  F2FP.SATFINITE.E4M3.F32.PACK_AB_MERGE_C R39, R48, R39, RZ ;  /* 0x000000273027723e */ /* 0x000fe200048070ff */
        /* <DEDUP_REMOVED lines=8> */
[----:B------:R-:W-:Y:S02]  /*8900*/  F2FP.SATFINITE.E4M3.F32.PACK_AB_MERGE_C R49, R50, R49, RZ ;  /* 0x000000313231723e */ /* 0x000fe400048070ff */
[----:B------:R-:W-:Y:S02]  /*8910*/  F2FP.SATFINITE.E4M3.F32.PACK_AB_MERGE_C R5, R11, R6, R5 ;  /* 0x000000060b05723e */ /* 0x000fe40004807005 */
[----:B------:R-:W-:-:S02]  /*8920*/  F2FP.SATFINITE.E4M3.F32.PACK_AB_MERGE_C R7, R32, R27, R7 ;  /* 0x0000001b2007723e */ /* 0x000fc40004807007 */
[----:B------:R-:W-:Y:S02]  /*8930*/  F2FP.SATFINITE.E4M3.F32.PACK_AB_MERGE_C R4, R42, R43, R4 ;  /* 0x0000002b2a04723e */ /* 0x000fe40004807004 */
[----:B------:R-:W-:Y:S02]  /*8940*/  F2FP.SATFINITE.E4M3.F32.PACK_AB_MERGE_C R6, R3, R46, R39 ;  /* 0x0000002e0306723e */ /* 0x000fe40004807027 */
[----:B------:R-:W-:Y:S02]  /*8950*/  F2FP.SATFINITE.E4M3.F32.PACK_AB_MERGE_C R11, R31, R24, R34 ;  /* 0x000000181f0b723e */ /* 0x000fe40004807022 */
[----:B------:R-:W-:Y:S01]  /*8960*/  F2FP.SATFINITE.E4M3.F32.PACK_AB_MERGE_C R8, R40, R41, R8 ;  /* 0x000000292808723e */ /* 0x000fe20004807008 */
[----:B------:R2:W-:Y:S01]  /*8970*/  STS.128 [R52+0xb000], R4 ;  /* 0x00b0000434007388 */ /* 0x0005e20000000c00 */
[----:B------:R-:W-:-:S05]  /*8980*/  F2FP.SATFINITE.E4M3.F32.PACK_AB_MERGE_C R10, R26, R13, R49 ;  /* 0x0000000d1a0a723e */ /* 0x000fca0004807031 */
[----:B------:R2:W-:Y:S02]  /*8990*/  STS.128 [R0+0xb000], R8 ;  /* 0x00b0000800007388 */ /* 0x0005e40000000c00 */
.L_x_2369:
[----:B------:R-:W-:Y:S05]  /*89a0*/  BSYNC B0 ;  /* 0x0000000000007941 */ /* 0x000fea0003800000 */
.L_x_2362:
        /* <DEDUP_REMOVED lines=8> */
.L_x_2359:
[----:B0-2---:R-:W2:Y:S02]  /*8a30*/  LDL R0, [R1] ;  /* 0x0000000001007983 */ /* 0x005ea40000100800 */
[----:B--2---:R-:W-:-:S13]  /*8a40*/  ISETP.NE.AND P0, PT, R0, 0x3, PT ;  /* 0x000000030000780c */ /* 0x004fda0003f05270 */
[----:B------:R-:W-:Y:S05]  /*8a50*/  @!P0 BRA `(.L_x_2377) ;  /* 0x0000000000048947 */ /* 0x000fea0003800000 */
[----:B------:R-:W-:Y:S01]  /*8a60*/  BPT.TRAP 0x1 ;  /* 0x000000040000795c */ /* 0x000fe20000300000 */
.L_x_2377:
[----:B-1----:R-:W-:Y:S01]  /*8a70*/  IMAD R3, R23, 0x8, R18 ;  /* 0x0000000817037824 */ /* 0x002fe200078e0212 */
[----:B---3-5:R-:W-:-:S04]  /*8a80*/  SHF.L.U32 R4, R157, 0x1f, RZ ;  /* 0x0000001f9d047819 */ /* 0x028fc800000006ff */
[----:B------:R0:W1:Y:S01]  /*8a90*/  SYNCS.PHASECHK.TRANS64.TRYWAIT P1, [R3+URZ+0x13230], R4 ;  /* 0x01323004030075a7 */ /* 0x000062000802017f */
[----:B------:R-:W-:Y:S05]  /*8aa0*/  @!P0 BRA `(.L_x_2378) ;  /* 0x0000000000048947 */ /* 0x000fea0003800000 */
[----:B------:R-:W-:Y:S01]  /*8ab0*/  BPT.TRAP 0x1 ;  /* 0x000000040000795c */ /* 0x000fe20000300000 */
.L_x_2378:
[----:B------:R-:W-:-:S05]  /*8ac0*/  VIADD R0, R18, 0xe000 ;  /* 0x0000e00012007836 */ /* 0x000fca0000000000 */
[----:B------:R-:W-:-:S04]  /*8ad0*/  SHF.R.U32.HI R0, RZ, 0x4, R0 ;  /* 0x00000004ff007819 */ /* 0x000fc80000011600 */
[----:B------:R-:W-:-:S04]  /*8ae0*/  LOP3.LUT R0, R0, 0x3fff, RZ, 0xc0, !PT ;  /* 0x00003fff00007812 */ /* 0x000fc800078ec0ff */
[----:B------:R-:W-:-:S05]  /*8af0*/  LOP3.LUT R5, R0, 0x10000, RZ, 0xfc, !PT ;  /* 0x0001000000057812 */ /* 0x000fca00078efcff */
[----:B------:R2:W-:Y:S01]  /*8b00*/  STL [R1+0x34], R5 ;  /* 0x0000340501007387 */ /* 0x0005e20000100800 */
[----:B------:R-:W-:Y:S01]  /*8b10*/  IMAD R10, R23, 0x280, R5 ;  /* 0x00000280170a7824 */ /* 0x000fe200078e0205 */
[----:B-1----:R-:W-:Y:S06]  /*8b20*/  @P1 BRA `(.L_x_2379) ;  /* 0x0000000000081947 */ /* 0x002fec0003800000 */
[----:B------:R-:W1:Y:S02]  /*8b30*/  SYNCS.PHASECHK.TRANS64.TRYWAIT P1, [R3+URZ+0x13230], R4 ;  /* 0x01323004030075a7 */ /* 0x000e64000802017f */
[----:B-1----:R-:W-:Y:S05]  /*8b40*/  @!P1 BRA `(.L_x_2380) ;  /* 0x0000014000909947 */ /* 0x002fea0003800000 */
.L_x_2379:
[----:B01----:R-:W-:Y:S01]  /*8b50*/  VIADD R4, R10, 0x80 ;  /* 0x000000800a047836 */ /* 0x003fe20000000000 */
[----:B------:R-:W-:Y:S05]  /*8b60*/  WARPSYNC.ALL ;  /* 0x0000000000007948 */ /* 0x000fea0003800000 */
[----:B------:R-:W-:Y:S01]  /*8b70*/  IMAD.MOV.U32 R11, RZ, RZ, -0x7fffffe0 ;  /* 0x80000020ff0b7424 */ /* 0x000fe200078e00ff */
[----:B------:R-:W-:Y:S01]  /*8b80*/  R2UR UR10, R4 ;  /* 0x00000000040a72ca */ /* 0x000fe200000e0000 */
[----:B--2---:R-:W-:Y:S01]  /*8b90*/  IMAD.MOV.U32 R5, RZ, RZ, -0x7fffffe0 ;  /* 0x80000020ff057424 */ /* 0x004fe200078e00ff */
        /* <DEDUP_REMOVED lines=18> */
[----:B------:R-:W-:Y:S01]  /*8cc0*/  R2UR UR15, R7 ;  /* 0x00000000070f72ca */ /* 0x000fe200000e0000 */
[----:B------:R-:W-:Y:S01]  /*8cd0*/  IMAD.MOV.U32 R7, RZ, RZ, -0x7fffffe0 ;  /* 0x80000020ff077424 */ /* 0x000fe200078e00ff */
[----:B------:R-:W-:Y:S01]  /*8ce0*/  R2UR UR12, R4 ;  /* 0x00000000040c72ca */ /* 0x000fe200000e0000 */
[----:B------:R-:W-:Y:S01]  /*8cf0*/  QGMMA.64x32x32.F32.E4M3.E4M3 R88, gdesc[UR4], RZ, !UPT, gsb0 ;  /* 0x00600000045879f3 */ /* 0x000fe2000c0008ff */
        /* <DEDUP_REMOVED lines=68> */
.L_x_2381:
[----:B------:R-:W2:Y:S01]  /*9140*/  LDL R8, [R1+0x54] ;  /* 0x0000540001087983 */ /* 0x000ea20000100800 */
[----:B------:R-:W0:Y:S03]  /*9150*/  LDC R0, c[0x0][0x448] ;  /* 0x00011200ff007b82 */ /* 0x000e260000000800 */
[----:B------:R-:W2:Y:S04]  /*9160*/  LDL R110, [R1+0x3c] ;  /* 0x00003c00016e7983 */ /* 0x000ea80000100800 */
[----:B------:R-:W3:Y:S04]  /*9170*/  LDL R106, [R1+0x2c] ;  /* 0x00002c00016a7983 */ /* 0x000ee80000100800 */
[----:B------:R-:W5:Y:S04]  /*9180*/  LDL R10, [R1+0x40] ;  /* 0x00004000010a7983 */ /* 0x000f680000100800 */
[----:B------:R-:W4:Y:S04]  /*9190*/  LDL R108, [R1+0x28] ;  /* 0x00002800016c7983 */ /* 0x000f280000100800 */
[----:B------:R-:W4:Y:S01]  /*91a0*/  LDL R112, [R1+0x1c] ;  /* 0x00001c0001707983 */ /* 0x000f220000100800 */
[----:B0-----:R-:W-:-:S13]  /*91b0*/  ISETP.NE.AND P4, PT, R0, 0x1, PT ;  /* 0x000000010000780c */ /* 0x001fda0003f85270 */
[----:B------:R-:W0:Y:S08]  /*91c0*/  @P4 LDC R0, c[0x0][0x44c] ;  /* 0x00011300ff004b82 */ /* 0x000e300000000800 */
[----:B------:R-:W1:Y:S01]  /*91d0*/  @P4 LDC R11, c[0x0][0x450] ;  /* 0x00011400ff0b4b82 */ /* 0x000e620000000800 */
[----:B--2---:R-:W-:-:S04]  /*91e0*/  IMAD.IADD R9, R8, 0x1, R110 ;  /* 0x0000000108097824 */ /* 0x004fc800078e026e */
[----:B0-----:R-:W-:-:S05]  /*91f0*/  @P4 IMAD.HI.U32 R0, R9, R0, RZ ;  /* 0x0000000009004227 */ /* 0x001fca00078e00ff */
[----:B-1----:R-:W-:-:S05]  /*9200*/  @P4 SHF.R.U32.HI R9, RZ, R11, R0 ;  /* 0x0000000bff094219 */ /* 0x002fca0000011600 */
[----:B------:R-:W0:Y:S01]  /*9210*/  SHFL.IDX PT, R8, R9, 0x1, 0x1c1f ;  /* 0x003c1f0009087f89 */ /* 0x000e2200000e0000 */
[C---:B------:R-:W-:Y:S02]  /*9220*/  IMAD R0, R104.reuse, -0xa0, RZ ;  /* 0xffffff6068007824 */ /* 0x040fe400078e02ff */
[----:B---3--:R-:W-:-:S03]  /*9230*/  IMAD R11, R104, -0xa0, R106 ;  /* 0xffffff60680b7824 */ /* 0x008fc600078e026a */
[C---:B-----5:R-:W-:Y:S02]  /*9240*/  IADD3 R0, -R10.reuse, 0xa1, R0 ;  /* 0x000000a10a007810 */ /* 0x060fe40007ffe100 */
[----:B------:R-:W-:Y:S02]  /*9250*/  IADD3 R11, -R10, 0xa0, R11 ;  /* 0x000000a00a0b7810 */ /* 0x000fe40007ffe10b */
[----:B----4-:R-:W-:-:S04]  /*9260*/  IADD3 R0, -R108, R0, R106 ;  /* 0x000000006c007210 */ /* 0x010fc80007ffe16a */
[----:B0-----:R-:W-:-:S04]  /*9270*/  VIADDMNMX R8, R8, R0, R11, PT ;  /* 0x0000000008087246 */ /* 0x001fc8000380010b */
        /* <DEDUP_REMOVED lines=117> */
[----:B------:R-:W-:-:S04]  /*99d0*/  FMNMX.FTZ R39, R137, R8, !PT ;  /* 0x0000000889277209 */ /* 0x000fc80007810000 */
[----:B------:R-:W-:-:S05]  /*99e0*/  FMNMX.FTZ R14, R10, R39, !PT ;  /* 0x000000270a0e7209 */ /* 0x000fca0007810000 */
[----:B------:R-:W0:Y:S04]  /*99f0*/  SHFL.BFLY PT, R39, R14, 0x2, 0x1f ;  /* 0x0c401f000e277f89 */ /* 0x000e2800000e0000 */
[----:B------:R-:W1:Y:S01]  /*9a00*/  SHFL.IDX PT, R9, R9, RZ, 0x1c1f ;  /* 0x001c1fff09097589 */ /* 0x000e6200000e0000 */
[----:B0-----:R-:W-:-:S05]  /*9a10*/  FMNMX.FTZ R20, R14, R39, !PT ;  /* 0x000000270e147209 */ /* 0x001fca0007810000 */
[----:B------:R-:W0:Y:S01]  /*9a20*/  SHFL.BFLY PT, R39, R20, 0x1, 0x1f ;  /* 0x0c201f0014277f89 */ /* 0x000e2200000e0000 */
[----:B-1----:R-:W-:-:S04]  /*9a30*/  VIADDMNMX R0, R9, R0, R11, PT ;  /* 0x0000000009007246 */ /* 0x002fc8000380010b */
[C---:B------:R-:W-:Y:S02]  /*9a40*/  ISETP.GT.AND P2, PT, R0.reuse, 0x1, PT ;  /* 0x000000010000780c */ /* 0x040fe40003f44270 */
[----:B------:R-:W-:Y:S02]  /*9a50*/  ISETP.GT.AND P3, PT, R0, 0x8, PT ;  /* 0x000000080000780c */ /* 0x000fe40003f64270 */
[----:B------:R-:W-:Y:S02]  /*9a60*/  FSEL R89, R89, -INF , P2 ;  /* 0xff80000059597808 */ /* 0x000fe40001000000 */
[----:B0-----:R-:W-:-:S04]  /*9a70*/  FMNMX.FTZ R8, R20, R39, !PT ;  /* 0x0000002714087209 */ /* 0x001fc80007810000 */
[----:B------:R-:W-:Y:S01]  /*9a80*/  FSETP.NEU.FTZ.AND P1, PT, R8, -INF , PT ;  /* 0xff8000000800780b */ /* 0x000fe20003f3d000 */
[----:B------:R-:W-:-:S05]  /*9a90*/  FFMA.FTZ R39, R2, R8, -8 ;  /* 0xc100000002277423 */ /* 0x000fca0000010008 */
[----:B------:R-:W-:Y:S02]  /*9aa0*/  FSEL R39, R39, RZ, P1 ;  /* 0x000000ff27277208 */ /* 0x000fe40000800000 */
[----:B------:R-:W-:-:S04]  /*9ab0*/  ISETP.GT.AND P1, PT, R0, RZ, PT ;  /* 0x000000ff0000720c */ /* 0x000fc80003f24270 */
[----:B------:R-:W-:Y:S01]  /*9ac0*/  FSEL R11, R88, -INF , P1 ;  /* 0xff800000580b7808 */ /* 0x000fe20000800000 */
[----:B------:R-:W-:-:S01]  /*9ad0*/  FFMA.FTZ R30, R2, R21, -R39 ;  /* 0x00000015021e7223 */ /* 0x000fc20000010827 */
[----:B------:R-:W-:Y:S02]  /*9ae0*/  ISETP.GT.AND P1, PT, R0, 0x9, PT ;  /* 0x000000090000780c */ /* 0x000fe40003f24270 */
[----:B------:R-:W-:Y:S02]  /*9af0*/  FSEL R21, R92, -INF , P3 ;  /* 0xff8000005c157808 */ /* 0x000fe40001800000 */
[----:B------:R-:W-:Y:S01]  /*9b00*/  FMNMX.FTZ R26, R11, R89, !PT ;  /* 0x000000590b1a7209 */ /* 0x000fe20007810000 */
[----:B------:R0:W-:Y:S01]  /*9b10*/  MUFU.EX2 R9, R30 ;  /* 0x0000001e00097308 */ /* 0x0001e20000000800 */
[----:B------:R-:W-:Y:S02]  /*9b20*/  ISETP.GT.AND P2, PT, R0, 0x10, PT ;  /* 0x000000100000780c */ /* 0x000fe40003f44270 */
[----:B------:R-:W-:Y:S01]  /*9b30*/  FSEL R93, R93, -INF , P1 ;  /* 0xff8000005d5d7808 */ /* 0x000fe20000800000 */
[----:B------:R-:W-:-:S01]  /*9b40*/  FFMA.FTZ R12, R2, R13, -R39 ;  /* 0x0000000d020c7223 */ /* 0x000fc20000010827 */
[----:B------:R-:W-:Y:S01]  /*9b50*/  FFMA.FTZ R13, R2, R91, -R39 ;  /* 0x0000005b020d7223 */ /* 0x000fe20000010827 */
[----:B0-----:R-:W-:-:S02]  /*9b60*/  FMNMX.FTZ R30, R21, R26, !PT ;  /* 0x0000001a151e7209 */ /* 0x001fc40007810000 */
[----:B------:R-:W-:Y:S02]  /*9b70*/  ISETP.GT.AND P1, PT, R0, 0x11, PT ;  /* 0x000000110000780c */ /* 0x000fe40003f24270 */
[----:B------:R-:W-:Y:S02]  /*9b80*/  FSEL R91, R96, -INF , P2 ;  /* 0xff800000605b7808 */ /* 0x000fe40001000000 */
[----:B------:R-:W-:Y:S02]  /*9b90*/  FMNMX.FTZ R30, R93, R30, !PT ;  /* 0x0000001e5d1e7209 */ /* 0x000fe40007810000 */
[----:B------:R-:W-:Y:S02]  /*9ba0*/  ISETP.GT.AND P2, PT, R0, 0x18, PT ;  /* 0x000000180000780c */ /* 0x000fe40003f44270 */
[----:B------:R-:W-:Y:S02]  /*9bb0*/  FSEL R97, R97, -INF , P1 ;  /* 0xff80000061617808 */ /* 0x000fe40000800000 */
[----:B------:R-:W-:Y:S01]  /*9bc0*/  FMNMX.FTZ R30, R91, R30, !PT ;  /* 0x0000001e5b1e7209 */ /* 0x000fe20007810000 */
[C-C-:B------:R-:W-:Y:S01]  /*9bd0*/  FFMA.FTZ R14, R2.reuse, R15, -R39.reuse ;  /* 0x0000000f020e7223 */ /* 0x140fe20000010827 */
[----:B------:R-:W-:-:S01]  /*9be0*/  FFMA.FTZ R15, R2, R95, -R39 ;  /* 0x0000005f020f7223 */ /* 0x000fc20000010827 */
[----:B------:R-:W-:-:S02]  /*9bf0*/  ISETP.GT.AND P1, PT, R0, 0x19, PT ;  /* 0x000000190000780c */ /* 0x000fc40003f24270 */
[----:B------:R-:W-:Y:S02]  /*9c00*/  FSEL R95, R100, -INF , P2 ;  /* 0xff800000645f7808 */ /* 0x000fe40001000000 */
[----:B------:R-:W-:Y:S02]  /*9c10*/  FMNMX.FTZ R30, R97, R30, !PT ;  /* 0x0000001e611e7209 */ /* 0x000fe40007810000 */
[----:B------:R-:W-:Y:S02]  /*9c20*/  FSEL R101, R101, -INF , P1 ;  /* 0xff80000065657808 */ /* 0x000fe40000800000 */
[----:B------:R-:W-:Y:S02]  /*9c30*/  ISETP.GT.AND P1, PT, R0, 0x20, PT ;  /* 0x000000200000780c */ /* 0x000fe40003f24270 */
[----:B------:R-:W-:Y:S01]  /*9c40*/  FMNMX.FTZ R34, R95, R30, !PT ;  /* 0x0000001e5f227209 */ /* 0x000fe20007810000 */
[C-C-:B------:R-:W-:Y:S01]  /*9c50*/  FFMA.FTZ R20, R2.reuse, R99, -R39.reuse ;  /* 0x0000006302147223 */ /* 0x140fe20000010827 */
[----:B------:R-:W-:-:S01]  /*9c60*/  FFMA.FTZ R99, R2, R103, -R39 ;  /* 0x0000006702637223 */ /* 0x000fc20000010827 */
[----:B------:R-:W-:-:S02]  /*9c70*/  ISETP.GT.AND P2, PT, R0, 0x21, PT ;  /* 0x000000210000780c */ /* 0x000fc40003f44270 */
[----:B------:R-:W-:Y:S02]  /*9c80*/  FSEL R103, R72, -INF , P1 ;  /* 0xff80000048677808 */ /* 0x000fe40000800000 */
[----:B------:R-:W-:Y:S01]  /*9c90*/  FMNMX.FTZ R34, R101, R34, !PT ;  /* 0x0000002265227209 */ /* 0x000fe20007810000 */
[----:B------:R-:W-:-:S01]  /*9ca0*/  FFMA.FTZ R105, R2, R105, -R39 ;  /* 0x0000006902697223 */ /* 0x000fc20000010827 */
[C---:B------:R-:W-:Y:S02]  /*9cb0*/  ISETP.GT.AND P1, PT, R0.reuse, 0x28, PT ;  /* 0x000000280000780c */ /* 0x040fe40003f24270 */
[----:B------:R-:W-:Y:S02]  /*9cc0*/  FSEL R73, R73, -INF , P2 ;  /* 0xff80000049497808 */ /* 0x000fe40001000000 */
[----:B------:R-:W-:Y:S01]  /*9cd0*/  FMNMX.FTZ R34, R103, R34, !PT ;  /* 0x0000002267227209 */ /* 0x000fe20007810000 */
[----:B------:R0:W-:Y:S01]  /*9ce0*/  MUFU.EX2 R26, R105 ;  /* 0x00000069001a7308 */ /* 0x0001e20000000800 */
[----:B------:R-:W-:-:S02]  /*9cf0*/  ISETP.GT.AND P2, PT, R0, 0x29, PT ;  /* 0x000000290000780c */ /* 0x000fc40003f44270 */
[----:B------:R-:W-:Y:S01]  /*9d00*/  FMNMX.FTZ R34, R73, R34, !PT ;  /* 0x0000002249227209 */ /* 0x000fe20007810000 */
[----:B------:R-:W-:-:S01]  /*9d10*/  FFMA.FTZ R107, R2, R107, -R39 ;  /* 0x0000006b026b7223 */ /* 0x000fc20000010827 */
[----:B------:R-:W-:Y:S02]  /*9d20*/  FSEL R77, R77, -INF , P2 ;  /* 0xff8000004d4d7808 */ /* 0x000fe40001000000 */
[----:B0-----:R-:W-:Y:S02]  /*9d30*/  FSEL R105, R76, -INF , P1 ;  /* 0xff8000004c697808 */ /* 0x001fe40000800000 */
[C---:B------:R-:W-:Y:S02]  /*9d40*/  ISETP.GT.AND P1, PT, R0.reuse, 0x30, PT ;  /* 0x000000300000780c */ /* 0x040fe40003f24270 */
[----:B------:R-:W-:Y:S01]  /*9d50*/  FMNMX.FTZ R38, R105, R34, !PT ;  /* 0x0000002269267209 */ /* 0x000fe20007810000 */
[----:B------:R0:W-:Y:S01]  /*9d60*/  MUFU.EX2 R30, R107 ;  /* 0x0000006b001e7308 */ /* 0x0001e20000000800 */
[----:B------:R-:W-:-:S02]  /*9d70*/  ISETP.GT.AND P2, PT, R0, 0x31, PT ;  /* 0x000000310000780c */ /* 0x000fc40003f44270 */
[----:B------:R-:W-:Y:S02]  /*9d80*/  FMNMX.FTZ R38, R77, R38, !PT ;  /* 0x000000264d267209 */ /* 0x000fe40007810000 */
[----:B------:R-:W-:Y:S02]  /*9d90*/  FSEL R81, R81, -INF , P2 ;  /* 0xff80000051517808 */ /* 0x000fe40001000000 */
[----:B0-----:R-:W-:Y:S02]  /*9da0*/  FSEL R107, R80, -INF , P1 ;  /* 0xff800000506b7808 */ /* 0x001fe40000800000 */
[----:B------:R-:W-:Y:S02]  /*9db0*/  ISETP.GT.AND P1, PT, R0, 0x38, PT ;  /* 0x000000380000780c */ /* 0x000fe40003f24270 */
[----:B------:R-:W-:Y:S01]  /*9dc0*/  FMNMX.FTZ R38, R107, R38, !PT ;  /* 0x000000266b267209 */ /* 0x000fe20007810000 */
[----:B------:R-:W-:-:S01]  /*9dd0*/  FFMA.FTZ R42, R2, R109, -R39 ;  /* 0x0000006d022a7223 */ /* 0x000fc20000010827 */
[----:B------:R-:W-:Y:S01]  /*9de0*/  FFMA.FTZ R109, R2, R79, -R39 ;  /* 0x0000004f026d7223 */ /* 0x000fe20000010827 */
[----:B------:R-:W-:-:S02]  /*9df0*/  ISETP.GT.AND P2, PT, R0, 0x39, PT ;  /* 0x000000390000780c */ /* 0x000fc40003f44270 */
[----:B------:R-:W-:Y:S02]  /*9e00*/  FSEL R79, R84, -INF , P1 ;  /* 0xff800000544f7808 */ /* 0x000fe40000800000 */
[----:B------:R-:W-:Y:S01]  /*9e10*/  FMNMX.FTZ R38, R81, R38, !PT ;  /* 0x0000002651267209 */ /* 0x000fe20007810000 */
[----:B------:R0:W-:Y:S01]  /*9e20*/  MUFU.EX2 R34, R42 ;  /* 0x0000002a00227308 */ /* 0x0001e20000000800 */
[----:B------:R-:W-:Y:S02]  /*9e30*/  FSEL R85, R85, -INF , P2 ;  /* 0xff80000055557808 */ /* 0x000fe40001000000 */
[----:B------:R-:W-:Y:S01]  /*9e40*/  ISETP.GT.AND P1, PT, R0, 0x40, PT ;  /* 0x000000400000780c */ /* 0x000fe20003f24270 */
[----:B------:R-:W-:-:S01]  /*9e50*/  FFMA.FTZ R46, R2, R111, -R39 ;  /* 0x0000006f022e7223 */ /* 0x000fc20000010827 */
[----:B------:R-:W-:Y:S02]  /*9e60*/  ISETP.GT.AND P2, PT, R0, 0x41, PT ;  /* 0x000000410000780c */ /* 0x000fe40003f44270 */
[----:B0-----:R-:W-:-:S02]  /*9e70*/  FMNMX.FTZ R42, R79, R38, !PT ;  /* 0x000000264f2a7209 */ /* 0x001fc40007810000 */
[----:B------:R-:W-:Y:S02]  /*9e80*/  FSEL R111, R56, -INF , P1 ;  /* 0xff800000386f7808 */ /* 0x000fe40000800000 */
[----:B------:R-:W-:Y:S02]  /*9e90*/  FMNMX.FTZ R42, R85, R42, !PT ;  /* 0x0000002a552a7209 */ /* 0x000fe40007810000 */
[----:B------:R-:W-:Y:S02]  /*9ea0*/  ISETP.GT.AND P1, PT, R0, 0x48, PT ;  /* 0x000000480000780c */ /* 0x000fe40003f24270 */
[----:B------:R-:W-:Y:S02]  /*9eb0*/  FSEL R57, R57, -INF , P2 ;  /* 0xff80000039397808 */ /* 0x000fe40001000000 */
[----:B------:R-:W-:Y:S01]  /*9ec0*/  FMNMX.FTZ R42, R111, R42, !PT ;  /* 0x0000002a6f2a7209 */ /* 0x000fe20007810000 */
[----:B------:R-:W-:-:S01]  /*9ed0*/  FFMA.FTZ R139, R2, R83, -R39 ;  /* 0x00000053028b7223 */ /* 0x000fc20000010827 */
[----:B------:R-:W-:-:S02]  /*9ee0*/  ISETP.GT.AND P2, PT, R0, 0x49, PT ;  /* 0x000000490000780c */ /* 0x000fc40003f44270 */
[----:B------:R-:W-:Y:S02]  /*9ef0*/  FSEL R83, R60, -INF , P1 ;  /* 0xff8000003c537808 */ /* 0x000fe40000800000 */
[----:B------:R-:W-:Y:S01]  /*9f00*/  FMNMX.FTZ R42, R57, R42, !PT ;  /* 0x0000002a392a7209 */ /* 0x000fe20007810000 */
[----:B------:R0:W-:Y:S01]  /*9f10*/  MUFU.EX2 R38, R46 ;  /* 0x0000002e00267308 */ /* 0x0001e20000000800 */
[----:B------:R-:W-:Y:S02]  /*9f20*/  ISETP.GT.AND P1, PT, R0, 0x50, PT ;  /* 0x000000500000780c */ /* 0x000fe40003f24270 */
[----:B------:R-:W-:Y:S01]  /*9f30*/  FSEL R61, R61, -INF , P2 ;  /* 0xff8000003d3d7808 */ /* 0x000fe20001000000 */
        /* <DEDUP_REMOVED lines=11> */
[----:B------:R-:W-:Y:S02]  /*9ff0*/  FMNMX.FTZ R46, R65, R46, !PT ;  /* 0x0000002e412e7209 */ /* 0x000fe40007810000 */
[----:B------:R-:W-:Y:S02]  /*a000*/  FSEL R69, R69, -INF , P2 ;  /* 0xff80000045457808 */ /* 0x000fe40001000000 */
[C---:B------:R-:W-:Y:S02]  /*a010*/  ISETP.GT.AND P1, PT, R0.reuse, 0x60, PT ;  /* 0x000000600000780c */ /* 0x040fe40003f24270 */
[----:B------:R-:W-:Y:S01]  /*a020*/  FMNMX.FTZ R46, R87, R46, !PT ;  /* 0x0000002e572e7209 */ /* 0x000fe20007810000 */
[----:B------:R0:W-:Y:S01]  /*a030*/  MUFU.EX2 R42, R50 ;  /* 0x00000032002a7308 */ /* 0x0001e20000000800 */
[----:B------:R-:W-:-:S02]  /*a040*/  ISETP.GT.AND P2, PT, R0, 0x61, PT ;  /* 0x000000610000780c */ /* 0x000fc40003f44270 */
[----:B------:R-:W-:Y:S01]  /*a050*/  FMNMX.FTZ R46, R69, R46, !PT ;  /* 0x0000002e452e7209 */ /* 0x000fe20007810000 */
[----:B0-----:R-:W-:-:S01]  /*a060*/  FFMA.FTZ R50, R2, R115, -R39 ;  /* 0x0000007302327223 */ /* 0x001fc20000010827 */
[----:B------:R-:W-:Y:S02]  /*a070*/  FSEL R115, R40, -INF , P1 ;  /* 0xff80000028737808 */ /* 0x000fe40000800000 */
[----:B------:R-:W-:Y:S02]  /*a080*/  ISETP.GT.AND P1, PT, R0, 0x68, PT ;  /* 0x000000680000780c */ /* 0x000fe40003f24270 */
[----:B------:R-:W-:Y:S02]  /*a090*/  FSEL R41, R41, -INF , P2 ;  /* 0xff80000029297808 */ /* 0x000fe40001000000 */
[----:B------:R-:W-:Y:S01]  /*a0a0*/  FMNMX.FTZ R46, R115, R46, !PT ;  /* 0x0000002e732e7209 */ /* 0x000fe20007810000 */
[----:B------:R-:W-:Y:S01]  /*a0b0*/  FFMA.FTZ R143, R2, R59, -R39 ;  /* 0x0000003b028f7223 */ /* 0x000fe20000010827 */
[----:B------:R-:W-:-:S02]  /*a0c0*/  ISETP.GT.AND P2, PT, R0, 0x69, PT ;  /* 0x000000690000780c */ /* 0x000fc40003f44270 */
        /* <DEDUP_REMOVED lines=9> */
[----:B------:R-:W-:Y:S02]  /*a160*/  ISETP.GT.AND P1, PT, R0, 0x78, PT ;  /* 0x000000780000780c */ /* 0x000fe40003f24270 */
[----:B------:R-:W-:Y:S02]  /*a170*/  FSEL R49, R49, -INF , P2 ;  /* 0xff80000031317808 */ /* 0x000fe40001000000 */
[----:B------:R-:W-:Y:S01]  /*a180*/  FMNMX.FTZ R46, R117, R46, !PT ;  /* 0x0000002e752e7209 */ /* 0x000fe20007810000 */
[----:B------:R-:W-:Y:S01]  /*a190*/  FFMA.FTZ R145, R2, R63, -R39 ;  /* 0x0000003f02917223 */ /* 0x000fe20000010827 */
[----:B------:R-:W-:-:S02]  /*a1a0*/  ISETP.GT.AND P2, PT, R0, 0x79, PT ;  /* 0x000000790000780c */ /* 0x000fc40003f44270 */
[----:B------:R-:W-:Y:S02]  /*a1b0*/  FSEL R63, R52, -INF , P1 ;  /* 0xff800000343f7808 */ /* 0x000fe40000800000 */
[----:B------:R-:W-:Y:S02]  /*a1c0*/  FMNMX.FTZ R46, R49, R46, !PT ;  /* 0x0000002e312e7209 */ /* 0x000fe40007810000 */
[----:B------:R-:W-:Y:S02]  /*a1d0*/  FSEL R53, R53, -INF , P2 ;  /* 0xff80000035357808 */ /* 0x000fe40001000000 */
[----:B------:R-:W-:Y:S02]  /*a1e0*/  ISETP.GT.AND P1, PT, R0, 0x80, PT ;  /* 0x000000800000780c */ /* 0x000fe40003f24270 */
        /* <DEDUP_REMOVED lines=27> */
[----:B------:R-:W-:-:S04]  /*a3a0*/  FMNMX.FTZ R46, R71, R46, !PT ;  /* 0x0000002e472e7209 */ /* 0x000fc80007810000 */
[----:B------:R-:W-:Y:S01]  /*a3b0*/  FMNMX.FTZ R0, R37, R46, !PT ;  /* 0x0000002e25007209 */ /* 0x000fe20007810000 */
[----:B------:R-:W-:-:S04]  /*a3c0*/  FFMA.FTZ R32, R2, R123, -R39 ;  /* 0x0000007b02207223 */ /* 0x000fc80000010827 */
[----:B------:R-:W0:Y:S01]  /*a3d0*/  SHFL.BFLY PT, R123, R0, 0x2, 0x1f ;  /* 0x0c401f00007b7f89 */ /* 0x000e2200000e0000 */
[----:B------:R-:W-:-:S01]  /*a3e0*/  FFMA.FTZ R36, R2, R125, -R39 ;  /* 0x0000007d02247223 */ /* 0x000fc20000010827 */
[----:B0-----:R-:W-:-:S05]  /*a3f0*/  FMNMX.FTZ R54, R0, R123, !PT ;  /* 0x0000007b00367209 */ /* 0x001fca0007810000 */
[----:B------:R-:W0:Y:S01]  /*a400*/  SHFL.BFLY PT, R125, R54, 0x1, 0x1f ;  /* 0x0c201f00367d7f89 */ /* 0x000e2200000e0000 */
[----:B------:R-:W-:Y:S01]  /*a410*/  MUFU.EX2 R12, R12 ;  /* 0x0000000c000c7308 */ /* 0x000fe20000000800 */
[----:B0-----:R-:W-:-:S04]  /*a420*/  FMNMX.FTZ R0, R54, R125, !PT ;  /* 0x0000007d36007209 */ /* 0x001fc80007810000 */
[----:B------:R-:W-:Y:S01]  /*a430*/  FSETP.NEU.FTZ.AND P1, PT, R0, -INF , PT ;  /* 0xff8000000000780b */ /* 0x000fe20003f3d000 */
[----:B------:R-:W-:-:S05]  /*a440*/  FFMA.FTZ R56, R2, R0, -8 ;  /* 0xc100000002387423 */ /* 0x000fca0000010000 */
[----:B------:R-:W-:Y:S01]  /*a450*/  FSEL R56, R56, RZ, P1 ;  /* 0x000000ff38387208 */ /* 0x000fe20000800000 */
[----:B------:R-:W0:Y:S04]  /*a460*/  MUFU.EX2 R13, R13 ;  /* 0x0000000d000d7308 */ /* 0x000e280000000800 */
[----:B------:R-:W-:-:S01]  /*a470*/  FFMA.FTZ R11, R2, R11, -R56 ;  /* 0x0000000b020b7223 */ /* 0x000fc20000010838 */
[C-C-:B------:R-:W-:Y:S01]  /*a480*/  FFMA.FTZ R58, R2.reuse, R89, -R56.reuse ;  /* 0x00000059023a7223 */ /* 0x140fe20000010838 */
[----:B------:R-:W-:-:S01]  /*a490*/  FFMA.FTZ R21, R2, R21, -R56 ;  /* 0x0000001502157223 */ /* 0x000fc20000010838 */
[----:B------:R-:W-:Y:S01]  /*a4a0*/  FFMA.FTZ R60, R2, R93, -R56 ;  /* 0x0000005d023c7223 */ /* 0x000fe20000010838 */
[----:B------:R-:W-:Y:S01]  /*a4b0*/  MUFU.EX2 R14, R14 ;  /* 0x0000000e000e7308 */ /* 0x000fe20000000800 */
[----:B------:R-:W-:-:S02]  /*a4c0*/  VIADD R3, R3, 0x13240 ;  /* 0x0001324003037836 */ /* 0x000fc40000000000 */
[----:B------:R-:W-:-:S05]  /*a4d0*/  FFMA.FTZ R62, R2, R91, -R56 ;  /* 0x0000005b023e7223 */ /* 0x000fca0000010838 */
[----:B------:R-:W-:Y:S08]  /*a4e0*/  MUFU.EX2 R11, R11 ;  /* 0x0000000b000b7308 */ /* 0x000ff00000000800 */
[----:B------:R-:W1:Y:S01]  /*a4f0*/  MUFU.EX2 R58, R58 ;  /* 0x0000003a003a7308 */ /* 0x000e620000000800 */
[----:B------:R-:W-:Y:S01]  /*a500*/  PRMT R82, R112, 0x654, R3 ;  /* 0x0000065470527816 */ /* 0x000fe20000000003 */
[----:B------:R-:W-:-:S06]  /*a510*/  FFMA.FTZ R89, R2, R97, -R56 ;  /* 0x0000006102597223 */ /* 0x000fcc0000010838 */
[----:B------:R-:W-:Y:S01]  /*a520*/  MUFU.EX2 R15, R15 ;  /* 0x0000000f000f7308 */ /* 0x000fe20000000800 */
[----:B------:R2:W-:Y:S07]  /*a530*/  SYNCS.ARRIVE.TRANS64.RED.A1T0 RZ, [R82+URZ], RZ ;  /* 0x000000ff52ff79a7 */ /* 0x0005ee000810043f */
[----:B------:R-:W3:Y:S01]  /*a540*/  MUFU.EX2 R21, R21 ;  /* 0x0000001500157308 */ /* 0x000ee20000000800 */
[----:B--2---:R-:W-:-:S01]  /*a550*/  FFMA.FTZ R82, R2, R41, -R56 ;  /* 0x0000002902527223 */ /* 0x004fc20000010838 */
[----:B------:R-:W-:-:S06]  /*a560*/  FFMA.FTZ R64, R2, R95, -R56 ;  /* 0x0000005f02407223 */ /* 0x000fcc0000010838 */
[----:B------:R-:W2:Y:S01]  /*a570*/  MUFU.EX2 R60, R60 ;  /* 0x0000003c003c7308 */ /* 0x000ea20000000800 */
[----:B0-----:R-:W-:-:S01]  /*a580*/  FADD.FTZ R41, R12, R13 ;  /* 0x0000000d0c297221 */ /* 0x001fc20000010000 */
[----:B-1----:R-:W-:-:S06]  /*a590*/  FADD.FTZ R86, R11, R58 ;  /* 0x0000003a0b567221 */ /* 0x002fcc0000010000 */
[----:B------:R-:W0:Y:S01]  /*a5a0*/  MUFU.EX2 R62, R62 ;  /* 0x0000003e003e7308 */ /* 0x000e220000000800 */
[----:B------:R-:W-:-:S01]  /*a5b0*/  FFMA.FTZ R91, R2, R101, -R56 ;  /* 0x00000065025b7223 */ /* 0x000fc20000010838 */
[----:B------:R-:W-:-:S06]  /*a5c0*/  FADD.FTZ R88, R14, R41 ;  /* 0x000000290e587221 */ /* 0x000fcc0000010000 */
[----:B------:R-:W1:Y:S01]  /*a5d0*/  MUFU.EX2 R20, R20 ;  /* 0x0000001400147308 */ /* 0x000e620000000800 */
[----:B---3--:R-:W-:-:S01]  /*a5e0*/  FADD.FTZ R41, R21, R86 ;  /* 0x0000005615297221 */ /* 0x008fc20000010000 */
[----:B------:R-:W-:-:S06]  /*a5f0*/  FFMA.FTZ R66, R2, R103, -R56 ;  /* 0x0000006702427223 */ /* 0x000fcc0000010838 */
[----:B------:R-:W3:Y:S01]  /*a600*/  MUFU.EX2 R89, R89 ;  /* 0x0000005900597308 */ /* 0x000ee20000000800 */
[----:B------:R-:W-:-:S01]  /*a610*/  FADD.FTZ R88, R15, R88 ;  /* 0x000000580f587221 */ /* 0x000fc20000010000 */
[C---:B------:R-:W-:Y:S01]  /*a620*/  FFMA.FTZ R75, R2.reuse, R75, -R39 ;  /* 0x0000004b024b7223 */ /* 0x040fe20000010827 */
[----:B------:R-:W-:-:S05]  /*a630*/  FFMA.FTZ R84, R2, R45, -R56 ;  /* 0x0000002d02547223 */ /* 0x000fca0000010838 */
[----:B------:R-:W4:Y:S01]  /*a640*/  MUFU.EX2 R64, R64 ;  /* 0x0000004000407308 */ /* 0x000f220000000800 */
[----:B--2---:R-:W-:-:S01]  /*a650*/  FADD.FTZ R41, R60, R41 ;  /* 0x000000293c297221 */ /* 0x004fc20000010000 */
[----:B------:R-:W-:Y:S01]  /*a660*/  FFMA.FTZ R73, R2, R73, -R56 ;  /* 0x0000004902497223 */ /* 0x000fe20000010838 */
[----:B------:R-:W-:-:S05]  /*a670*/  FADD.FTZ R45, R9, R88 ;  /* 0x00000058092d7221 */ /* 0x000fca0000010000 */
[----:B------:R-:W-:Y:S01]  /*a680*/  MUFU.EX2 R99, R99 ;  /* 0x0000006300637308 */ /* 0x000fe20000000800 */
[----:B0-----:R-:W-:-:S01]  /*a690*/  FADD.FTZ R86, R62, R41 ;  /* 0x000000293e567221 */ /* 0x001fc20000010000 */
[----:B------:R-:W-:-:S06]  /*a6a0*/  FFMA.FTZ R68, R2, R105, -R56 ;  /* 0x0000006902447223 */ /* 0x000fcc0000010838 */
[----:B------:R-:W0:Y:S01]  /*a6b0*/  MUFU.EX2 R91, R91 ;  /* 0x0000005b005b7308 */ /* 0x000e220000000800 */
[----:B-1----:R-:W-:-:S01]  /*a6c0*/  FADD.FTZ R45, R20, R45 ;  /* 0x0000002d142d7221 */ /* 0x002fc20000010000 */
[----:B------:R-:W-:Y:S01]  /*a6d0*/  FFMA.FTZ R41, R2, R25, -R56 ;  /* 0x0000001902297223 */ /* 0x000fe20000010838 */
[----:B---3--:R-:W-:-:S05]  /*a6e0*/  FADD.FTZ R25, R89, R86 ;  /* 0x0000005659197221 */ /* 0x008fca0000010000 */
[----:B------:R-:W1:Y:S01]  /*a6f0*/  MUFU.EX2 R66, R66 ;  /* 0x0000004200427308 */ /* 0x000e620000000800 */
[----:B------:R-:W-:-:S01]  /*a700*/  FFMA.FTZ R77, R2, R77, -R56 ;  /* 0x0000004d024d7223 */ /* 0x000fc20000010838 */
[----:B------:R-:W-:-:S06]  /*a710*/  FADD.FTZ R88, R26, R45 ;  /* 0x0000002d1a587221 */ /* 0x000fcc0000010000 */
[----:B------:R-:W2:Y:S01]  /*a720*/  MUFU.EX2 R75, R75 ;  /* 0x0000004b004b7308 */ /* 0x000ea20000000800 */
[----:B------:R-:W-:-:S01]  /*a730*/  FFMA.FTZ R54, R2, R35, -R39 ;  /* 0x0000002302367223 */ /* 0x000fc20000010827 */
[C-C-:B------:R-:W-:Y:S01]  /*a740*/  FFMA.FTZ R43, R2.reuse, R43, -R39.reuse ;  /* 0x0000002b022b7223 */ /* 0x140fe20000010827 */
[----:B------:R-:W-:-:S01]  /*a750*/  FFMA.FTZ R47, R2, R47, -R39 ;  /* 0x0000002f022f7223 */ /* 0x000fc20000010827 */
[----:B------:R-:W-:-:S04]  /*a760*/  FFMA.FTZ R46, R2, R127, -R39 ;  /* 0x0000007f022e7223 */ /* 0x000fc80000010827 */
[----:B------:R-:W3:Y:S01]  /*a770*/  MUFU.EX2 R73, R73 ;  /* 0x0000004900497308 */ /* 0x000ee20000000800 */
[----:B------:R-:W-:-:S01]  /*a780*/  FFMA.FTZ R51, R2, R51, -R39 ;  /* 0x0000003302337223 */ /* 0x000fc20000010827 */
[C-C-:B------:R-:W-:Y:S01]  /*a790*/  FFMA.FTZ R55, R2.reuse, R55, -R39.reuse ;  /* 0x0000003702377223 */ /* 0x140fe20000010827 */
[----:B------:R-:W-:-:S01]  /*a7a0*/  FFMA.FTZ R27, R2, R27, -R39 ;  /* 0x0000001b021b7223 */ /* 0x000fc20000010827 */
[C-C-:B------:R-:W-:Y:S01]  /*a7b0*/  FFMA.FTZ R52, R2.reuse, R133, -R39.reuse ;  /* 0x0000008502347223 */ /* 0x140fe20000010827 */
[----:B------:R-:W-:-:S01]  /*a7c0*/  FFMA.FTZ R123, R2, R135, -R39 ;  /* 0x00000087027b7223 */ /* 0x000fc20000010827 */
[C-C-:B------:R-:W-:Y:S01]  /*a7d0*/  FFMA.FTZ R31, R2.reuse, R31, -R39.reuse ;  /* 0x0000001f021f7223 */ /* 0x140fe20000010827 */
[----:B------:R-:W-:-:S01]  /*a7e0*/  FFMA.FTZ R35, R2, R137, -R39 ;  /* 0x0000008902237223 */ /* 0x000fc20000010827 */
[----:B------:R5:W-:Y:S01]  /*a7f0*/  MUFU.EX2 R40, R50 ;  /* 0x0000003200287308 */ /* 0x000be20000000800 */
[----:B------:R-:W-:-:S01]  /*a800*/  FFMA.FTZ R10, R2, R10, -R39 ;  /* 0x0000000a020a7223 */ /* 0x000fc20000010827 */
[----:B----4-:R-:W-:Y:S01]  /*a810*/  FADD.FTZ R86, R64, R25 ;  /* 0x0000001940567221 */ /* 0x010fe20000010000 */
[----:B------:R-:W-:-:S05]  /*a820*/  FFMA.FTZ R70, R2, R107, -R56 ;  /* 0x0000006b02467223 */ /* 0x000fca0000010838 */
[----:B------:R4:W-:Y:S01]  /*a830*/  MUFU.EX2 R24, R48 ;  /* 0x0000003000187308 */ /* 0x0009e20000000800 */
[----:B-----5:R-:W-:-:S01]  /*a840*/  FFMA.FTZ R50, R2, R131, -R39 ;  /* 0x0000008302327223 */ /* 0x020fc20000010827 */
[----:B0-----:R-:W-:-:S06]  /*a850*/  FADD.FTZ R45, R91, R86 ;  /* 0x000000565b2d7221 */ /* 0x001fcc0000010000 */
[----:B------:R-:W0:Y:S01]  /*a860*/  MUFU.EX2 R68, R68 ;  /* 0x0000004400447308 */ /* 0x000e220000000800 */
[----:B----4-:R-:W-:-:S01]  /*a870*/  FFMA.FTZ R48, R2, R129, -R39 ;  /* 0x0000008102307223 */ /* 0x010fc20000010827 */
[----:B------:R-:W-:Y:S01]  /*a880*/  FFMA.FTZ R39, R2, R59, -R56 ;  /* 0x0000003b02277223 */ /* 0x000fe20000010838 */
[----:B------:R-:W-:-:S05]  /*a890*/  FADD.FTZ R59, R99, R88 ;  /* 0x00000058633b7221 */ /* 0x000fca0000010000 */
[----:B------:R-:W4:Y:S01]  /*a8a0*/  MUFU.EX2 R109, R109 ;  /* 0x0000006d006d7308 */ /* 0x000f220000000800 */
[----:B------:R-:W-:-:S01]  /*a8b0*/  FFMA.FTZ R81, R2, R81, -R56 ;  /* 0x0000005102517223 */ /* 0x000fc20000010838 */
[----:B------:R-:W-:Y:S01]  /*a8c0*/  FADD.FTZ R88, R30, R59 ;  /* 0x0000003b1e587221 */ /* 0x000fe20000010000 */
[----:B-1----:R-:W-:-:S05]  /*a8d0*/  FADD.FTZ R86, R66, R45 ;  /* 0x0000002d42567221 */ /* 0x002fca0000010000 */
[----:B------:R-:W1:Y:S01]  /*a8e0*/  MUFU.EX2 R77, R77 ;  /* 0x0000004d004d7308 */ /* 0x000e620000000800 */
[----:B------:R-:W-:-:S01]  /*a8f0*/  FFMA.FTZ R72, R2, R79, -R56 ;  /* 0x0000004f02487223 */ /* 0x000fc20000010838 */
[----:B--2---:R-:W-:Y:S01]  /*a900*/  FADD.FTZ R59, R75, R88 ;  /* 0x000000584b3b7221 */ /* 0x004fe20000010000 */
[----:B------:R-:W-:-:S05]  /*a910*/  FFMA.FTZ R79, R2, R85, -R56 ;  /* 0x00000055024f7223 */ /* 0x000fca0000010838 */
[----:B------:R-:W2:Y:S01]  /*a920*/  MUFU.EX2 R70, R70 ;  /* 0x0000004600467308 */ /* 0x000ea20000000800 */
[----:B---3--:R-:W-:-:S01]  /*a930*/  FADD.FTZ R45, R73, R86 ;  /* 0x00000056492d7221 */ /* 0x008fc20000010000 */
[----:B------:R-:W-:-:S06]  /*a940*/  FADD.FTZ R86, R34, R59 ;  /* 0x0000003b22567221 */ /* 0x000fcc0000010000 */
[----:B------:R-:W3:Y:S01]  /*a950*/  MUFU.EX2 R139, R139 ;  /* 0x0000008b008b7308 */ /* 0x000ee20000000800 */
[----:B------:R-:W-:Y:S01]  /*a960*/  F2FP.SATFINITE.E4M3.F32.PACK_AB_MERGE_C R153, R15, R14, RZ ;  /* 0x0000000e0f99723e */ /* 0x000fe200048070ff */
[----:B0-----:R-:W-:-:S06]  /*a970*/  FADD.FTZ R14, R68, R45 ;  /* 0x0000002d440e7221 */ /* 0x001fcc0000010000 */
[----:B------:R-:W0:Y:S01]  /*a980*/  MUFU.EX2 R81, R81 ;  /* 0x0000005100517308 */ /* 0x000e220000000800 */
[----:B------:R-:W-:-:S01]  /*a990*/  FFMA.FTZ R74, R2, R111, -R56 ;  /* 0x0000006f024a7223 */ /* 0x000fc20000010838 */
[----:B----4-:R-:W-:Y:S01]  /*a9a0*/  FADD.FTZ R45, R109, R86 ;  /* 0x000000566d2d7221 */ /* 0x010fe20000010000 */
[----:B------:R-:W-:-:S05]  /*a9b0*/  F2FP.SATFINITE.E4M3.F32.PACK_AB_MERGE_C R155, R99, R26, RZ ;  /* 0x0000001a639b723e */ /* 0x000fca00048070ff */
[----:B------:R-:W-:Y:S01]  /*a9c0*/  MUFU.EX2 R141, R141 ;  /* 0x0000008d008d7308 */ /* 0x000fe20000000800 */
[----:B-1----:R-:W-:-:S01]  /*a9d0*/  FADD.FTZ R15, R77, R14 ;  /* 0x0000000e4d0f7221 */ /* 0x002fc20000010000 */
[----:B------:R-:W-:-:S06]  /*a9e0*/  FFMA.FTZ R57, R2, R57, -R56 ;  /* 0x0000003902397223 */ /* 0x000fcc0000010838 */
[----:B------:R-:W1:Y:S01]  /*a9f0*/  MUFU.EX2 R72, R72 ;  /* 0x0000004800487308 */ /* 0x000e620000000800 */
[----:B------:R-:W-:-:S01]  /*aa00*/  FADD.FTZ R26, R38, R45 ;  /* 0x0000002d261a7221 */ /* 0x000fc20000010000 */
[----:B------:R-:W-:-:S06]  /*aa10*/  F2FP.SATFINITE.E4M3.F32.PACK_AB_MERGE_C R152, R60, R21, RZ ;  /* 0x000000153c98723e */ /* 0x000fcc00048070ff */
[----:B------:R-:W4:Y:S01]  /*aa20*/  MUFU.EX2 R79, R79 ;  /* 0x0000004f004f7308 */ /* 0x000f220000000800 */
[----:B--2---:R-:W-:-:S01]  /*aa30*/  FADD.FTZ R14, R70, R15 ;  /* 0x0000000f460e7221 */ /* 0x004fc20000010000 */
[----:B------:R-:W-:Y:S01]  /*aa40*/  FFMA.FTZ R76, R2, R83, -R56 ;  /* 0x00000053024c7223 */ /* 0x000fe20000010838 */
[----:B---3--:R-:W-:-:S05]  /*aa50*/  FADD.FTZ R21, R139, R26 ;  /* 0x0000001a8b157221 */ /* 0x008fca0000010000 */
[----:B------:R-:W2:Y:S01]  /*aa60*/  MUFU.EX2 R74, R74 ;  /* 0x0000004a004a7308 */ /* 0x000ea20000000800 */
[----:B------:R-:W-:-:S01]  /*aa70*/  FFMA.FTZ R61, R2, R61, -R56 ;  /* 0x0000003d023d7223 */ /* 0x000fc20000010838 */
[----:B0-----:R-:W-:Y:S01]  /*aa80*/  FADD.FTZ R15, R81, R14 ;  /* 0x0000000e510f7221 */ /* 0x001fe20000010000 */
[----:B------:R-:W-:-:S05]  /*aa90*/  FADD.FTZ R26, R42, R21 ;  /* 0x000000152a1a7221 */ /* 0x000fca0000010000 */
[----:B------:R-:W0:Y:S01]  /*aaa0*/  MUFU.EX2 R143, R143 ;  /* 0x0000008f008f7308 */ /* 0x000e220000000800 */
[----:B------:R-:W-:Y:S01]  /*aab0*/  F2FP.SATFINITE.E4M3.F32.PACK_AB_MERGE_C R153, R13, R12, R153 ;  /* 0x0000000c0d99723e */ /* 0x000fe20004807099 */
[----:B-1----:R-:W-:Y:S01]  /*aac0*/  FADD.FTZ R12, R72, R15 ;  /* 0x0000000f480c7221 */ /* 0x002fe20000010000 */
[----:B------:R-:W-:-:S05]  /*aad0*/  F2FP.SATFINITE.E4M3.F32.PACK_AB_MERGE_C R151, R141, R42, RZ ;  /* 0x0000002a8d97723e */ /* 0x000fca00048070ff */
[----:B------:R-:W1:Y:S01]  /*aae0*/  MUFU.EX2 R57, R57 ;  /* 0x0000003900397308 */ /* 0x000e620000000800 */
[----:B------:R-:W-:-:S01]  /*aaf0*/  FFMA.FTZ R78, R2, R113, -R56 ;  /* 0x00000071024e7223 */ /* 0x000fc20000010838 */
[----:B------:R-:W-:-:S06]  /*ab00*/  FADD.FTZ R141, R141, R26 ;  /* 0x0000001a8d8d7221 */ /* 0x000fcc0000010000 */
[----:B------:R-:W3:Y:S01]  /*ab10*/  MUFU.EX2 R44, R44 ;  /* 0x0000002c002c7308 */ /* 0x000ee20000000800 */
[C---:B----4-:R-:W-:Y:S01]  /*ab20*/  F2FP.SATFINITE.E4M3.F32.PACK_AB_MERGE_C R150, R79.reuse, R72, RZ ;  /* 0x000000484f96723e */ /* 0x050fe200048070ff */
[----:B------:R-:W-:-:S06]  /*ab30*/  FADD.FTZ R79, R79, R12 ;  /* 0x0000000c4f4f7221 */ /* 0x000fcc0000010000 */
[----:B------:R-:W-:Y:S01]  /*ab40*/  MUFU.EX2 R145, R145 ;  /* 0x0000009100917308 */ /* 0x000fe20000000800 */
[----:B------:R-:W-:-:S01]  /*ab50*/  FFMA.FTZ R65, R2, R65, -R56 ;  /* 0x0000004102417223 */ /* 0x000fc20000010838 */
[----:B------:R-:W-:-:S06]  /*ab60*/  FADD.FTZ R26, R40, R141 ;  /* 0x0000008d281a7221 */ /* 0x000fcc0000010000 */
[----:B------:R-:W4:Y:S01]  /*ab70*/  MUFU.EX2 R76, R76 ;  /* 0x0000004c004c7308 */ /* 0x000f220000000800 */
[----:B--2---:R-:W-:-:S01]  /*ab80*/  FADD.FTZ R12, R74, R79 ;  /* 0x0000004f4a0c7221 */ /* 0x004fc20000010000 */
[----:B------:R-:W-:-:S06]  /*ab90*/  F2FP.SATFINITE.E4M3.F32.PACK_AB_MERGE_C R152, R58, R11, R152 ;  /* 0x0000000b3a98723e */ /* 0x000fcc0004807098 */
[----:B------:R-:W2:Y:S01]  /*aba0*/  MUFU.EX2 R61, R61 ;  /* 0x0000003d003d7308 */ /* 0x000ea20000000800 */
[----:B------:R-:W-:-:S01]  /*abb0*/  FFMA.FTZ R80, R2, R87, -R56 ;  /* 0x0000005702507223 */ /* 0x000fc20000010838 */
[----:B0-----:R-:W-:Y:S01]  /*abc0*/  FADD.FTZ R11, R143, R26 ;  /* 0x0000001a8f0b7221 */ /* 0x001fe20000010000 */
[----:B------:R-:W-:-:S05]  /*abd0*/  F2FP.SATFINITE.E4M3.F32.PACK_AB_MERGE_C R155, R20, R9, R155 ;  /* 0x00000009149b723e */ /* 0x000fca000480709b */
[----:B------:R-:W-:Y:S01]  /*abe0*/  MUFU.EX2 R147, R147 ;  /* 0x0000009300937308 */ /* 0x000fe20000000800 */
[----:B-1----:R-:W-:-:S01]  /*abf0*/  FADD.FTZ R9, R57, R12 ;  /* 0x0000000c39097221 */ /* 0x002fc20000010000 */
[----:B------:R-:W-:-:S06]  /*ac00*/  FFMA.FTZ R69, R2, R69, -R56 ;  /* 0x0000004502457223 */ /* 0x000fcc0000010838 */
[----:B------:R-:W-:Y:S01]  /*ac10*/  MUFU.EX2 R28, R28 ;  /* 0x0000001c001c7308 */ /* 0x000fe20000000800 */
[----:B---3--:R-:W-:-:S01]  /*ac20*/  FADD.FTZ R26, R44, R11 ;  /* 0x0000000b2c1a7221 */ /* 0x008fc20000010000 */
[----:B------:R-:W-:-:S06]  /*ac30*/  FFMA.FTZ R115, R2, R115, -R56 ;  /* 0x0000007302737223 */ /* 0x000fcc0000010838 */
[----:B------:R-:W-:Y:S01]  /*ac40*/  MUFU.EX2 R149, R149 ;  /* 0x0000009500957308 */ /* 0x000fe20000000800 */
[----:B------:R-:W-:-:S07]  /*ac50*/  F2FP.SATFINITE.E4M3.F32.PACK_AB_MERGE_C R34, R109, R34, RZ ;  /* 0x000000226d22723e */ /* 0x000fce00048070ff */
[----:B------:R-:W-:Y:S01]  /*ac60*/  MUFU.EX2 R32, R32 ;  /* 0x0000002000207308 */ /* 0x000fe20000000800 */
[----:B------:R-:W-:-:S07]  /*ac70*/  FFMA.FTZ R117, R2, R117, -R56 ;  /* 0x0000007502757223 */ /* 0x000fce0000010838 */
        /* <DEDUP_REMOVED lines=9> */
[----:B----4-:R-:W-:-:S01]  /*ad10*/  FADD.FTZ R20, R76, R9 ;  /* 0x000000094c147221 */ /* 0x010fc20000010000 */
[----:B------:R-:W-:Y:S01]  /*ad20*/  F2FP.SATFINITE.E4M3.F32.PACK_AB_MERGE_C R44, R145, R44, RZ ;  /* 0x0000002c912c723e */ /* 0x000fe200048070ff */
[----:B------:R-:W-:-:S01]  /*ad30*/  FFMA.FTZ R33, R2, R33, -R56 ;  /* 0x0000002102217223 */ /* 0x000fc20000010838 */
[C-C-:B------:R-:W-:Y:S01]  /*ad40*/  FFMA.FTZ R71, R2.reuse, R71, -R56.reuse ;  /* 0x0000004702477223 */ /* 0x140fe20000010838 */
[----:B------:R-:W-:-:S01]  /*ad50*/  FFMA.FTZ R37, R2, R37, -R56 ;  /* 0x0000002502257223 */ /* 0x000fc20000010838 */
[----:B------:R-:W1:Y:S02]  /*ad60*/  @P4 LDC R13, c[0x0][0x44c] ;  /* 0x00011300ff0d4b82 */ /* 0x000e640000000800 */
[----:B------:R-:W3:Y:S01]  /*ad70*/  MUFU.EX2 R65, R65 ;  /* 0x0000004100417308 */ /* 0x000ee20000000800 */
[----:B------:R-:W-:-:S01]  /*ad80*/  FADD.FTZ R145, R145, R26 ;  /* 0x0000001a91917221 */ /* 0x000fc20000010000 */
[C---:B--2---:R-:W-:Y:S01]  /*ad90*/  F2FP.SATFINITE.E4M3.F32.PACK_AB_MERGE_C R144, R61.reuse, R76, RZ ;  /* 0x0000004c3d90723e */ /* 0x044fe200048070ff */
[----:B------:R-:W-:-:S05]  /*ada0*/  FADD.FTZ R61, R61, R20 ;  /* 0x000000143d3d7221 */ /* 0x000fca0000010000 */
[----:B------:R-:W2:Y:S01]  /*adb0*/  MUFU.EX2 R80, R80 ;  /* 0x0000005000507308 */ /* 0x000ea20000000800 */
[----:B------:R-:W-:-:S01]  /*adc0*/  FADD.FTZ R26, R24, R145 ;  /* 0x00000091181a7221 */ /* 0x000fc20000010000 */
[----:B0-----:R-:W-:-:S06]  /*add0*/  FADD.FTZ R20, R78, R61 ;  /* 0x0000003d4e147221 */ /* 0x001fcc0000010000 */
[----:B------:R-:W0:Y:S01]  /*ade0*/  MUFU.EX2 R69, R69 ;  /* 0x0000004500457308 */ /* 0x000e220000000800 */
[----:B------:R-:W-:-:S01]  /*adf0*/  FADD.FTZ R11, R147, R26 ;  /* 0x0000001a930b7221 */ /* 0x000fc20000010000 */
[----:B------:R-:W-:Y:S01]  /*ae00*/  F2FP.SATFINITE.E4M3.F32.PACK_AB_MERGE_C R75, R75, R30, R34 ;  /* 0x0000001e4b4b723e */ /* 0x000fe20004807022 */
[----:B---3--:R-:W-:-:S05]  /*ae10*/  FADD.FTZ R9, R65, R20 ;  /* 0x0000001441097221 */ /* 0x008fca0000010000 */
[----:B------:R-:W3:Y:S01]  /*ae20*/  MUFU.EX2 R3, R115 ;  /* 0x0000007300037308 */ /* 0x000ee20000000800 */
[----:B------:R-:W-:-:S07]  /*ae30*/  FADD.FTZ R30, R28, R11 ;  /* 0x0000000b1c1e7221 */ /* 0x000fce0000010000 */
[----:B------:R-:W4:Y:S01]  /*ae40*/  MUFU.EX2 R43, R43 ;  /* 0x0000002b002b7308 */ /* 0x000f220000000800 */
[----:B--2---:R-:W-:-:S01]  /*ae50*/  FADD.FTZ R26, R80, R9 ;  /* 0x00000009501a7221 */ /* 0x004fc20000010000 */
[----:B------:R-:W-:-:S06]  /*ae60*/  F2FP.SATFINITE.E4M3.F32.PACK_AB_MERGE_C R11, R149, R28, RZ ;  /* 0x0000001c950b723e */ /* 0x000fcc00048070ff */
[----:B------:R-:W2:Y:S01]  /*ae70*/  MUFU.EX2 R82, R82 ;  /* 0x0000005200527308 */ /* 0x000ea20000000800 */
[----:B------:R-:W-:-:S01]  /*ae80*/  FADD.FTZ R149, R149, R30 ;  /* 0x0000001e95957221 */ /* 0x000fc20000010000 */
[----:B0-----:R-:W-:-:S06]  /*ae90*/  FADD.FTZ R26, R69, R26 ;  /* 0x0000001a451a7221 */ /* 0x001fcc0000010000 */
[----:B------:R-:W-:Y:S01]  /*aea0*/  MUFU.EX2 R47, R47 ;  /* 0x0000002f002f7308 */ /* 0x000fe20000000800 */
[----:B------:R-:W-:-:S07]  /*aeb0*/  FADD.FTZ R28, R32, R149 ;  /* 0x00000095201c7221 */ /* 0x000fce0000010000 */
[----:B------:R-:W0:Y:S01]  /*aec0*/  MUFU.EX2 R39, R39 ;  /* 0x0000002700277308 */ /* 0x000e220000000800 */
[----:B---3--:R-:W-:-:S01]  /*aed0*/  FADD.FTZ R9, R3, R26 ;  /* 0x0000001a03097221 */ /* 0x008fc20000010000 */
[----:B------:R-:W-:-:S06]  /*aee0*/  F2FP.SATFINITE.E4M3.F32.PACK_AB_MERGE_C R147, R147, R24, R11 ;  /* 0x000000189393723e */ /* 0x000fcc000480700b */
[----:B------:R-:W3:Y:S01]  /*aef0*/  MUFU.EX2 R84, R84 ;  /* 0x0000005400547308 */ /* 0x000ee20000000800 */
[----:B----4-:R-:W-:-:S07]  /*af00*/  FADD.FTZ R11, R43, R28 ;  /* 0x0000001c2b0b7221 */ /* 0x010fce0000010000 */
[----:B------:R-:W4:Y:S01]  /*af10*/  MUFU.EX2 R46, R46 ;  /* 0x0000002e002e7308 */ /* 0x000f220000000800 */
[----:B--2---:R-:W-:-:S01]  /*af20*/  FADD.FTZ R26, R82, R9 ;  /* 0x00000009521a7221 */ /* 0x004fc20000010000 */
[----:B------:R-:W-:-:S06]  /*af30*/  FADD.FTZ R28, R36, R11 ;  /* 0x0000000b241c7221 */ /* 0x000fcc0000010000 */
[----:B------:R-:W2:Y:S08]  /*af40*/  MUFU.EX2 R25, R117 ;  /* 0x0000007500197308 */ /* 0x000eb00000000800 */
[----:B------:R-:W5:Y:S01]  /*af50*/  MUFU.EX2 R51, R51 ;  /* 0x0000003300337308 */ /* 0x000f620000000800 */
[----:B0-----:R-:W-:-:S01]  /*af60*/  FADD.FTZ R9, R39, R26 ;  /* 0x0000001a27097221 */ /* 0x001fc20000010000 */
[----:B------:R-:W-:-:S06]  /*af70*/  F2FP.SATFINITE.E4M3.F32.PACK_AB_MERGE_C R141, R47, R36, RZ ;  /* 0x000000242f8d723e */ /* 0x000fcc00048070ff */
[----:B------:R-:W-:Y:S01]  /*af80*/  MUFU.EX2 R48, R48 ;  /* 0x0000003000307308 */ /* 0x000fe20000000800 */
[----:B------:R-:W-:-:S07]  /*af90*/  FADD.FTZ R47, R47, R28 ;  /* 0x0000001c2f2f7221 */ /* 0x000fce0000010000 */
[----:B------:R-:W-:Y:S08]  /*afa0*/  MUFU.EX2 R55, R55 ;  /* 0x0000003700377308 */ /* 0x000ff00000000800 */
[----:B------:R-:W0:Y:S01]  /*afb0*/  MUFU.EX2 R56, R49 ;  /* 0x0000003100387308 */ /* 0x000e220000000800 */
[C---:B---3--:R-:W-:Y:S01]  /*afc0*/  F2FP.SATFINITE.E4M3.F32.PACK_AB_MERGE_C R140, R84.reuse, R39, RZ ;  /* 0x00000027548c723e */ /* 0x048fe200048070ff */
[----:B------:R-:W-:-:S06]  /*afd0*/  FADD.FTZ R84, R84, R9 ;  /* 0x0000000954547221 */ /* 0x000fcc0000010000 */
[----:B------:R-:W-:Y:S01]  /*afe0*/  MUFU.EX2 R63, R63 ;  /* 0x0000003f003f7308 */ /* 0x000fe20000000800 */
[----:B----4-:R-:W-:-:S07]  /*aff0*/  FADD.FTZ R26, R46, R47 ;  /* 0x0000002f2e1a7221 */ /* 0x010fce0000010000 */
[----:B------:R-:W3:Y:S01]  /*b000*/  MUFU.EX2 R14, R53 ;  /* 0x00000035000e7308 */ /* 0x000ee20000000800 */
[----:B------:R-:W-:Y:S01]  /*b010*/  F2FP.SATFINITE.E4M3.F32.PACK_AB_MERGE_C R140, R82, R3, R140 ;  /* 0x00000003528c723e */ /* 0x000fe2000480708c */
[----:B--2---:R-:W-:Y:S01]  /*b020*/  FADD.FTZ R3, R25, R84 ;  /* 0x0000005419037221 */ /* 0x004fe20000010000 */
[----:B-----5:R-:W-:-:S05]  /*b030*/  FADD.FTZ R9, R51, R26 ;  /* 0x0000001a33097221 */ /* 0x020fca0000010000 */
[----:B------:R-:W2:Y:S01]  /*b040*/  MUFU.EX2 R50, R50 ;  /* 0x0000003200327308 */ /* 0x000ea20000000800 */
[----:B------:R-:W-:Y:S01]  /*b050*/  F2FP.SATFINITE.E4M3.F32.PACK_AB_MERGE_C R145, R143, R40, R44 ;  /* 0x000000288f91723e */ /* 0x000fe2000480702c */
[----:B0-----:R-:W-:Y:S01]  /*b060*/  FADD.FTZ R26, R56, R3 ;  /* 0x00000003381a7221 */ /* 0x001fe20000010000 */
[----:B------:R-:W-:-:S05]  /*b070*/  F2FP.SATFINITE.E4M3.F32.PACK_AB_MERGE_C R143, R55, R48, RZ ;  /* 0x00000030378f723e */ /* 0x000fca00048070ff */
[----:B------:R-:W0:Y:S01]  /*b080*/  MUFU.EX2 R119, R119 ;  /* 0x0000007700777308 */ /* 0x000e220000000800 */
[----:B------:R-:W-:-:S07]  /*b090*/  FADD.FTZ R48, R48, R9 ;  /* 0x0000000930307221 */ /* 0x000fce0000010000 */
[----:B------:R-:W-:Y:S08]  /*b0a0*/  MUFU.EX2 R67, R67 ;  /* 0x0000004300437308 */ /* 0x000ff00000000800 */
[----:B------:R-:W4:Y:S01]  /*b0b0*/  MUFU.EX2 R20, R29 ;  /* 0x0000001d00147308 */ /* 0x000f220000000800 */
[----:B---3--:R-:W-:-:S07]  /*b0c0*/  F2FP.SATFINITE.E4M3.F32.PACK_AB_MERGE_C R142, R14, R63, RZ ;  /* 0x0000003f0e8e723e */ /* 0x008fce00048070ff */
[----:B------:R-:W3:Y:S01]  /*b0d0*/  MUFU.EX2 R27, R27 ;  /* 0x0000001b001b7308 */ /* 0x000ee20000000800 */
[----:B------:R-:W-:-:S01]  /*b0e0*/  FADD.FTZ R63, R63, R26 ;  /* 0x0000001a3f3f7221 */ /* 0x000fc20000010000 */
[----:B------:R-:W-:Y:S01]  /*b0f0*/  FADD.FTZ R55, R55, R48 ;  /* 0x0000003037377221 */ /* 0x000fe20000010000 */
[----:B------:R-:W5:Y:S05]  /*b100*/  @P4 LDC R30, c[0x0][0x450] ;  /* 0x00011400ff1e4b82 */ /* 0x000f6a0000000800 */
[----:B------:R-:W1:Y:S08]  /*b110*/  MUFU.EX2 R12, R41 ;  /* 0x00000029000c7308 */ /* 0x000e700000000800 */
[----:B------:R-:W1:Y:S01]  /*b120*/  MUFU.EX2 R52, R52 ;  /* 0x0000003400347308 */ /* 0x000e620000000800 */
[----:B------:R-:W-:-:S01]  /*b130*/  FADD.FTZ R26, R14, R63 ;  /* 0x0000003f0e1a7221 */ /* 0x000fc20000010000 */
[----:B--2---:R-:W-:-:S06]  /*b140*/  FADD.FTZ R28, R50, R55 ;  /* 0x00000037321c7221 */ /* 0x004fcc0000010000 */
[----:B------:R-:W2:Y:S01]  /*b150*/  MUFU.EX2 R123, R123 ;  /* 0x0000007b007b7308 */ /* 0x000ea20000000800 */
[----:B0-----:R-:W-:-:S01]  /*b160*/  FADD.FTZ R3, R119, R26 ;  /* 0x0000001a77037221 */ /* 0x001fc20000010000 */
[----:B----4-:R-:W-:Y:S01]  /*b170*/  F2FP.SATFINITE.E4M3.F32.PACK_AB_MERGE_C R136, R20, R67, RZ ;  /* 0x000000431488723e */ /* 0x010fe200048070ff */
[----:B---3--:R-:W-:-:S05]  /*b180*/  FADD.FTZ R9, R27, R28 ;  /* 0x0000001c1b097221 */ /* 0x008fca0000010000 */
[----:B------:R-:W0:Y:S01]  /*b190*/  MUFU.EX2 R31, R31 ;  /* 0x0000001f001f7308 */ /* 0x000e220000000800 */
[----:B-1----:R-:W-:-:S01]  /*b1a0*/  FADD.FTZ R26, R12, R3 ;  /* 0x000000030c1a7221 */ /* 0x002fc20000010000 */
[----:B------:R-:W-:Y:S01]  /*b1b0*/  F2FP.SATFINITE.E4M3.F32.PACK_AB_MERGE_C R136, R12, R119, R136 ;  /* 0x000000770c88723e */ /* 0x000fe20004807088 */
[----:B------:R-:W-:-:S05]  /*b1c0*/  FADD.FTZ R12, R52, R9 ;  /* 0x00000009340c7221 */ /* 0x000fca0000010000 */
[----:B------:R-:W1:Y:S08]  /*b1d0*/  MUFU.EX2 R121, R121 ;  /* 0x0000007900797308 */ /* 0x000e700000000800 */
[----:B------:R-:W3:Y:S01]  /*b1e0*/  MUFU.EX2 R54, R54 ;  /* 0x0000003600367308 */ /* 0x000ee20000000800 */
[----:B------:R-:W-:-:S01]  /*b1f0*/  FADD.FTZ R67, R67, R26 ;  /* 0x0000001a43437221 */ /* 0x000fc20000010000 */
[----:B--2---:R-:W-:-:S03]  /*b200*/  FADD.FTZ R12, R123, R12 ;  /* 0x0000000c7b0c7221 */ /* 0x004fc60000010000 */
[----:B------:R-:W-:Y:S01]  /*b210*/  FADD.FTZ R20, R20, R67 ;  /* 0x0000004314147221 */ /* 0x000fe20000010000 */
[----:B0-----:R-:W-:-:S03]  /*b220*/  FADD.FTZ R9, R31, R12 ;  /* 0x0000000c1f097221 */ /* 0x001fc60000010000 */
[----:B-1----:R-:W-:Y:S01]  /*b230*/  FADD.FTZ R3, R121, R20 ;  /* 0x0000001479037221 */ /* 0x002fe20000010000 */
[----:B---3--:R-:W-:-:S02]  /*b240*/  FADD.FTZ R20, R54, R9 ;  /* 0x0000000936147221 */ /* 0x008fc40000010000 */
[----:B------:R-:W2:Y:S01]  /*b250*/  LDL R9, [R1+0x44] ;  /* 0x0000440001097983 */ /* 0x000ea20000100800 */
[----:B------:R-:W0:Y:S01]  /*b260*/  MUFU.EX2 R24, R33 ;  /* 0x0000002100187308 */ /* 0x000e220000000800 */
[----:B------:R-:W-:-:S07]  /*b270*/  @P4 IMAD.HI.U32 R13, R110, R13, RZ ;  /* 0x0000000d6e0d4227 */ /* 0x000fce00078e00ff */
[----:B------:R-:W-:Y:S01]  /*b280*/  MUFU.EX2 R71, R71 ;  /* 0x0000004700477308 */ /* 0x000fe20000000800 */
[----:B------:R-:W-:Y:S01]  /*b290*/  IMAD.MOV.U32 R11, RZ, RZ, R110 ;  /* 0x000000ffff0b7224 */ /* 0x000fe200078e006e */
[----:B-----5:R-:W-:-:S06]  /*b2a0*/  @P4 SHF.R.U32.HI R11, RZ, R30, R13 ;  /* 0x0000001eff0b4219 */ /* 0x020fcc000001160d */
[----:B------:R-:W1:Y:S01]  /*b2b0*/  MUFU.EX2 R14, R37 ;  /* 0x00000025000e7308 */ /* 0x000e620000000800 */
[----:B------:R-:W-:-:S07]  /*b2c0*/  IADD3 R13, R11, R106, -R108 ;  /* 0x0000006a0b0d7210 */ /* 0x000fce0007ffe86c */
[----:B------:R-:W-:Y:S08]  /*b2d0*/  MUFU.EX2 R35, R35 ;  /* 0x0000002300237308 */ /* 0x000ff00000000800 */
[----:B------:R-:W3:Y:S01]  /*b2e0*/  MUFU.EX2 R10, R10 ;  /* 0x0000000a000a7308 */ /* 0x000ee20000000800 */
[----:B------:R-:W-:-:S04]  /*b2f0*/  IMAD.HI R13, R13, 0x66666667, RZ ;  /* 0x666666670d0d7827 */ /* 0x000fc800078e02ff */
[----:B0-----:R-:W-:Y:S01]  /*b300*/  FADD.FTZ R12, R24, R3 ;  /* 0x00000003180c7221 */ /* 0x001fe20000010000 */
[----:B-1----:R-:W-:-:S03]  /*b310*/  F2FP.SATFINITE.E4M3.F32.PACK_AB_MERGE_C R11, R14, R71, RZ ;  /* 0x000000470e0b723e */ /* 0x002fc600048070ff */
[----:B------:R-:W-:Y:S01]  /*b320*/  FADD.FTZ R71, R71, R12 ;  /* 0x0000000c47477221 */ /* 0x000fe20000010000 */
[----:B------:R-:W-:Y:S02]  /*b330*/  SHF.R.U32.HI R12, RZ, 0x1f, R13 ;  /* 0x0000001fff0c7819 */ /* 0x000fe4000001160d */
[----:B------:R-:W-:Y:S02]  /*b340*/  F2FP.SATFINITE.E4M3.F32.PACK_AB_MERGE_C R151, R139, R38, R151 ;  /* 0x000000268b97723e */ /* 0x000fe40004807097 */
[----:B------:R-:W-:Y:S02]  /*b350*/  LEA.HI.SX32 R12, R13, R12, 0x1a ;  /* 0x0000000c0d0c7211 */ /* 0x000fe400078fd2ff */
[----:B---3--:R-:W-:-:S04]  /*b360*/  F2FP.SATFINITE.E4M3.F32.PACK_AB_MERGE_C R3, R10, R35, RZ ;  /* 0x000000230a03723e */ /* 0x008fc800048070ff */
[----:B------:R-:W-:Y:S01]  /*b370*/  F2FP.SATFINITE.E4M3.F32.PACK_AB_MERGE_C R139, R54, R31, R3 ;  /* 0x0000001f368b723e */ /* 0x000fe20004807003 */
[----:B------:R-:W-:-:S05]  /*b380*/  FADD.FTZ R3, R14, R71 ;  /* 0x000000470e037221 */ /* 0x000fca0000010000 */
[----:B------:R0:W-:Y:S04]  /*b390*/  STL [R1+0x4], R3 ;  /* 0x0000040301007387 */ /* 0x0001e80000100800 */
[----:B------:R1:W-:Y:S01]  /*b3a0*/  STL [R1+0x18], RZ ;  /* 0x000018ff01007387 */ /* 0x0003e20000100800 */
[----:B0-----:R-:W-:Y:S01]  /*b3b0*/  VIADD R3, R104, 0xfffffffe ;  /* 0xfffffffe68037836 */ /* 0x001fe20000000000 */
[----:B------:R-:W-:Y:S01]  /*b3c0*/  F2FP.SATFINITE.E4M3.F32.PACK_AB_MERGE_C R137, R123, R52, RZ ;  /* 0x000000347b89723e */ /* 0x000fe200048070ff */
[----:B------:R-:W-:-:S01]  /*b3d0*/  FADD.FTZ R21, R35, R20 ;  /* 0x0000001423157221 */ /* 0x000fc20000010000 */
[----:B------:R-:W-:Y:S01]  /*b3e0*/  LOP3.LUT R19, R19, 0xffffffef, RZ, 0xc0, !PT ;  /* 0xffffffef13137812 */ /* 0x000fe200078ec0ff */
[----:B------:R-:W-:Y:S01]  /*b3f0*/  BSSY B0, `(.L_x_2382) ;  /* 0x000034f000007945 */ /* 0x000fe20003800000 */
[----:B------:R-:W-:-:S02]  /*b400*/  F2FP.SATFINITE.E4M3.F32.PACK_AB_MERGE_C R154, R91, R64, RZ ;  /* 0x000000405b9a723e */ /* 0x000fc400048070ff */
[----:B------:R-:W-:Y:S02]  /*b410*/  F2FP.SATFINITE.E4M3.F32.PACK_AB_MERGE_C R148, R77, R68, RZ ;  /* 0x000000444d94723e */ /* 0x000fe400048070ff */
[----:B------:R-:W-:Y:S01]  /*b420*/  F2FP.SATFINITE.E4M3.F32.PACK_AB_MERGE_C R146, R69, R80, RZ ;  /* 0x000000504592723e */ /* 0x000fe200048070ff */
[----:B------:R-:W-:Y:S01]  /*b430*/  FADD.FTZ R21, R10, R21 ;  /* 0x000000150a157221 */ /* 0x000fe20000010000 */
[----:B------:R-:W-:Y:S01]  /*b440*/  F2FP.SATFINITE.E4M3.F32.PACK_AB_MERGE_C R141, R43, R32, R141 ;  /* 0x000000202b8d723e */ /* 0x000fe2000480708d */
[----:B------:R-:W-:Y:S01]  /*b450*/  IMAD.MOV.U32 R20, RZ, RZ, RZ ;  /* 0x000000ffff147224 */ /* 0x000fe200078e00ff */
[----:B------:R-:W-:Y:S02]  /*b460*/  F2FP.SATFINITE.E4M3.F32.PACK_AB_MERGE_C R143, R51, R46, R143 ;  /* 0x0000002e338f723e */ /* 0x000fe4000480708f */
[----:B------:R-:W-:Y:S02]  /*b470*/  CS2R R28, SRZ ;  /* 0x00000000001c7805 */ /* 0x000fe4000001ff00 */
[----:B------:R-:W-:-:S02]  /*b480*/  F2FP.SATFINITE.E4M3.F32.PACK_AB_MERGE_C R137, R27, R50, R137 ;  /* 0x000000321b89723e */ /* 0x000fc40004807089 */
[----:B------:R-:W-:Y:S02]  /*b490*/  CS2R R26, SRZ ;  /* 0x00000000001a7805 */ /* 0x000fe4000001ff00 */
[----:B------:R-:W-:Y:S02]  /*b4a0*/  @P4 LOP3.LUT R19, R19, 0x10, RZ, 0xfc, !PT ;  /* 0x0000001013134812 */ /* 0x000fe400078efcff */
[----:B------:R-:W-:Y:S02]  /*b4b0*/  CS2R R30, SRZ ;  /* 0x00000000001e7805 */ /* 0x000fe4000001ff00 */
[----:B------:R-:W-:Y:S02]  /*b4c0*/  F2FP.SATFINITE.E4M3.F32.PACK_AB_MERGE_C R154, R89, R62, R154 ;  /* 0x0000003e599a723e */ /* 0x000fe4000480709a */
[----:B------:R-:W-:Y:S02]  /*b4d0*/  CS2R R32, SRZ ;  /* 0x0000000000207805 */ /* 0x000fe4000001ff00 */
[----:B------:R-:W-:-:S02]  /*b4e0*/  F2FP.SATFINITE.E4M3.F32.PACK_AB_MERGE_C R148, R73, R66, R148 ;  /* 0x000000424994723e */ /* 0x000fc40004807094 */
[----:B------:R-:W-:Y:S02]  /*b4f0*/  CS2R R34, SRZ ;  /* 0x0000000000227805 */ /* 0x000fe4000001ff00 */
[----:B------:R-:W-:Y:S02]  /*b500*/  F2FP.SATFINITE.E4M3.F32.PACK_AB_MERGE_C R150, R81, R70, R150 ;  /* 0x000000465196723e */ /* 0x000fe40004807096 */
        /* <DEDUP_REMOVED lines=9> */
[----:B------:R-:W-:-:S02]  /*b5a0*/  CS2R R46, SRZ ;  /* 0x00000000002e7805 */ /* 0x000fc4000001ff00 */
[----:B------:R-:W-:Y:S02]  /*b5b0*/  CS2R R48, SRZ ;  /* 0x0000000000307805 */ /* 0x000fe4000001ff00 */
[----:B------:R-:W-:Y:S02]  /*b5c0*/  CS2R R50, SRZ ;  /* 0x0000000000327805 */ /* 0x000fe4000001ff00 */
[----:B------:R-:W-:Y:S02]  /*b5d0*/  CS2R R52, SRZ ;  /* 0x0000000000347805 */ /* 0x000fe4000001ff00 */
[----:B------:R-:W-:Y:S01]  /*b5e0*/  CS2R R54, SRZ ;  /* 0x0000000000367805 */ /* 0x000fe2000001ff00 */
[----:B------:R-:W-:Y:S01]  /*b5f0*/  IMAD.MOV.U32 R149, RZ, RZ, R75 ;  /* 0x000000ffff957224 */ /* 0x000fe200078e004b */
[----:B--2---:R-:W-:-:S05]  /*b600*/  VIMNMX R9, R9, R12, !PT ;  /* 0x0000000c09097248 */ /* 0x004fca0007fe0100 */
[----:B------:R1:W-:Y:S01]  /*b610*/  STL [R1+0x20], R9 ;  /* 0x0000200901007387 */ /* 0x0003e20000100800 */
[----:B------:R-:W-:-:S13]  /*b620*/  ISETP.GE.AND P1, PT, R3, R9, PT ;  /* 0x000000090300720c */ /* 0x000fda0003f26270 */
[----:B-1----:R-:W-:Y:S05]  /*b630*/  @!P1 BRA `(.L_x_2383) ;  /* 0x0000003000a89947 */ /* 0x002fea0003800000 */
        /* <DEDUP_REMOVED lines=17> */
.L_x_2397:
[----:B------:R-:W-:-:S05]  /*b750*/  VIADD R15, R23, 0x1 ;  /* 0x00000001170f7836 */ /* 0x000fca0000000000 */
[----:B------:R-:W-:-:S04]  /*b760*/  ISETP.NE.AND P1, PT, R15, 0x2, PT ;  /* 0x000000020f00780c */ /* 0x000fc80003f25270 */
[----:B------:R-:W-:Y:S02]  /*b770*/  SEL R14, RZ, 0x1, P1 ;  /* 0x00000001ff0e7807 */ /* 0x000fe40000800000 */
[----:B------:R-:W-:Y:S02]  /*b780*/  SEL R15, R15, RZ, P1 ;  /* 0x000000ff0f0f7207 */ /* 0x000fe40000800000 */
[----:B------:R-:W-:Y:S01]  /*b790*/  LOP3.LUT R14, R157, R14, RZ, 0x3c, !PT ;  /* 0x0000000e9d0e7212 */ /* 0x000fe200078e3cff */
[----:B------:R-:W-:Y:S06]  /*b7a0*/  @!P0 BRA `(.L_x_2385) ;  /* 0x0000000000048947 */ /* 0x000fec0003800000 */
[----:B------:R-:W-:Y:S01]  /*b7b0*/  BPT.TRAP 0x1 ;  /* 0x000000040000795c */ /* 0x000fe20000300000 */
.L_x_2385:
[----:B------:R-:W-:Y:S02]  /*b7c0*/  LEA R9, R15, R18, 0x3 ;  /* 0x000000120f097211 */ /* 0x000fe400078e18ff */
[----:B------:R-:W-:-:S04]  /*b7d0*/  SHF.L.U32 R10, R14, 0x1f, RZ ;  /* 0x0000001f0e0a7819 */ /* 0x000fc800000006ff */
[----:B------:R0:W1:Y:S01]  /*b7e0*/  SYNCS.PHASECHK.TRANS64.TRYWAIT P1, [R9+URZ+0x13230], R10 ;  /* 0x0132300a090075a7 */ /* 0x000062000802017f */
[----:B------:R-:W-:Y:S05]  /*b7f0*/  @!P0 BRA `(.L_x_2386) ;  /* 0x0000000000048947 */ /* 0x000fea0003800000 */
[----:B------:R-:W-:Y:S01]  /*b800*/  BPT.TRAP 0x1 ;  /* 0x000000040000795c */ /* 0x000fe20000300000 */
.L_x_2386:
        /* <DEDUP_REMOVED lines=8> */
.L_x_2388:
[----:B------:R-:W-:Y:S05]  /*b890*/  BSYNC B2 ;  /* 0x0000000000027941 */ /* 0x000fea0003800000 */
.L_x_2387:
[----:B01----:R-:W-:Y:S01]  /*b8a0*/  IMAD.MOV.U32 R10, RZ, RZ, R20 ;  /* 0x000000ffff0a7224 */ /* 0x003fe200078e0014 */
[----:B------:R-:W-:Y:S01]  /*b8b0*/  R2UR UR4, R4 ;  /* 0x00000000040472ca */ /* 0x000fe200000e0000 */
[----:B------:R-:W-:Y:S01]  /*b8c0*/  IMAD.MOV.U32 R11, RZ, RZ, -0x7fffffe0 ;  /* 0x80000020ff0b7424 */ /* 0x000fe200078e00ff */
[----:B------:R-:W-:Y:S01]  /*b8d0*/  R2UR UR5, R5 ;  /* 0x00000000050572ca */ /* 0x000fe200000e0000 */
[----:B------:R-:W-:Y:S01]  /*b8e0*/  WARPGROUP.ARRIVE ;  /* 0x00000000000079c5 */ /* 0x000fe20000000000 */
[----:B------:R-:W-:Y:S01]  /*b8f0*/  R2UR UR6, R10 ;  /* 0x000000000a0672ca */ /* 0x000fe200000e0000 */
[----:B------:R-:W-:Y:S01]  /*b900*/  IMAD.MOV.U32 R10, RZ, RZ, R13 ;  /* 0x000000ffff0a7224 */ /* 0x000fe200078e000d */
[C---:B------:R-:W-:Y:S01]  /*b910*/  R2UR UR7, R11.reuse ;  /* 0x000000000b0772ca */ /* 0x040fe200000e0000 */
[----:B------:R-:W-:Y:S01]  /*b920*/  VIADD R12, R20, 0x180 ;  /* 0x00000180140c7836 */ /* 0x000fe20000000000 */
[----:B------:R-:W-:Y:S01]  /*b930*/  R2UR UR11, R11 ;  /* 0x000000000b0b72ca */ /* 0x000fe200000e0000 */
[----:B------:R-:W-:Y:S01]  /*b940*/  IMAD.MOV.U32 R13, RZ, RZ, -0x7fffffe0 ;  /* 0x80000020ff0d7424 */ /* 0x000fe200078e00ff */
[----:B------:R-:W-:Y:S01]  /*b950*/  R2UR UR10, R10 ;  /* 0x000000000a0a72ca */ /* 0x000fe200000e0000 */
[----:B------:R-:W-:Y:S01]  /*b960*/  IMAD.MOV.U32 R10, RZ, RZ, R56 ;  /* 0x000000ffff0a7224 */ /* 0x000fe200078e0038 */
[----:B------:R-:W-:Y:S01]  /*b970*/  R2UR UR8, R4 ;  /* 0x00000000040872ca */ /* 0x000fe200000e0000 */
[----:B------:R-:W-:Y:S01]  /*b980*/  VIADD R56, R20, 0x102 ;  /* 0x0000010214387836 */ /* 0x000fe20000000000 */
[----:B------:R-:W-:Y:S01]  /*b990*/  R2UR UR9, R5 ;  /* 0x00000000050972ca */ /* 0x000fe200000e0000 */
[----:B------:R-:W-:Y:S01]  /*b9a0*/  IMAD.MOV.U32 R57, RZ, RZ, -0x7fffffe0 ;  /* 0x80000020ff397424 */ /* 0x000fe200078e00ff */
[----:B------:R-:W-:Y:S01]  /*b9b0*/  R2UR UR14, R10 ;  /* 0x000000000a0e72ca */ /* 0x000fe200000e0000 */
[----:B------:R-:W-:Y:S01]  /*b9c0*/  VIADD R10, R20, 0x200 ;  /* 0x00000200140a7836 */ /* 0x000fe20000000000 */
[----:B------:R-:W-:Y:S01]  /*b9d0*/  R2UR UR15, R11 ;  /* 0x000000000b0f72ca */ /* 0x000fe200000e0000 */
[----:B------:R-:W-:Y:S01]  /*b9e0*/  QGMMA.64x32x32.F32.E4M3.E4M3 R120, gdesc[UR4], RZ, !UPT, gsb0 ;  /* 0x00600000047879f3 */ /* 0x000fe2000c0008ff */
[----:B------:R-:W-:-:S02]  /*b9f0*/  R2UR UR12, R4 ;  /* 0x00000000040c72ca */ /* 0x000fc400000e0000 */
[----:B------:R-:W-:Y:S02]  /*ba00*/  R2UR UR13, R5 ;  /* 0x00000000050d72ca */ /* 0x000fe400000e0000 */
[----:B------:R-:W-:Y:S01]  /*ba10*/  R2UR UR18, R12 ;  /* 0x000000000c1272ca */ /* 0x000fe200000e0000 */
[----:B------:R-:W-:Y:S01]  /*ba20*/  VIADD R12, R20, 0x2 ;  /* 0x00000002140c7836 */ /* 0x000fe20000000000 */
[----:B------:R-:W-:Y:S02]  /*ba30*/  R2UR UR19, R13 ;  /* 0x000000000d1372ca */ /* 0x000fe400000e0000 */
        /* <DEDUP_REMOVED lines=61> */
.L_x_2390:
[----:B------:R-:W-:Y:S01]  /*be10*/  SHF.L.U32 R10, R157, 0x1f, RZ ;  /* 0x0000001f9d0a7819 */ /* 0x000fe200000006ff */
[----:B------:R-:W-:-:S04]  /*be20*/  IMAD R20, R23, 0x8, R18 ;  /* 0x0000000817147824 */ /* 0x000fc800078e0212 */
[----:B------:R0:W1:Y:S01]  /*be30*/  SYNCS.PHASECHK.TRANS64.TRYWAIT P1, [R20+URZ+0x13250], R10 ;  /* 0x0132500a140075a7 */ /* 0x000062000802017f */
[----:B------:R-:W-:Y:S05]  /*be40*/  @!P0 BRA `(.L_x_2391) ;  /* 0x0000000000048947 */ /* 0x000fea0003800000 */
[----:B------:R-:W-:Y:S01]  /*be50*/  BPT.TRAP 0x1 ;  /* 0x000000040000795c */ /* 0x000fe20000300000 */
.L_x_2391:
[----:B------:R-:W-:Y:S04]  /*be60*/  BSSY B2, `(.L_x_2392) ;  /* 0x0000004000027945 */ /* 0x000fe80003800000 */
[----:B-1----:R-:W-:Y:S05]  /*be70*/  @P1 BRA `(.L_x_2393) ;  /* 0x0000000000081947 */ /* 0x002fea0003800000 */
[----:B------:R-:W1:Y:S02]  /*be80*/  SYNCS.PHASECHK.TRANS64.TRYWAIT P1, [R20+URZ+0x13250], R10 ;  /* 0x0132500a140075a7 */ /* 0x000e64000802017f */
[----:B-1----:R-:W-:Y:S05]  /*be90*/  @!P1 BRA `(.L_x_2394) ;  /* 0x0000010c00e49947 */ /* 0x002fea0003800000 */
.L_x_2393:
[----:B------:R-:W-:Y:S05]  /*bea0*/  BSYNC B2 ;  /* 0x0000000000027941 */ /* 0x000fea0003800000 */
.L_x_2392:
        /* <DEDUP_REMOVED lines=41> */
.L_x_2395:
[----:B------:R-:W2:Y:S01]  /*c140*/  LDL R23, [R1+0x1c] ;  /* 0x00001c0001177983 */ /* 0x000ea20000100800 */
[----:B------:R-:W0:Y:S03]  /*c150*/  LDC R11, c[0x0][0x448] ;  /* 0x00011200ff0b7b82 */ /* 0x000e260000000800 */
[----:B------:R-:W3:Y:S04]  /*c160*/  LDL R137, [R1+0x3c] ;  /* 0x00003c0001897983 */ /* 0x000ee80000100800 */
[----:B------:R-:W3:Y:S04]  /*c170*/  LDL R10, [R1+0x54] ;  /* 0x00005400010a7983 */ /* 0x000ee80000100800 */
[----:B------:R-:W4:Y:S04]  /*c180*/  LDL R136, [R1+0x40] ;  /* 0x0000400001887983 */ /* 0x000f280000100800 */
[----:B------:R-:W5:Y:S04]  /*c190*/  LDL R13, [R1+0x2c] ;  /* 0x00002c00010d7983 */ /* 0x000f680000100800 */
[----:B------:R-:W5:Y:S01]  /*c1a0*/  LDL R12, [R1+0x28] ;  /* 0x00002800010c7983 */ /* 0x000f620000100800 */
[----:B0-----:R-:W-:Y:S01]  /*c1b0*/  ISETP.NE.AND P1, PT, R11, 0x1, PT ;  /* 0x000000010b00780c */ /* 0x001fe20003f25270 */
[----:B------:R-:W-:-:S12]  /*c1c0*/  VIADD R9, R9, 0x13240 ;  /* 0x0001324009097836 */ /* 0x000fd80000000000 */
[----:B------:R-:W0:Y:S01]  /*c1d0*/  @P1 LDC R11, c[0x0][0x44c] ;  /* 0x00011300ff0b1b82 */ /* 0x000e220000000800 */
[----:B--2---:R-:W-:-:S04]  /*c1e0*/  PRMT R9, R23, 0x654, R9 ;  /* 0x0000065417097816 */ /* 0x004fc80000000009 */
[----:B------:R1:W-:Y:S03]  /*c1f0*/  SYNCS.ARRIVE.TRANS64.RED.A1T0 RZ, [R9+URZ], RZ ;  /* 0x000000ff09ff79a7 */ /* 0x0003e6000810043f */
[----:B-1----:R-:W1:Y:S01]  /*c200*/  @P1 LDC R9, c[0x0][0x450] ;  /* 0x00011400ff091b82 */ /* 0x002e620000000800 */
[----:B---3--:R-:W-:-:S04]  /*c210*/  IMAD.IADD R10, R10, 0x1, R137 ;  /* 0x000000010a0a7824 */ /* 0x008fc800078e0289 */
[----:B0-----:R-:W-:-:S05]  /*c220*/  @P1 IMAD.HI.U32 R11, R10, R11, RZ ;  /* 0x0000000b0a0b1227 */ /* 0x001fca00078e00ff */
[----:B-1----:R-:W-:-:S05]  /*c230*/  @P1 SHF.R.U32.HI R10, RZ, R9, R11 ;  /* 0x00000009ff0a1219 */ /* 0x002fca000001160b */
[----:B------:R-:W0:Y:S01]  /*c240*/  SHFL.IDX PT, R9, R10, RZ, 0x1c1f ;  /* 0x001c1fff0a097589 */ /* 0x000e2200000e0000 */
[----:B------:R-:W-:-:S05]  /*c250*/  IMAD R11, R3, -0xa0, RZ ;  /* 0xffffff60030b7824 */ /* 0x000fca00078e02ff */
[----:B----4-:R-:W-:Y:S01]  /*c260*/  IADD3 R11, -R136, 0x1, R11 ;  /* 0x00000001880b7810 */ /* 0x010fe20007ffe10b */
[----:B------:R-:W1:Y:S03]  /*c270*/  SHFL.IDX PT, R10, R10, 0x1, 0x1c1f ;  /* 0x003c1f000a0a7f89 */ /* 0x000e6600000e0000 */
[----:B-----5:R-:W-:Y:S01]  /*c280*/  IADD3 R11, -R12, R11, R13 ;  /* 0x0000000b0c0b7210 */ /* 0x020fe20007ffe10d */
[----:B------:R-:W2:Y:S04]  /*c290*/  LDL.LU R136, [R1+0x4] ;  /* 0x0000040001887983 */ /* 0x000ea80000300800 */
[----:B0-----:R-:W-:-:S05]  /*c2a0*/  IMAD.IADD R9, R11, 0x1, R9 ;  /* 0x000000010b097824 */ /* 0x001fca00078e0209 */
[C---:B------:R-:W-:Y:S02]  /*c2b0*/  ISETP.GT.AND P2, PT, R9.reuse, RZ, PT ;  /* 0x000000ff0900720c */ /* 0x040fe40003f44270 */
[C---:B------:R-:W-:Y:S02]  /*c2c0*/  ISETP.GT.AND P5, PT, R9.reuse, 0x1, PT ;  /* 0x000000010900780c */ /* 0x040fe40003fa4270 */
[C---:B------:R-:W-:Y:S02]  /*c2d0*/  ISETP.GT.AND P1, PT, R9.reuse, 0x8, PT ;  /* 0x000000080900780c */ /* 0x040fe40003f24270 */
[C---:B------:R-:W-:Y:S02]  /*c2e0*/  ISETP.GT.AND P4, PT, R9.reuse, 0x9, PT ;  /* 0x000000090900780c */ /* 0x040fe40003f84270 */
[----:B------:R-:W-:Y:S02]  /*c2f0*/  ISETP.GT.AND P3, PT, R9, 0x10, PT ;  /* 0x000000100900780c */ /* 0x000fe40003f64270 */
[----:B------:R-:W-:-:S02]  /*c300*/  FSEL R120, R120, -INF , P2 ;  /* 0xff80000078787808 */ /* 0x000fc40001000000 */
[----:B------:R-:W-:Y:S02]  /*c310*/  FSEL R121, R121, -INF , P5 ;  /* 0xff80000079797808 */ /* 0x000fe40002800000 */
[----:B------:R-:W-:Y:S02]  /*c320*/  FSEL R124, R124, -INF , P1 ;  /* 0xff8000007c7c7808 */ /* 0x000fe40000800000 */
[----:B------:R-:W-:Y:S02]  /*c330*/  FSEL R125, R125, -INF , P4 ;  /* 0xff8000007d7d7808 */ /* 0x000fe40002000000 */
[----:B------:R-:W-:Y:S02]  /*c340*/  FSEL R128, R128, -INF , P3 ;  /* 0xff80000080807808 */ /* 0x000fe40001800000 */
[C---:B------:R-:W-:Y:S02]  /*c350*/  ISETP.GT.AND P2, PT, R9.reuse, 0x11, PT ;  /* 0x000000110900780c */ /* 0x040fe40003f44270 */
[----:B------:R-:W-:-:S02]  /*c360*/  ISETP.GT.AND P5, PT, R9, 0x18, PT ;  /* 0x000000180900780c */ /* 0x000fc40003fa4270 */
[C---:B------:R-:W-:Y:S02]  /*c370*/  ISETP.GT.AND P1, PT, R9.reuse, 0x19, PT ;  /* 0x000000190900780c */ /* 0x040fe40003f24270 */
[C---:B------:R-:W-:Y:S02]  /*c380*/  ISETP.GT.AND P4, PT, R9.reuse, 0x20, PT ;  /* 0x000000200900780c */ /* 0x040fe40003f84270 */
[----:B------:R-:W-:Y:S02]  /*c390*/  ISETP.GT.AND P3, PT, R9, 0x21, PT ;  /* 0x000000210900780c */ /* 0x000fe40003f64270 */
[----:B------:R-:W-:Y:S02]  /*c3a0*/  FSEL R129, R129, -INF , P2 ;  /* 0xff80000081817808 */ /* 0x000fe40001000000 */
[----:B------:R-:W-:Y:S02]  /*c3b0*/  FSEL R132, R132, -INF , P5 ;  /* 0xff80000084847808 */ /* 0x000fe40002800000 */
[----:B------:R-:W-:-:S02]  /*c3c0*/  FSEL R133, R133, -INF , P1 ;  /* 0xff80000085857808 */ /* 0x000fc40000800000 */
[----:B------:R-:W-:Y:S02]  /*c3d0*/  FSEL R104, R104, -INF , P4 ;  /* 0xff80000068687808 */ /* 0x000fe40002000000 */
[----:B------:R-:W-:Y:S02]  /*c3e0*/  FSEL R105, R105, -INF , P3 ;  /* 0xff80000069697808 */ /* 0x000fe40001800000 */
[C---:B------:R-:W-:Y:S02]  /*c3f0*/  ISETP.GT.AND P2, PT, R9.reuse, 0x28, PT ;  /* 0x000000280900780c */ /* 0x040fe40003f44270 */
[C---:B------:R-:W-:Y:S02]  /*c400*/  ISETP.GT.AND P5, PT, R9.reuse, 0x29, PT ;  /* 0x000000290900780c */ /* 0x040fe40003fa4270 */
[C---:B------:R-:W-:Y:S02]  /*c410*/  ISETP.GT.AND P1, PT, R9.reuse, 0x30, PT ;  /* 0x000000300900780c */ /* 0x040fe40003f24270 */
[----:B------:R-:W-:-:S02]  /*c420*/  ISETP.GT.AND P4, PT, R9, 0x31, PT ;  /* 0x000000310900780c */ /* 0x000fc40003f84270 */
[----:B------:R-:W-:Y:S02]  /*c430*/  ISETP.GT.AND P3, PT, R9, 0x38, PT ;  /* 0x000000380900780c */ /* 0x000fe40003f64270 */
        /* <DEDUP_REMOVED lines=73> */
[----:B------:R-:W-:Y:S01]  /*c8d0*/  FMNMX.FTZ R9, R101, R9, !PT ;  /* 0x0000000965097209 */ /* 0x000fe20007810000 */
[----:B-1----:R-:W-:-:S03]  /*c8e0*/  IMAD.IADD R10, R11, 0x1, R10 ;  /* 0x000000010b0a7824 */ /* 0x002fc600078e020a */
[----:B------:R-:W-:-:S04]  /*c8f0*/  FMNMX.FTZ R9, R72, R9, !PT ;  /* 0x0000000948097209 */ /* 0x000fc80007810000 */
[----:B------:R-:W-:Y:S02]  /*c900*/  FMNMX.FTZ R9, R73, R9, !PT ;  /* 0x0000000949097209 */ /* 0x000fe40007810000 */
[----:B------:R-:W-:Y:S02]  /*c910*/  FSEL R61, R61, -INF , P2 ;  /* 0xff8000003d3d7808 */ /* 0x000fe40001000000 */
[----:B------:R-:W-:Y:S02]  /*c920*/  ISETP.GT.AND P2, PT, R10, RZ, PT ;  /* 0x000000ff0a00720c */ /* 0x000fe40003f44270 */
[----:B------:R-:W-:Y:S02]  /*c930*/  FMNMX.FTZ R9, R76, R9, !PT ;  /* 0x000000094c097209 */ /* 0x000fe40007810000 */
[----:B------:R-:W-:Y:S02]  /*c940*/  FSEL R122, R122, -INF , P2 ;  /* 0xff8000007a7a7808 */ /* 0x000fe40001000000 */
[----:B------:R-:W-:-:S02]  /*c950*/  FMNMX.FTZ R9, R77, R9, !PT ;  /* 0x000000094d097209 */ /* 0x000fc40007810000 */
[----:B------:R-:W-:Y:S02]  /*c960*/  ISETP.GT.AND P2, PT, R10, 0x1, PT ;  /* 0x000000010a00780c */ /* 0x000fe40003f44270 */
[----:B------:R-:W-:Y:S02]  /*c970*/  FMNMX.FTZ R9, R80, R9, !PT ;  /* 0x0000000950097209 */ /* 0x000fe40007810000 */
[----:B------:R-:W-:Y:S02]  /*c980*/  FSEL R123, R123, -INF , P2 ;  /* 0xff8000007b7b7808 */ /* 0x000fe40001000000 */
[----:B------:R-:W-:Y:S02]  /*c990*/  ISETP.GT.AND P2, PT, R10, 0x8, PT ;  /* 0x000000080a00780c */ /* 0x000fe40003f44270 */
[----:B------:R-:W-:Y:S02]  /*c9a0*/  FMNMX.FTZ R9, R81, R9, !PT ;  /* 0x0000000951097209 */ /* 0x000fe40007810000 */
[----:B------:R-:W-:-:S02]  /*c9b0*/  FSEL R126, R126, -INF , P2 ;  /* 0xff8000007e7e7808 */ /* 0x000fc40001000000 */
[----:B------:R-:W-:Y:S02]  /*c9c0*/  ISETP.GT.AND P2, PT, R10, 0x9, PT ;  /* 0x000000090a00780c */ /* 0x000fe40003f44270 */
[----:B------:R-:W-:Y:S02]  /*c9d0*/  FMNMX.FTZ R9, R84, R9, !PT ;  /* 0x0000000954097209 */ /* 0x000fe40007810000 */
[----:B------:R-:W-:Y:S02]  /*c9e0*/  FSEL R127, R127, -INF , P2 ;  /* 0xff8000007f7f7808 */ /* 0x000fe40001000000 */
[----:B------:R-:W-:Y:S02]  /*c9f0*/  ISETP.GT.AND P2, PT, R10, 0x10, PT ;  /* 0x000000100a00780c */ /* 0x000fe40003f44270 */
[----:B------:R-:W-:Y:S02]  /*ca00*/  FMNMX.FTZ R9, R85, R9, !PT ;  /* 0x0000000955097209 */ /* 0x000fe40007810000 */
        /* <DEDUP_REMOVED lines=16> */
[----:B------:R-:W-:Y:S02]  /*cb10*/  FSEL R68, R68, -INF , P4 ;  /* 0xff80000044447808 */ /* 0x000fe40002000000 */
[----:B------:R-:W-:Y:S02]  /*cb20*/  FMNMX.FTZ R9, R65, R9, !PT ;  /* 0x0000000941097209 */ /* 0x000fe40007810000 */
[----:B------:R-:W-:-:S02]  /*cb30*/  ISETP.GT.AND P2, PT, R10, 0x21, PT ;  /* 0x000000210a00780c */ /* 0x000fc40003f44270 */
[----:B------:R-:W-:Y:S02]  /*cb40*/  FSEL R69, R69, -INF , P3 ;  /* 0xff80000045457808 */ /* 0x000fe40001800000 */
[----:B------:R-:W-:Y:S02]  /*cb50*/  FMNMX.FTZ R9, R68, R9, !PT ;  /* 0x0000000944097209 */ /* 0x000fe40007810000 */
[----:B------:R-:W-:Y:S02]  /*cb60*/  FSEL R107, R107, -INF , P2 ;  /* 0xff8000006b6b7808 */ /* 0x000fe40001000000 */
[----:B------:R-:W-:Y:S02]  /*cb70*/  ISETP.GT.AND P2, PT, R10, 0x28, PT ;  /* 0x000000280a00780c */ /* 0x000fe40003f44270 */
[----:B------:R-:W-:Y:S02]  /*cb80*/  FMNMX.FTZ R9, R69, R9, !PT ;  /* 0x0000000945097209 */ /* 0x000fe40007810000 */
[----:B------:R-:W-:-:S02]  /*cb90*/  FSEL R110, R110, -INF , P2 ;  /* 0xff8000006e6e7808 */ /* 0x000fc40001000000 */
[C---:B------:R-:W-:Y:S01]  /*cba0*/  ISETP.GT.AND P2, PT, R10.reuse, 0x29, PT ;  /* 0x000000290a00780c */ /* 0x040fe20003f44270 */
[----:B------:R-:W0:Y:S03]  /*cbb0*/  SHFL.BFLY PT, R11, R9, 0x2, 0x1f ;  /* 0x0c401f00090b7f89 */ /* 0x000e2600000e0000 */
        /* <DEDUP_REMOVED lines=20> */
[----:B------:R-:W-:Y:S02]  /*cd00*/  LOP3.LUT R19, R19, 0xffffffdf, RZ, 0xc0, !PT ;  /* 0xffffffdf13137812 */ /* 0x000fe400078ec0ff */
[----:B------:R-:W-:Y:S02]  /*cd10*/  FSEL R98, R98, -INF , P2 ;  /* 0xff80000062627808 */ /* 0x000fe40001000000 */
[C---:B------:R-:W-:Y:S02]  /*cd20*/  ISETP.GT.AND P2, PT, R10.reuse, 0x51, PT ;  /* 0x000000510a00780c */ /* 0x040fe40003f44270 */
[----:B------:R-:W-:-:S02]  /*cd30*/  ISETP.GT.AND P1, PT, R10, 0x61, PT ;  /* 0x000000610a00780c */ /* 0x000fc40003f24270 */
[----:B------:R-:W-:Y:S02]  /*cd40*/  @P0 LOP3.LUT R19, R19, 0x20, RZ, 0xfc, !PT ;  /* 0x0000002013130812 */ /* 0x000fe400078efcff */
[C---:B------:R-:W-:Y:S02]  /*cd50*/  ISETP.GT.AND P0, PT, R10.reuse, 0x81, PT ;  /* 0x000000810a00780c */ /* 0x040fe40003f04270 */
[----:B------:R-:W-:Y:S02]  /*cd60*/  FSEL R99, R99, -INF , P2 ;  /* 0xff80000063637808 */ /* 0x000fe40001000000 */
[----:B------:R-:W-:Y:S02]  /*cd70*/  ISETP.GT.AND P2, PT, R10, 0x58, PT ;  /* 0x000000580a00780c */ /* 0x000fe40003f44270 */
[----:B------:R-:W-:Y:S02]  /*cd80*/  FSEL R75, R75, -INF , P1 ;  /* 0xff8000004b4b7808 */ /* 0x000fe40000800000 */
[----:B0-----:R-:W-:-:S02]  /*cd90*/  FMNMX.FTZ R9, R9, R11, !PT ;  /* 0x0000000b09097209 */ /* 0x001fc40007810000 */
[----:B------:R-:W-:Y:S02]  /*cda0*/  ISETP.GT.AND P1, PT, R10, 0x78, PT ;  /* 0x000000780a00780c */ /* 0x000fe40003f24270 */
[----:B------:R-:W-:Y:S02]  /*cdb0*/  FSEL R102, R102, -INF , P2 ;  /* 0xff80000066667808 */ /* 0x000fe40001000000 */
[----:B------:R-:W-:Y:S02]  /*cdc0*/  FSETP.NEU.FTZ.AND P6, PT, R9, -INF , PT ;  /* 0xff8000000900780b */ /* 0x000fe40003fdd000 */
[----:B------:R-:W-:Y:S02]  /*cdd0*/  ISETP.GT.AND P2, PT, R10, 0x59, PT ;  /* 0x000000590a00780c */ /* 0x000fe40003f44270 */
[----:B------:R-:W-:Y:S02]  /*cde0*/  FSEL R86, R86, -INF , P1 ;  /* 0xff80000056567808 */ /* 0x000fe40000800000 */
[----:B------:R-:W-:-:S02]  /*cdf0*/  ISETP.GT.AND P1, PT, R10, 0x89, PT ;  /* 0x000000890a00780c */ /* 0x000fc40003f24270 */
[----:B------:R-:W-:Y:S02]  /*ce00*/  LOP3.LUT R19, R19, 0xffffffbf, RZ, 0xc0, !PT ;  /* 0xffffffbf13137812 */ /* 0x000fe400078ec0ff */
[----:B------:R-:W-:Y:S02]  /*ce10*/  FSEL R11, R9, RZ, P6 ;  /* 0x000000ff090b7208 */ /* 0x000fe40003000000 */
[----:B------:R-:W-:Y:S02]  /*ce20*/  FSEL R103, R103, -INF , P2 ;  /* 0xff80000067677808 */ /* 0x000fe40001000000 */
[----:B------:R-:W-:Y:S02]  /*ce30*/  ISETP.GT.AND P2, PT, R10, 0x60, PT ;  /* 0x000000600a00780c */ /* 0x000fe40003f44270 */
[----:B------:R-:W-:Y:S01]  /*ce40*/  @P0 LOP3.LUT R19, R19, 0x40, RZ, 0xfc, !PT ;  /* 0x0000004013130812 */ /* 0x000fe200078efcff */
[----:B------:R-:W-:-:S01]  /*ce50*/  FADD.FTZ R0, -R11, R0 ;  /* 0x000000000b007221 */ /* 0x000fc20000010100 */
[----:B------:R-:W-:Y:S01]  /*ce60*/  FSEL R74, R74, -INF , P2 ;  /* 0xff8000004a4a7808 */ /* 0x000fe20001000000 */
[----:B------:R-:W-:-:S01]  /*ce70*/  FFMA.FTZ R11, R2, R9, -8 ;  /* 0xc1000000020b7423 */ /* 0x000fc20000010009 */
[----:B------:R-:W-:-:S02]  /*ce80*/  ISETP.GT.AND P5, PT, R10, 0x68, PT ;  /* 0x000000680a00780c */ /* 0x000fc40003fa4270 */
[C---:B------:R-:W-:Y:S02]  /*ce90*/  ISETP.GT.AND P4, PT, R10.reuse, 0x69, PT ;  /* 0x000000690a00780c */ /* 0x040fe40003f84270 */
[C---:B------:R-:W-:Y:S02]  /*cea0*/  ISETP.GT.AND P3, PT, R10.reuse, 0x70, PT ;  /* 0x000000700a00780c */ /* 0x040fe40003f64270 */
[----:B------:R-:W-:Y:S02]  /*ceb0*/  ISETP.GT.AND P2, PT, R10, 0x71, PT ;  /* 0x000000710a00780c */ /* 0x000fe40003f44270 */
[----:B------:R-:W-:Y:S02]  /*cec0*/  LOP3.LUT R19, R19, 0xffffff7f, RZ, 0xc0, !PT ;  /* 0xffffff7f13137812 */ /* 0x000fe400078ec0ff */
[----:B------:R-:W-:Y:S02]  /*ced0*/  FSEL R78, R78, -INF , P5 ;  /* 0xff8000004e4e7808 */ /* 0x000fe40002800000 */
[----:B------:R-:W-:-:S02]  /*cee0*/  FSEL R79, R79, -INF , P4 ;  /* 0xff8000004f4f7808 */ /* 0x000fc40002000000 */
[----:B------:R-:W-:Y:S02]  /*cef0*/  FSEL R82, R82, -INF , P3 ;  /* 0xff80000052527808 */ /* 0x000fe40001800000 */
[----:B------:R-:W-:Y:S02]  /*cf00*/  FSEL R83, R83, -INF , P2 ;  /* 0xff80000053537808 */ /* 0x000fe40001000000 */
[----:B------:R-:W-:Y:S02]  /*cf10*/  @P1 LOP3.LUT R19, R19, 0x80, RZ, 0xfc, !PT ;  /* 0x0000008013131812 */ /* 0x000fe400078efcff */
[----:B------:R-:W-:Y:S02]  /*cf20*/  FSEL R11, R11, RZ, P6 ;  /* 0x000000ff0b0b7208 */ /* 0x000fe40003000000 */
[C---:B------:R-:W-:Y:S02]  /*cf30*/  ISETP.GT.AND P2, PT, R10.reuse, 0x90, PT ;  /* 0x000000900a00780c */ /* 0x040fe40003f44270 */
[----:B------:R-:W-:-:S02]  /*cf40*/  ISETP.GT.AND P3, PT, R10, 0x91, PT ;  /* 0x000000910a00780c */ /* 0x000fc40003f64270 */
[C---:B------:R-:W-:Y:S02]  /*cf50*/  ISETP.GT.AND P4, PT, R10.reuse, 0x98, PT ;  /* 0x000000980a00780c */ /* 0x040fe40003f84270 */
[C---:B------:R-:W-:Y:S02]  /*cf60*/  ISETP.GT.AND P5, PT, R10.reuse, 0x99, PT ;  /* 0x000000990a00780c */ /* 0x040fe40003fa4270 */
        /* <DEDUP_REMOVED lines=35> */
[----:B------:R-:W-:Y:S02]  /*d1a0*/  FSEL R58, R58, -INF , P0 ;  /* 0xff8000003a3a7808 */ /* 0x000fe40000000000 */
[----:B------:R-:W-:Y:S02]  /*d1b0*/  LOP3.LUT P0, RZ, R19, 0x40, RZ, 0xc0, !PT ;  /* 0x0000004013ff7812 */ /* 0x000fe4000780c0ff */
[----:B------:R-:W-:-:S02]  /*d1c0*/  FMNMX.FTZ R10, R87, R10, !PT ;  /* 0x0000000a570a7209 */ /* 0x000fc40007810000 */
[----:B------:R-:W-:Y:S02]  /*d1d0*/  FSEL R59, R59, -INF , P0 ;  /* 0xff8000003b3b7808 */ /* 0x000fe40000000000 */
[----:B------:R-:W-:Y:S02]  /*d1e0*/  FMNMX.FTZ R10, R58, R10, !PT ;  /* 0x0000000a3a0a7209 */ /* 0x000fe40007810000 */
[----:B------:R-:W-:Y:S02]  /*d1f0*/  LOP3.LUT P1, RZ, R19, 0x80, RZ, 0xc0, !PT ;  /* 0x0000008013ff7812 */ /* 0x000fe4000782c0ff */
[----:B------:R-:W-:Y:S02]  /*d200*/  FSEL R62, R62, -INF , P6 ;  /* 0xff8000003e3e7808 */ /* 0x000fe40003000000 */
[----:B------:R-:W-:Y:S02]  /*d210*/  FMNMX.FTZ R10, R59, R10, !PT ;  /* 0x0000000a3b0a7209 */ /* 0x000fe40007810000 */
        /* <DEDUP_REMOVED lines=9> */
[----:B------:R-:W-:-:S04]  /*d2b0*/  FMNMX.FTZ R10, R70, R10, !PT ;  /* 0x0000000a460a7209 */ /* 0x000fc80007810000 */
[----:B------:R-:W-:-:S05]  /*d2c0*/  FMNMX.FTZ R10, R71, R10, !PT ;  /* 0x0000000a470a7209 */ /* 0x000fca0007810000 */
[----:B------:R-:W0:Y:S01]  /*d2d0*/  SHFL.BFLY PT, R12, R10, 0x2, 0x1f ;  /* 0x0c401f000a0c7f89 */ /* 0x000e2200000e0000 */
[----:B------:R-:W-:-:S01]  /*d2e0*/  FFMA.FTZ R120, R2, R120, -R11 ;  /* 0x0000007802787223 */ /* 0x000fc2000001080b */
[----:B------:R-:W-:Y:S01]  /*d2f0*/  FMUL.FTZ R0, R2, R0 ;  /* 0x0000000002007220 */ /* 0x000fe20000410000 */
[----:B0-----:R-:W-:-:S05]  /*d300*/  FMNMX.FTZ R10, R10, R12, !PT ;  /* 0x0000000c0a0a7209 */ /* 0x001fca0007810000 */
[----:B------:R-:W0:Y:S01]  /*d310*/  SHFL.BFLY PT, R12, R10, 0x1, 0x1f ;  /* 0x0c201f000a0c7f89 */ /* 0x000e2200000e0000 */
[----:B------:R-:W-:-:S01]  /*d320*/  FFMA.FTZ R121, R2, R121, -R11 ;  /* 0x0000007902797223 */ /* 0x000fc2000001080b */
[----:B------:R-:W-:Y:S01]  /*d330*/  MUFU.EX2 R120, R120 ;  /* 0x0000007800787308 */ /* 0x000fe20000000800 */
[----:B------:R-:W-:-:S01]  /*d340*/  FFMA.FTZ R124, R2, R124, -R11 ;  /* 0x0000007c027c7223 */ /* 0x000fc2000001080b */
[----:B------:R-:W-:-:S06]  /*d350*/  FFMA.FTZ R125, R2, R125, -R11 ;  /* 0x0000007d027d7223 */ /* 0x000fcc000001080b */
[----:B------:R-:W2:Y:S01]  /*d360*/  MUFU.EX2 R0, R0 ;  /* 0x0000000000007308 */ /* 0x000ea20000000800 */
[----:B------:R-:W-:-:S07]  /*d370*/  FFMA.FTZ R128, R2, R128, -R11 ;  /* 0x0000008002807223 */ /* 0x000fce000001080b */
[----:B------:R-:W1:Y:S01]  /*d380*/  MUFU.EX2 R121, R121 ;  /* 0x0000007900797308 */ /* 0x000e620000000800 */
[----:B0-----:R-:W-:-:S07]  /*d390*/  FMNMX.FTZ R10, R10, R12, !PT ;  /* 0x0000000c0a0a7209 */ /* 0x001fce0007810000 */
[----:B------:R-:W0:Y:S01]  /*d3a0*/  MUFU.EX2 R124, R124 ;  /* 0x0000007c007c7308 */ /* 0x000e220000000800 */
[----:B------:R-:W-:Y:S01]  /*d3b0*/  FSETP.NEU.FTZ.AND P1, PT, R10, -INF , PT ;  /* 0xff8000000a00780b */ /* 0x000fe20003f3d000 */
[----:B------:R-:W-:-:S03]  /*d3c0*/  FFMA.FTZ R13, R2, R10, -8 ;  /* 0xc1000000020d7423 */ /* 0x000fc6000001000a */
[----:B------:R-:W-:-:S03]  /*d3d0*/  FSEL R12, R10, RZ, P1 ;  /* 0x000000ff0a0c7208 */ /* 0x000fc60000800000 */
[----:B------:R-:W3:Y:S01]  /*d3e0*/  MUFU.EX2 R125, R125 ;  /* 0x0000007d007d7308 */ /* 0x000ee20000000800 */
[----:B------:R-:W-:-:S01]  /*d3f0*/  FFMA.FTZ R129, R2, R129, -R11 ;  /* 0x0000008102817223 */ /* 0x000fc2000001080b */
[----:B------:R-:W-:Y:S01]  /*d400*/  FSEL R13, R13, RZ, P1 ;  /* 0x000000ff0d0d7208 */ /* 0x000fe20000800000 */
[----:B------:R-:W-:-:S01]  /*d410*/  FADD.FTZ R8, -R12, R8 ;  /* 0x000000080c087221 */ /* 0x000fc20000010100 */
[----:B--2---:R-:W-:Y:S01]  /*d420*/  FFMA.FTZ R12, R0, R136, R120 ;  /* 0x00000088000c7223 */ /* 0x004fe20000010078 */
[----:B------:R-:W-:-:S03]  /*d430*/  FFMA.FTZ R132, R2, R132, -R11 ;  /* 0x0000008402847223 */ /* 0x000fc6000001080b */
[----:B------:R-:W2:Y:S01]  /*d440*/  MUFU.EX2 R128, R128 ;  /* 0x0000008000807308 */ /* 0x000ea20000000800 */
[----:B------:R-:W-:-:S01]  /*d450*/  FFMA.FTZ R122, R2, R122, -R13 ;  /* 0x0000007a027a7223 */ /* 0x000fc2000001080d */
[----:B------:R-:W-:Y:S01]  /*d460*/  FMUL.FTZ R8, R2, R8 ;  /* 0x0000000802087220 */ /* 0x000fe20000410000 */
[----:B-1----:R-:W-:-:S01]  /*d470*/  FADD.FTZ R12, R121, R12 ;  /* 0x0000000c790c7221 */ /* 0x002fc20000010000 */
[C---:B------:R-:W-:Y:S01]  /*d480*/  FFMA.FTZ R133, R2.reuse, R133, -R11 ;  /* 0x0000008502857223 */ /* 0x040fe2000001080b */
[----:B------:R-:W-:-:S03]  /*d490*/  FFMA.FTZ R123, R2, R123, -R13 ;  /* 0x0000007b027b7223 */ /* 0x000fc6000001080d */
[----:B------:R-:W1:Y:S01]  /*d4a0*/  MUFU.EX2 R129, R129 ;  /* 0x0000008100817308 */ /* 0x000e620000000800 */
[----:B0-----:R-:W-:-:S01]  /*d4b0*/  FADD.FTZ R12, R124, R12 ;  /* 0x0000000c7c0c7221 */ /* 0x001fc20000010000 */
[C---:B------:R-:W-:Y:S01]  /*d4c0*/  FFMA.FTZ R104, R2.reuse, R104, -R11 ;  /* 0x0000006802687223 */ /* 0x040fe2000001080b */
[----:B------:R-:W-:-:S05]  /*d4d0*/  FFMA.FTZ R126, R2, R126, -R13 ;  /* 0x0000007e027e7223 */ /* 0x000fca000001080d */
[----:B------:R-:W0:Y:S01]  /*d4e0*/  MUFU.EX2 R132, R132 ;  /* 0x0000008400847308 */ /* 0x000e220000000800 */
[----:B---3--:R-:W-:-:S01]  /*d4f0*/  FADD.FTZ R12, R125, R12 ;  /* 0x0000000c7d0c7221 */ /* 0x008fc20000010000 */
[----:B------:R-:W-:-:S06]  /*d500*/  FFMA.FTZ R105, R2, R105, -R11 ;  /* 0x0000006902697223 */ /* 0x000fcc000001080b */
[----:B------:R-:W-:Y:S01]  /*d510*/  MUFU.EX2 R122, R122 ;  /* 0x0000007a007a7308 */ /* 0x000fe20000000800 */
[----:B------:R-:W-:-:S07]  /*d520*/  FFMA.FTZ R127, R2, R127, -R13 ;  /* 0x0000007f027f7223 */ /* 0x000fce000001080d */
[----:B------:R-:W3:Y:S01]  /*d530*/  MUFU.EX2 R8, R8 ;  /* 0x0000000800087308 */ /* 0x000ee20000000800 */
[----:B--2---:R-:W-:-:S01]  /*d540*/  FADD.FTZ R12, R128, R12 ;  /* 0x0000000c800c7221 */ /* 0x004fc20000010000 */
[----:B------:R-:W-:-:S06]  /*d550*/  FFMA.FTZ R108, R2, R108, -R11 ;  /* 0x0000006c026c7223 */ /* 0x000fcc000001080b */
[----:B------:R-:W2:Y:S01]  /*d560*/  MUFU.EX2 R133, R133 ;  /* 0x0000008500857308 */ /* 0x000ea20000000800 */
[----:B------:R-:W-:-:S07]  /*d570*/  FFMA.FTZ R130, R2, R130, -R13 ;  /* 0x0000008202827223 */ /* 0x000fce000001080d */
[----:B------:R-:W4:Y:S01]  /*d580*/  MUFU.EX2 R123, R123 ;  /* 0x0000007b007b7308 */ /* 0x000f220000000800 */
[----:B-1----:R-:W-:-:S01]  /*d590*/  FADD.FTZ R12, R129, R12 ;  /* 0x0000000c810c7221 */ /* 0x002fc20000010000 */
[----:B------:R-:W-:-:S06]  /*d5a0*/  FFMA.FTZ R109, R2, R109, -R11 ;  /* 0x0000006d026d7223 */ /* 0x000fcc000001080b */
[----:B------:R-:W1:Y:S01]  /*d5b0*/  MUFU.EX2 R104, R104 ;  /* 0x0000006800687308 */ /* 0x000e620000000800 */
[----:B------:R-:W-:-:S07]  /*d5c0*/  FFMA.FTZ R131, R2, R131, -R13 ;  /* 0x0000008302837223 */ /* 0x000fce000001080d */
[----:B------:R-:W5:Y:S01]  /*d5d0*/  MUFU.EX2 R126, R126 ;  /* 0x0000007e007e7308 */ /* 0x000f620000000800 */
[----:B0-----:R-:W-:-:S01]  /*d5e0*/  FADD.FTZ R12, R132, R12 ;  /* 0x0000000c840c7221 */ /* 0x001fc20000010000 */
[----:B------:R-:W-:-:S06]  /*d5f0*/  FFMA.FTZ R112, R2, R112, -R11 ;  /* 0x0000007002707223 */ /* 0x000fcc000001080b */
[----:B------:R-:W0:Y:S01]  /*d600*/  MUFU.EX2 R105, R105 ;  /* 0x0000006900697308 */ /* 0x000e220000000800 */
[----:B---3--:R-:W-:-:S01]  /*d610*/  FFMA.FTZ R21, R8, R21, R122 ;  /* 0x0000001508157223 */ /* 0x008fc2000001007a */
[----:B------:R-:W-:-:S06]  /*d620*/  FFMA.FTZ R134, R2, R134, -R13 ;  /* 0x0000008602867223 */ /* 0x000fcc000001080d */
[----:B------:R-:W3:Y:S01]  /*d630*/  MUFU.EX2 R127, R127 ;  /* 0x0000007f007f7308 */ /* 0x000ee20000000800 */
[----:B--2---:R-:W-:-:S01]  /*d640*/  FADD.FTZ R12, R133, R12 ;  /* 0x0000000c850c7221 */ /* 0x004fc20000010000 */
[----:B------:R-:W-:-:S06]  /*d650*/  FFMA.FTZ R113, R2, R113, -R11 ;  /* 0x0000007102717223 */ /* 0x000fcc000001080b */
[----:B------:R-:W2:Y:S01]  /*d660*/  MUFU.EX2 R108, R108 ;  /* 0x0000006c006c7308 */ /* 0x000ea20000000800 */
[----:B----4-:R-:W-:-:S01]  /*d670*/  FADD.FTZ R21, R123, R21 ;  /* 0x000000157b157221 */ /* 0x010fc20000010000 */
[----:B------:R-:W-:-:S06]  /*d680*/  FFMA.FTZ R135, R2, R135, -R13 ;  /* 0x0000008702877223 */ /* 0x000fcc000001080d */
[----:B------:R-:W4:Y:S01]  /*d690*/  MUFU.EX2 R130, R130 ;  /* 0x0000008200827308 */ /* 0x000f220000000800 */
[----:B-1----:R-:W-:-:S01]  /*d6a0*/  FADD.FTZ R12, R104, R12 ;  /* 0x0000000c680c7221 */ /* 0x002fc20000010000 */
[----:B------:R-:W-:-:S06]  /*d6b0*/  FFMA.FTZ R116, R2, R116, -R11 ;  /* 0x0000007402747223 */ /* 0x000fcc000001080b */
[----:B------:R-:W1:Y:S01]  /*d6c0*/  MUFU.EX2 R109, R109 ;  /* 0x0000006d006d7308 */ /* 0x000e620000000800 */
[----:B-----5:R-:W-:-:S01]  /*d6d0*/  FADD.FTZ R21, R126, R21 ;  /* 0x000000157e157221 */ /* 0x020fc20000010000 */
[----:B------:R-:W-:-:S06]  /*d6e0*/  FFMA.FTZ R106, R2, R106, -R13 ;  /* 0x0000006a026a7223 */ /* 0x000fcc000001080d */
[----:B------:R-:W5:Y:S01]  /*d6f0*/  MUFU.EX2 R131, R131 ;  /* 0x0000008300837308 */ /* 0x000f620000000800 */
[----:B0-----:R-:W-:-:S01]  /*d700*/  FADD.FTZ R12, R105, R12 ;  /* 0x0000000c690c7221 */ /* 0x001fc20000010000 */
[----:B------:R-:W-:-:S06]  /*d710*/  FFMA.FTZ R117, R2, R117, -R11 ;  /* 0x0000007502757223 */ /* 0x000fcc000001080b */
[----:B------:R-:W0:Y:S01]  /*d720*/  MUFU.EX2 R112, R112 ;  /* 0x0000007000707308 */ /* 0x000e220000000800 */
[----:B---3--:R-:W-:-:S01]  /*d730*/  FADD.FTZ R21, R127, R21 ;  /* 0x000000157f157221 */ /* 0x008fc20000010000 */
        /* <DEDUP_REMOVED lines=147> */
[----:B----4-:R-:W-:-:S06]  /*e070*/  FADD.FTZ R21, R82, R21 ;  /* 0x0000001552157221 */ /* 0x010fcc0000010000 */
[----:B------:R-:W2:Y:S01]  /*e080*/  MUFU.EX2 R65, R65 ;  /* 0x0000004100417308 */ /* 0x000ea20000000800 */
[----:B------:R-:W-:-:S07]  /*e090*/  FFMA.FTZ R62, R2, R62, -R13 ;  /* 0x0000003e023e7223 */ /* 0x000fce000001080d */
[----:B------:R-:W4:Y:S01]  /*e0a0*/  MUFU.EX2 R87, R87 ;  /* 0x0000005700577308 */ /* 0x000f220000000800 */
[----:B-1----:R-:W-:-:S01]  /*e0b0*/  FADD.FTZ R12, R61, R12 ;  /* 0x0000000c3d0c7221 */ /* 0x002fc20000010000 */
[----:B-----5:R-:W-:-:S06]  /*e0c0*/  FADD.FTZ R21, R83, R21 ;  /* 0x0000001553157221 */ /* 0x020fcc0000010000 */
[----:B------:R-:W1:Y:S01]  /*e0d0*/  MUFU.EX2 R68, R68 ;  /* 0x0000004400447308 */ /* 0x000e620000000800 */
[----:B------:R-:W-:-:S07]  /*e0e0*/  FFMA.FTZ R63, R2, R63, -R13 ;  /* 0x0000003f023f7223 */ /* 0x000fce000001080d */
[----:B------:R-:W5:Y:S01]  /*e0f0*/  MUFU.EX2 R58, R58 ;  /* 0x0000003a003a7308 */ /* 0x000f620000000800 */
[----:B0-----:R-:W-:-:S01]  /*e100*/  FADD.FTZ R12, R64, R12 ;  /* 0x0000000c400c7221 */ /* 0x001fc20000010000 */
[----:B---3--:R-:W-:-:S06]  /*e110*/  FADD.FTZ R21, R86, R21 ;  /* 0x0000001556157221 */ /* 0x008fcc0000010000 */
[----:B------:R-:W0:Y:S01]  /*e120*/  MUFU.EX2 R11, R11 ;  /* 0x0000000b000b7308 */ /* 0x000e220000000800 */
[----:B------:R-:W-:-:S07]  /*e130*/  FFMA.FTZ R66, R2, R66, -R13 ;  /* 0x0000004202427223 */ /* 0x000fce000001080d */
[----:B------:R-:W3:Y:S01]  /*e140*/  MUFU.EX2 R59, R59 ;  /* 0x0000003b003b7308 */ /* 0x000ee20000000800 */
[----:B--2---:R-:W-:-:S01]  /*e150*/  FADD.FTZ R12, R65, R12 ;  /* 0x0000000c410c7221 */ /* 0x004fc20000010000 */
[----:B----4-:R-:W-:-:S06]  /*e160*/  FADD.FTZ R21, R87, R21 ;  /* 0x0000001557157221 */ /* 0x010fcc0000010000 */
[----:B------:R-:W2:Y:S01]  /*e170*/  MUFU.EX2 R62, R62 ;  /* 0x0000003e003e7308 */ /* 0x000ea20000000800 */
[----:B------:R-:W-:-:S01]  /*e180*/  FFMA.FTZ R67, R2, R67, -R13 ;  /* 0x0000004302437223 */ /* 0x000fc2000001080d */
[----:B-1----:R-:W-:Y:S01]  /*e190*/  FADD.FTZ R12, R68, R12 ;  /* 0x0000000c440c7221 */ /* 0x002fe20000010000 */
[----:B-----5:R-:W-:-:S05]  /*e1a0*/  FADD.FTZ R21, R58, R21 ;  /* 0x000000153a157221 */ /* 0x020fca0000010000 */
[----:B------:R-:W1:Y:S01]  /*e1b0*/  MUFU.EX2 R63, R63 ;  /* 0x0000003f003f7308 */ /* 0x000e620000000800 */
[----:B------:R-:W-:-:S01]  /*e1c0*/  FFMA.FTZ R70, R2, R70, -R13 ;  /* 0x0000004602467223 */ /* 0x000fc2000001080d */
[----:B0-----:R-:W-:Y:S01]  /*e1d0*/  FADD.FTZ R12, R11, R12 ;  /* 0x0000000c0b0c7221 */ /* 0x001fe20000010000 */
[----:B---3--:R-:W-:-:S05]  /*e1e0*/  FADD.FTZ R21, R59, R21 ;  /* 0x000000153b157221 */ /* 0x008fca0000010000 */
[----:B------:R-:W0:Y:S01]  /*e1f0*/  MUFU.EX2 R66, R66 ;  /* 0x0000004200427308 */ /* 0x000e220000000800 */
[----:B------:R-:W-:-:S01]  /*e200*/  FFMA.FTZ R13, R2, R71, -R13 ;  /* 0x00000047020d7223 */ /* 0x000fc2000001080d */
[----:B--2---:R-:W-:Y:S01]  /*e210*/  FADD.FTZ R21, R62, R21 ;  /* 0x000000153e157221 */ /* 0x004fe20000010000 */
[----:B------:R2:W-:Y:S05]  /*e220*/  STL [R1+0x4], R12 ;  /* 0x0000040c01007387 */ /* 0x0005ea0000100800 */
[----:B------:R-:W3:Y:S01]  /*e230*/  MUFU.EX2 R67, R67 ;  /* 0x0000004300437308 */ /* 0x000ee20000000800 */
[----:B-1----:R-:W-:-:S01]  /*e240*/  FADD.FTZ R21, R63, R21 ;  /* 0x000000153f157221 */ /* 0x002fc20000010000 */
[----:B------:R-:W-:-:S06]  /*e250*/  LOP3.LUT P0, RZ, R19, 0x20, RZ, 0xc0, !PT ;  /* 0x0000002013ff7812 */ /* 0x000fcc000780c0ff */
[----:B------:R-:W1:Y:S01]  /*e260*/  MUFU.EX2 R70, R70 ;  /* 0x0000004600467308 */ /* 0x000e620000000800 */
[----:B0-----:R-:W-:-:S07]  /*e270*/  FADD.FTZ R21, R66, R21 ;  /* 0x0000001542157221 */ /* 0x001fce0000010000 */
[----:B------:R-:W0:Y:S01]  /*e280*/  MUFU.EX2 R13, R13 ;  /* 0x0000000d000d7308 */ /* 0x000e220000000800 */
[----:B---3--:R-:W-:-:S04]  /*e290*/  FADD.FTZ R21, R67, R21 ;  /* 0x0000001543157221 */ /* 0x008fc80000010000 */
[----:B-1----:R-:W-:-:S04]  /*e2a0*/  FADD.FTZ R21, R70, R21 ;  /* 0x0000001546157221 */ /* 0x002fc80000010000 */
[----:B0-----:R-:W-:Y:S01]  /*e2b0*/  FADD.FTZ R21, R13, R21 ;  /* 0x000000150d157221 */ /* 0x001fe20000010000 */
[----:B--2---:R-:W-:Y:S06]  /*e2c0*/  @!P0 BRA `(.L_x_2396) ;  /* 0x0000000000048947 */ /* 0x004fec0003800000 */
[----:B------:R-:W-:Y:S01]  /*e2d0*/  BPT.TRAP 0x1 ;  /* 0x000000040000795c */ /* 0x000fe20000300000 */
.L_x_2396:
[----:B------:R-:W2:Y:S01]  /*e2e0*/  LDL R12, [R1+0x20] ;  /* 0x00002000010c7983 */ /* 0x000ea20000100800 */
[----:B------:R-:W-:Y:S01]  /*e2f0*/  VIADD R20, R20, 0x13260 ;  /* 0x0001326014147836 */ /* 0x000fe20000000000 */
[----:B------:R-:W-:Y:S02]  /*e300*/  F2FP.SATFINITE.E4M3.F32.PACK_AB_MERGE_C R124, R125, R124, RZ ;  /* 0x0000007c7d7c723e */ /* 0x000fe400048070ff */
[----:B------:R-:W-:Y:S02]  /*e310*/  F2FP.SATFINITE.E4M3.F32.PACK_AB_MERGE_C R126, R127, R126, RZ ;  /* 0x0000007e7f7e723e */ /* 0x000fe400048070ff */
[----:B------:R-:W-:Y:S02]  /*e320*/  F2FP.SATFINITE.E4M3.F32.PACK_AB_MERGE_C R132, R133, R132, RZ ;  /* 0x000000848584723e */ /* 0x000fe400048070ff */
[----:B------:R-:W-:Y:S02]  /*e330*/  F2FP.SATFINITE.E4M3.F32.PACK_AB_MERGE_C R134, R135, R134, RZ ;  /* 0x000000868786723e */ /* 0x000fe400048070ff */
[----:B------:R-:W-:-:S02]  /*e340*/  F2FP.SATFINITE.E4M3.F32.PACK_AB_MERGE_C R108, R109, R108, RZ ;  /* 0x0000006c6d6c723e */ /* 0x000fc400048070ff */
[----:B------:R-:W-:Y:S02]  /*e350*/  F2FP.SATFINITE.E4M3.F32.PACK_AB_MERGE_C R110, R111, R110, RZ ;  /* 0x0000006e6f6e723e */ /* 0x000fe400048070ff */
[----:B------:R-:W-:Y:S02]  /*e360*/  PRMT R20, R23, 0x654, R20 ;  /* 0x0000065417147816 */ /* 0x000fe40000000014 */
[----:B------:R-:W-:Y:S02]  /*e370*/  F2FP.SATFINITE.E4M3.F32.PACK_AB_MERGE_C R124, R121, R120, R124 ;  /* 0x00000078797c723e */ /* 0x000fe4000480707c */
[----:B------:R-:W-:Y:S01]  /*e380*/  F2FP.SATFINITE.E4M3.F32.PACK_AB_MERGE_C R126, R123, R122, R126 ;  /* 0x0000007a7b7e723e */ /* 0x000fe2000480707e */
[----:B------:R0:W-:Y:S01]  /*e390*/  SYNCS.ARRIVE.TRANS64.RED.A1T0 RZ, [R20+URZ], RZ ;  /* 0x000000ff14ff79a7 */ /* 0x0001e2000810043f */
[----:B------:R-:W-:Y:S02]  /*e3a0*/  F2FP.SATFINITE.E4M3.F32.PACK_AB_MERGE_C R132, R129, R128, R132 ;  /* 0x000000808184723e */ /* 0x000fe40004807084 */
[----:B------:R-:W-:-:S02]  /*e3b0*/  F2FP.SATFINITE.E4M3.F32.PACK_AB_MERGE_C R134, R131, R130, R134 ;  /* 0x000000828386723e */ /* 0x000fc40004807086 */
[----:B------:R-:W-:Y:S02]  /*e3c0*/  F2FP.SATFINITE.E4M3.F32.PACK_AB_MERGE_C R108, R105, R104, R108 ;  /* 0x00000068696c723e */ /* 0x000fe4000480706c */
[----:B------:R-:W-:Y:S02]  /*e3d0*/  F2FP.SATFINITE.E4M3.F32.PACK_AB_MERGE_C R110, R107, R106, R110 ;  /* 0x0000006a6b6e723e */ /* 0x000fe4000480706e */
        /* <DEDUP_REMOVED lines=74> */
.L_x_2384:
[----:B------:R0:W-:Y:S01]  /*e880*/  STL [R1+0x18], R25 ;  /* 0x0000181901007387 */ /* 0x0001e20000100800 */
[----:B------:R-:W-:Y:S02]  /*e890*/  IMAD.MOV.U32 R20, RZ, RZ, R24 ;  /* 0x000000ffff147224 */ /* 0x000fe400078e0018 */
[----:B------:R-:W-:Y:S02]  /*e8a0*/  IMAD.MOV.U32 R8, RZ, RZ, R10 ;  /* 0x000000ffff087224 */ /* 0x000fe400078e000a */
[----:B------:R-:W-:Y:S02]  /*e8b0*/  IMAD.MOV.U32 R0, RZ, RZ, R9 ;  /* 0x000000ffff007224 */ /* 0x000fe400078e0009 */
[----:B------:R-:W-:Y:S02]  /*e8c0*/  IMAD.MOV.U32 R23, RZ, RZ, R15 ;  /* 0x000000ffff177224 */ /* 0x000fe400078e000f */
[----:B------:R-:W-:-:S07]  /*e8d0*/  IMAD.MOV.U32 R157, RZ, RZ, R14 ;  /* 0x000000ffff9d7224 */ /* 0x000fce00078e000e */
.L_x_2383:
[----:B------:R-:W-:Y:S05]  /*e8e0*/  BSYNC B0 ;  /* 0x0000000000007941 */ /* 0x000fea0003800000 */
.L_x_2382:
[----:B------:R-:W2:Y:S01]  /*e8f0*/  LDL R9, [R1+0x44] ;  /* 0x0000440001097983 */ /* 0x000ea20000100800 */
[----:B------:R-:W-:Y:S01]  /*e900*/  BSSY B0, `(.L_x_2398) ;  /* 0x0000256000007945 */ /* 0x000fe20003800000 */
[----:B--2---:R-:W-:-:S13]  /*e910*/  ISETP.GE.AND P1, PT, R3, R9, PT ;  /* 0x000000090300720c */ /* 0x004fda0003f26270 */
[----:B------:R-:W-:Y:S05]  /*e920*/  @!P1 BRA `(.L_x_2399) ;  /* 0x00000024004c9947 */ /* 0x000fea0003800000 */
[----:B------:R-:W-:Y:S02]  /*e930*/  IMAD.MOV.U32 R10, RZ, RZ, R8 ;  /* 0x000000ffff0a7224 */ /* 0x000fe400078e0008 */
[----:B------:R-:W-:Y:S02]  /*e940*/  IMAD.MOV.U32 R11, RZ, RZ, R0 ;  /* 0x000000ffff0b7224 */ /* 0x000fe400078e0000 */
[----:B------:R-:W-:Y:S02]  /*e950*/  IMAD.MOV.U32 R14, RZ, RZ, R157 ;  /* 0x000000ffff0e7224 */ /* 0x000fe400078e009d */
[----:B------:R-:W-:-:S07]  /*e960*/  IMAD.MOV.U32 R15, RZ, RZ, R23 ;  /* 0x000000ffff0f7224 */ /* 0x000fce00078e0017 */
.L_x_2412:
        /* <DEDUP_REMOVED lines=8> */
.L_x_2400:
[----:B------:R-:W-:Y:S01]  /*e9f0*/  IMAD R8, R23, 0x8, R18 ;  /* 0x0000000817087824 */ /* 0x000fe200078e0212 */
[----:B------:R-:W-:-:S04]  /*ea00*/  SHF.L.U32 R9, R157, 0x1f, RZ ;  /* 0x0000001f9d097819 */ /* 0x000fc800000006ff */
[----:B------:R1:W2:Y:S01]  /*ea10*/  SYNCS.PHASECHK.TRANS64.TRYWAIT P1, [R8+URZ+0x13230], R9 ;  /* 0x01323009080075a7 */ /* 0x0002a2000802017f */
[----:B------:R-:W-:Y:S05]  /*ea20*/  @!P0 BRA `(.L_x_2401) ;  /* 0x0000000000048947 */ /* 0x000fea0003800000 */
[----:B------:R-:W-:Y:S01]  /*ea30*/  BPT.TRAP 0x1 ;  /* 0x000000040000795c */ /* 0x000fe20000300000 */
.L_x_2401:
        /* <DEDUP_REMOVED lines=8> */
.L_x_2403:
[----:B------:R-:W-:Y:S05]  /*eac0*/  BSYNC B1 ;  /* 0x0000000000017941 */ /* 0x000fea0003800000 */
.L_x_2402:
[----:B01----:R-:W-:Y:S01]  /*ead0*/  IMAD.MOV.U32 R8, RZ, RZ, R25 ;  /* 0x000000ffff087224 */ /* 0x003fe200078e0019 */
        /* <DEDUP_REMOVED lines=13> */
[----:B------:R-:W-:Y:S01]  /*ebb0*/  VIADD R24, R25, 0x102 ;  /* 0x0000010219187836 */ /* 0x000fe20000000000 */
        /* <DEDUP_REMOVED lines=12> */
[----:B------:R-:W-:Y:S02]  /*ec80*/  R2UR UR22, R8 ;  /* 0x00000000081672ca */ /* 0x000fe400000e0000 */
[----:B------:R-:W-:Y:S02]  /*ec90*/  R2UR UR23, R9 ;  /* 0x00000000091772ca */ /* 0x000fe400000e0000 */
        /* <DEDUP_REMOVED lines=8> */
[----:B------:R-:W-:Y:S02]  /*ed20*/  IADD3 R8, R25, 0x82, RZ ;  /* 0x0000008219087810 */ /* 0x000fe40007ffe0ff */
[----:B------:R-:W-:Y:S01]  /*ed30*/  R2UR UR7, R9 ;  /* 0x00000000090772ca */ /* 0x000fe200000e0000 */
[----:B------:R-:W-:Y:S01]  /*ed40*/  IMAD.MOV.U32 R9, RZ, RZ, -0x7fffffe0 ;  /* 0x80000020ff097424 */ /* 0x000fe200078e00ff */
[----:B------:R-:W-:Y:S01]  /*ed50*/  R2UR UR6, R8 ;  /* 0x00000000080672ca */ /* 0x000fe200000e0000 */
[----:B------:R-:W-:Y:S01]  /*ed60*/  VIADD R8, R25, 0x182 ;  /* 0x0000018219087836 */ /* 0x000fe20000000000 */
[----:B------:R-:W-:Y:S01]  /*ed70*/  R2UR UR4, R6 ;  /* 0x00000000060472ca */ /* 0x000fe200000e0000 */
[----:B------:R-:W-:Y:S01]  /*ed80*/  IMAD.MOV.U32 R25, RZ, RZ, -0x7fffffe0 ;  /* 0x80000020ff197424 */ /* 0x000fe200078e00ff */
[----:B------:R-:W-:-:S02]  /*ed90*/  R2UR UR5, R7 ;  /* 0x00000000070572ca */ /* 0x000fc400000e0000 */
        /* <DEDUP_REMOVED lines=42> */
.L_x_2405:
[----:B------:R-:W-:Y:S01]  /*f040*/  SHF.L.U32 R8, R14, 0x1f, RZ ;  /* 0x0000001f0e087819 */ /* 0x000fe200000006ff */
[----:B------:R-:W-:-:S04]  /*f050*/  IMAD R14, R15, 0x8, R18 ;  /* 0x000000080f0e7824 */ /* 0x000fc800078e0212 */
[----:B------:R0:W1:Y:S01]  /*f060*/  SYNCS.PHASECHK.TRANS64.TRYWAIT P1, [R14+URZ+0x13250], R8 ;  /* 0x013250080e0075a7 */ /* 0x000062000802017f */
[----:B------:R-:W-:Y:S05]  /*f070*/  @!P0 BRA `(.L_x_2406) ;  /* 0x0000000000048947 */ /* 0x000fea0003800000 */
[----:B------:R-:W-:Y:S01]  /*f080*/  BPT.TRAP 0x1 ;  /* 0x000000040000795c */ /* 0x000fe20000300000 */
.L_x_2406:
[----:B------:R-:W-:Y:S04]  /*f090*/  BSSY B1, `(.L_x_2407) ;  /* 0x0000004000017945 */ /* 0x000fe80003800000 */
[----:B-1----:R-:W-:Y:S05]  /*f0a0*/  @P1 BRA `(.L_x_2408) ;  /* 0x0000000000081947 */ /* 0x002fea0003800000 */
[----:B------:R-:W1:Y:S02]  /*f0b0*/  SYNCS.PHASECHK.TRANS64.TRYWAIT P1, [R14+URZ+0x13250], R8 ;  /* 0x013250080e0075a7 */ /* 0x000e64000802017f */
[----:B-1----:R-:W-:Y:S05]  /*f0c0*/  @!P1 BRA `(.L_x_2409) ;  /* 0x000000dc00809947 */ /* 0x002fea0003800000 */
.L_x_2408:
[----:B------:R-:W-:Y:S05]  /*f0d0*/  BSYNC B1 ;  /* 0x0000000000017941 */ /* 0x000fea0003800000 */
.L_x_2407:
[----:B------:R-:W2:Y:S01]  /*f0e0*/  LDL.LU R25, [R1+0x18] ;  /* 0x0000180001197983 */ /* 0x000ea20000300800 */
[----:B01----:R-:W-:Y:S02]  /*f0f0*/  VIADD R8, R18, 0x1000 ;  /* 0x0000100012087836 */ /* 0x003fe40000000000 */
[----:B------:R-:W-:Y:S02]  /*f100*/  IMAD.MOV.U32 R9, RZ, RZ, -0x3ffffff0 ;  /* 0xc0000010ff097424 */ /* 0x000fe400078e00ff */
[----:B------:R-:W-:Y:S01]  /*f110*/  IMAD.MOV.U32 R24, RZ, RZ, R20 ;  /* 0x000000ffff187224 */ /* 0x000fe200078e0014 */
        /* <DEDUP_REMOVED lines=39> */
.L_x_2410:
[----:B------:R-:W2:Y:S04]  /*f390*/  LDL.LU R12, [R1+0x4] ;  /* 0x00000400010c7983 */ /* 0x000ea80000300800 */
        /* <DEDUP_REMOVED lines=50> */
[----:B------:R-:W-:Y:S01]  /*f6c0*/  FADD.FTZ R11, -R0, R11 ;  /* 0x0000000b000b7221 */ /* 0x000fe20000010100 */
[----:B------:R-:W-:-:S03]  /*f6d0*/  FMNMX.FTZ R8, R123, R8, !PT ;  /* 0x000000087b087209 */ /* 0x000fc60007810000 */
[----:B------:R-:W-:Y:S01]  /*f6e0*/  FMUL.FTZ R11, R2, R11 ;  /* 0x0000000b020b7220 */ /* 0x000fe20000410000 */
[----:B------:R-:W-:-:S04]  /*f6f0*/  FMNMX.FTZ R8, R126, R8, !PT ;  /* 0x000000087e087209 */ /* 0x000fc80007810000 */
[----:B------:R-:W-:Y:S01]  /*f700*/  FMNMX.FTZ R8, R127, R8, !PT ;  /* 0x000000087f087209 */ /* 0x000fe20007810000 */
[----:B------:R-:W-:Y:S03]  /*f710*/  MUFU.EX2 R11, R11 ;  /* 0x0000000b000b7308 */ /* 0x000fe60000000800 */
        /* <DEDUP_REMOVED lines=39> */
[----:B0-----:R-:W-:Y:S01]  /*f990*/  FMNMX.FTZ R8, R8, R9, !PT ;  /* 0x0000000908087209 */ /* 0x001fe20007810000 */
[----:B------:R-:W-:-:S04]  /*f9a0*/  FFMA.FTZ R9, R2, R0, -8 ;  /* 0xc100000002097423 */ /* 0x000fc80000010000 */
[C-C-:B------:R-:W-:Y:S01]  /*f9b0*/  FFMA.FTZ R120, R2.reuse, R120, -R9.reuse ;  /* 0x0000007802787223 */ /* 0x140fe20000010809 */
[----:B------:R-:W-:-:S01]  /*f9c0*/  FFMA.FTZ R121, R2, R121, -R9 ;  /* 0x0000007902797223 */ /* 0x000fc20000010809 */
[C-C-:B------:R-:W-:Y:S01]  /*f9d0*/  FFMA.FTZ R124, R2.reuse, R124, -R9.reuse ;  /* 0x0000007c027c7223 */ /* 0x140fe20000010809 */
[----:B------:R-:W-:-:S01]  /*f9e0*/  FFMA.FTZ R125, R2, R125, -R9 ;  /* 0x0000007d027d7223 */ /* 0x000fc20000010809 */
[C-C-:B------:R-:W-:Y:S01]  /*f9f0*/  FFMA.FTZ R128, R2.reuse, R128, -R9.reuse ;  /* 0x0000008002807223 */ /* 0x140fe20000010809 */
[----:B------:R-:W-:-:S01]  /*fa00*/  FFMA.FTZ R129, R2, R129, -R9 ;  /* 0x0000008102817223 */ /* 0x000fc20000010809 */
[----:B------:R-:W2:Y:S01]  /*fa10*/  MUFU.EX2 R120, R120 ;  /* 0x0000007800787308 */ /* 0x000ea20000000800 */
[----:B------:R-:W-:-:S01]  /*fa20*/  FADD.FTZ R10, -R8, R10 ;  /* 0x0000000a080a7221 */ /* 0x000fc20000010100 */
[C---:B------:R-:W-:Y:S01]  /*fa30*/  FFMA.FTZ R13, R2.reuse, R8, -8 ;  /* 0xc1000000020d7423 */ /* 0x040fe20000010008 */
[----:B------:R-:W-:-:S01]  /*fa40*/  FFMA.FTZ R132, R2, R132, -R9 ;  /* 0x0000008402847223 */ /* 0x000fc20000010809 */
[C---:B------:R-:W-:Y:S01]  /*fa50*/  FFMA.FTZ R133, R2.reuse, R133, -R9 ;  /* 0x0000008502857223 */ /* 0x040fe20000010809 */
[C---:B------:R-:W-:Y:S01]  /*fa60*/  FMUL.FTZ R10, R2.reuse, R10 ;  /* 0x0000000a020a7220 */ /* 0x040fe20000410000 */
[C-C-:B------:R-:W-:Y:S01]  /*fa70*/  FFMA.FTZ R122, R2.reuse, R122, -R13.reuse ;  /* 0x0000007a027a7223 */ /* 0x140fe2000001080d */
[----:B------:R-:W-:-:S01]  /*fa80*/  FFMA.FTZ R123, R2, R123, -R13 ;  /* 0x0000007b027b7223 */ /* 0x000fc2000001080d */
[----:B------:R-:W0:Y:S01]  /*fa90*/  MUFU.EX2 R121, R121 ;  /* 0x0000007900797308 */ /* 0x000e220000000800 */
[----:B------:R-:W-:-:S01]  /*faa0*/  FFMA.FTZ R104, R2, R104, -R9 ;  /* 0x0000006802687223 */ /* 0x000fc20000010809 */
[C---:B------:R-:W-:Y:S01]  /*fab0*/  FFMA.FTZ R126, R2.reuse, R126, -R13 ;  /* 0x0000007e027e7223 */ /* 0x040fe2000001080d */
[----:B------:R-:W-:-:S01]  /*fac0*/  FFMA.FTZ R105, R2, R105, -R9 ;  /* 0x0000006902697223 */ /* 0x000fc20000010809 */
[C---:B------:R-:W-:Y:S01]  /*fad0*/  FFMA.FTZ R127, R2.reuse, R127, -R13 ;  /* 0x0000007f027f7223 */ /* 0x040fe2000001080d */
[----:B------:R-:W-:-:S01]  /*fae0*/  FFMA.FTZ R108, R2, R108, -R9 ;  /* 0x0000006c026c7223 */ /* 0x000fc20000010809 */
[C---:B------:R-:W-:Y:S01]  /*faf0*/  FFMA.FTZ R130, R2.reuse, R130, -R13 ;  /* 0x0000008202827223 */ /* 0x040fe2000001080d */
[----:B------:R-:W-:-:S01]  /*fb00*/  FFMA.FTZ R109, R2, R109, -R9 ;  /* 0x0000006d026d7223 */ /* 0x000fc20000010809 */
[----:B------:R-:W1:Y:S01]  /*fb10*/  MUFU.EX2 R124, R124 ;  /* 0x0000007c007c7308 */ /* 0x000e620000000800 */
[----:B--2---:R-:W-:-:S01]  /*fb20*/  FFMA.FTZ R12, R11, R12, R120 ;  /* 0x0000000c0b0c7223 */ /* 0x004fc20000010078 */
[C---:B------:R-:W-:Y:S01]  /*fb30*/  FFMA.FTZ R131, R2.reuse, R131, -R13 ;  /* 0x0000008302837223 */ /* 0x040fe2000001080d */
[----:B------:R-:W-:-:S01]  /*fb40*/  FFMA.FTZ R112, R2, R112, -R9 ;  /* 0x0000007002707223 */ /* 0x000fc20000010809 */
[C---:B------:R-:W-:Y:S01]  /*fb50*/  FFMA.FTZ R134, R2.reuse, R134, -R13 ;  /* 0x0000008602867223 */ /* 0x040fe2000001080d */
[----:B------:R-:W-:-:S01]  /*fb60*/  FFMA.FTZ R113, R2, R113, -R9 ;  /* 0x0000007102717223 */ /* 0x000fc20000010809 */
[C---:B------:R-:W-:Y:S01]  /*fb70*/  FFMA.FTZ R135, R2.reuse, R135, -R13 ;  /* 0x0000008702877223 */ /* 0x040fe2000001080d */
[----:B------:R-:W-:-:S01]  /*fb80*/  FFMA.FTZ R116, R2, R116, -R9 ;  /* 0x0000007402747223 */ /* 0x000fc20000010809 */
[----:B------:R-:W2:Y:S01]  /*fb90*/  MUFU.EX2 R125, R125 ;  /* 0x0000007d007d7308 */ /* 0x000ea20000000800 */
[----:B0-----:R-:W-:-:S01]  /*fba0*/  FADD.FTZ R12, R121, R12 ;  /* 0x0000000c790c7221 */ /* 0x001fc20000010000 */
[C---:B------:R-:W-:Y:S01]  /*fbb0*/  FFMA.FTZ R106, R2.reuse, R106, -R13 ;  /* 0x0000006a026a7223 */ /* 0x040fe2000001080d */
[----:B------:R-:W-:-:S01]  /*fbc0*/  FFMA.FTZ R117, R2, R117, -R9 ;  /* 0x0000007502757223 */ /* 0x000fc20000010809 */
[C---:B------:R-:W-:Y:S01]  /*fbd0*/  FFMA.FTZ R107, R2.reuse, R107, -R13 ;  /* 0x0000006b026b7223 */ /* 0x040fe2000001080d */
[----:B------:R-:W-:-:S01]  /*fbe0*/  FFMA.FTZ R88, R2, R88, -R9 ;  /* 0x0000005802587223 */ /* 0x000fc20000010809 */
[C---:B------:R-:W-:Y:S01]  /*fbf0*/  FFMA.FTZ R110, R2.reuse, R110, -R13 ;  /* 0x0000006e026e7223 */ /* 0x040fe2000001080d */
[----:B------:R-:W-:-:S01]  /*fc00*/  FFMA.FTZ R89, R2, R89, -R9 ;  /* 0x0000005902597223 */ /* 0x000fc20000010809 */
[----:B------:R-:W0:Y:S01]  /*fc10*/  MUFU.EX2 R128, R128 ;  /* 0x0000008000807308 */ /* 0x000e220000000800 */
[----:B-1----:R-:W-:-:S01]  /*fc20*/  FADD.FTZ R12, R124, R12 ;  /* 0x0000000c7c0c7221 */ /* 0x002fc20000010000 */
[C---:B------:R-:W-:Y:S01]  /*fc30*/  FFMA.FTZ R111, R2.reuse, R111, -R13 ;  /* 0x0000006f026f7223 */ /* 0x040fe2000001080d */
[----:B------:R-:W-:-:S01]  /*fc40*/  FFMA.FTZ R92, R2, R92, -R9 ;  /* 0x0000005c025c7223 */ /* 0x000fc20000010809 */
[C---:B------:R-:W-:Y:S01]  /*fc50*/  FFMA.FTZ R114, R2.reuse, R114, -R13 ;  /* 0x0000007202727223 */ /* 0x040fe2000001080d */
[----:B------:R-:W-:-:S01]  /*fc60*/  FFMA.FTZ R93, R2, R93, -R9 ;  /* 0x0000005d025d7223 */ /* 0x000fc20000010809 */
[C---:B------:R-:W-:Y:S01]  /*fc70*/  FFMA.FTZ R115, R2.reuse, R115, -R13 ;  /* 0x0000007302737223 */ /* 0x040fe2000001080d */
[----:B------:R-:W-:-:S01]  /*fc80*/  FFMA.FTZ R96, R2, R96, -R9 ;  /* 0x0000006002607223 */ /* 0x000fc20000010809 */
[----:B------:R-:W1:Y:S01]  /*fc90*/  MUFU.EX2 R129, R129 ;  /* 0x0000008100817308 */ /* 0x000e620000000800 */
[----:B--2---:R-:W-:-:S01]  /*fca0*/  FADD.FTZ R12, R125, R12 ;  /* 0x0000000c7d0c7221 */ /* 0x004fc20000010000 */
        /* <DEDUP_REMOVED lines=14> */
[----:B------:R-:W-:Y:S01]  /*fd90*/  MUFU.EX2 R10, R10 ;  /* 0x0000000a000a7308 */ /* 0x000fe20000000800 */
[----:B-1----:R-:W-:-:S01]  /*fda0*/  FADD.FTZ R12, R129, R12 ;  /* 0x0000000c810c7221 */ /* 0x002fc20000010000 */
[C---:B------:R-:W-:Y:S01]  /*fdb0*/  FFMA.FTZ R98, R2.reuse, R98, -R13 ;  /* 0x0000006202627223 */ /* 0x040fe2000001080d */
[----:B------:R-:W-:-:S01]  /*fdc0*/  FFMA.FTZ R77, R2, R77, -R9 ;  /* 0x0000004d024d7223 */ /* 0x000fc20000010809 */
[C---:B------:R-:W-:Y:S01]  /*fdd0*/  FFMA.FTZ R99, R2.reuse, R99, -R13 ;  /* 0x0000006302637223 */ /* 0x040fe2000001080d */
[----:B------:R-:W-:-:S01]  /*fde0*/  FFMA.FTZ R80, R2, R80, -R9 ;  /* 0x0000005002507223 */ /* 0x000fc20000010809 */
[C---:B------:R-:W-:Y:S01]  /*fdf0*/  FFMA.FTZ R102, R2.reuse, R102, -R13 ;  /* 0x0000006602667223 */ /* 0x040fe2000001080d */
[----:B------:R-:W-:-:S01]  /*fe00*/  FFMA.FTZ R81, R2, R81, -R9 ;  /* 0x0000005102517223 */ /* 0x000fc20000010809 */
[----:B------:R-:W0:Y:S01]  /*fe10*/  MUFU.EX2 R122, R122 ;  /* 0x0000007a007a7308 */ /* 0x000e220000000800 */
[----:B--2---:R-:W-:-:S01]  /*fe20*/  FADD.FTZ R12, R132, R12 ;  /* 0x0000000c840c7221 */ /* 0x004fc20000010000 */
[C---:B------:R-:W-:Y:S01]  /*fe30*/  FFMA.FTZ R103, R2.reuse, R103, -R13 ;  /* 0x0000006702677223 */ /* 0x040fe2000001080d */
[----:B------:R-:W-:-:S01]  /*fe40*/  FFMA.FTZ R84, R2, R84, -R9 ;  /* 0x0000005402547223 */ /* 0x000fc20000010809 */
[C---:B------:R-:W-:Y:S01]  /*fe50*/  FFMA.FTZ R74, R2.reuse, R74, -R13 ;  /* 0x0000004a024a7223 */ /* 0x040fe2000001080d */
[----:B------:R-:W-:-:S01]  /*fe60*/  FFMA.FTZ R85, R2, R85, -R9 ;  /* 0x0000005502557223 */ /* 0x000fc20000010809 */
[C---:B------:R-:W-:Y:S01]  /*fe70*/  FFMA.FTZ R75, R2.reuse, R75, -R13 ;  /* 0x0000004b024b7223 */ /* 0x040fe2000001080d */
[----:B------:R-:W-:-:S01]  /*fe80*/  FFMA.FTZ R56, R2, R56, -R9 ;  /* 0x0000003802387223 */ /* 0x000fc20000010809 */
[----:B------:R-:W1:Y:S01]  /*fe90*/  MUFU.EX2 R133, R133 ;  /* 0x0000008500857308 */ /* 0x000e620000000800 */
[----:B------:R-:W-:-:S01]  /*fea0*/  FFMA.FTZ R78, R2, R78, -R13 ;  /* 0x0000004e024e7223 */ /* 0x000fc2000001080d */
[C---:B------:R-:W-:Y:S01]  /*feb0*/  FFMA.FTZ R57, R2.reuse, R57, -R9 ;  /* 0x0000003902397223 */ /* 0x040fe20000010809 */
[----:B------:R-:W-:-:S01]  /*fec0*/  FFMA.FTZ R79, R2, R79, -R13 ;  /* 0x0000004f024f7223 */ /* 0x000fc2000001080d */
[C---:B------:R-:W-:Y:S01]  /*fed0*/  FFMA.FTZ R60, R2.reuse, R60, -R9 ;  /* 0x0000003c023c7223 */ /* 0x040fe20000010809 */
[----:B------:R-:W-:-:S01]  /*fee0*/  FFMA.FTZ R82, R2, R82, -R13 ;  /* 0x0000005202527223 */ /* 0x000fc2000001080d */
[C---:B------:R-:W-:Y:S01]  /*fef0*/  FFMA.FTZ R61, R2.reuse, R61, -R9 ;  /* 0x0000003d023d7223 */ /* 0x040fe20000010809 */
[----:B------:R-:W-:-:S01]  /*ff00*/  FFMA.FTZ R83, R2, R83, -R13 ;  /* 0x0000005302537223 */ /* 0x000fc2000001080d */
[----:B------:R-:W2:Y:S01]  /*ff10*/  MUFU.EX2 R123, R123 ;  /* 0x0000007b007b7308 */ /* 0x000ea20000000800 */
[----:B0-----:R-:W-:-:S01]  /*ff20*/  FFMA.FTZ R21, R10, R21, R122 ;  /* 0x000000150a157223 */ /* 0x001fc2000001007a */
        /* <DEDUP_REMOVED lines=10> */
[C-C-:B------:R-:W-:Y:S01]  /*ffd0*/  FFMA.FTZ R62, R2.reuse, R62, -R13.reuse ;  /* 0x0000003e023e7223 */ /* 0x140fe2000001080d */
[----:B------:R-:W-:-:S01]  /*ffe0*/  FFMA.FTZ R63, R2, R63, -R13 ;  /* 0x0000003f023f7223 */ /* 0x000fc2000001080d */
[C-C-:B------:R-:W-:Y:S01]  /*fff0*/  FFMA.FTZ R66, R2.reuse, R66, -R13.reuse ;  /* 0x0000004202427223 */ /* 0x140fe2000001080d */
[----:B------:R-:W-:-:S01]  /*10000*/  FFMA.FTZ R67, R2, R67, -R13 ;  /* 0x0000004302437223 */ /* 0x000fc2000001080d */
[----:B------:R-:W1:Y:S01]  /*10010*/  MUFU.EX2 R126, R126 ;  /* 0x0000007e007e7308 */ /* 0x000e620000000800 */
[----:B--2---:R-:W-:-:S01]  /*10020*/  FADD.FTZ R15, R123, R21 ;  /* 0x000000157b0f7221 */ /* 0x004fc20000010000 */
[C-C-:B------:R-:W-:Y:S01]  /*10030*/  FFMA.FTZ R70, R2.reuse, R70, -R13.reuse ;  /* 0x0000004602467223 */ /* 0x140fe2000001080d */
[----:B------:R-:W-:-:S05]  /*10040*/  FFMA.FTZ R13, R2, R71, -R13 ;  /* 0x00000047020d7223 */ /* 0x000fca000001080d */
        /* <DEDUP_REMOVED lines=126> */
[----:B------:R2:W-:Y:S02]  /*10830*/  STL [R1+0x4], R12 ;  /* 0x0000040c01007387 */ /* 0x0005e40000100800 */
        /* <DEDUP_REMOVED lines=14> */
.L_x_2411:
[----:B------:R-:W2:Y:S01]  /*10920*/  LDL R12, [R1+0x44] ;  /* 0x00004400010c7983 */ /* 0x000ea20000100800 */
[----:B------:R-:W-:Y:S01]  /*10930*/  VIADD R14, R14, 0x13260 ;  /* 0x000132600e0e7836 */ /* 0x000fe20000000000 */
[----:B------:R-:W-:Y:S02]  /*10940*/  F2FP.SATFINITE.E4M3.F32.PACK_AB_MERGE_C R124, R125, R124, RZ ;  /* 0x0000007c7d7c723e */ /* 0x000fe400048070ff */
[----:B------:R-:W-:Y:S02]  /*10950*/  F2FP.SATFINITE.E4M3.F32.PACK_AB_MERGE_C R126, R127, R126, RZ ;  /* 0x0000007e7f7e723e */ /* 0x000fe400048070ff */
[----:B------:R-:W-:Y:S01]  /*10960*/  PRMT R14, R20, 0x654, R14 ;  /* 0x00000654140e7816 */ /* 0x000fe2000000000e */
[----:B------:R-:W-:Y:S01]  /*10970*/  FMUL.FTZ R20, R24, R11 ;  /* 0x0000000b18147220 */ /* 0x000fe20000410000 */
[----:B------:R-:W-:Y:S02]  /*10980*/  F2FP.SATFINITE.E4M3.F32.PACK_AB_MERGE_C R132, R133, R132, RZ ;  /* 0x000000848584723e */ /* 0x000fe400048070ff */
[----:B------:R0:W-:Y:S01]  /*10990*/  SYNCS.ARRIVE.TRANS64.RED.A1T0 RZ, [R14+URZ], RZ ;  /* 0x000000ff0eff79a7 */ /* 0x0001e2000810043f */
[----:B------:R-:W-:-:S02]  /*109a0*/  F2FP.SATFINITE.E4M3.F32.PACK_AB_MERGE_C R134, R135, R134, RZ ;  /* 0x000000868786723e */ /* 0x000fc400048070ff */
[----:B------:R-:W-:Y:S02]  /*109b0*/  F2FP.SATFINITE.E4M3.F32.PACK_AB_MERGE_C R108, R109, R108, RZ ;  /* 0x0000006c6d6c723e */ /* 0x000fe400048070ff */
[----:B------:R-:W-:Y:S02]  /*109c0*/  F2FP.SATFINITE.E4M3.F32.PACK_AB_MERGE_C R110, R111, R110, RZ ;  /* 0x0000006e6f6e723e */ /* 0x000fe400048070ff */
[----:B------:R-:W-:Y:S01]  /*109d0*/  F2FP.SATFINITE.E4M3.F32.PACK_AB_MERGE_C R116, R117, R116, RZ ;  /* 0x000000747574723e */ /* 0x000fe200048070ff */
[----:B0-----:R-:W-:Y:S01]  /*109e0*/  FMUL.FTZ R14, R25, R11 ;  /* 0x0000000b190e7220 */ /* 0x001fe20000410000 */
        /* <DEDUP_REMOVED lines=14> */
[----:B------:R0:W-:Y:S01]  /*10ad0*/  STL [R1+0x18], R14 ;  /* 0x0000180e01007387 */ /* 0x0001e20000100800 */
        /* <DEDUP_REMOVED lines=55> */
[----:B------:R-:W-:Y:S05]  /*10e50*/  @P1 BRA `(.L_x_2412) ;  /* 0xffffffd800c41947 */ /* 0x000fea000383ffff */
.L_x_2399:
[----:B------:R-:W-:Y:S05]  /*10e60*/  BSYNC B0 ;  /* 0x0000000000007941 */ /* 0x000fea0003800000 */
.L_x_2398:
[----:B------:R-:W-:Y:S06]  /*10e70*/  BAR.ARV 0x8, 0x200 ;  /* 0x0208000000007b1d */ /* 0x000fec0000002000 */
[----:B------:R-:W-:Y:S05]  /*10e80*/  @!P0 BRA `(.L_x_2413) ;  /* 0x0000000000048947 */ /* 0x000fea0003800000 */
[----:B------:R-:W-:Y:S01]  /*10e90*/  BPT.TRAP 0x1 ;  /* 0x000000040000795c */ /* 0x000fe20000300000 */
.L_x_2413:
[----:B------:R-:W-:Y:S01]  /*10ea0*/  IMAD R3, R23, 0x8, R18 ;  /* 0x0000000817037824 */ /* 0x000fe200078e0212 */
[----:B------:R-:W-:-:S04]  /*10eb0*/  SHF.L.U32 R4, R157, 0x1f, RZ ;  /* 0x0000001f9d047819 */ /* 0x000fc800000006ff */
[----:B------:R1:W2:Y:S01]  /*10ec0*/  SYNCS.PHASECHK.TRANS64.TRYWAIT P1, [R3+URZ+0x13250], R4 ;  /* 0x01325004030075a7 */ /* 0x0002a2000802017f */
[----:B------:R-:W-:Y:S05]  /*10ed0*/  @!P0 BRA `(.L_x_2414) ;  /* 0x0000000000048947 */ /* 0x000fea0003800000 */
[----:B------:R-:W-:Y:S01]  /*10ee0*/  BPT.TRAP 0x1 ;  /* 0x000000040000795c */ /* 0x000fe20000300000 */
.L_x_2414:
[----:B------:R-:W-:Y:S04]  /*10ef0*/  BSSY B0, `(.L_x_2415) ;  /* 0x0000004000007945 */ /* 0x000fe80003800000 */
[----:B--2---:R-:W-:Y:S05]  /*10f00*/  @P1 BRA `(.L_x_2416) ;  /* 0x0000000000081947 */ /* 0x004fea0003800000 */
[----:B------:R-:W2:Y:S02]  /*10f10*/  SYNCS.PHASECHK.TRANS64.TRYWAIT P1, [R3+URZ+0x13250], R4 ;  /* 0x01325004030075a7 */ /* 0x000ea4000802017f */
[----:B--2---:R-:W-:Y:S05]  /*10f20*/  @!P1 BRA `(.L_x_2417) ;  /* 0x000000bc00fc9947 */ /* 0x004fea0003800000 */
.L_x_2416:
[----:B------:R-:W-:Y:S05]  /*10f30*/  BSYNC B0 ;  /* 0x0000000000007941 */ /* 0x000fea0003800000 */
.L_x_2415:
[----:B------:R-:W3:Y:S01]  /*10f40*/  LDL R6, [R1+0x70] ;  /* 0x0000700001067983 */ /* 0x000ee20000100800 */
[----:B------:R-:W-:-:S03]  /*10f50*/  ULDC.64 UR4, c[0x0][0x9a0] ;  /* 0x0002680000047ab9 */ /* 0x000fc60000000a00 */
[----:B------:R-:W4:Y:S01]  /*10f60*/  LDL R9, [R1+0x58] ;  /* 0x0000580001097983 */ /* 0x000f220000100800 */
[----:B------:R-:W-:Y:S01]  /*10f70*/  ISETP.NE.U32.AND P1, PT, RZ, UR4, PT ;  /* 0x00000004ff007c0c */ /* 0x000fe2000bf25070 */
[----:B------:R-:W-:Y:S02]  /*10f80*/  IMAD.MOV.U32 R5, RZ, RZ, -0x3ffffff0 ;  /* 0xc0000010ff057424 */ /* 0x000fe400078e00ff */
[----:B0-----:R-:W5:Y:S01]  /*10f90*/  LDL.LU R25, [R1+0x18] ;  /* 0x0000180001197983 */ /* 0x001f620000300800 */
[----:B------:R-:W-:Y:S01]  /*10fa0*/  ISETP.NE.AND.EX P1, PT, RZ, UR5, PT, P1 ;  /* 0x00000005ff007c0c */ /* 0x000fe2000bf25310 */
[----:B------:R-:W-:Y:S01]  /*10fb0*/  VIADD R18, R18, 0x1000 ;  /* 0x0000100012127836 */ /* 0x000fe20000000000 */
[----:B------:R-:W-:Y:S01]  /*10fc0*/  R2UR UR7, R5 ;  /* 0x00000000050772ca */ /* 0x000fe200000e0000 */
[----:B------:R-:W-:-:S03]  /*10fd0*/  IMAD.MOV.U32 R24, RZ, RZ, R20 ;  /* 0x000000ffff187224 */ /* 0x000fc600078e0014 */
[----:B------:R-:W-:-:S04]  /*10fe0*/  SHF.R.U32.HI R18, RZ, 0x4, R18 ;  /* 0x00000004ff127819 */ /* 0x000fc80000011612 */
[----:B------:R-:W-:-:S03]  /*10ff0*/  LOP3.LUT R18, R18, 0x3fff, RZ, 0xc0, !PT ;  /* 0x00003fff12127812 */ /* 0x000fc600078ec0ff */
[----:B------:R-:W3:Y:S01]  /*11000*/  @P1 LDC.64 R10, c[0x0][0x9c8] ;  /* 0x00027200ff0a1b82 */ /* 0x000ee20000000a00 */
[----:B------:R-:W-:-:S05]  /*11010*/  LOP3.LUT R18, R18, 0x10000, RZ, 0xfc, !PT ;  /* 0x0001000012127812 */ /* 0x000fca00078efcff */
[----:B-12---:R-:W-:-:S05]  /*11020*/  IMAD R4, R23, 0x280, R18 ;  /* 0x0000028017047824 */ /* 0x006fca00078e0212 */
[----:B------:R-:W-:Y:S01]  /*11030*/  R2UR UR6, R4 ;  /* 0x00000000040672ca */ /* 0x000fe200000e0000 */
[----:B---3--:R-:W-:-:S04]  /*11040*/  @P1 IMAD R12, R6, R10, RZ ;  /* 0x0000000a060c1224 */ /* 0x008fc800078e02ff */
[C---:B----4-:R-:W-:Y:S02]  /*11050*/  @P1 IMAD R5, R9.reuse, R11, R12 ;  /* 0x0000000b09051224 */ /* 0x050fe400078e020c */
[----:B------:R-:W2:Y:S01]  /*11060*/  LDL.LU R12, [R1+0x4] ;  /* 0x00000400010c7983 */ /* 0x000ea20000300800 */
[----:B------:R-:W-:Y:S01]  /*11070*/  @P1 IMAD.WIDE.U32 R6, R9, R10, RZ ;  /* 0x0000000a09061225 */ /* 0x000fe200078e00ff */
[----:B-----5:R-:W-:Y:S01]  /*11080*/  WARPGROUP.ARRIVE ;  /* 0x00000000000079c5 */ /* 0x020fe20000000000 */
[----:B------:R-:W0:Y:S05]  /*11090*/  @P1 LDC.64 R10, c[0x0][0x9d0] ;  /* 0x00027400ff0a1b82 */ /* 0x000e2a0000000a00 */
[----:B------:R-:W-:Y:S01]  /*110a0*/  QGMMA.64x64x32.F32.E4M3.E4M3 R24, R152, gdesc[UR4], R24, gsb0 ;  /* 0x00e0000498187df3 */ /* 0x000fe20008000818 */
[----:B------:R-:W-:-:S02]  /*110b0*/  @P1 IMAD.IADD R7, R7, 0x1, R5 ;  /* 0x0000000107071824 */ /* 0x000fc400078e0205 */
[----:B------:R-:W-:Y:S02]  /*110c0*/  IMAD.MOV.U32 R9, RZ, RZ, 0x3f800000 ;  /* 0x3f800000ff097424 */ /* 0x000fe400078e00ff */
[----:B0-----:R-:W-:-:S04]  /*110d0*/  @P1 IMAD.WIDE.U32 R6, R156, R10, R6 ;  /* 0x0000000a9c061225 */ /* 0x001fc800078e0006 */
[----:B------:R-:W-:Y:S01]  /*110e0*/  @P1 IMAD R11, R156, R11, R7 ;  /* 0x0000000b9c0b1224 */ /* 0x000fe200078e0207 */
[----:B------:R-:W-:Y:S01]  /*110f0*/  @P1 LEA R10, P2, R6, UR4, 0x2 ;  /* 0x00000004060a1c11 */ /* 0x000fe2000f8410ff */
[----:B------:R-:W-:-:S03]  /*11100*/  IMAD.MOV.U32 R7, RZ, RZ, -0x3ffffff0 ;  /* 0xc0000010ff077424 */ /* 0x000fc600078e00ff */
[----:B------:R-:W-:Y:S01]  /*11110*/  @P1 LEA.HI.X R11, R6, UR5, R11, 0x2, P2 ;  /* 0x00000005060b1c11 */ /* 0x000fe200090f140b */
[----:B------:R-:W-:Y:S01]  /*11120*/  VIADD R6, R4, 0x80 ;  /* 0x0000008004067836 */ /* 0x000fe20000000000 */
[----:B------:R-:W-:-:S03]  /*11130*/  R2UR UR7, R7 ;  /* 0x00000000070772ca */ /* 0x000fc600000e0000 */
[----:B------:R0:W3:Y:S01]  /*11140*/  @P1 LDG.E R9, desc[UR40][R10.64] ;  /* 0x000000280a091981 */ /* 0x0000e2000c1e1900 */
        /* <DEDUP_REMOVED lines=15> */
[----:B0-----:R-:W0:Y:S01]  /*11240*/  SHFL.BFLY PT, R10, R21, 0x2, 0x1f ;  /* 0x0c401f00150a7f89 */ /* 0x001e2200000e0000 */
[----:B------:R-:W-:Y:S01]  /*11250*/  VIADD R4, R4, 0x200 ;  /* 0x0000020004047836 */ /* 0x000fe20000000000 */
[----:B------:R-:W-:Y:S02]  /*11260*/  WARPGROUP.DEPBAR.LE gsb0, 0x0 ;  /* 0x00008000000079c5 */ /* 0x000fe40000010000 */
[----:B------:R-:W-:-:S08]  /*11270*/  WARPGROUP.ARRIVE ;  /* 0x00000000000079c5 */ /* 0x000fd00000000000 */
[----:B------:R-:W-:Y:S01]  /*11280*/  QGMMA.64x64x32.F32.E4M3.E4M3 R24, R140, gdesc[UR4], R24, gsb0 ;  /* 0x00e000048c187df3 */ /* 0x000fe20008000818 */
[----:B------:R-:W-:Y:S01]  /*11290*/  R2UR UR6, R4 ;  /* 0x00000000040672ca */ /* 0x000fe200000e0000 */
[----:B--2---:R-:W1:Y:S01]  /*112a0*/  SHFL.BFLY PT, R5, R12, 0x2, 0x1f ;  /* 0x0c401f000c057f89 */ /* 0x004e6200000e0000 */
[----:B0-----:R-:W-:-:S01]  /*112b0*/  FADD.FTZ R10, R10, R21 ;  /* 0x000000150a0a7221 */ /* 0x001fc20000010000 */
[----:B-1----:R-:W-:Y:S01]  /*112c0*/  FADD.FTZ R6, R5, R12 ;  /* 0x0000000c05067221 */ /* 0x002fe20000010000 */
[----:B------:R-:W-:-:S05]  /*112d0*/  IMAD.MOV.U32 R5, RZ, RZ, -0x3ffffff0 ;  /* 0xc0000010ff057424 */ /* 0x000fca00078e00ff */
[----:B------:R-:W-:Y:S01]  /*112e0*/  R2UR UR7, R5 ;  /* 0x00000000050772ca */ /* 0x000fe200000e0000 */
[----:B------:R-:W0:Y:S04]  /*112f0*/  SHFL.BFLY PT, R7, R6, 0x1, 0x1f ;  /* 0x0c201f0006077f89 */ /* 0x000e2800000e0000 */
[----:B------:R-:W1:Y:S01]  /*11300*/  SHFL.BFLY PT, R5, R10, 0x1, 0x1f ;  /* 0x0c201f000a057f89 */ /* 0x000e6200000e0000 */
[----:B------:R-:W-:Y:S02]  /*11310*/  WARPGROUP.DEPBAR.LE gsb0, 0x0 ;  /* 0x00008000000079c5 */ /* 0x000fe40000010000 */
[----:B------:R-:W-:-:S06]  /*11320*/  WARPGROUP.ARRIVE ;  /* 0x00000000000079c5 */ /* 0x000fcc0000000000 */
[----:B------:R-:W-:Y:S01]  /*11330*/  QGMMA.64x64x32.F32.E4M3.E4M3 R24, R136, gdesc[UR4], R24, gsb0 ;  /* 0x00e0000488187df3 */ /* 0x000fe20008000818 */
[----:B0-----:R-:W-:-:S01]  /*11340*/  FADD.FTZ R11, R6, R7 ;  /* 0x00000007060b7221 */ /* 0x001fc20000010000 */
[----:B-1----:R-:W-:-:S04]  /*11350*/  FADD.FTZ R12, R10, R5 ;  /* 0x000000050a0c7221 */ /* 0x002fc80000010000 */
[C---:B------:R-:W-:Y:S01]  /*11360*/  FSETP.NE.FTZ.AND P1, PT, R11.reuse, RZ, PT ;  /* 0x000000ff0b00720b */ /* 0x040fe20003f35000 */
[----:B------:R-:W-:Y:S01]  /*11370*/  FMUL.FTZ R13, R11, 0.00390625 ;  /* 0x3b8000000b0d7820 */ /* 0x000fe20000410000 */
[----:B------:R-:W-:Y:S01]  /*11380*/  FMUL.FTZ R14, R12, 0.00390625 ;  /* 0x3b8000000c0e7820 */ /* 0x000fe20000410000 */
[----:B------:R-:W-:-:S03]  /*11390*/  IMAD.MOV.U32 R4, RZ, RZ, RZ ;  /* 0x000000ffff047224 */ /* 0x000fc600078e00ff */
[----:B------:R-:W-:Y:S02]  /*113a0*/  FSETP.NE.FTZ.AND P2, PT, R13, RZ, PT ;  /* 0x000000ff0d00720b */ /* 0x000fe40003f55000 */
[----:B------:R-:W-:-:S05]  /*113b0*/  FSETP.NE.FTZ.AND P3, PT, R14, RZ, PT ;  /* 0x000000ff0e00720b */ /* 0x000fca0003f75000 */
[----:B------:R-:W-:Y:S01]  /*113c0*/  @P1 MUFU.RCP R4, R11 ;  /* 0x0000000b00041308 */ /* 0x000fe20000001000 */
[----:B------:R-:W-:Y:S01]  /*113d0*/  FSETP.NE.FTZ.AND P1, PT, R12, RZ, PT ;  /* 0x000000ff0c00720b */ /* 0x000fe20003f35000 */
[----:B------:R-:W-:-:S06]  /*113e0*/  IMAD.MOV.U32 R10, RZ, RZ, RZ ;  /* 0x000000ffff0a7224 */ /* 0x000fcc00078e00ff */
[----:B------:R-:W0:Y:S08]  /*113f0*/  @P2 MUFU.LG2 R6, R13 ;  /* 0x0000000d00062308 */ /* 0x000e300000000c00 */
[----:B------:R-:W1:Y:S08]  /*11400*/  @P3 MUFU.LG2 R7, R14 ;  /* 0x0000000e00073308 */ /* 0x000e700000000c00 */
[----:B------:R-:W2:Y:S01]  /*11410*/  @P1 MUFU.RCP R10, R12 ;  /* 0x0000000c000a1308 */ /* 0x000ea20000001000 */
[----:B------:R-:W-:Y:S01]  /*11420*/  @P2 FMUL.FTZ R5, R2, 0.69314718246459960938 ;  /* 0x3f31721802052820 */ /* 0x000fe20000410000 */
[----:B0-----:R-:W-:Y:S01]  /*11430*/  @P2 FMUL.FTZ R6, R6, 0.69314718246459960938 ;  /* 0x3f31721806062820 */ /* 0x001fe20000410000 */
[----:B------:R-:W-:Y:S01]  /*11440*/  @P3 FMUL.FTZ R2, R2, 0.69314718246459960938 ;  /* 0x3f31721802023820 */ /* 0x000fe20000410000 */
[----:B------:R-:W-:-:S02]  /*11450*/  IMAD.MOV.U32 R60, RZ, RZ, -0x800000 ;  /* 0xff800000ff3c7424 */ /* 0x000fc400078e00ff */
[----:B------:R-:W-:Y:S02]  /*11460*/  IMAD.MOV.U32 R61, RZ, RZ, -0x800000 ;  /* 0xff800000ff3d7424 */ /* 0x000fe400078e00ff */
[----:B-1----:R-:W-:Y:S01]  /*11470*/  @P3 FMUL.FTZ R7, R7, 0.69314718246459960938 ;  /* 0x3f31721807073820 */ /* 0x002fe20000410000 */
[----:B------:R-:W-:-:S01]  /*11480*/  @P2 FFMA.FTZ R60, R5, R0, R6 ;  /* 0x00000000053c2223 */ /* 0x000fc20000010006 */
[----:B---3--:R-:W-:Y:S02]  /*11490*/  FMUL.FTZ R0, R4, R9 ;  /* 0x0000000904007220 */ /* 0x008fe40000410000 */
[----:B------:R-:W-:-:S01]  /*114a0*/  @P3 FFMA.FTZ R61, R2, R8, R7 ;  /* 0x00000008023d3223 */ /* 0x000fc20000010007 */
[----:B--2---:R-:W-:Y:S01]  /*114b0*/  FMUL.FTZ R10, R10, R9 ;  /* 0x000000090a0a7220 */ /* 0x004fe20000410000 */
[----:B------:R-:W-:Y:S02]  /*114c0*/  WARPGROUP.DEPBAR.LE gsb0, 0x0 ;  /* 0x00008000000079c5 */ /* 0x000fe40000010000 */
[----:B------:R-:W-:Y:S05]  /*114d0*/  @!P0 BRA `(.L_x_2418) ;  /* 0x0000000000048947 */ /* 0x000fea0003800000 */
[----:B------:R-:W-:Y:S01]  /*114e0*/  BPT.TRAP 0x1 ;  /* 0x000000040000795c */ /* 0x000fe20000300000 */
.L_x_2418:
        /* <DEDUP_REMOVED lines=45> */
.L_x_2352:
[----:B------:R-:W2:Y:S01]  /*117c0*/  LDL R77, [R1+0x60] ;  /* 0x00006000014d7983 */ /* 0x000ea20000100800 */
[----:B------:R-:W1:Y:S01]  /*117d0*/  S2UR UR4, SR_CgaCtaId ;  /* 0x00000000000479c3 */ /* 0x000e620000008800 */
[----:B------:R-:W-:Y:S01]  /*117e0*/  MOV R18, 0x400 ;  /* 0x0000040000127802 */ /* 0x000fe20000000f00 */
[----:B------:R-:W-:Y:S01]  /*117f0*/  BSSY B0, `(.L_x_2419) ;  /* 0x000029d000007945 */ /* 0x000fe20003800000 */
[----:B------:R-:W3:Y:S01]  /*11800*/  S2R R8, SR_TID.X ;  /* 0x0000000000087919 */ /* 0x000ee20000002100 */
[----:B-1----:R-:W-:-:S05]  /*11810*/  IMAD.U32 R0, RZ, RZ, UR4 ;  /* 0x00000004ff007e24 */ /* 0x002fca000f8e00ff */
[----:B------:R1:W-:Y:S01]  /*11820*/  STL [R1+0x1c], R0 ;  /* 0x00001c0001007387 */ /* 0x0003e20000100800 */
[----:B------:R-:W-:Y:S01]  /*11830*/  LEA R18, R0, R18, 0x18 ;  /* 0x0000001200127211 */ /* 0x000fe200078ec0ff */
[----:B------:R-:W-:Y:S01]  /*11840*/  BAR.SYNC.DEFER_BLOCKING 0x5, 0x200 ;  /* 0x0148000000007b1d */ /* 0x000fe20000010000 */
[----:B---3--:R-:W-:-:S05]  /*11850*/  VIADD R82, R8, 0xffffff80 ;  /* 0xffffff8008527836 */ /* 0x008fca0000000000 */
[----:B------:R-:W-:-:S04]  /*11860*/  SHF.R.S32.HI R75, RZ, 0x1f, R82 ;  /* 0x0000001fff4b7819 */ /* 0x000fc80000011452 */
[----:B------:R-:W-:-:S04]  /*11870*/  LEA.HI R75, R75, R82, RZ, 0x3 ;  /* 0x000000524b4b7211 */ /* 0x000fc800078f18ff */
[----:B------:R-:W-:-:S05]  /*11880*/  LOP3.LUT R75, R75, 0xfffffff8, RZ, 0xc0, !PT ;  /* 0xfffffff84b4b7812 */ /* 0x000fca00078ec0ff */
[----:B------:R-:W-:-:S04]  /*11890*/  IMAD.IADD R75, R82, 0x1, -R75 ;  /* 0x00000001524b7824 */ /* 0x000fc800078e0a4b */
[----:B-1----:R-:W-:Y:S01]  /*118a0*/  IMAD.SHL.U32 R0, R75, 0x8, RZ ;  /* 0x000000084b007824 */ /* 0x002fe200078e00ff */
[----:B-----5:R1:W3:Y:S04]  /*118b0*/  LDS.128 R24, [R18+0x132d0] ;  /* 0x0132d00012187984 */ /* 0x0202e80000000c00 */
[----:B------:R-:W-:Y:S01]  /*118c0*/  SHF.R.S32.HI R63, RZ, 0x1f, R0 ;  /* 0x0000001fff3f7819 */ /* 0x000fe20000011400 */
[----:B------:R-:W-:Y:S06]  /*118d0*/  BAR.ARV 0x4, 0x200 ;  /* 0x0108000000007b1d */ /* 0x000fec0000002000 */
[----:B--2---:R-:W-:-:S13]  /*118e0*/  ISETP.NE.AND P1, PT, R77, RZ, PT ;  /* 0x000000ff4d00720c */ /* 0x004fda0003f25270 */
[----:B------:R-:W2:Y:S02]  /*118f0*/  @!P1 LDC R77, c[0x0][0xad4] ;  /* 0x0002b500ff4d9b82 */ /* 0x000ea40000000800 */
[----:B--2---:R1:W-:Y:S01]  /*11900*/  @!P1 STL [R1+0x60], R77 ;  /* 0x0000604d01009387 */ /* 0x0043e20000100800 */
[----:B---3--:R-:W-:Y:S05]  /*11910*/  @P0 BRA `(.L_x_2420) ;  /* 0x0000001c00ac0947 */ /* 0x008fea0003800000 */
[----:B------:R-:W2:Y:S01]  /*11920*/  LDL.LU R12, [R1+0x58] ;  /* 0x00005800010c7983 */ /* 0x000ea20000300800 */
[----:B0-----:R-:W-:Y:S01]  /*11930*/  IMAD.SHL.U32 R2, R8, 0x4, RZ ;  /* 0x0000000408027824 */ /* 0x001fe200078e00ff */
        /* <DEDUP_REMOVED lines=13> */
[----:B------:R-:W1:Y:S03]  /*11a10*/  S2R R9, SR_SWINHI ;  /* 0x0000000000097919 */ /* 0x000e660000002f00 */
        /* <DEDUP_REMOVED lines=18> */
[----:B0-----:R-:W-:Y:S02]  /*11b40*/  MOV R2, R18 ;  /* 0x0000001200027202 */ /* 0x001fe40000000f00 */
[----:B-1----:R-:W-:Y:S02]  /*11b50*/  MOV R3, R9 ;  /* 0x0000000900037202 */ /* 0x002fe40000000f00 */
        /* <DEDUP_REMOVED lines=23> */
[C---:B------:R-:W-:Y:S02]  /*11cd0*/  IADD3 R29, P2, R4.reuse, 0x40, RZ ;  /* 0x00000040041d7810 */ /* 0x040fe40007f5e0ff */
[----:B------:R-:W-:-:S02]  /*11ce0*/  IADD3 R33, P1, R4, 0x60, RZ ;  /* 0x0000006004217810 */ /* 0x000fc40007f3e0ff */
[----:B------:R-:W-:Y:S02]  /*11cf0*/  SHF.R.U64 R8, R8, 0x3, RZ ;  /* 0x0000000308087819 */ /* 0x000fe400000012ff */
[----:B------:R-:W-:Y:S02]  /*11d00*/  LOP3.LUT R4, R9, R4, RZ, 0x3c, !PT ;  /* 0x0000000409047212 */ /* 0x000fe400078e3cff */
[----:B------:R-:W-:Y:S02]  /*11d10*/  LOP3.LUT R6, R29, 0x380, RZ, 0xc0, !PT ;  /* 0x000003801d067812 */ /* 0x000fe400078ec0ff */
[----:B------:R-:W-:Y:S01]  /*11d20*/  LOP3.LUT R12, R33, 0x380, RZ, 0xc0, !PT ;  /* 0x00000380210c7812 */ /* 0x000fe200078ec0ff */
[--C-:B------:R-:W-:Y:S01]  /*11d30*/  IMAD.X R65, RZ, RZ, R5.reuse, P2 ;  /* 0x000000ffff417224 */ /* 0x100fe200010e0605 */
[----:B------:R-:W-:Y:S01]  /*11d40*/  LOP3.LUT R8, R8, R7, RZ, 0x3c, !PT ;  /* 0x0000000708087212 */ /* 0x000fe200078e3cff */
[--C-:B------:R-:W-:Y:S01]  /*11d50*/  IMAD.X R7, RZ, RZ, R5.reuse, P1 ;  /* 0x000000ffff077224 */ /* 0x100fe200008e0605 */
[----:B------:R-:W-:Y:S01]  /*11d60*/  MOV R24, R4 ;  /* 0x0000000400187202 */ /* 0x000fe20000000f00 */
[----:B------:R-:W-:Y:S01]  /*11d70*/  IMAD.X R9, RZ, RZ, R5, P3 ;  /* 0x000000ffff097224 */ /* 0x000fe200018e0605 */
[----:B------:R-:W-:-:S02]  /*11d80*/  SHF.R.U64 R6, R6, 0x3, RZ ;  /* 0x0000000306067819 */ /* 0x000fc400000012ff */
[----:B------:R-:W-:Y:S02]  /*11d90*/  LOP3.LUT R5, R10, 0x2, RZ, 0x3c, !PT ;  /* 0x000000020a057812 */ /* 0x000fe400078e3cff */
[----:B------:R-:W-:Y:S02]  /*11da0*/  SHF.R.U64 R12, R12, 0x3, RZ ;  /* 0x000000030c0c7819 */ /* 0x000fe400000012ff */
[----:B------:R-:W-:Y:S01]  /*11db0*/  SEL R21, R42, R43, P0 ;  /* 0x0000002b2a157207 */ /* 0x000fe20000000000 */
[----:B------:R-:W-:Y:S01]  /*11dc0*/  SHFL.IDX PT, R48, R15, R10, 0x1c1f ;  /* 0x001c1f0a0f307589 */ /* 0x000fe200000e0000 */
[----:B------:R-:W-:Y:S02]  /*11dd0*/  SEL R42, R43, R42, P0 ;  /* 0x0000002a2b2a7207 */ /* 0x000fe40000000000 */
[----:B------:R-:W-:Y:S01]  /*11de0*/  LOP3.LUT R64, R6, R29, RZ, 0x3c, !PT ;  /* 0x0000001d06407212 */ /* 0x000fe200078e3cff */
[----:B------:R-:W0:Y:S01]  /*11df0*/  SHFL.IDX PT, R47, R34, R5, 0x1c1f ;  /* 0x001c1f05222f7589 */ /* 0x000e2200000e0000 */
[----:B------:R-:W-:-:S02]  /*11e00*/  LOP3.LUT R6, R12, R33, RZ, 0x3c, !PT ;  /* 0x000000210c067212 */ /* 0x000fc400078e3cff */
[----:B------:R-:W-:Y:S01]  /*11e10*/  MOV R64, R64 ;  /* 0x0000004000407202 */ /* 0x000fe20000000f00 */
[----:B------:R-:W-:Y:S01]  /*11e20*/  SHFL.IDX PT, R14, R45, R10, 0x1c1f ;  /* 0x001c1f0a2d0e7589 */ /* 0x000fe200000e0000 */
[----:B------:R-:W-:-:S03]  /*11e30*/  MOV R65, R6 ;  /* 0x0000000600417202 */ /* 0x000fc60000000f00 */
[----:B------:R-:W-:Y:S04]  /*11e40*/  SHFL.IDX PT, R49, R49, R10, 0x1c1f ;  /* 0x001c1f0a31317589 */ /* 0x000fe800000e0000 */
[----:B------:R-:W1:Y:S04]  /*11e50*/  SHFL.IDX PT, R50, R66, R5, 0x1c1f ;  /* 0x001c1f0542327589 */ /* 0x000e6800000e0000 */
[----:B------:R-:W-:Y:S04]  /*11e60*/  SHFL.IDX PT, R28, R71, R10, 0x1c1f ;  /* 0x001c1f0a471c7589 */ /* 0x000fe800000e0000 */
[----:B------:R-:W2:Y:S04]  /*11e70*/  SHFL.IDX PT, R29, R78, R5, 0x1c1f ;  /* 0x001c1f054e1d7589 */ /* 0x000ea800000e0000 */
[----:B------:R-:W-:Y:S04]  /*11e80*/  SHFL.IDX PT, R44, R13, R10, 0x1c1f ;  /* 0x001c1f0a0d2c7589 */ /* 0x000fe800000e0000 */
[----:B------:R-:W3:Y:S04]  /*11e90*/  SHFL.IDX PT, R45, R68, R5, 0x1c1f ;  /* 0x001c1f05442d7589 */ /* 0x000ee800000e0000 */
[----:B------:R-:W-:Y:S04]  /*11ea0*/  SHFL.IDX PT, R52, R21, R10, 0x1c1f ;  /* 0x001c1f0a15347589 */ /* 0x000fe800000e0000 */
[----:B------:R-:W4:Y:S01]  /*11eb0*/  SHFL.IDX PT, R51, R42, R5, 0x1c1f ;  /* 0x001c1f052a337589 */ /* 0x000f2200000e0000 */
[----:B------:R-:W-:-:S03]  /*11ec0*/  MOV R62, R8 ;  /* 0x00000008003e7202 */ /* 0x000fc60000000f00 */
[----:B------:R-:W-:Y:S04]  /*11ed0*/  SHFL.IDX PT, R4, R73, R10, 0x1c1f ;  /* 0x001c1f0a49047589 */ /* 0x000fe800000e0000 */
[----:B------:R-:W-:Y:S04]  /*11ee0*/  SHFL.IDX PT, R12, R41, R10, 0x1c1f ;  /* 0x001c1f0a290c7589 */ /* 0x000fe800000e0000 */
[----:B------:R-:W4:Y:S04]  /*11ef0*/  SHFL.IDX PT, R7, R80, R5, 0x1c1f ;  /* 0x001c1f0550077589 */ /* 0x000f2800000e0000 */
[----:B------:R-:W4:Y:S04]  /*11f00*/  SHFL.IDX PT, R15, R30, R5, 0x1c1f ;  /* 0x001c1f051e0f7589 */ /* 0x000f2800000e0000 */
[----:B------:R-:W-:Y:S04]  /*11f10*/  SHFL.IDX PT, R40, R11, R10, 0x1c1f ;  /* 0x001c1f0a0b287589 */ /* 0x000fe800000e0000 */
[----:B------:R-:W-:Y:S04]  /*11f20*/  SHFL.IDX PT, R53, R53, R10, 0x1c1f ;  /* 0x001c1f0a35357589 */ /* 0x000fe800000e0000 */
[----:B------:R-:W4:Y:S04]  /*11f30*/  SHFL.IDX PT, R41, R20, R5, 0x1c1f ;  /* 0x001c1f0514297589 */ /* 0x000f2800000e0000 */
[----:B------:R0:W4:Y:S04]  /*11f40*/  SHFL.IDX PT, R54, R46, R5, 0x1c1f ;  /* 0x001c1f052e367589 */ /* 0x00012800000e0000 */
        /* <DEDUP_REMOVED lines=8> */
[----:B------:R-:W4:Y:S04]  /*11fd0*/  SHFL.IDX PT, R9, R76, R5, 0x1c1f ;  /* 0x001c1f054c097589 */ /* 0x000f2800000e0000 */
[----:B------:R-:W-:Y:S04]  /*11fe0*/  SHFL.IDX PT, R8, R59, R10, 0x1c1f ;  /* 0x001c1f0a3b087589 */ /* 0x000fe800000e0000 */
[----:B------:R-:W4:Y:S04]  /*11ff0*/  SHFL.IDX PT, R11, R74, R5, 0x1c1f ;  /* 0x001c1f054a0b7589 */ /* 0x000f2800000e0000 */
[----:B------:R-:W-:Y:S04]  /*12000*/  SHFL.IDX PT, R57, R57, R10, 0x1c1f ;  /* 0x001c1f0a39397589 */ /* 0x000fe800000e0000 */
[----:B------:R-:W4:Y:S01]  /*12010*/  SHFL.IDX PT, R58, R58, R5, 0x1c1f ;  /* 0x001c1f053a3a7589 */ /* 0x000f2200000e0000 */
[----:B0-----:R-:W-:-:S02]  /*12020*/  SEL R46, R48, R47, P0 ;  /* 0x0000002f302e7207 */ /* 0x001fc40000000000 */
[----:B------:R-:W-:Y:S02]  /*12030*/  SEL R48, R47, R48, P0 ;  /* 0x000000302f307207 */ /* 0x000fe40000000000 */
[----:B-1----:R-:W-:Y:S02]  /*12040*/  SEL R47, R49, R50, P0 ;  /* 0x00000032312f7207 */ /* 0x002fe40000000000 */
[----:B--2---:R-:W-:Y:S02]  /*12050*/  SEL R20, R28, R29, P0 ;  /* 0x0000001d1c147207 */ /* 0x004fe40000000000 */
[----:B---3--:R-:W-:Y:S02]  /*12060*/  SEL R42, R44, R45, P0 ;  /* 0x0000002d2c2a7207 */ /* 0x008fe40000000000 */
[----:B------:R-:W-:Y:S02]  /*12070*/  SEL R49, R50, R49, P0 ;  /* 0x0000003132317207 */ /* 0x000fe40000000000 */
        /* <DEDUP_REMOVED lines=22> */
[----:B------:R-:W-:Y:S02]  /*121e0*/  F2FP.BF16.F32.PACK_AB R12, R21, R20 ;  /* 0x00000014150c723e */ /* 0x000fe400000010ff */
[----:B------:R-:W-:Y:S02]  /*121f0*/  F2FP.BF16.F32.PACK_AB R13, R43, R42 ;  /* 0x0000002a2b0d723e */ /* 0x000fe400000010ff */
[----:B------:R-:W-:-:S02]  /*12200*/  F2FP.BF16.F32.PACK_AB R14, R29, R28 ;  /* 0x0000001c1d0e723e */ /* 0x000fc400000010ff */
[----:B------:R-:W-:Y:S02]  /*12210*/  F2FP.BF16.F32.PACK_AB R15, R45, R44 ;  /* 0x0000002c2d0f723e */ /* 0x000fe400000010ff */
[----:B------:R-:W-:Y:S02]  /*12220*/  SEL R35, R8, R11, P0 ;  /* 0x0000000b08237207 */ /* 0x000fe40000000000 */
[----:B------:R-:W-:Y:S02]  /*12230*/  SEL R37, R11, R8, P0 ;  /* 0x000000080b257207 */ /* 0x000fe40000000000 */
        /* <DEDUP_REMOVED lines=16> */
[----:B------:R-:W-:Y:S04]  /*12340*/  STSM.16.M88.4 [R64], R8 ;  /* 0x0000000840007844 */ /* 0x000fe80000000200 */
        /* <DEDUP_REMOVED lines=9> */
[----:B------:R-:W2:Y:S01]  /*123e0*/  LDC.64 R6, c[0x0][0xba8] ;  /* 0x0002ea00ff067b82 */ /* 0x000ea20000000a00 */
[----:B------:R-:W3:Y:S01]  /*123f0*/  @P0 LDG.E R24, desc[UR40][R58.64] ;  /* 0x000000283a180981 */ /* 0x000ee2000c1e1900 */
[----:B-1----:R-:W-:-:S05]  /*12400*/  IMAD.MOV.U32 R14, RZ, RZ, 0x9b8 ;  /* 0x000009b8ff0e7424 */ /* 0x002fca00078e00ff */
[----:B------:R-:W-:-:S04]  /*12410*/  SEL R14, R14, 0x978, P3 ;  /* 0x000009780e0e7807 */ /* 0x000fc80001800000 */
[----:B------:R-:W1:Y:S01]  /*12420*/  LDC.64 R10, c[0x0][R14+0x220] ;  /* 0x000088000e0a7b82 */ /* 0x000e620000000a00 */
[----:B------:R-:W-:-:S07]  /*12430*/  ISETP.NE.U32.AND P1, PT, RZ, UR6, PT ;  /* 0x00000006ff007c0c */ /* 0x000fce000bf25070 */
[----:B------:R-:W4:Y:S01]  /*12440*/  LDC.64 R12, c[0x0][R14+0x218] ;  /* 0x000086000e0c7b82 */ /* 0x000f220000000a00 */
[----:B------:R-:W-:Y:S02]  /*12450*/  ISETP.NE.AND.EX P1, PT, RZ, UR7, PT, P1 ;  /* 0x00000007ff007c0c */ /* 0x000fe4000bf25310 */
[----:B0-----:R-:W-:-:S05]  /*12460*/  ISETP.NE.AND P4, PT, R62, 0x1, PT ;  /* 0x000000013e00780c */ /* 0x001fca0003f85270 */
[----:B------:R-:W0:Y:S06]  /*12470*/  LDC.64 R8, c[0x0][R14+0x228] ;  /* 0x00008a000e087b82 */ /* 0x000e2c0000000a00 */
[----:B------:R-:W-:Y:S01]  /*12480*/  @P1 IADD3 R66, P2, R87, UR6, RZ ;  /* 0x0000000657421c10 */ /* 0x000fe2000ff5e0ff */
[----:B------:R-:W-:Y:S01]  /*12490*/  ULDC UR6, c[0x0][0xa88] ;  /* 0x0002a20000067ab9 */ /* 0x000fe20000000800 */
[----:B------:R3:W3:Y:S01]  /*124a0*/  LDC.64 R4, c[0x0][R14+0x210] ;  /* 0x000084000e047b82 */ /* 0x0006e20000000a00 */
[----:B------:R-:W-:Y:S01]  /*124b0*/  IMAD.U32 R69, RZ, RZ, UR6 ;  /* 0x00000006ff457e24 */ /* 0x000fe2000f8e00ff */
[----:B------:R-:W-:-:S02]  /*124c0*/  @P1 IADD3.X R67, R86, UR7, RZ, P2, !PT ;  /* 0x0000000756431c10 */ /* 0x000fc400097fe4ff */
[----:B------:R-:W-:-:S03]  /*124d0*/  ISETP.NE.U32.AND P2, PT, RZ, UR4, PT ;  /* 0x00000004ff007c0c */ /* 0x000fc6000bf45070 */
[----:B------:R2:W5:Y:S01]  /*124e0*/  @P1 LDG.E R69, desc[UR40][R66.64] ;  /* 0x0000002842451981 */ /* 0x000562000c1e1900 */
[----:B------:R-:W-:Y:S01]  /*124f0*/  ISETP.NE.AND.EX P2, PT, RZ, UR5, PT, P2 ;  /* 0x00000005ff007c0c */ /* 0x000fe2000bf45320 */
[----:B------:R-:W3:Y:S08]  /*12500*/  @P4 LDC R73, c[0x0][0xbf0] ;  /* 0x0002fc00ff494b82 */ /* 0x000ef00000000800 */
[----:B--2---:R-:W2:Y:S01]  /*12510*/  @P4 LDC R66, c[0x0][0xbec] ;  /* 0x0002fb00ff424b82 */ /* 0x004ea20000000800 */
[----:B------:R-:W-:-:S02]  /*12520*/  SEL R64, R85, RZ, !P2 ;  /* 0x000000ff55407207 */ /* 0x000fc40005000000 */
[----:B------:R-:W-:-:S03]  /*12530*/  SEL R15, R84, RZ, !P2 ;  /* 0x000000ff540f7207 */ /* 0x000fc60005000000 */
[-C--:B-1----:R-:W-:Y:S02]  /*12540*/  IMAD R11, R11, R64.reuse, RZ ;  /* 0x000000400b0b7224 */ /* 0x082fe400078e02ff */
[----:B------:R-:W1:Y:S02]  /*12550*/  @!P3 LDC R6, c[0x0][0xb50] ;  /* 0x0002d400ff06bb82 */ /* 0x000e640000000800 */
[C---:B------:R-:W-:Y:S02]  /*12560*/  IMAD R71, R10.reuse, R15, R11 ;  /* 0x0000000f0a477224 */ /* 0x040fe400078e020b */
[----:B------:R-:W-:-:S04]  /*12570*/  IMAD.WIDE.U32 R10, R10, R64, RZ ;  /* 0x000000400a0a7225 */ /* 0x000fc800078e00ff */
[----:B------:R-:W1:Y:S01]  /*12580*/  @!P3 LDC R7, c[0x0][0xb54] ;  /* 0x0002d500ff07bb82 */ /* 0x000e620000000800 */
[-C--:B----4-:R-:W-:Y:S02]  /*12590*/  IMAD R65, R13, R156.reuse, RZ ;  /* 0x0000009c0d417224 */ /* 0x090fe400078e02ff */
[----:B------:R-:W-:-:S04]  /*125a0*/  IMAD.WIDE.U32 R12, R12, R156, RZ ;  /* 0x0000009c0c0c7225 */ /* 0x000fc800078e00ff */
[----:B------:R-:W-:Y:S01]  /*125b0*/  IMAD.IADD R15, R83, 0x1, R81 ;  /* 0x00000001530f7824 */ /* 0x000fe200078e0251 */
[----:B------:R-:W-:Y:S01]  /*125c0*/  SEL R67, R79, RZ, P3 ;  /* 0x000000ff4f437207 */ /* 0x000fe20001800000 */
[----:B------:R-:W-:Y:S02]  /*125d0*/  IMAD.IADD R71, R11, 0x1, R71 ;  /* 0x000000010b477824 */ /* 0x000fe400078e0247 */
[----:B------:R-:W-:Y:S02]  /*125e0*/  IMAD.MOV.U32 R11, RZ, RZ, R15 ;  /* 0x000000ffff0b7224 */ /* 0x000fe400078e000f */
[----:B------:R-:W-:Y:S02]  /*125f0*/  IMAD.IADD R68, R13, 0x1, R65 ;  /* 0x000000010d447824 */ /* 0x000fe400078e0241 */
[-C--:B0-----:R-:W-:Y:S02]  /*12600*/  IMAD R13, R9, R67.reuse, RZ ;  /* 0x00000043090d7224 */ /* 0x081fe400078e02ff */
[----:B------:R-:W-:-:S05]  /*12610*/  IMAD.WIDE.U32 R8, R8, R67, RZ ;  /* 0x0000004308087225 */ /* 0x000fca00078e00ff */
[----:B------:R-:W-:Y:S02]  /*12620*/  IADD3 R13, R9, R13, RZ ;  /* 0x0000000d090d7210 */ /* 0x000fe40007ffe0ff */
[--C-:B---3--:R-:W-:Y:S01]  /*12630*/  IADD3 R12, P2, P5, R10, R12, R24.reuse ;  /* 0x0000000c0a0c7210 */ /* 0x108fe20007d5e018 */
[----:B--2---:R-:W-:Y:S01]  /*12640*/  @P4 IMAD.HI.U32 R10, R15, R66, RZ ;  /* 0x000000420f0a4227 */ /* 0x004fe200078e00ff */
        /* <DEDUP_REMOVED lines=14> */
[----:B------:R-:W-:Y:S01]  /*12730*/  LEA.HI.X R10, R8, R7, R4, 0x2, P2 ;  /* 0x00000007080a7211 */ /* 0x000fe200010f1404 */
[----:B------:R-:W-:Y:S06]  /*12740*/  @P1 BRA `(.L_x_2421) ;  /* 0x0000000000101947 */ /* 0x000fec0003800000 */
[----:B------:R-:W-:Y:S05]  /*12750*/  @!P0 BRA `(.L_x_2421) ;  /* 0x00000000000c8947 */ /* 0x000fea0003800000 */
[----:B------:R-:W2:Y:S04]  /*12760*/  LDG.E R4, desc[UR40][R58.64] ;  /* 0x000000283a047981 */ /* 0x000ea8000c1e1900 */
[----:B-----5:R-:W2:Y:S02]  /*12770*/  LDG.E R69, desc[UR40][R58.64+0x4] ;  /* 0x000004283a457981 */ /* 0x020ea4000c1e1900 */
[----:B--2---:R-:W-:-:S07]  /*12780*/  IMAD.IADD R69, R69, 0x1, -R4 ;  /* 0x0000000145457824 */ /* 0x004fce00078e0a04 */
.L_x_2421:
        /* <DEDUP_REMOVED lines=12> */
[----:B------:R-:W-:Y:S01]  /*12850*/  LOP3.LUT P0, RZ, R7, 0x3, RZ, 0xc0, !PT ;  /* 0x0000000307ff7812 */ /* 0x000fe2000780c0ff */
[----:B--2---:R-:W-:-:S04]  /*12860*/  IMAD.IADD R13, R11, 0x1, R81 ;  /* 0x000000010b0d7824 */ /* 0x004fc800078e0251 */
[C---:B------:R-:W-:Y:S01]  /*12870*/  VIADD R7, R13.reuse, 0x8 ;  /* 0x000000080d077836 */ /* 0x040fe20000000000 */
[----:B------:R-:W-:-:S04]  /*12880*/  ISETP.GE.OR P1, PT, R13, R58, P0 ;  /* 0x0000003a0d00720c */ /* 0x000fc80000726670 */
[----:B------:R-:W-:-:S09]  /*12890*/  ISETP.GE.OR P0, PT, R7, R58, P0 ;  /* 0x0000003a0700720c */ /* 0x000fd20000706670 */
        /* <DEDUP_REMOVED lines=41> */
[----:B------:R-:W-:Y:S02]  /*12b30*/  IMAD.IADD R24, R81, 0x1, R20 ;  /* 0x0000000151187824 */ /* 0x000fe400078e0214 */
        /* <DEDUP_REMOVED lines=13> */
[----:B------:R-:W-:Y:S02]  /*12c10*/  IMAD.IADD R37, R59, 0x1, R81 ;  /* 0x000000013b257824 */ /* 0x000fe400078e0251 */
[C---:B------:R-:W-:Y:S02]  /*12c20*/  IMAD R33, R64.reuse, UR5, R33 ;  /* 0x0000000540217c24 */ /* 0x040fe4000f8e0221 */
[----:B------:R-:W-:Y:S01]  /*12c30*/  IMAD.WIDE.U32 R64, R64, UR4, R2 ;  /* 0x0000000440407c25 */ /* 0x000fe2000f8e0002 */
[----:B------:R-:W-:Y:S01]  /*12c40*/  SHF.R.S32.HI R2, RZ, 0x1f, R21 ;  /* 0x0000001fff027819 */ /* 0x000fe20000011415 */
[----:B------:R-:W-:-:S02]  /*12c50*/  ULDC.64 UR4, c[0x0][0xae0] ;  /* 0x0002b80000047ab9 */ /* 0x000fc40000000a00 */
[----:B------:R-:W-:Y:S02]  /*12c60*/  IMAD.MOV R3, RZ, RZ, -R21 ;  /* 0x000000ffff037224 */ /* 0x000fe400078e0a15 */
[----:B------:R-:W-:Y:S02]  /*12c70*/  IMAD.IADD R65, R65, 0x1, R33 ;  /* 0x0000000141417824 */ /* 0x000fe400078e0221 */
[----:B------:R-:W-:Y:S02]  /*12c80*/  IMAD R33, R62, R3, R24 ;  /* 0x000000033e217224 */ /* 0x000fe400078e0218 */
[----:B------:R-:W-:-:S03]  /*12c90*/  IMAD R2, R2, UR4, RZ ;  /* 0x0000000402027c24 */ /* 0x000fc6000f8e02ff */
[----:B------:R-:W-:Y:S01]  /*12ca0*/  SHF.R.S32.HI R20, RZ, 0x1f, R33 ;  /* 0x0000001fff147819 */ /* 0x000fe20000011421 */
[C---:B------:R-:W-:Y:S02]  /*12cb0*/  IMAD R35, R21.reuse, UR5, R2 ;  /* 0x0000000515237c24 */ /* 0x040fe4000f8e0202 */
[----:B------:R-:W-:Y:S01]  /*12cc0*/  IMAD.WIDE.U32 R2, R21, UR4, R64 ;  /* 0x0000000415027c25 */ /* 0x000fe2000f8e0040 */
[----:B------:R-:W-:-:S03]  /*12cd0*/  ULDC.64 UR4, c[0x0][0xad8] ;  /* 0x0002b60000047ab9 */ /* 0x000fc60000000a00 */
[----:B------:R-:W-:Y:S02]  /*12ce0*/  IMAD.IADD R3, R3, 0x1, R35 ;  /* 0x0000000103037824 */ /* 0x000fe400078e0223 */
[----:B------:R-:W-:Y:S02]  /*12cf0*/  IMAD R20, R20, UR4, RZ ;  /* 0x0000000414147c24 */ /* 0x000fe4000f8e02ff */
[----:B------:R-:W-:-:S04]  /*12d00*/  IMAD.WIDE.U32 R2, R33, UR4, R2 ;  /* 0x0000000421027c25 */ /* 0x000fc8000f8e0002 */
[----:B------:R-:W-:Y:S01]  /*12d10*/  IMAD R21, R33, UR5, R20 ;  /* 0x0000000521157c24 */ /* 0x000fe2000f8e0214 */
[----:B------:R-:W-:Y:S02]  /*12d20*/  ULDC.64 UR4, c[0x0][0xa80] ;  /* 0x0002a00000047ab9 */ /* 0x000fe40000000a00 */
[C---:B------:R-:W-:Y:S01]  /*12d30*/  LEA R24, P0, R2.reuse, UR4, 0x1 ;  /* 0x0000000402187c11 */ /* 0x040fe2000f8008ff */
[----:B------:R-:W-:Y:S01]  /*12d40*/  IMAD.IADD R3, R3, 0x1, R21 ;  /* 0x0000000103037824 */ /* 0x000fe200078e0215 */
[----:B------:R-:W-:Y:S01]  /*12d50*/  ULDC UR4, c[0x0][0xac8] ;  /* 0x0002b20000047ab9 */ /* 0x000fe20000000800 */
        /* <DEDUP_REMOVED lines=34> */
.L_x_2422:
[----:B------:R-:W-:Y:S01]  /*12f80*/  ULDC.64 UR4, c[0x0][0xb08] ;  /* 0x0002c20000047ab9 */ /* 0x000fe20000000a00 */
[----:B0-----:R-:W-:Y:S01]  /*12f90*/  SHF.R.S32.HI R5, RZ, 0x1f, R64 ;  /* 0x0000001fff057819 */ /* 0x001fe20000011440 */
[----:B------:R-:W-:Y:S01]  /*12fa0*/  IMAD R65, R65, UR4, RZ ;  /* 0x0000000441417c24 */ /* 0x000fe2000f8e02ff */
[----:B------:R-:W2:Y:S01]  /*12fb0*/  LDL R72, [R1+0x40] ;  /* 0x0000400001487983 */ /* 0x000ea20000100800 */
[C---:B------:R-:W-:Y:S01]  /*12fc0*/  IMAD.WIDE.U32 R2, R24.reuse, UR4, RZ ;  /* 0x0000000418027c25 */ /* 0x040fe2000f8e00ff */
[----:B------:R-:W0:Y:S01]  /*12fd0*/  @P4 LDC R0, c[0x0][0xbec] ;  /* 0x0002fb00ff004b82 */ /* 0x000e220000000800 */
[----:B------:R-:W-:Y:S01]  /*12fe0*/  ULDC.64 UR6, c[0x0][0xb30] ;  /* 0x0002cc0000067ab9 */ /* 0x000fe20000000a00 */
[----:B------:R-:W3:Y:S01]  /*12ff0*/  LDL R71, [R1+0x78] ;  /* 0x0000780001477983 */ /* 0x000ee20000100800 */
[----:B------:R-:W-:Y:S01]  /*13000*/  IMAD R65, R24, UR5, R65 ;  /* 0x0000000518417c24 */ /* 0x000fe2000f8e0241 */
[----:B------:R-:W-:Y:S02]  /*13010*/  ULDC.64 UR4, c[0x0][0xb38] ;  /* 0x0002ce0000047ab9 */ /* 0x000fe40000000a00 */
[----:B------:R1:W5:Y:S01]  /*13020*/  LDL R70, [R1+0x94] ;  /* 0x0000940001467983 */ /* 0x0003620000100800 */
[----:B------:R-:W-:Y:S01]  /*13030*/  IMAD.IADD R3, R3, 0x1, R65 ;  /* 0x0000000103037824 */ /* 0x000fe200078e0241 */
[----:B------:R-:W4:Y:S02]  /*13040*/  @P4 LDC R11, c[0x0][0xbf0] ;  /* 0x0002fc00ff0b4b82 */ /* 0x000f240000000800 */
[----:B------:R1:W5:Y:S01]  /*13050*/  LDL R69, [R1+0x84] ;  /* 0x0000840001457983 */ /* 0x0003620000100800 */
[----:B------:R-:W-:-:S03]  /*13060*/  IMAD.WIDE.U32 R2, R156, UR4, R2 ;  /* 0x000000049c027c25 */ /* 0x000fc6000f8e0002 */
[----:B------:R1:W5:Y:S01]  /*13070*/  LDL R68, [R1+0x90] ;  /* 0x0000900001447983 */ /* 0x0003620000100800 */
[----:B------:R-:W-:Y:S01]  /*13080*/  IMAD R3, R156, UR5, R3 ;  /* 0x000000059c037c24 */ /* 0x000fe2000f8e0203 */
[----:B------:R-:W-:Y:S02]  /*13090*/  ULDC.64 UR4, c[0x0][0xb40] ;  /* 0x0002d00000047ab9 */ /* 0x000fe40000000a00 */
[----:B------:R-:W-:Y:S01]  /*130a0*/  IMAD R5, R5, UR4, RZ ;  /* 0x0000000405057c24 */ /* 0x000fe2000f8e02ff */
[----:B------:R1:W5:Y:S03]  /*130b0*/  LDL R67, [R1+0x80] ;  /* 0x0000800001437983 */ /* 0x0003660000100800 */
[C---:B------:R-:W-:Y:S01]  /*130c0*/  IMAD R9, R64.reuse, UR5, R5 ;  /* 0x0000000540097c24 */ /* 0x040fe2000f8e0205 */
[----:B------:R1:W5:Y:S01]  /*130d0*/  LDL R66, [R1+0x8c] ;  /* 0x00008c0001427983 */ /* 0x0003620000100800 */
[----:B------:R-:W-:Y:S01]  /*130e0*/  IMAD.WIDE.U32 R64, R64, UR4, R2 ;  /* 0x0000000440407c25 */ /* 0x000fe2000f8e0002 */
[----:B------:R-:W-:-:S03]  /*130f0*/  ULDC.64 UR4, c[0x0][0xb48] ;  /* 0x0002d20000047ab9 */ /* 0x000fc60000000a00 */
[----:B------:R-:W-:Y:S02]  /*13100*/  IMAD.IADD R65, R65, 0x1, R9 ;  /* 0x0000000141417824 */ /* 0x000fe400078e0209 */
[----:B0-----:R-:W-:-:S04]  /*13110*/  @P4 IMAD.HI.U32 R0, R15, R0, RZ ;  /* 0x000000000f004227 */ /* 0x001fc800078e00ff */
[C---:B------:R-:W-:Y:S02]  /*13120*/  IMAD.WIDE.U32 R2, R79.reuse, UR4, R64 ;  /* 0x000000044f027c25 */ /* 0x040fe4000f8e0040 */
[----:B------:R1:W5:Y:S02]  /*13130*/  LDL R64, [R1+0x7c] ;  /* 0x00007c0001407983 */ /* 0x0003640000100800 */
[----:B------:R-:W-:Y:S01]  /*13140*/  IMAD.MOV.U32 R5, RZ, RZ, R15 ;  /* 0x000000ffff057224 */ /* 0x000fe200078e000f */
[----:B----4-:R-:W-:Y:S01]  /*13150*/  @P4 SHF.R.U32.HI R5, RZ, R11, R0 ;  /* 0x0000000bff054219 */ /* 0x010fe20000011600 */
[----:B------:R-:W-:Y:S01]  /*13160*/  IMAD R3, R79, UR5, R3 ;  /* 0x000000054f037c24 */ /* 0x000fe2000f8e0203 */
[----:B------:R-:W-:Y:S02]  /*13170*/  ULDC.64 UR4, c[0x0][0xb28] ;  /* 0x0002ca0000047ab9 */ /* 0x000fe40000000a00 */
[--C-:B------:R-:W-:Y:S01]  /*13180*/  SHF.R.S32.HI R0, RZ, 0x1f, R5.reuse ;  /* 0x0000001fff007819 */ /* 0x100fe20000011405 */
[----:B------:R-:W-:-:S04]  /*13190*/  IMAD.MOV R9, RZ, RZ, -R5 ;  /* 0x000000ffff097224 */ /* 0x000fc800078e0a05 */
[----:B------:R-:W-:Y:S02]  /*131a0*/  IMAD R9, R62, R9, R15 ;  /* 0x000000093e097224 */ /* 0x000fe400078e020f */
[----:B------:R-:W-:Y:S02]  /*131b0*/  IMAD R0, R0, UR6, RZ ;  /* 0x0000000600007c24 */ /* 0x000fe4000f8e02ff */
[----:B------:R-:W-:-:S04]  /*131c0*/  IMAD.WIDE.U32 R2, R5, UR6, R2 ;  /* 0x0000000605027c25 */ /* 0x000fc8000f8e0002 */
[----:B------:R-:W-:Y:S01]  /*131d0*/  IMAD R11, R5, UR7, R0 ;  /* 0x00000007050b7c24 */ /* 0x000fe2000f8e0200 */
[----:B------:R-:W-:-:S03]  /*131e0*/  SHF.R.S32.HI R0, RZ, 0x1f, R9 ;  /* 0x0000001fff007819 */ /* 0x000fc60000011409 */
[----:B------:R-:W-:Y:S02]  /*131f0*/  IMAD.IADD R3, R3, 0x1, R11 ;  /* 0x0000000103037824 */ /* 0x000fe400078e020b */
[----:B------:R-:W-:Y:S02]  /*13200*/  IMAD R0, R0, UR4, RZ ;  /* 0x0000000400007c24 */ /* 0x000fe4000f8e02ff */
[----:B------:R-:W-:Y:S01]  /*13210*/  IMAD.WIDE.U32 R2, R9, UR4, R2 ;  /* 0x0000000409027c25 */ /* 0x000fe2000f8e0002 */
[----:B------:R-:W-:-:S03]  /*13220*/  ISETP.GE.AND P0, PT, R13, R58, PT ;  /* 0x0000003a0d00720c */ /* 0x000fc60003f06270 */
[----:B------:R-:W-:Y:S01]  /*13230*/  IMAD R5, R9, UR5, R0 ;  /* 0x0000000509057c24 */ /* 0x000fe2000f8e0200 */
[----:B------:R-:W-:Y:S01]  /*13240*/  ULDC.64 UR4, c[0x0][0xb00] ;  /* 0x0002c00000047ab9 */ /* 0x000fe20000000a00 */
[----:B------:R-:W-:Y:S01]  /*13250*/  VIADD R4, R18, 0x13220 ;  /* 0x0001322012047836 */ /* 0x000fe20000000000 */
[----:B------:R-:W-:Y:S01]  /*13260*/  LEA R0, P1, R2, UR4, 0x2 ;  /* 0x0000000402007c11 */ /* 0x000fe2000f8210ff */
[----:B------:R-:W-:-:S03]  /*13270*/  IMAD.IADD R3, R3, 0x1, R5 ;  /* 0x0000000103037824 */ /* 0x000fc600078e0205 */
[----:B------:R-:W-:Y:S02]  /*13280*/  PRMT R4, RZ, 0x654, R4 ;  /* 0x00000654ff047816 */ /* 0x000fe40000000004 */
[----:B------:R-:W-:Y:S01]  /*13290*/  LEA.HI.X R6, R2, UR5, R3, 0x2, P1 ;  /* 0x0000000502067c11 */ /* 0x000fe200088f1403 */
[----:B------:R-:W-:Y:S01]  /*132a0*/  BSSY B1, `(.L_x_2424) ;  /* 0x000002c000017945 */ /* 0x000fe20003800000 */
[----:B------:R0:W-:Y:S03]  /*132b0*/  SYNCS.ARRIVE.TRANS64.RED.A1T0 RZ, [R4+URZ], RZ ;  /* 0x000000ff04ff79a7 */ /* 0x0001e6000810043f */
[----:B------:R1:W4:Y:S04]  /*132c0*/  SHFL.IDX PT, R5, R6, RZ, 0x1c1f ;  /* 0x001c1fff06057589 */ /* 0x00032800000e0000 */
[----:B0-----:R1:W0:Y:S01]  /*132d0*/  SHFL.IDX PT, R4, R0, RZ, 0x1c1f ;  /* 0x001c1fff00047589 */ /* 0x00122200000e0000 */
[----:B--2---:R-:W-:-:S02]  /*132e0*/  VIADD R59, R72, 0x8 ;  /* 0x00000008483b7836 */ /* 0x004fc40000000000 */
[C---:B------:R-:W-:Y:S02]  /*132f0*/  VIADD R61, R72.reuse, 0x10 ;  /* 0x00000010483d7836 */ /* 0x040fe40000000000 */
[----:B------:R-:W-:Y:S01]  /*13300*/  VIADD R63, R72, 0x18 ;  /* 0x00000018483f7836 */ /* 0x000fe20000000000 */
[----:B---3--:R-:W-:Y:S02]  /*13310*/  SHF.R.S32.HI R65, RZ, 0x1f, R71 ;  /* 0x0000001fff417819 */ /* 0x008fe40000011447 */
[----:B------:R-:W-:Y:S02]  /*13320*/  SHF.R.S32.HI R24, RZ, 0x1f, R59 ;  /* 0x0000001fff187819 */ /* 0x000fe4000001143b */
[----:B------:R-:W-:Y:S02]  /*13330*/  SHF.R.S32.HI R60, RZ, 0x1f, R61 ;  /* 0x0000001fff3c7819 */ /* 0x000fe4000001143d */
[----:B------:R-:W-:Y:S01]  /*13340*/  SHF.R.S32.HI R62, RZ, 0x1f, R63 ;  /* 0x0000001fff3e7819 */ /* 0x000fe2000001143f */
[----:B01--4-:R-:W-:Y:S06]  /*13350*/  @P0 BRA `(.L_x_2425) ;  /* 0x0000000000800947 */ /* 0x013fec0003800000 */
        /* <DEDUP_REMOVED lines=9> */
[----:B-----5:R-:W-:Y:S01]  /*133f0*/  ISETP.GE.AND P2, PT, R69, UR4, PT ;  /* 0x0000000445007c0c */ /* 0x020fe2000bf46270 */
        /* <DEDUP_REMOVED lines=14> */
[CC--:B-1----:R-:W-:Y:S02]  /*134e0*/  @!P1 LEA R8, P5, R67.reuse, R4.reuse, 0x2 ;  /* 0x0000000443089211 */ /* 0x0c2fe400078a10ff */
[C---:B------:R-:W-:Y:S01]  /*134f0*/  @!P0 LEA R4, P6, R64.reuse, R4, 0x2 ;  /* 0x0000000440048211 */ /* 0x040fe200078c10ff */
[----:B------:R2:W-:Y:S01]  /*13500*/  @!P3 ST.E.64 desc[UR40][R2.64], R34 ;  /* 0x000000220200b985 */ /* 0x0005e2000c101b28 */
[-C--:B------:R-:W-:Y:S02]  /*13510*/  @!P1 LEA.HI.X R9, R67, R5.reuse, R68, 0x2, P5 ;  /* 0x0000000543099211 */ /* 0x080fe400028f1444 */
[----:B------:R-:W-:Y:S01]  /*13520*/  @!P0 LEA.HI.X R5, R64, R5, R66, 0x2, P6 ;  /* 0x0000000540058211 */ /* 0x000fe200030f1442 */
[----:B------:R2:W-:Y:S04]  /*13530*/  @!P2 ST.E.64 desc[UR40][R14.64], R36 ;  /* 0x000000240e00a985 */ /* 0x0005e8000c101b28 */
[----:B------:R2:W-:Y:S04]  /*13540*/  @!P1 ST.E.64 desc[UR40][R8.64], R38 ;  /* 0x0000002608009985 */ /* 0x0005e8000c101b28 */
[----:B------:R2:W-:Y:S02]  /*13550*/  @!P0 ST.E.64 desc[UR40][R4.64], R40 ;  /* 0x0000002804008985 */ /* 0x0005e4000c101b28 */
.L_x_2425:
[----:B------:R-:W-:Y:S05]  /*13560*/  BSYNC B1 ;  /* 0x0000000000017941 */ /* 0x000fea0003800000 */
.L_x_2424:
        /* <DEDUP_REMOVED lines=8> */
[----:B------:R-:W-:-:S07]  /*135f0*/  ISETP.GE.AND P2, PT, R63, UR4, PT ;  /* 0x000000043f007c0c */ /* 0x000fce000bf46270 */
[----:B01----:R-:W-:Y:S02]  /*13600*/  @!P5 IMAD.WIDE R2, R72, 0x4, R4 ;  /* 0x000000044802d825 */ /* 0x003fe400078e0204 */
[-C--:B------:R-:W-:Y:S02]  /*13610*/  @!P1 LEA R8, P4, R61, R4.reuse, 0x2 ;  /* 0x000000043d089211 */ /* 0x080fe400078810ff */
[----:B------:R-:W-:Y:S01]  /*13620*/  @!P0 LEA R6, P3, R59, R4, 0x2 ;  /* 0x000000043b068211 */ /* 0x000fe200078610ff */
[----:B------:R4:W-:Y:S01]  /*13630*/  @!P5 ST.E.64 desc[UR40][R2.64], R42 ;  /* 0x0000002a0200d985 */ /* 0x0009e2000c101b28 */
[-C--:B------:R-:W-:Y:S02]  /*13640*/  @!P1 LEA.HI.X R9, R61, R5.reuse, R60, 0x2, P4 ;  /* 0x000000053d099211 */ /* 0x080fe400020f143c */
[----:B------:R-:W-:Y:S02]  /*13650*/  ISETP.GE.AND P5, PT, R71, UR4, PT ;  /* 0x0000000447007c0c */ /* 0x000fe4000bfa6270 */
[----:B------:R-:W-:-:S02]  /*13660*/  @!P0 LEA.HI.X R7, R59, R5, R24, 0x2, P3 ;  /* 0x000000053b078211 */ /* 0x000fc400018f1418 */
[----:B-----5:R-:W-:Y:S02]  /*13670*/  ISETP.GE.AND P4, PT, R69, UR4, PT ;  /* 0x0000000445007c0c */ /* 0x020fe4000bf86270 */
[----:B------:R-:W-:Y:S01]  /*13680*/  ISETP.GE.AND P3, PT, R67, UR4, PT ;  /* 0x0000000443007c0c */ /* 0x000fe2000bf66270 */
[----:B------:R4:W-:Y:S01]  /*13690*/  @!P0 ST.E.64 desc[UR40][R6.64], R44 ;  /* 0x0000002c06008985 */ /* 0x0009e2000c101b28 */
[----:B------:R-:W-:-:S03]  /*136a0*/  @!P2 LEA R10, P6, R63, R4, 0x2 ;  /* 0x000000043f0aa211 */ /* 0x000fc600078c10ff */
[----:B------:R4:W-:Y:S01]  /*136b0*/  @!P1 ST.E.64 desc[UR40][R8.64], R46 ;  /* 0x0000002e08009985 */ /* 0x0009e2000c101b28 */
[----:B------:R-:W-:Y:S02]  /*136c0*/  @!P2 LEA.HI.X R11, R63, R5, R62, 0x2, P6 ;  /* 0x000000053f0ba211 */ /* 0x000fe400030f143e */
[----:B------:R-:W-:-:S03]  /*136d0*/  @!P5 LEA R12, P0, R71, R4, 0x2 ;  /* 0x00000004470cd211 */ /* 0x000fc600078010ff */
[-C--:B------:R-:W-:Y:S01]  /*136e0*/  @!P4 LEA R14, P1, R69, R4.reuse, 0x2 ;  /* 0x00000004450ec211 */ /* 0x080fe200078210ff */
[----:B------:R4:W-:Y:S01]  /*136f0*/  @!P2 ST.E.64 desc[UR40][R10.64], R48 ;  /* 0x000000300a00a985 */ /* 0x0009e2000c101b28 */
[----:B------:R-:W-:Y:S02]  /*13700*/  @!P3 LEA R20, P6, R67, R4, 0x2 ;  /* 0x000000044314b211 */ /* 0x000fe400078c10ff */
[-C--:B------:R-:W-:Y:S02]  /*13710*/  @!P5 LEA.HI.X R13, R71, R5.reuse, R65, 0x2, P0 ;  /* 0x00000005470dd211 */ /* 0x080fe400000f1441 */
[-C--:B------:R-:W-:Y:S02]  /*13720*/  @!P4 LEA.HI.X R15, R69, R5.reuse, R70, 0x2, P1 ;  /* 0x00000005450fc211 */ /* 0x080fe400008f1446 */
        /* <DEDUP_REMOVED lines=10> */
.L_x_2420:
[----:B------:R-:W0:Y:S01]  /*137d0*/  LDL.LU R4, [R1+0x64] ;  /* 0x0000640001047983 */ /* 0x000e220000300800 */
[----:B------:R-:W-:Y:S01]  /*137e0*/  ULDC.64 UR6, c[0x0][0xc08] ;  /* 0x0003020000067ab9 */ /* 0x000fe20000000a00 */
[----:B------:R-:W-:Y:S02]  /*137f0*/  ULDC.64 UR4, c[0x0][0xc00] ;  /* 0x0003000000047ab9 */ /* 0x000fe40000000a00 */
[----:B------:R-:W2:Y:S01]  /*13800*/  LDL.LU R7, [R1+0x68] ;  /* 0x0000680001077983 */ /* 0x000ea20000300800 */
[----:B------:R-:W-:Y:S01]  /*13810*/  ISETP.NE.U32.AND P1, PT, RZ, UR6, PT ;  /* 0x00000006ff007c0c */ /* 0x000fe2000bf25070 */
[----:B------:R-:W-:Y:S01]  /*13820*/  IMAD.MOV.U32 R15, RZ, RZ, RZ ;  /* 0x000000ffff0f7224 */ /* 0x000fe200078e00ff */
[----:B------:R-:W-:Y:S01]  /*13830*/  ISETP.NE.U32.AND P0, PT, RZ, UR4, PT ;  /* 0x00000004ff007c0c */ /* 0x000fe2000bf05070 */
[----:B------:R-:W3:Y:S01]  /*13840*/  S2R R6, SR_TID.X ;  /* 0x0000000000067919 */ /* 0x000ee20000002100 */
[----:B------:R-:W-:Y:S02]  /*13850*/  ISETP.NE.AND.EX P1, PT, RZ, UR7, PT, P1 ;  /* 0x00000007ff007c0c */ /* 0x000fe4000bf25310 */
[----:B------:R-:W-:-:S02]  /*13860*/  ISETP.NE.AND.EX P0, PT, RZ, UR5, PT, P0 ;  /* 0x00000005ff007c0c */ /* 0x000fc4000bf05300 */
[----:B0-----:R-:W-:Y:S01]  /*13870*/  IADD3 R2, P2, R4, UR4, RZ ;  /* 0x0000000404027c10 */ /* 0x001fe2000ff5e0ff */
[----:B------:R-:W-:-:S03]  /*13880*/  ULDC UR4, c[0x0][0xa88] ;  /* 0x0002a20000047ab9 */ /* 0x000fc60000000800 */
[----:B--2---:R-:W-:-:S05]  /*13890*/  IADD3.X R3, R7, UR5, RZ, P2, !PT ;  /* 0x0000000507037c10 */ /* 0x004fca00097fe4ff */
[----:B------:R-:W-:Y:S01]  /*138a0*/  @P1 IADD3 R4, P2, R4, UR6, RZ ;  /* 0x0000000604041c10 */ /* 0x000fe2000ff5e0ff */
[----:B------:R-:W-:Y:S01]  /*138b0*/  IMAD.U32 R14, RZ, RZ, UR4 ;  /* 0x00000004ff0e7e24 */ /* 0x000fe2000f8e00ff */
[----:B------:R0:W5:Y:S02]  /*138c0*/  @P0 LDG.E R15, desc[UR40][R2.64] ;  /* 0x00000028020f0981 */ /* 0x000164000c1e1900 */
[----:B------:R-:W-:Y:S01]  /*138d0*/  @P1 IADD3.X R5, R7, UR7, RZ, P2, !PT ;  /* 0x0000000707051c10 */ /* 0x000fe200097fe4ff */
[----:B---3--:R-:W-:-:S04]  /*138e0*/  VIADD R32, R6, 0xffffff80 ;  /* 0xffffff8006207836 */ /* 0x008fc80000000000 */
[----:B------:R0:W5:Y:S01]  /*138f0*/  @P1 LDG.E R14, desc[UR40][R4.64] ;  /* 0x00000028040e1981 */ /* 0x000162000c1e1900 */
[----:B------:R-:W-:Y:S02]  /*13900*/  ISETP.GT.AND P3, PT, R32, 0xbf, PT ;  /* 0x000000bf2000780c */ /* 0x000fe40003f64270 */
[----:B------:R-:W-:Y:S01]  /*13910*/  ISETP.GT.AND P2, PT, R77, 0x1, PT ;  /* 0x000000014d00780c */ /* 0x000fe20003f44270 */
[----:B------:R-:W-:-:S12]  /*13920*/  @P1 BRA `(.L_x_2426) ;  /* 0x0000000000101947 */ /* 0x000fd80003800000 */
[----:B------:R-:W-:Y:S05]  /*13930*/  @!P0 BRA `(.L_x_2426) ;  /* 0x00000000000c8947 */ /* 0x000fea0003800000 */
[----:B0-----:R-:W2:Y:S04]  /*13940*/  LDG.E R5, desc[UR40][R2.64] ;  /* 0x0000002802057981 */ /* 0x001ea8000c1e1900 */
[----:B-----5:R-:W2:Y:S02]  /*13950*/  LDG.E R14, desc[UR40][R2.64+0x4] ;  /* 0x00000428020e7981 */ /* 0x020ea4000c1e1900 */
[----:B--2---:R-:W-:-:S07]  /*13960*/  IMAD.IADD R14, R14, 0x1, -R5 ;  /* 0x000000010e0e7824 */ /* 0x004fce00078e0a05 */
.L_x_2426:
[----:B0-----:R-:W2:Y:S04]  /*13970*/  LDL.LU R2, [R1+0x70] ;  /* 0x0000700001027983 */ /* 0x001ea80000300800 */
[----:B------:R-:W3:Y:S01]  /*13980*/  LDL.LU R3, [R1+0x58] ;  /* 0x0000580001037983 */ /* 0x000ee20000300800 */
[----:B------:R-:W-:Y:S01]  /*13990*/  BSSY B1, `(.L_x_2427) ;  /* 0x0000037000017945 */ /* 0x000fe20003800000 */
[----:B-----5:R-:W-:Y:S02]  /*139a0*/  SHF.R.S32.HI R24, RZ, 0x1f, R15 ;  /* 0x0000001fff187819 */ /* 0x020fe4000001140f */
[----:B--2---:R-:W-:Y:S02]  /*139b0*/  SEL R28, R2, RZ, !P0 ;  /* 0x000000ff021c7207 */ /* 0x004fe40004000000 */
[----:B---3--:R-:W-:Y:S01]  /*139c0*/  SEL R29, R3, RZ, !P0 ;  /* 0x000000ff031d7207 */ /* 0x008fe20004000000 */
[----:B------:R-:W-:Y:S06]  /*139d0*/  @P3 BRA `(.L_x_2428) ;  /* 0x0000000000c83947 */ /* 0x000fec0003800000 */
[----:B------:R-:W2:Y:S01]  /*139e0*/  LDL R3, [R1+0x3c] ;  /* 0x00003c0001037983 */ /* 0x000ea20000100800 */
[----:B------:R-:W0:Y:S02]  /*139f0*/  LDC R33, c[0x0][0xbe8] ;  /* 0x0002fa00ff217b82 */ /* 0x000e240000000800 */
[----:B0-----:R-:W-:Y:S01]  /*13a00*/  IMAD R2, R14, R33, RZ ;  /* 0x000000210e027224 */ /* 0x001fe200078e02ff */
[----:B--2---:R-:W-:-:S04]  /*13a10*/  IADD3 R31, R3, -0x80, R6 ;  /* 0xffffff80031f7810 */ /* 0x004fc80007ffe006 */
        /* <DEDUP_REMOVED lines=8> */
[----:B------:R-:W0:Y:S08]  /*13aa0*/  LDC.64 R2, c[0x0][0xba8] ;  /* 0x0002ea00ff027b82 */ /* 0x000e300000000a00 */
[----:B------:R-:W3:Y:S08]  /*13ab0*/  LDC.64 R8, c[0x0][R30+0x220] ;  /* 0x000088001e087b82 */ /* 0x000ef00000000a00 */
[----:B------:R-:W4:Y:S08]  /*13ac0*/  LDC.64 R6, c[0x0][R30+0x218] ;  /* 0x000086001e067b82 */ /* 0x000f300000000a00 */
[----:B------:R-:W5:Y:S08]  /*13ad0*/  LDC.64 R10, c[0x0][R30+0x228] ;  /* 0x00008a001e0a7b82 */ /* 0x000f700000000a00 */
[----:B------:R-:W1:Y:S08]  /*13ae0*/  LDC.64 R4, c[0x0][R30+0x210] ;  /* 0x000084001e047b82 */ /* 0x000e700000000a00 */
[----:B------:R-:W4:Y:S08]  /*13af0*/  @P0 LDC R20, c[0x0][0xbec] ;  /* 0x0002fb00ff140b82 */ /* 0x000f300000000800 */
[----:B------:R-:W5:Y:S01]  /*13b00*/  @P0 LDC R37, c[0x0][0xbf0] ;  /* 0x0002fc00ff250b82 */ /* 0x000f620000000800 */
[----:B---3--:R-:W-:-:S07]  /*13b10*/  IMAD R9, R9, R29, RZ ;  /* 0x0000001d09097224 */ /* 0x008fce00078e02ff */
[----:B0-----:R-:W0:Y:S01]  /*13b20*/  @!P3 LDC R2, c[0x0][0xb50] ;  /* 0x0002d400ff02bb82 */ /* 0x001e220000000800 */
        /* <DEDUP_REMOVED lines=9> */
[----:B------:R-:W-:Y:S02]  /*13bc0*/  IMAD.MOV R8, RZ, RZ, -R21 ;  /* 0x000000ffff087224 */ /* 0x000fe400078e0a15 */
[----:B------:R-:W-:Y:S02]  /*13bd0*/  IMAD.IADD R20, R7, 0x1, R9 ;  /* 0x0000000107147824 */ /* 0x000fe400078e0209 */
[----:B------:R-:W-:-:S03]  /*13be0*/  IMAD R9, R33, R8, R31 ;  /* 0x0000000821097224 */ /* 0x000fc600078e021f */
[----:B------:R-:W-:Y:S01]  /*13bf0*/  IADD3.X R8, R20, R13, R24, P0, P1 ;  /* 0x0000000d14087210 */ /* 0x000fe200007e2418 */
[----:B-1----:R-:W-:Y:S01]  /*13c00*/  IMAD R5, R5, R9, RZ ;  /* 0x0000000905057224 */ /* 0x002fe200078e02ff */
[----:B--2---:R-:W-:-:S05]  /*13c10*/  SEL R37, R34, RZ, P3 ;  /* 0x000000ff22257207 */ /* 0x004fca0001800000 */
[----:B------:R-:W-:-:S04]  /*13c20*/  IMAD.WIDE.U32 R6, R10, R37, RZ ;  /* 0x000000250a067225 */ /* 0x000fc800078e00ff */
[----:B------:R-:W-:Y:S01]  /*13c30*/  IMAD R11, R11, R37, RZ ;  /* 0x000000250b0b7224 */ /* 0x000fe200078e02ff */
[----:B------:R-:W-:Y:S02]  /*13c40*/  IADD3 R6, P0, P1, R21, R12, R6 ;  /* 0x0000000c15067210 */ /* 0x000fe4000791e006 */
[----:B------:R-:W-:Y:S01]  /*13c50*/  SHF.R.S32.HI R21, RZ, 0x1f, R21 ;  /* 0x0000001fff157819 */ /* 0x000fe20000011415 */
[----:B------:R-:W-:Y:S01]  /*13c60*/  IMAD.IADD R7, R11, 0x1, R7 ;  /* 0x000000010b077824 */ /* 0x000fe200078e0207 */
[----:B------:R-:W-:-:S04]  /*13c70*/  SHF.R.S32.HI R11, RZ, 0x1f, R9 ;  /* 0x0000001fff0b7819 */ /* 0x000fc80000011409 */
[----:B------:R-:W-:Y:S01]  /*13c80*/  IADD3.X R7, R21, R8, R7, P0, P1 ;  /* 0x0000000815077210 */ /* 0x000fe200007e2407 */
[C---:B------:R-:W-:Y:S02]  /*13c90*/  IMAD R11, R4.reuse, R11, R5 ;  /* 0x0000000b040b7224 */ /* 0x040fe400078e0205 */
[----:B------:R-:W-:-:S04]  /*13ca0*/  IMAD.WIDE.U32 R4, R4, R9, R6 ;  /* 0x0000000904047225 */ /* 0x000fc800078e0006 */
[----:B------:R-:W-:Y:S01]  /*13cb0*/  IMAD.IADD R5, R5, 0x1, R11 ;  /* 0x0000000105057824 */ /* 0x000fe200078e020b */
[----:B0-----:R-:W-:-:S04]  /*13cc0*/  LEA R2, P0, R4, R2, 0x2 ;  /* 0x0000000204027211 */ /* 0x001fc800078010ff */
[----:B---3--:R-:W-:Y:S01]  /*13cd0*/  LEA.HI.X R3, R4, R3, R5, 0x2, P0 ;  /* 0x0000000304037211 */ /* 0x008fe200000f1405 */
[----:B------:R-:W-:-:S05]  /*13ce0*/  IMAD.MOV.U32 R5, RZ, RZ, -0x800000 ;  /* 0xff800000ff057424 */ /* 0x000fca00078e00ff */
[----:B------:R0:W-:Y:S03]  /*13cf0*/  STG.E desc[UR40][R2.64], R5 ;  /* 0x0000000502007986 */ /* 0x0001e6000c101928 */
.L_x_2428:
[----:B------:R-:W-:Y:S05]  /*13d00*/  BSYNC B1 ;  /* 0x0000000000017941 */ /* 0x000fea0003800000 */
.L_x_2427:
[----:B------:R-:W-:Y:S05]  /*13d10*/  @P2 BRA `(.L_x_2423) ;  /* 0x0000000400282947 */ /* 0x000fea0003800000 */
[----:B------:R-:W2:Y:S01]  /*13d20*/  LDL.LU R12, [R1+0x3c] ;  /* 0x00003c00010c7983 */ /* 0x000ea20000300800 */
[----:B------:R-:W3:Y:S01]  /*13d30*/  LDC R11, c[0x0][0xbe8] ;  /* 0x0002fa00ff0b7b82 */ /* 0x000ee20000000800 */
[----:B------:R-:W-:Y:S01]  /*13d40*/  SHF.R.S32.HI R10, RZ, 0x1f, R32 ;  /* 0x0000001fff0a7819 */ /* 0x000fe20000011420 */
[----:B------:R-:W-:Y:S01]  /*13d50*/  ULDC.64 UR4, c[0x0][0xaa0] ;  /* 0x0002a80000047ab9 */ /* 0x000fe20000000a00 */
[----:B------:R-:W-:Y:S01]  /*13d60*/  ULDC.64 UR6, c[0x0][0xaf0] ;  /* 0x0002bc0000067ab9 */ /* 0x000fe20000000a00 */
[----:B0-----:R-:W-:Y:S01]  /*13d70*/  IMAD R2, R24, UR4, RZ ;  /* 0x0000000418027c24 */ /* 0x001fe2000f8e02ff */
        /* <DEDUP_REMOVED lines=14> */
[----:B------:R-:W0:Y:S08]  /*13e60*/  @P0 LDC R7, c[0x0][0xbec] ;  /* 0x0002fb00ff070b82 */ /* 0x000e300000000800 */
[----:B------:R-:W3:Y:S01]  /*13e70*/  @P0 LDC R9, c[0x0][0xbf0] ;  /* 0x0002fc00ff090b82 */ /* 0x000ee20000000800 */
[----:B--2---:R-:W-:-:S04]  /*13e80*/  IMAD.IADD R8, R12, 0x1, R4 ;  /* 0x000000010c087824 */ /* 0x004fc800078e0204 */
[----:B0-----:R-:W-:-:S04]  /*13e90*/  @P0 IMAD.HI.U32 R4, R8, R7, RZ ;  /* 0x0000000708040227 */ /* 0x001fc800078e00ff */
        /* <DEDUP_REMOVED lines=17> */
[----:B------:R-:W-:Y:S02]  /*13fb0*/  IMAD.IADD R4, R10, 0x1, R12 ;  /* 0x000000010a047824 */ /* 0x000fe400078e020c */
[----:B------:R-:W-:Y:S01]  /*13fc0*/  IMAD.IADD R3, R3, 0x1, R5 ;  /* 0x0000000103037824 */ /* 0x000fe200078e0205 */
[----:B------:R-:W-:Y:S01]  /*13fd0*/  LEA R5, P0, R2, UR4, 0x1 ;  /* 0x0000000402057c11 */ /* 0x000fe2000f8008ff */
[----:B------:R-:W-:-:S03]  /*13fe0*/  ULDC UR4, c[0x0][0xac8] ;  /* 0x0002b20000047ab9 */ /* 0x000fc60000000800 */
[----:B------:R-:W-:Y:S01]  /*13ff0*/  LEA.HI.X R8, R2, UR5, R3, 0x1, P0 ;  /* 0x0000000502087c11 */ /* 0x000fe200080f0c03 */
[----:B------:R-:W0:Y:S01]  /*14000*/  SHFL.IDX PT, R9, R5, RZ, 0x181f ;  /* 0x00181fff05097589 */ /* 0x000e2200000e0000 */
[----:B------:R-:W-:Y:S01]  /*14010*/  ISETP.GE.AND P0, PT, R0, UR4, PT ;  /* 0x0000000400007c0c */ /* 0x000fe2000bf06270 */
[C---:B------:R-:W-:Y:S02]  /*14020*/  VIADD R2, R4.reuse, 0x30 ;  /* 0x0000003004027836 */ /* 0x040fe40000000000 */
[----:B------:R-:W2:Y:S01]  /*14030*/  SHFL.IDX PT, R11, R5, 0x1, 0x181f ;  /* 0x00381f00050b7f89 */ /* 0x000ea200000e0000 */
[C---:B------:R-:W-:Y:S01]  /*14040*/  VIADD R3, R4.reuse, 0x60 ;  /* 0x0000006004037836 */ /* 0x040fe20000000000 */
[CC--:B------:R-:W-:Y:S01]  /*14050*/  ISETP.GE.OR P3, PT, R4.reuse, R21.reuse, P0 ;  /* 0x000000150400720c */ /* 0x0c0fe20000766670 */
[----:B------:R-:W-:Y:S01]  /*14060*/  VIADD R4, R4, 0x90 ;  /* 0x0000009004047836 */ /* 0x000fe20000000000 */
[----:B------:R-:W3:Y:S01]  /*14070*/  SHFL.IDX PT, R13, R5, 0x2, 0x181f ;  /* 0x00581f00050d7f89 */ /* 0x000ee200000e0000 */
[----:B------:R-:W-:-:S02]  /*14080*/  ISETP.GE.OR P2, PT, R2, R21, P0 ;  /* 0x000000150200720c */ /* 0x000fc40000746670 */
[-C--:B------:R-:W-:Y:S01]  /*14090*/  ISETP.GE.OR P1, PT, R3, R21.reuse, P0 ;  /* 0x000000150300720c */ /* 0x080fe20000726670 */
[----:B------:R-:W4:Y:S01]  /*140a0*/  SHFL.IDX PT, R7, R8, RZ, 0x181f ;  /* 0x00181fff08077589 */ /* 0x000f2200000e0000 */
[----:B------:R-:W-:-:S03]  /*140b0*/  ISETP.GE.OR P0, PT, R4, R21, P0 ;  /* 0x000000150400720c */ /* 0x000fc60000706670 */
[----:B------:R-:W5:Y:S04]  /*140c0*/  SHFL.IDX PT, R15, R5, 0x3, 0x181f ;  /* 0x00781f00050f7f89 */ /* 0x000f6800000e0000 */
[----:B------:R-:W1:Y:S04]  /*140d0*/  SHFL.IDX PT, R10, R8, 0x1, 0x181f ;  /* 0x00381f00080a7f89 */ /* 0x000e6800000e0000 */
[----:B------:R-:W1:Y:S01]  /*140e0*/  SHFL.IDX PT, R12, R8, 0x2, 0x181f ;  /* 0x00581f00080c7f89 */ /* 0x000e6200000e0000 */
[----:B0-----:R-:W-:-:S03]  /*140f0*/  @!P3 LEA R2, P6, R0, R9, 0x1 ;  /* 0x000000090002b211 */ /* 0x001fc600078c08ff */
[----:B------:R5:W0:Y:S01]  /*14100*/  SHFL.IDX PT, R14, R8, 0x3, 0x181f ;  /* 0x00781f00080e7f89 */ /* 0x000a2200000e0000 */
[C---:B--2---:R-:W-:Y:S02]  /*14110*/  @!P2 LEA R4, P5, R0.reuse, R11, 0x1 ;  /* 0x0000000b0004a211 */ /* 0x044fe400078a08ff */
[C---:B---3--:R-:W-:Y:S02]  /*14120*/  @!P1 LEA R6, P4, R0.reuse, R13, 0x1 ;  /* 0x0000000d00069211 */ /* 0x048fe400078808ff */
[C---:B----4-:R-:W-:Y:S02]  /*14130*/  @!P3 LEA.HI.X R3, R0.reuse, R7, R63, 0x1, P6 ;  /* 0x000000070003b211 */ /* 0x050fe400030f0c3f */
[----:B-----5:R-:W-:-:S03]  /*14140*/  @!P0 LEA R8, P6, R0, R15, 0x1 ;  /* 0x0000000f00088211 */ /* 0x020fc600078c08ff */
[----:B------:R2:W-:Y:S01]  /*14150*/  @!P3 ST.E.128 desc[UR40][R2.64], RZ ;  /* 0x000000ff0200b985 */ /* 0x0005e2000c101d28 */
[C-C-:B-1----:R-:W-:Y:S02]  /*14160*/  @!P2 LEA.HI.X R5, R0.reuse, R10, R63.reuse, 0x1, P5 ;  /* 0x0000000a0005a211 */ /* 0x142fe400028f0c3f */
[----:B------:R-:W-:-:S03]  /*14170*/  @!P1 LEA.HI.X R7, R0, R12, R63, 0x1, P4 ;  /* 0x0000000c00079211 */ /* 0x000fc600020f0c3f */
[----:B------:R2:W-:Y:S01]  /*14180*/  @!P2 ST.E.128 desc[UR40][R4.64], RZ ;  /* 0x000000ff0400a985 */ /* 0x0005e2000c101d28 */
[----:B0-----:R-:W-:-:S03]  /*14190*/  @!P0 LEA.HI.X R9, R0, R14, R63, 0x1, P6 ;  /* 0x0000000e00098211 */ /* 0x001fc600030f0c3f */
[----:B------:R2:W-:Y:S04]  /*141a0*/  @!P1 ST.E.128 desc[UR40][R6.64], RZ ;  /* 0x000000ff06009985 */ /* 0x0005e8000c101d28 */
[----:B------:R2:W-:Y:S02]  /*141b0*/  @!P0 ST.E.128 desc[UR40][R8.64], RZ ;  /* 0x000000ff08008985 */ /* 0x0005e4000c101d28 */
.L_x_2423:
[----:B------:R-:W-:Y:S05]  /*141c0*/  BSYNC B0 ;  /* 0x0000000000007941 */ /* 0x000fea0003800000 */
.L_x_2419:
[----:B------:R-:W-:Y:S02]  /*141d0*/  ULDC UR4, c[0x0][0xc3c] ;  /* 0x00030f0000047ab9 */ /* 0x000fe40000000800 */
[----:B------:R-:W-:-:S13]  /*141e0*/  ISETP.GE.AND P0, PT, R27, UR4, PT ;  /* 0x000000041b007c0c */ /* 0x000fda000bf06270 */
[----:B------:R-:W-:Y:S05]  /*141f0*/  @!P0 BRA `(.L_x_2429) ;  /* 0xfffffecc00dc8947 */ /* 0x000fea000383ffff */
[----:B------:R-:W-:Y:S05]  /*14200*/  BRA `(.L_x_2304) ;  /* 0x0000008000b87947 */ /* 0x000fea0003800000 */
.L_x_2302:
[----:B------:R-:W-:-:S08]  /*14210*/  NOP ;  /* 0x0000000000007918 */ /* 0x000fd00000000000 */
[----:B--2---:R-:W0:-:S00]  /*14220*/  USETMAXREG.DEALLOC.CTAPOOL 0x20 ;  /* 0x00000020000079c8 */ /* 0x004e0000080e0500 */
        /* <DEDUP_REMOVED lines=56> */
.L_x_2433:
[----:B------:R-:W0:Y:S01]  /*145b0*/  LDC R2, c[0x0][0xc3c] ;  /* 0x00030f00ff027b82 */ /* 0x000e220000000800 */
[----:B------:R-:W-:Y:S01]  /*145c0*/  UIADD3 UR4, UR4, 0x1f, URZ ;  /* 0x0000001f04047890 */ /* 0x000fe2000fffe03f */
[----:B------:R-:W-:Y:S02]  /*145d0*/  ULDC UR7, c[0x0][0xc3c] ;  /* 0x00030f0000077ab9 */ /* 0x000fe40000000800 */
[----:B------:R-:W-:-:S03]  /*145e0*/  IMAD.U32 R27, RZ, RZ, UR7 ;  /* 0x00000007ff1b7e24 */ /* 0x000fc6000f8e00ff */
[----:B0-----:R-:W-:-:S13]  /*145f0*/  ISETP.LE.AND P6, PT, R2, UR4, PT ;  /* 0x0000000402007c0c */ /* 0x001fda000bfc3270 */
[----:B------:R-:W-:Y:S05]  /*14600*/  @P6 BRA `(.L_x_2432) ;  /* 0x0000000800a06947 */ /* 0x000fea0003800000 */
[----:B------:R-:W-:Y:S01]  /*14610*/  IADD3 R9, R0, UR4, RZ ;  /* 0x0000000400097c10 */ /* 0x000fe2000fffe0ff */
        /* <DEDUP_REMOVED lines=30> */
.L_x_2431:
        /* <DEDUP_REMOVED lines=13> */
.L_x_2434:
        /* <DEDUP_REMOVED lines=61> */
.L_x_2435:
        /* <DEDUP_REMOVED lines=60> */
.L_x_2436:
[----:B------:R-:W-:-:S05]  /*15060*/  LOP3.LUT R2, RZ, R2, RZ, 0x33, !PT ;  /* 0x00000002ff027212 */ /* 0x000fca00078e33ff */
[----:B------:R-:W-:Y:S01]  /*15070*/  IMAD.IADD R25, R25, 0x1, R2 ;  /* 0x0000000119197824 */ /* 0x000fe200078e0202 */
[----:B------:R-:W-:Y:S06]  /*15080*/  BRA `(.L_x_2437) ;  /* 0x00000000000c7947 */ /* 0x000fec0003800000 */
.L_x_2432:
[----:B------:R-:W-:Y:S02]  /*15090*/  IMAD.MOV.U32 R25, RZ, RZ, RZ ;  /* 0x000000ffff197224 */ /* 0x000fe400078e00ff */
[----:B------:R-:W-:Y:S02]  /*150a0*/  IMAD.U32 R24, RZ, RZ, UR6 ;  /* 0x00000006ff187e24 */ /* 0x000fe4000f8e00ff */
[----:B------:R-:W-:-:S07]  /*150b0*/  IMAD.MOV.U32 R26, RZ, RZ, RZ ;  /* 0x000000ffff1a7224 */ /* 0x000fce00078e00ff */
.L_x_2437:
[----:B------:R-:W-:-:S13]  /*150c0*/  ISETP.NE.AND P0, PT, R0, RZ, PT ;  /* 0x000000ff0000720c */ /* 0x000fda0003f05270 */
[----:B------:R-:W0:Y:S01]  /*150d0*/  @!P0 S2R R3, SR_CgaCtaId ;  /* 0x0000000000038919 */ /* 0x000e220000008800 */
[----:B------:R-:W-:-:S04]  /*150e0*/  @!P0 MOV R0, 0x400 ;  /* 0x0000040000008802 */ /* 0x000fc80000000f00 */
[----:B0-----:R-:W-:-:S05]  /*150f0*/  @!P0 LEA R0, R3, R0, 0x18 ;  /* 0x0000000003008211 */ /* 0x001fca00078ec0ff */
[----:B------:R2:W-:Y:S01]  /*15100*/  @!P0 STS.128 [R0+0x132d0], R24 ;  /* 0x0132d01800008388 */ /* 0x0005e20000000c00 */
[----:B------:R-:W-:Y:S06]  /*15110*/  BAR.ARV 0x5, 0x200 ;  /* 0x0148000000007b1d */ /* 0x000fec0000002000 */
.L_x_2430:
        /* <DEDUP_REMOVED lines=51> */
[----:B0-----:R-:W-:-:S03]  /*15450*/  MOV R0, 0x1 ;  /* 0x0000000100007802 */ /* 0x001fc60000000f00 */
        /* <DEDUP_REMOVED lines=8> */
.L_x_2552:
[----:B01--4-:R-:W0:Y:S02]  /*154e0*/  LDC.64 R2, c[0x0][0xc88] ;  /* 0x00032200ff027b82 */ /* 0x013e240000000a00 */
[----:B0-----:R-:W-:-:S05]  /*154f0*/  IMAD.WIDE R2, R27, 0x4, R2 ;  /* 0x000000041b027825 */ /* 0x001fca00078e0202 */
[----:B--2---:R-:W2:Y:S01]  /*15500*/  LDG.E R18, desc[UR40][R2.64] ;  /* 0x0000002802127981 */ /* 0x004ea2000c1e1900 */
[----:B------:R-:W-:Y:S05]  /*15510*/  YIELD ;  /* 0x0000000000007946 */ /* 0x000fea0003800000 */
[----:B------:R-:W-:Y:S01]  /*15520*/  ULDC.64 UR4, c[0x0][0xa28] ;  /* 0x00028a0000047ab9 */ /* 0x000fe20000000a00 */
[----:B------:R-:W-:Y:S01]  /*15530*/  IMAD.MOV.U32 R10, RZ, RZ, RZ ;  /* 0x000000ffff0a7224 */ /* 0x000fe200078e00ff */
[----:B------:R-:W-:Y:S01]  /*15540*/  ISETP.NE.U32.AND P0, PT, RZ, UR4, PT ;  /* 0x00000004ff007c0c */ /* 0x000fe2000bf05070 */
[----:B------:R-:W-:Y:S01]  /*15550*/  IMAD.MOV.U32 R6, RZ, RZ, RZ ;  /* 0x000000ffff067224 */ /* 0x000fe200078e00ff */
[----:B------:R-:W-:Y:S01]  /*15560*/  ULDC.64 UR8, c[0x0][0xa18] ;  /* 0x0002860000087ab9 */ /* 0x000fe20000000a00 */
[----:B------:R-:W-:Y:S01]  /*15570*/  ULDC.64 UR6, c[0x0][0xa10] ;  /* 0x0002840000067ab9 */ /* 0x000fe20000000a00 */
[----:B------:R-:W-:-:S02]  /*15580*/  ISETP.NE.AND.EX P0, PT, RZ, UR5, PT, P0 ;  /* 0x00000005ff007c0c */ /* 0x000fc4000bf05300 */
[----:B--2---:R-:W-:-:S11]  /*15590*/  SHF.R.S32.HI R0, RZ, 0x1f, R18 ;  /* 0x0000001fff007819 */ /* 0x004fd60000011412 */
[C---:B------:R-:W-:Y:S01]  /*155a0*/  @P0 LEA R2, P1, R18.reuse, UR4, 0x2 ;  /* 0x0000000412020c11 */ /* 0x040fe2000f8210ff */
[C---:B-----5:R-:W-:Y:S01]  /*155b0*/  IMAD.SHL.U32 R22, R18.reuse, 0x4, RZ ;  /* 0x0000000412167824 */ /* 0x060fe200078e00ff */
        /* <DEDUP_REMOVED lines=20> */
[----:B------:R0:W5:Y:S04]  /*15700*/  @P1 LDG.E R0, desc[UR40][R4.64] ;  /* 0x0000002804001981 */ /* 0x000168000c1e1900 */
[----:B---3--:R1:W-:Y:S02]  /*15710*/  STL [R1+0x4c], R6 ;  /* 0x00004c0601007387 */ /* 0x0083e40000100800 */
[----:B-1----:R-:W-:-:S04]  /*15720*/  @P2 IADD3 R6, P3, R22, UR8, RZ ;  /* 0x0000000816062c10 */ /* 0x002fc8000ff7e0ff */
[----:B------:R-:W-:-:S05]  /*15730*/  @P2 IADD3.X R7, R23, UR9, RZ, P3, !PT ;  /* 0x0000000917072c10 */ /* 0x000fca0009ffe4ff */
[----:B------:R-:W3:Y:S01]  /*15740*/  @P2 LDG.E R8, desc[UR40][R6.64] ;  /* 0x0000002806082981 */ /* 0x000ee2000c1e1900 */
[----:B------:R-:W-:-:S03]  /*15750*/  UISETP.NE.U32.AND UP0, UPT, UR4, URZ, UPT ;  /* 0x0000003f0400728c */ /* 0x000fc6000bf05070 */
[----:B------:R-:W-:Y:S01]  /*15760*/  ULDC UR4, c[0x0][0x424] ;  /* 0x0001090000047ab9 */ /* 0x000fe20000000800 */
[----:B------:R-:W-:-:S03]  /*15770*/  UISETP.NE.AND.EX UP0, UPT, UR5, URZ, UPT, UP0 ;  /* 0x0000003f0500728c */ /* 0x000fc6000bf05300 */
[----:B------:R-:W-:Y:S01]  /*15780*/  ULDC UR5, c[0x0][0x2f0] ;  /* 0x0000bc0000057ab9 */ /* 0x000fe20000000800 */
[----:B------:R-:W-:-:S04]  /*15790*/  USEL UR4, UR4, 0x1, UP0 ;  /* 0x0000000104047887 */ /* 0x000fc80008000000 */
[----:B------:R-:W-:-:S03]  /*157a0*/  UIMAD UR4, UR4, UR5, URZ ;  /* 0x00000005040472a4 */ /* 0x000fc6000f8e023f */
[----:B------:R-:W-:Y:S02]  /*157b0*/  ULDC UR5, c[0x0][0x348] ;  /* 0x0000d20000057ab9 */ /* 0x000fe40000000800 */
[----:B------:R-:W-:Y:S01]  /*157c0*/  IMAD.U32 R9, RZ, RZ, UR5 ;  /* 0x00000005ff097e24 */ /* 0x000fe2000f8e00ff */
[----:B---3--:R1:W-:Y:S04]  /*157d0*/  STL [R1+0x50], R8 ;  /* 0x0000500801007387 */ /* 0x0083e80000100800 */
[----:B--2---:R0:W-:Y:S01]  /*157e0*/  STL [R1+0x18], R10 ;  /* 0x0000180a01007387 */ /* 0x0041e20000100800 */
[----:B------:R-:W-:Y:S02]  /*157f0*/  IMAD.MOV.U32 R7, RZ, RZ, R8 ;  /* 0x000000ffff077224 */ /* 0x000fe400078e0008 */
[----:B-1----:R-:W-:Y:S01]  /*15800*/  IMAD.U32 R8, RZ, RZ, UR4 ;  /* 0x00000004ff087e24 */ /* 0x002fe2000f8e00ff */
[----:B------:R-:W-:Y:S06]  /*15810*/  @P2 BRA `(.L_x_2439) ;  /* 0x0000000000142947 */ /* 0x000fec0003800000 */
[----:B------:R-:W-:Y:S05]  /*15820*/  @!P0 BRA `(.L_x_2439) ;  /* 0x0000000000108947 */ /* 0x000fea0003800000 */
[----:B------:R-:W2:Y:S04]  /*15830*/  LDG.E R6, desc[UR40][R2.64] ;  /* 0x0000002802067981 */ /* 0x000ea8000c1e1900 */
[----:B------:R-:W2:Y:S02]  /*15840*/  LDG.E R2, desc[UR40][R2.64+0x4] ;  /* 0x0000042802027981 */ /* 0x000ea4000c1e1900 */
[----:B--2---:R-:W-:-:S05]  /*15850*/  IMAD.IADD R7, R2, 0x1, -R6 ;  /* 0x0000000102077824 */ /* 0x004fca00078e0a06 */
[----:B------:R1:W-:Y:S02]  /*15860*/  STL [R1+0x50], R7 ;  /* 0x0000500701007387 */ /* 0x0003e40000100800 */
.L_x_2439:
[----:B------:R-:W-:Y:S01]  /*15870*/  IMAD.MOV.U32 R12, RZ, RZ, R18 ;  /* 0x000000ffff0c7224 */ /* 0x000fe200078e0012 */
[----:B------:R-:W-:Y:S01]  /*15880*/  ULDC.64 UR4, c[0x0][0xa20] ;  /* 0x0002880000047ab9 */ /* 0x000fe20000000a00 */
[C---:B------:R-:W-:Y:S02]  /*15890*/  LOP3.LUT R6, R26.reuse, 0xff000000, RZ, 0xc0, !PT ;  /* 0xff0000001a067812 */ /* 0x040fe400078ec0ff */
[----:B------:R-:W-:Y:S01]  /*158a0*/  ISETP.NE.U32.AND P0, PT, RZ, UR4, PT ;  /* 0x00000004ff007c0c */ /* 0x000fe2000bf05070 */
[----:B------:R2:W-:Y:S01]  /*158b0*/  STL [R1+0xc], R12 ;  /* 0x00000c0c01007387 */ /* 0x0005e20000100800 */
[----:B------:R-:W-:Y:S02]  /*158c0*/  SHF.R.U32.HI R6, RZ, 0x8, R6 ;  /* 0x00000008ff067819 */ /* 0x000fe40000011606 */
[----:B------:R-:W-:Y:S02]  /*158d0*/  ISETP.NE.AND.EX P0, PT, RZ, UR5, PT, P0 ;  /* 0x00000005ff007c0c */ /* 0x000fe4000bf05300 */
[----:B------:R-:W-:-:S02]  /*158e0*/  LOP3.LUT R2, R26, 0xff0000, RZ, 0xc0, !PT ;  /* 0x00ff00001a027812 */ /* 0x000fc400078ec0ff */
[----:B------:R-:W-:Y:S02]  /*158f0*/  LOP3.LUT R16, R26, 0xffff, RZ, 0xc0, !PT ;  /* 0x0000ffff1a107812 */ /* 0x000fe400078ec0ff */
[----:B------:R-:W-:-:S07]  /*15900*/  LEA.HI R6, R2, R6, RZ, 0x10 ;  /* 0x0000000602067211 */ /* 0x000fce00078f80ff */
[----:B--2---:R-:W-:Y:S05]  /*15910*/  @!P0 BRA `(.L_x_2440) ;  /* 0x0000000000108947 */ /* 0x004fea0003800000 */
[----:B------:R-:W-:-:S04]  /*15920*/  IADD3 R2, P0, R22, UR4, RZ ;  /* 0x0000000416027c10 */ /* 0x000fc8000ff1e0ff */
[----:B------:R-:W-:-:S05]  /*15930*/  IADD3.X R3, R23, UR5, RZ, P0, !PT ;  /* 0x0000000517037c10 */ /* 0x000fca00087fe4ff */
[----:B------:R2:W5:Y:S01]  /*15940*/  LDG.E R8, desc[UR40][R2.64] ;  /* 0x0000002802087981 */ /* 0x000562000c1e1900 */
[----:B------:R-:W-:Y:S05]  /*15950*/  BRA `(.L_x_2441) ;  /* 0x0000000000247947 */ /* 0x000fea0003800000 */
.L_x_2440:
        /* <DEDUP_REMOVED lines=9> */
.L_x_2441:
[----:B--2---:R-:W2:Y:S01]  /*159f0*/  @P1 LDG.E R2, desc[UR40][R4.64] ;  /* 0x0000002804021981 */ /* 0x004ea2000c1e1900 */
[----:B------:R-:W3:Y:S03]  /*15a00*/  LDC R3, c[0x0][0x448] ;  /* 0x00011200ff037b82 */ /* 0x000ee60000000800 */
[----:B0-----:R0:W2:Y:S01]  /*15a10*/  @P1 LDG.E R4, desc[UR40][R4.64+0x4] ;  /* 0x0000042804041981 */ /* 0x0010a2000c1e1900 */
[----:B-----5:R-:W-:Y:S01]  /*15a20*/  IMAD.IADD R8, R8, 0x1, -R10 ;  /* 0x0000000108087824 */ /* 0x020fe200078e0a0a */
[----:B------:R-:W-:Y:S01]  /*15a30*/  BSSY B0, `(.L_x_2442) ;  /* 0x0000036000007945 */ /* 0x000fe20003800000 */
[----:B------:R-:W-:Y:S02]  /*15a40*/  LOP3.LUT R28, R6, 0xff, RZ, 0xc0, !PT ;  /* 0x000000ff061c7812 */ /* 0x000fe400078ec0ff */
[----:B---3--:R-:W-:-:S13]  /*15a50*/  ISETP.NE.AND P0, PT, R3, 0x1, PT ;  /* 0x000000010300780c */ /* 0x008fda0003f05270 */
[----:B------:R-:W3:Y:S08]  /*15a60*/  @P0 LDC R3, c[0x0][0x44c] ;  /* 0x00011300ff030b82 */ /* 0x000ef00000000800 */
[----:B0-----:R-:W0:Y:S01]  /*15a70*/  @P0 LDC R5, c[0x0][0x450] ;  /* 0x00011400ff050b82 */ /* 0x001e220000000800 */
[----:B--2---:R-:W-:Y:S01]  /*15a80*/  @P1 IMAD.IADD R9, R4, 0x1, -R2 ;  /* 0x0000000104091824 */ /* 0x004fe200078e0a02 */
[----:B------:R-:W-:Y:S01]  /*15a90*/  SHF.R.U32.HI R4, RZ, 0x10, R6 ;  /* 0x00000010ff047819 */ /* 0x000fe20000011606 */
[----:B------:R-:W-:-:S02]  /*15aa0*/  IMAD R2, R25, 0xc0, RZ ;  /* 0x000000c019027824 */ /* 0x000fc400078e02ff */
[----:B------:R-:W-:Y:S02]  /*15ab0*/  IMAD.IADD R26, R8, 0x1, R9 ;  /* 0x00000001081a7824 */ /* 0x000fe400078e0209 */
[----:B------:R-:W-:Y:S02]  /*15ac0*/  VIADD R2, R2, 0xbf ;  /* 0x000000bf02027836 */ /* 0x000fe40000000000 */
[C---:B------:R-:W-:Y:S01]  /*15ad0*/  VIADD R21, R26.reuse, 0x9f ;  /* 0x0000009f1a157836 */ /* 0x040fe20000000000 */
[----:B------:R-:W-:Y:S01]  /*15ae0*/  IADD3 R20, R26, 0xa0, -R7 ;  /* 0x000000a01a147810 */ /* 0x000fe20007ffe807 */
[----:B---3--:R-:W-:-:S04]  /*15af0*/  @P0 IMAD.HI.U32 R3, R2, R3, RZ ;  /* 0x0000000302030227 */ /* 0x008fc800078e00ff */
[----:B------:R-:W-:Y:S01]  /*15b00*/  IMAD.HI R21, R21, 0x66666667, RZ ;  /* 0x6666666715157827 */ /* 0x000fe200078e02ff */
[----:B0-----:R-:W-:-:S05]  /*15b10*/  @P0 SHF.R.U32.HI R2, RZ, R5, R3 ;  /* 0x00000005ff020219 */ /* 0x001fca0000011603 */
[----:B------:R-:W-:-:S04]  /*15b20*/  IMAD.IADD R2, R20, 0x1, R2 ;  /* 0x0000000114027824 */ /* 0x000fc800078e0202 */
[----:B------:R-:W-:Y:S01]  /*15b30*/  IMAD.HI R5, R2, 0x66666667, RZ ;  /* 0x6666666702057827 */ /* 0x000fe200078e02ff */
[----:B------:R-:W-:-:S04]  /*15b40*/  SHF.R.U32.HI R2, RZ, 0x1f, R21 ;  /* 0x0000001fff027819 */ /* 0x000fc80000011615 */
[----:B------:R-:W-:Y:S02]  /*15b50*/  LEA.HI.SX32 R21, R21, R2, 0x1a ;  /* 0x0000000215157211 */ /* 0x000fe400078fd2ff */
[----:B------:R-:W-:-:S04]  /*15b60*/  SHF.R.U32.HI R2, RZ, 0x1f, R5 ;  /* 0x0000001fff027819 */ /* 0x000fc80000011605 */
[----:B------:R-:W-:Y:S01]  /*15b70*/  LEA.HI.SX32 R5, R5, R2, 0x1a ;  /* 0x0000000205057211 */ /* 0x000fe200078fd2ff */
[----:B------:R-:W-:-:S03]  /*15b80*/  IMAD.MOV.U32 R2, RZ, RZ, RZ ;  /* 0x000000ffff027224 */ /* 0x000fc600078e00ff */
[----:B------:R-:W-:-:S04]  /*15b90*/  VIMNMX R5, R21, R5, PT ;  /* 0x0000000515057248 */ /* 0x000fc80003fe0100 */
[----:B------:R-:W-:-:S13]  /*15ba0*/  ISETP.GE.AND P0, PT, R5, 0x1, PT ;  /* 0x000000010500780c */ /* 0x000fda0003f06270 */
[----:B------:R-:W-:Y:S05]  /*15bb0*/  @!P0 BRA `(.L_x_2443) ;  /* 0x0000000000748947 */ /* 0x000fea0003800000 */
[----:B------:R-:W-:Y:S01]  /*15bc0*/  ISETP.NE.AND P0, PT, R4, RZ, PT ;  /* 0x000000ff0400720c */ /* 0x000fe20003f05270 */
[----:B------:R-:W-:-:S03]  /*15bd0*/  ULDC UR4, c[0x0][0x9f0] ;  /* 0x00027c0000047ab9 */ /* 0x000fc60000000800 */
[----:B------:R-:W-:-:S04]  /*15be0*/  SEL R6, R4, UR4, P0 ;  /* 0x0000000404067c07 */ /* 0x000fc80008000000 */
[----:B-1----:R-:W-:Y:S02]  /*15bf0*/  IABS R7, R6 ;  /* 0x0000000600077213 */ /* 0x002fe40000000000 */
[----:B------:R-:W-:Y:S02]  /*15c00*/  IADD3 R10, R6, -0x1, R5 ;  /* 0xffffffff060a7810 */ /* 0x000fe40007ffe005 */
[----:B------:R-:W0:Y:S08]  /*15c10*/  I2F.RP R2, R7 ;  /* 0x0000000700027306 */ /* 0x000e300000209400 */
        /* <DEDUP_REMOVED lines=23> */
.L_x_2443:
[----:B------:R-:W-:Y:S05]  /*15d90*/  BSYNC B0 ;  /* 0x0000000000007941 */ /* 0x000fea0003800000 */
.L_x_2442:
[-C--:B------:R-:W-:Y:S01]  /*15da0*/  IMAD R3, R28, R2.reuse, RZ ;  /* 0x000000021c037224 */ /* 0x080fe200078e02ff */
[----:B------:R-:W-:Y:S04]  /*15db0*/  BSSY B0, `(.L_x_2444) ;  /* 0x00000e3000007945 */ /* 0x000fe80003800000 */
[----:B------:R-:W-:-:S05]  /*15dc0*/  VIADDMNMX R2, R3, R2, R5, PT ;  /* 0x0000000203027246 */ /* 0x000fca0003800105 */
[--C-:B------:R-:W-:Y:S02]  /*15dd0*/  IMAD R5, R2, 0xa0, -R8.reuse ;  /* 0x000000a002057824 */ /* 0x100fe400078e0a08 */
[----:B------:R-:W-:-:S03]  /*15de0*/  IMAD R2, R3, 0xa0, -R8 ;  /* 0x000000a003027824 */ /* 0x000fc600078e0a08 */
[----:B------:R-:W-:Y:S02]  /*15df0*/  VIMNMX R9, R5, R9, PT ;  /* 0x0000000905097248 */ /* 0x000fe40003fe0100 */
[----:B------:R-:W-:-:S04]  /*15e00*/  VIMNMX R2, RZ, R2, !PT ;  /* 0x00000002ff027248 */ /* 0x000fc80007fe0100 */
[----:B------:R-:W-:Y:S01]  /*15e10*/  ISETP.GT.AND P0, PT, R9, R2, PT ;  /* 0x000000020900720c */ /* 0x000fe20003f04270 */
[----:B------:R-:W-:-:S05]  /*15e20*/  IMAD.WIDE.U32 R2, R2, -0x33333333, RZ ;  /* 0xcccccccd02027825 */ /* 0x000fca00078e00ff */
[----:B------:R-:W-:-:S05]  /*15e30*/  SHF.R.U32.HI R3, RZ, 0x7, R3 ;  /* 0x00000007ff037819 */ /* 0x000fca0000011603 */
[----:B------:R-:W-:Y:S02]  /*15e40*/  IMAD.MOV.U32 R5, RZ, RZ, R3 ;  /* 0x000000ffff057224 */ /* 0x000fe400078e0003 */
        /* <DEDUP_REMOVED lines=14> */
.L_x_2600:
[----:B--2---:R-:W-:Y:S02]  /*15f30*/  ISETP.NE.AND P0, PT, R14, RZ, PT ;  /* 0x000000ff0e00720c */ /* 0x004fe40003f05270 */
[----:B------:R-:W-:-:S11]  /*15f40*/  PLOP3.LUT P6, PT, PT, PT, PT, 0x8, 0x0 ;  /* 0x000000000000781c */ /* 0x000fd60003fce170 */
[----:B------:R-:W-:Y:S05]  /*15f50*/  @P0 BRA `(.L_x_2447) ;  /* 0x00000000000c0947 */ /* 0x000fea0003800000 */
[----:B------:R-:W-:-:S03]  /*15f60*/  UMOV UR4, 0xffffffff ;  /* 0xffffffff00047882 */ /* 0x000fc60000000000 */
[----:B------:R-:W-:Y:S05]  /*15f70*/  BRA.DIV UR4, `(.L_x_2448) ;  /* 0x0000007204307947 */ /* 0x000fea000b800000 */
[----:B------:R-:W-:-:S13]  /*15f80*/  ELECT P6, URZ, PT ;  /* 0x00000000003f782f */ /* 0x000fda00038c0000 */
.L_x_2447:
[----:B0-----:R-:W2:Y:S01]  /*15f90*/  LDL R6, [R1+0x60] ;  /* 0x0000600001067983 */ /* 0x001ea20000100800 */
[----:B------:R-:W-:Y:S01]  /*15fa0*/  BSSY B1, `(.L_x_2449) ;  /* 0x0000008000017945 */ /* 0x000fe20003800000 */
[----:B--2---:R-:W-:-:S05]  /*15fb0*/  VIADD R6, R6, 0x1 ;  /* 0x0000000106067836 */ /* 0x004fca0000000000 */
[----:B-1----:R-:W-:-:S04]  /*15fc0*/  LEA.HI R7, R6, R6, RZ, 0x1 ;  /* 0x0000000606077211 */ /* 0x002fc800078f08ff */
[----:B------:R-:W-:-:S05]  /*15fd0*/  LOP3.LUT R7, R7, 0xfffffffe, RZ, 0xc0, !PT ;  /* 0xfffffffe07077812 */ /* 0x000fca00078ec0ff */
[----:B------:R-:W-:-:S05]  /*15fe0*/  IMAD.IADD R6, R6, 0x1, -R7 ;  /* 0x0000000106067824 */ /* 0x000fca00078e0a07 */
[----:B------:R-:W-:-:S04]  /*15ff0*/  SHF.L.U32 R6, R6, 0x1f, RZ ;  /* 0x0000001f06067819 */ /* 0x000fc800000006ff */
[----:B------:R-:W0:Y:S02]  /*16000*/  SYNCS.PHASECHK.TRANS64.TRYWAIT P0, [R17+URZ+0x13220], R6 ;  /* 0x01322006110075a7 */ /* 0x000e24000800017f */
[----:B0-----:R-:W-:Y:S05]  /*16010*/  @!P0 BRA `(.L_x_2450) ;  /* 0x0000007000288947 */ /* 0x001fea0003800000 */
.L_x_2603:
[----:B------:R-:W-:Y:S05]  /*16020*/  BSYNC B1 ;  /* 0x0000000000017941 */ /* 0x000fea0003800000 */
.L_x_2449:
[----:B------:R-:W-:Y:S04]  /*16030*/  BSSY B1, `(.L_x_2451) ;  /* 0x0000050000017945 */ /* 0x000fe80003800000 */
[----:B------:R-:W-:Y:S05]  /*16040*/  @!P6 BRA `(.L_x_2452) ;  /* 0x000000040038e947 */ /* 0x000fea0003800000 */
[----:B------:R-:W0:Y:S04]  /*16050*/  LDL R9, [R1+0x8] ;  /* 0x0000080001097983 */ /* 0x000e280000100800 */
        /* <DEDUP_REMOVED lines=9> */
.L_x_2604:
[----:B------:R-:W-:Y:S05]  /*160f0*/  BSYNC B2 ;  /* 0x0000000000027941 */ /* 0x000fea0003800000 */
.L_x_2453:
        /* <DEDUP_REMOVED lines=9> */
.L_x_2456:
[----:B------:R-:W-:Y:S05]  /*16190*/  BSYNC B2 ;  /* 0x0000000000027941 */ /* 0x000fea0003800000 */
.L_x_2455:
        /* <DEDUP_REMOVED lines=13> */
.L_x_2457:
        /* <DEDUP_REMOVED lines=13> */
.L_x_2605:
[----:B------:R-:W-:Y:S05]  /*16340*/  BSYNC B2 ;  /* 0x0000000000027941 */ /* 0x000fea0003800000 */
.L_x_2458:
        /* <DEDUP_REMOVED lines=11> */
.L_x_2461:
[----:B------:R-:W-:Y:S05]  /*16400*/  BSYNC B2 ;  /* 0x0000000000027941 */ /* 0x000fea0003800000 */
.L_x_2460:
[----:B------:R-:W-:Y:S01]  /*16410*/  R2UR UR10, R12 ;  /* 0x000000000c0a72ca */ /* 0x000fe200000e0000 */
[----:B------:R-:W-:Y:S01]  /*16420*/  UIADD3 UR4, UP0, UR38, 0x670, URZ ;  /* 0x0000067026047890 */ /* 0x000fe2000ff1e03f */
[----:B------:R-:W-:Y:S01]  /*16430*/  R2UR UR7, R9 ;  /* 0x00000000090772ca */ /* 0x000fe200000e0000 */
[----:B01----:R-:W-:Y:S01]  /*16440*/  VIADD R6, R6, 0x132b0 ;  /* 0x000132b006067836 */ /* 0x003fe20000000000 */
[----:B------:R-:W-:Y:S01]  /*16450*/  R2UR UR6, R8 ;  /* 0x00000000080672ca */ /* 0x000fe200000e0000 */
[----:B------:R-:W-:Y:S01]  /*16460*/  VIADD R8, R11, 0x6000 ;  /* 0x000060000b087836 */ /* 0x000fe20000000000 */
[----:B------:R-:W-:Y:S01]  /*16470*/  PLOP3.LUT P0, PT, PT, PT, PT, 0x80, 0x0 ;  /* 0x000000000000781c */ /* 0x000fe20003f0f070 */
[----:B------:R-:W-:-:S12]  /*16480*/  UIADD3.X UR5, URZ, UR39, URZ, UP0, !UPT ;  /* 0x000000273f057290 */ /* 0x000fd800087fe43f */
.L_x_2462:
        /* <DEDUP_REMOVED lines=10> */
.L_x_2452:
[----:B------:R-:W-:Y:S05]  /*16530*/  BSYNC B1 ;  /* 0x0000000000017941 */ /* 0x000fea0003800000 */
.L_x_2451:
        /* <DEDUP_REMOVED lines=13> */
.L_x_2475:
        /* <DEDUP_REMOVED lines=13> */
.L_x_2606:
[----:B------:R-:W-:Y:S05]  /*166e0*/  BSYNC B2 ;  /* 0x0000000000027941 */ /* 0x000fea0003800000 */
.L_x_2465:
        /* <DEDUP_REMOVED lines=9> */
.L_x_2468:
[----:B------:R-:W-:Y:S05]  /*16780*/  BSYNC B2 ;  /* 0x0000000000027941 */ /* 0x000fea0003800000 */
.L_x_2467:
        /* <DEDUP_REMOVED lines=12> */
.L_x_2469:
        /* <DEDUP_REMOVED lines=13> */
.L_x_2607:
[----:B------:R-:W-:Y:S05]  /*16920*/  BSYNC B2 ;  /* 0x0000000000027941 */ /* 0x000fea0003800000 */
.L_x_2470:
        /* <DEDUP_REMOVED lines=11> */
.L_x_2473:
[----:B------:R-:W-:Y:S05]  /*169e0*/  BSYNC B2 ;  /* 0x0000000000027941 */ /* 0x000fea0003800000 */
.L_x_2472:
        /* <DEDUP_REMOVED lines=8> */
.L_x_2474:
        /* <DEDUP_REMOVED lines=10> */
.L_x_2464:
[----:B------:R-:W-:Y:S05]  /*16b10*/  BSYNC B1 ;  /* 0x0000000000017941 */ /* 0x000fea0003800000 */
.L_x_2463:
        /* <DEDUP_REMOVED lines=12> */
.L_x_2445:
[----:B------:R-:W-:Y:S05]  /*16be0*/  BSYNC B0 ;  /* 0x0000000000007941 */ /* 0x000fea0003800000 */
.L_x_2444:
[----:B------:R-:W3:Y:S01]  /*16bf0*/  LDC R0, c[0x0][0x448] ;  /* 0x00011200ff007b82 */ /* 0x000ee20000000800 */
[----:B------:R-:W-:Y:S01]  /*16c00*/  IMAD.MOV.U32 R2, RZ, RZ, 0xc0 ;  /* 0x000000c0ff027424 */ /* 0x000fe200078e00ff */
[----:B------:R-:W-:Y:S01]  /*16c10*/  ISETP.NE.AND P2, PT, R4, RZ, PT ;  /* 0x000000ff0400720c */ /* 0x000fe20003f45270 */
[----:B------:R-:W-:Y:S05]  /*16c20*/  @!P0 WARPSYNC.ALL ;  /* 0x0000000000008948 */ /* 0x000fea0003800000 */
[----:B------:R-:W-:Y:S01]  /*16c30*/  IMAD R2, R25, R2, 0xbf ;  /* 0x000000bf19027424 */ /* 0x000fe200078e0202 */
[----:B------:R-:W-:Y:S01]  /*16c40*/  BSSY B0, `(.L_x_2476) ;  /* 0x000002b000007945 */ /* 0x000fe20003800000 */
[----:B------:R-:W-:-:S05]  /*16c50*/  IMAD.MOV.U32 R29, RZ, RZ, RZ ;  /* 0x000000ffff1d7224 */ /* 0x000fca00078e00ff */
[----:B------:R-:W4:Y:S08]  /*16c60*/  @!P2 LDC R4, c[0x0][0x9f0] ;  /* 0x00027c00ff04ab82 */ /* 0x000f300000000800 */
[----:B------:R-:W-:Y:S01]  /*16c70*/  @!P0 BAR.SYNC.DEFER_BLOCKING 0xc, 0x200 ;  /* 0x0308000000008b1d */ /* 0x000fe20000010000 */
[----:B---3--:R-:W-:-:S13]  /*16c80*/  ISETP.NE.AND P1, PT, R0, 0x1, PT ;  /* 0x000000010000780c */ /* 0x008fda0003f25270 */
[----:B------:R-:W3:Y:S08]  /*16c90*/  @P1 LDC R0, c[0x0][0x44c] ;  /* 0x00011300ff001b82 */ /* 0x000ef00000000800 */
[----:B------:R-:W5:Y:S01]  /*16ca0*/  @P1 LDC R3, c[0x0][0x450] ;  /* 0x00011400ff031b82 */ /* 0x000f620000000800 */
[----:B---3--:R-:W-:-:S05]  /*16cb0*/  @P1 IMAD.HI.U32 R0, R2, R0, RZ ;  /* 0x0000000002001227 */ /* 0x008fca00078e00ff */
[----:B-----5:R-:W-:-:S05]  /*16cc0*/  @P1 SHF.R.U32.HI R2, RZ, R3, R0 ;  /* 0x00000003ff021219 */ /* 0x020fca0000011600 */
[----:B------:R-:W-:-:S04]  /*16cd0*/  IMAD.IADD R2, R20, 0x1, R2 ;  /* 0x0000000114027824 */ /* 0x000fc800078e0202 */
[----:B------:R-:W-:-:S05]  /*16ce0*/  IMAD.HI R2, R2, 0x66666667, RZ ;  /* 0x6666666702027827 */ /* 0x000fca00078e02ff */
[----:B------:R-:W-:-:S04]  /*16cf0*/  SHF.R.U32.HI R0, RZ, 0x1f, R2 ;  /* 0x0000001fff007819 */ /* 0x000fc80000011602 */
[----:B------:R-:W-:-:S04]  /*16d00*/  LEA.HI.SX32 R0, R2, R0, 0x1a ;  /* 0x0000000002007211 */ /* 0x000fc800078fd2ff */
[----:B------:R-:W-:-:S04]  /*16d10*/  VIMNMX R21, R21, R0, PT ;  /* 0x0000000015157248 */ /* 0x000fc80003fe0100 */
[----:B------:R-:W-:-:S13]  /*16d20*/  ISETP.GE.AND P1, PT, R21, 0x1, PT ;  /* 0x000000011500780c */ /* 0x000fda0003f26270 */
[----:B----4-:R-:W-:Y:S05]  /*16d30*/  @!P1 BRA `(.L_x_2477) ;  /* 0x00000000006c9947 */ /* 0x010fea0003800000 */
[----:B------:R-:W-:-:S04]  /*16d40*/  IABS R0, R4 ;  /* 0x0000000400007213 */ /* 0x000fc80000000000 */
[----:B------:R-:W3:Y:S08]  /*16d50*/  I2F.RP R2, R0 ;  /* 0x0000000000027306 */ /* 0x000ef00000209400 */
[----:B---3--:R-:W3:Y:S02]  /*16d60*/  MUFU.RCP R2, R2 ;  /* 0x0000000200027308 */ /* 0x008ee40000001000 */
[----:B---3--:R-:W-:-:S06]  /*16d70*/  VIADD R2, R2, 0xffffffe ;  /* 0x0ffffffe02027836 */ /* 0x008fcc0000000000 */
[----:B------:R-:W3:Y:S02]  /*16d80*/  F2I.FTZ.U32.TRUNC.NTZ R3, R2 ;  /* 0x0000000200037305 */ /* 0x000ee4000021f000 */
[----:B---3--:R-:W-:-:S04]  /*16d90*/  IMAD.MOV R2, RZ, RZ, -R3 ;  /* 0x000000ffff027224 */ /* 0x008fc800078e0a03 */
[----:B------:R-:W-:Y:S02]  /*16da0*/  IMAD R5, R2, R0, RZ ;  /* 0x0000000002057224 */ /* 0x000fe400078e02ff */
[----:B------:R-:W-:-:S04]  /*16db0*/  IMAD.MOV.U32 R2, RZ, RZ, RZ ;  /* 0x000000ffff027224 */ /* 0x000fc800078e00ff */
[----:B-1----:R-:W-:Y:S01]  /*16dc0*/  IMAD.HI.U32 R7, R3, R5, R2 ;  /* 0x0000000503077227 */ /* 0x002fe200078e0002 */
        /* <DEDUP_REMOVED lines=10> */
[-C--:B------:R-:W-:Y:S01]  /*16e70*/  @!P1 IADD3 R5, R5, -R0.reuse, RZ ;  /* 0x8000000005059210 */ /* 0x080fe20007ffe0ff */
[----:B------:R-:W-:Y:S01]  /*16e80*/  @!P1 VIADD R2, R2, 0x1 ;  /* 0x0000000102029836 */ /* 0x000fe20000000000 */
[----:B------:R-:W-:Y:S02]  /*16e90*/  ISETP.NE.AND P1, PT, R4, RZ, PT ;  /* 0x000000ff0400720c */ /* 0x000fe40003f25270 */
[----:B------:R-:W-:-:S13]  /*16ea0*/  ISETP.GE.U32.AND P0, PT, R5, R0, PT ;  /* 0x000000000500720c */ /* 0x000fda0003f06070 */
[----:B------:R-:W-:-:S04]  /*16eb0*/  @P0 VIADD R2, R2, 0x1 ;  /* 0x0000000102020836 */ /* 0x000fc80000000000 */
[----:B------:R-:W-:Y:S01]  /*16ec0*/  @!P2 IMAD.MOV R2, RZ, RZ, -R2 ;  /* 0x000000ffff02a224 */ /* 0x000fe200078e0a02 */
[----:B------:R-:W-:-:S05]  /*16ed0*/  @!P1 LOP3.LUT R2, RZ, R4, RZ, 0x33, !PT ;  /* 0x00000004ff029212 */ /* 0x000fca00078e33ff */
[----:B------:R-:W-:-:S07]  /*16ee0*/  IMAD.MOV.U32 R29, RZ, RZ, R2 ;  /* 0x000000ffff1d7224 */ /* 0x000fce00078e0002 */
.L_x_2477:
[----:B------:R-:W-:Y:S05]  /*16ef0*/  BSYNC B0 ;  /* 0x0000000000007941 */ /* 0x000fea0003800000 */
.L_x_2476:
        /* <DEDUP_REMOVED lines=18> */
[----:B-1----:R-:W1:Y:S01]  /*17020*/  POPC R7, R4 ;  /* 0x0000000400077309 */ /* 0x002e620000000000 */
[----:B---3--:R-:W1:Y:S02]  /*17030*/  SHFL.IDX PT, R0, R3, R0, 0x1f ;  /* 0x00001f0003007589 */ /* 0x008e6400000e0000 */
[----:B-1----:R-:W-:Y:S01]  /*17040*/  IADD3 R24, R0, UR36, R7 ;  /* 0x0000002400187c10 */ /* 0x002fe2000fffe007 */
[----:B------:R-:W-:Y:S06]  /*17050*/  BRA `(.L_x_2479) ;  /* 0x0000003c00f87947 */ /* 0x000fec0003800000 */
.L_x_2478:
        /* <DEDUP_REMOVED lines=20> */
.L_x_2481:
[----:B------:R-:W-:Y:S05]  /*171a0*/  BSYNC B6 ;  /* 0x0000000000067941 */ /* 0x000fea0003800000 */
.L_x_2480:
        /* <DEDUP_REMOVED lines=22> */
.L_x_2483:
[----:B------:R-:W-:Y:S05]  /*17310*/  BSYNC B6 ;  /* 0x0000000000067941 */ /* 0x000fea0003800000 */
.L_x_2482:
        /* <DEDUP_REMOVED lines=20> */
.L_x_2485:
[----:B------:R-:W-:Y:S05]  /*17460*/  BSYNC B6 ;  /* 0x0000000000067941 */ /* 0x000fea0003800000 */
.L_x_2484:
        /* <DEDUP_REMOVED lines=19> */
.L_x_2487:
[----:B------:R-:W-:Y:S05]  /*175a0*/  BSYNC B6 ;  /* 0x0000000000067941 */ /* 0x000fea0003800000 */
.L_x_2486:
[----:B------:R-:W3:Y:S01]  /*175b0*/  LDL R21, [R1+0xc] ;  /* 0x00000c0001157983 */ /* 0x000ee20000100800 */
[----:B------:R-:W-:Y:S01]  /*175c0*/  ULDC.64 UR4, c[0x0][0x9f8] ;  /* 0x00027e0000047ab9 */ /* 0x000fe20000000a00 */
[----:B--2---:R-:W2:Y:S01]  /*175d0*/  LDC R10, c[0x0][0x430] ;  /* 0x00010c00ff0a7b82 */ /* 0x004ea20000000800 */
[----:B------:R-:W-:Y:S01]  /*175e0*/  ISETP.NE.U32.AND P0, PT, RZ, UR4, PT ;  /* 0x00000004ff007c0c */ /* 0x000fe2000bf05070 */
[----:B0-----:R-:W4:Y:S03]  /*175f0*/  LDL R9, [R1+0x18] ;  /* 0x0000180001097983 */ /* 0x001f260000100800 */
[----:B------:R-:W-:Y:S01]  /*17600*/  ISETP.NE.AND.EX P0, PT, RZ, UR5, PT, P0 ;  /* 0x00000005ff007c0c */ /* 0x000fe2000bf05300 */
[----:B------:R-:W4:-:S12]  /*17610*/  LDL R12, [R1+0x70] ;  /* 0x00007000010c7983 */ /* 0x000f180000100800 */
[----:B------:R-:W-:-:S04]  /*17620*/  @P0 IADD3 R22, P1, R22, UR4, RZ ;  /* 0x0000000416160c10 */ /* 0x000fc8000ff3e0ff */
[----:B------:R-:W-:Y:S01]  /*17630*/  @P0 IADD3.X R23, R23, UR5, RZ, P1, !PT ;  /* 0x0000000517170c10 */ /* 0x000fe20008ffe4ff */
[----:B------:R-:W0:Y:S04]  /*17640*/  S2R R2, SR_TID.X ;  /* 0x0000000000027919 */ /* 0x000e280000002100 */
[----:B---3--:R-:W3:Y:S01]  /*17650*/  @P0 LDG.E R21, desc[UR40][R22.64] ;  /* 0x0000002816150981 */ /* 0x008ee2000c1e1900 */
[C---:B0-----:R-:W-:Y:S01]  /*17660*/  LOP3.LUT R20, R2.reuse, 0x7f, RZ, 0xc0, !PT ;  /* 0x0000007f02147812 */ /* 0x041fe200078ec0ff */
[----:B------:R-:W-:Y:S02]  /*17670*/  IMAD.SHL.U32 R2, R2, 0x20, RZ ;  /* 0x0000002002027824 */ /* 0x000fe400078e00ff */
[----:B------:R-:W-:Y:S01]  /*17680*/  IMAD.MOV.U32 R0, RZ, RZ, 0xa0 ;  /* 0x000000a0ff007424 */ /* 0x000fe200078e00ff */
[----:B------:R-:W-:-:S02]  /*17690*/  SHF.R.U32.HI R20, RZ, 0x2, R20 ;  /* 0x00000002ff147819 */ /* 0x000fc40000011614 */
[----:B--2---:R-:W-:Y:S01]  /*176a0*/  ISETP.NE.AND P2, PT, R10, 0x1, PT ;  /* 0x000000010a00780c */ /* 0x004fe20003f45270 */
[----:B------:R-:W-:Y:S01]  /*176b0*/  IMAD R0, R29, R0, -0xa0 ;  /* 0xffffff601d007424 */ /* 0x000fe200078e0200 */
[----:B------:R-:W-:-:S05]  /*176c0*/  LOP3.LUT R2, R20, 0x60, R2, 0xf8, !PT ;  /* 0x0000006014027812 */ /* 0x000fca00078ef802 */
[----:B------:R-:W-:-:S06]  /*176d0*/  IMAD.IADD R8, R2, 0x1, R0 ;  /* 0x0000000102087824 */ /* 0x000fcc00078e0200 */
[----:B------:R-:W0:Y:S08]  /*176e0*/  @P2 LDC R4, c[0x0][0x434] ;  /* 0x00010d00ff042b82 */ /* 0x000e300000000800 */
[----:B------:R-:W2:Y:S01]  /*176f0*/  @P2 LDC R6, c[0x0][0x438] ;  /* 0x00010e00ff062b82 */ /* 0x000ea20000000800 */
[----:B------:R-:W1:Y:S02]  /*17700*/  S2R R20, SR_TID.X ;  /* 0x0000000000147919 */ /* 0x000e640000002100 */
[C---:B-1----:R-:W-:Y:S01]  /*17710*/  LOP3.LUT R11, R20.reuse, 0x7f, RZ, 0xc0, !PT ;  /* 0x0000007f140b7812 */ /* 0x042fe200078ec0ff */
[----:B------:R-:W-:-:S03]  /*17720*/  IMAD.SHL.U32 R20, R20, 0x20, RZ ;  /* 0x0000002014147824 */ /* 0x000fc600078e00ff */
[----:B------:R-:W-:-:S04]  /*17730*/  SHF.R.U32.HI R11, RZ, 0x2, R11 ;  /* 0x00000002ff0b7819 */ /* 0x000fc8000001160b */
[----:B------:R-:W-:-:S04]  /*17740*/  LOP3.LUT R20, R11, 0x60, R20, 0xf8, !PT ;  /* 0x000000600b147812 */ /* 0x000fc800078ef814 */
[----:B------:R-:W-:-:S05]  /*17750*/  LOP3.LUT R20, R20, 0x80, RZ, 0xfc, !PT ;  /* 0x0000008014147812 */ /* 0x000fca00078efcff */
[----:B------:R-:W-:Y:S01]  /*17760*/  IMAD.IADD R0, R20, 0x1, R0 ;  /* 0x0000000114007824 */ /* 0x000fe200078e0200 */
[----:B------:R-:W-:Y:S01]  /*17770*/  LOP3.LUT R19, R19, 0xfffffffd, RZ, 0xc0, !PT ;  /* 0xfffffffd13137812 */ /* 0x000fe200078ec0ff */
[----:B------:R-:W-:Y:S01]  /*17780*/  UMOV UR4, 0xffffffff ;  /* 0xffffffff00047882 */ /* 0x000fe20000000000 */
[----:B---3--:R1:W-:Y:S01]  /*17790*/  @P0 STL [R1+0xc], R21 ;  /* 0x00000c1501000387 */ /* 0x0083e20000100800 */
[C---:B------:R-:W-:Y:S01]  /*177a0*/  ISETP.GE.AND P0, PT, R8.reuse, R26, PT ;  /* 0x0000001a0800720c */ /* 0x040fe20003f06270 */
[----:B----4-:R-:W-:-:S12]  /*177b0*/  IMAD.IADD R8, R8, 0x1, R9 ;  /* 0x0000000108087824 */ /* 0x010fd800078e0209 */
[----:B------:R-:W3:Y:S01]  /*177c0*/  @!P0 LDC.64 R2, c[0x0][0x428] ;  /* 0x00010a00ff028b82 */ /* 0x000ee20000000a00 */
[----:B0-----:R-:W-:Y:S01]  /*177d0*/  @P2 IMAD.HI.U32 R4, R8, R4, RZ ;  /* 0x0000000408042227 */ /* 0x001fe200078e00ff */
[----:B------:R-:W-:-:S03]  /*177e0*/  SHF.R.S32.HI R13, RZ, 0x1f, R21 ;  /* 0x0000001fff0d7819 */ /* 0x000fc60000011415 */
[----:B------:R-:W-:Y:S01]  /*177f0*/  IMAD.MOV.U32 R5, RZ, RZ, R8 ;  /* 0x000000ffff057224 */ /* 0x000fe200078e0008 */
[----:B--2---:R-:W-:-:S04]  /*17800*/  @P2 SHF.R.U32.HI R5, RZ, R6, R4 ;  /* 0x00000006ff052219 */ /* 0x004fc80000011604 */
[--C-:B------:R-:W-:Y:S01]  /*17810*/  @!P0 SHF.R.S32.HI R7, RZ, 0x1f, R5.reuse ;  /* 0x0000001fff078819 */ /* 0x100fe20000011405 */
[----:B------:R-:W-:Y:S02]  /*17820*/  @!P0 IMAD.MOV.U32 R6, RZ, RZ, R5 ;  /* 0x000000ffff068224 */ /* 0x000fe400078e0005 */
[-C--:B---3--:R-:W-:Y:S02]  /*17830*/  @!P0 IMAD R4, R13, R2.reuse, RZ ;  /* 0x000000020d048224 */ /* 0x088fe400078e02ff */
[----:B------:R-:W-:-:S04]  /*17840*/  @!P0 IMAD.WIDE.U32 R6, R21, R2, R6 ;  /* 0x0000000215068225 */ /* 0x000fc800078e0006 */
[----:B------:R-:W-:Y:S02]  /*17850*/  @!P0 IMAD R4, R21, R3, R4 ;  /* 0x0000000315048224 */ /* 0x000fe400078e0204 */
[----:B------:R-:W0:Y:S02]  /*17860*/  @!P0 LDC.64 R2, c[0x0][0x418] ;  /* 0x00010600ff028b82 */ /* 0x000e240000000a00 */
[----:B------:R-:W-:-:S06]  /*17870*/  @!P0 IMAD.IADD R4, R7, 0x1, R4 ;  /* 0x0000000107048824 */ /* 0x000fcc00078e0204 */
[----:B------:R-:W2:Y:S01]  /*17880*/  @P2 LDC R7, c[0x0][0x438] ;  /* 0x00010e00ff072b82 */ /* 0x000ea20000000800 */
        /* <DEDUP_REMOVED lines=10> */
[----:B--2---:R-:W-:Y:S01]  /*17930*/  @P2 SHF.R.U32.HI R0, RZ, R7, R3 ;  /* 0x00000007ff002219 */ /* 0x004fe20000011603 */
[----:B------:R-:W-:-:S06]  /*17940*/  IMAD.MOV R3, RZ, RZ, -R5 ;  /* 0x000000ffff037224 */ /* 0x000fcc00078e0a05 */
[----:B------:R-:W0:Y:S01]  /*17950*/  @!P0 LDC.64 R6, c[0x0][0x418] ;  /* 0x00010600ff068b82 */ /* 0x000e220000000a00 */
[----:B------:R-:W-:Y:S02]  /*17960*/  IMAD.MOV R9, RZ, RZ, -R0 ;  /* 0x000000ffff097224 */ /* 0x000fe400078e0a00 */
[C---:B------:R-:W-:Y:S02]  /*17970*/  IMAD R8, R10.reuse, R3, R8 ;  /* 0x000000030a087224 */ /* 0x040fe400078e0208 */
[----:B------:R-:W-:-:S03]  /*17980*/  IMAD R9, R10, R9, R2 ;  /* 0x000000090a097224 */ /* 0x000fc600078e0202 */
[----:B------:R-:W2:Y:S01]  /*17990*/  @!P0 LDC.64 R2, c[0x0][0x428] ;  /* 0x00010a00ff028b82 */ /* 0x000ea20000000a00 */
[--C-:B------:R-:W-:Y:S01]  /*179a0*/  @!P0 SHF.R.S32.HI R11, RZ, 0x1f, R0.reuse ;  /* 0x0000001fff0b8819 */ /* 0x100fe20000011400 */
[----:B------:R-:W-:Y:S01]  /*179b0*/  @!P0 IMAD.MOV.U32 R10, RZ, RZ, R0 ;  /* 0x000000ffff0a8224 */ /* 0x000fe200078e0000 */
[----:B------:R1:W-:Y:S01]  /*179c0*/  STL [R1+0x1c], R13 ;  /* 0x00001c0d01007387 */ /* 0x0003e20000100800 */
[----:B------:R-:W-:Y:S02]  /*179d0*/  IMAD.MOV.U32 R5, RZ, RZ, RZ ;  /* 0x000000ffff057224 */ /* 0x000fe400078e00ff */
[----:B--2---:R-:W-:-:S04]  /*179e0*/  @!P0 IMAD.WIDE.U32 R10, R21, R2, R10 ;  /* 0x00000002150a8225 */ /* 0x004fc800078e000a */
        /* <DEDUP_REMOVED lines=11> */
[----:B-1----:R-:W-:Y:S06]  /*17aa0*/  BRA.DIV UR4, `(.L_x_2488) ;  /* 0x0000005604e87947 */ /* 0x002fec000b800000 */
.L_x_2610:
[----:B------:R-:W-:Y:S01]  /*17ab0*/  VIADD R7, R29, 0xffffffff ;  /* 0xffffffff1d077836 */ /* 0x000fe20000000000 */
[----:B------:R-:W-:Y:S06]  /*17ac0*/  @!P0 BRA `(.L_x_2489) ;  /* 0x0000000000048947 */ /* 0x000fec0003800000 */
[----:B------:R-:W-:Y:S01]  /*17ad0*/  BPT.TRAP 0x1 ;  /* 0x000000040000795c */ /* 0x000fe20000300000 */
.L_x_2489:
[----:B------:R-:W2:Y:S04]  /*17ae0*/  LDL R2, [R1] ;  /* 0x0000000001027983 */ /* 0x000ea80000100800 */
[----:B------:R-:W3:Y:S01]  /*17af0*/  LDL R0, [R1+0x10] ;  /* 0x0000100001007983 */ /* 0x000ee20000100800 */
[----:B------:R-:W-:Y:S01]  /*17b00*/  BSSY B0, `(.L_x_2490) ;  /* 0x0000008000007945 */ /* 0x000fe20003800000 */
[----:B--2---:R-:W-:Y:S01]  /*17b10*/  IMAD R6, R2, 0x8, R17 ;  /* 0x0000000802067824 */ /* 0x004fe200078e0211 */
[----:B---3--:R-:W-:-:S04]  /*17b20*/  SHF.L.U32 R0, R0, 0x1f, RZ ;  /* 0x0000001f00007819 */ /* 0x008fc800000006ff */
[----:B------:R0:W1:Y:S01]  /*17b30*/  SYNCS.PHASECHK.TRANS64.TRYWAIT P0, [R6+URZ+0x13280], R0 ;  /* 0x01328000060075a7 */ /* 0x000062000800017f */
[----:B------:R0:W-:Y:S02]  /*17b40*/  STL [R1+0x48], R0 ;  /* 0x0000480001007387 */ /* 0x0001e40000100800 */
[----:B0-----:R-:W-:-:S05]  /*17b50*/  SHF.R.S32.HI R0, RZ, 0x1f, R8 ;  /* 0x0000001fff007819 */ /* 0x001fca0000011408 */
[----:B------:R0:W-:Y:S02]  /*17b60*/  STL [R1+0x4], R0 ;  /* 0x0000040001007387 */ /* 0x0001e40000100800 */
[----:B01----:R-:W-:Y:S05]  /*17b70*/  @!P0 BRA `(.L_x_2491) ;  /* 0x0000005400e88947 */ /* 0x003fea0003800000 */
.L_x_2611:
[----:B------:R-:W-:Y:S05]  /*17b80*/  BSYNC B0 ;  /* 0x0000000000007941 */ /* 0x000fea0003800000 */
.L_x_2490:
[----:B0-----:R-:W2:Y:S01]  /*17b90*/  LDL R0, [R1+0x4] ;  /* 0x0000040001007983 */ /* 0x001ea20000100800 */
[----:B-----5:R-:W-:Y:S01]  /*17ba0*/  SHF.R.S32.HI R13, RZ, 0x1f, R4 ;  /* 0x0000001fff0d7819 */ /* 0x020fe20000011404 */
[----:B------:R-:W-:Y:S01]  /*17bb0*/  ULDC.64 UR4, c[0x0][0x328] ;  /* 0x0000ca0000047ab9 */ /* 0x000fe20000000a00 */
[----:B------:R-:W0:Y:S01]  /*17bc0*/  LDC R11, c[0x0][0x2f4] ;  /* 0x0000bd00ff0b7b82 */ /* 0x000e220000000800 */
[----:B------:R-:W1:Y:S01]  /*17bd0*/  S2R R20, SR_TID.X ;  /* 0x0000000000147919 */ /* 0x000e620000002100 */
[----:B------:R-:W-:Y:S01]  /*17be0*/  IMAD.WIDE.U32 R2, R8, UR4, RZ ;  /* 0x0000000408027c25 */ /* 0x000fe2000f8e00ff */
[----:B------:R-:W-:Y:S01]  /*17bf0*/  ULDC.64 UR6, c[0x0][0x338] ;  /* 0x0000ce0000067ab9 */ /* 0x000fe20000000a00 */
[----:B------:R3:W-:Y:S04]  /*17c00*/  STL [R1+0x40], R13 ;  /* 0x0000400d01007387 */ /* 0x0007e80000100800 */
[----:B------:R-:W4:Y:S04]  /*17c10*/  LDL R14, [R1] ;  /* 0x00000000010e7983 */ /* 0x000f280000100800 */
[----:B------:R-:W4:Y:S01]  /*17c20*/  LDL R15, [R1+0x2c] ;  /* 0x00002c00010f7983 */ /* 0x000f220000100800 */
[----:B-1----:R-:W-:-:S05]  /*17c30*/  IMAD.SHL.U32 R21, R20, 0x10, RZ ;  /* 0x0000001014157824 */ /* 0x002fca00078e00ff */
[----:B------:R-:W-:-:S04]  /*17c40*/  LOP3.LUT R21, R21, 0x30, RZ, 0xc0, !PT ;  /* 0x0000003015157812 */ /* 0x000fc800078ec0ff */
[CC--:B0-----:R-:W-:Y:S02]  /*17c50*/  ISETP.GE.AND P1, PT, R21.reuse, R11.reuse, PT ;  /* 0x0000000b1500720c */ /* 0x0c1fe40003f26270 */
[----:B------:R-:W-:Y:S02]  /*17c60*/  ISETP.GE.AND P0, PT, R21, R11, PT ;  /* 0x0000000b1500720c */ /* 0x000fe40003f06270 */
[----:B------:R-:W-:Y:S02]  /*17c70*/  SHF.R.S32.HI R11, RZ, 0x1f, R5 ;  /* 0x0000001fff0b7819 */ /* 0x000fe40000011405 */
[----:B------:R-:W-:Y:S02]  /*17c80*/  LOP3.LUT R19, R19, 0xfffffffe, RZ, 0xc0, !PT ;  /* 0xfffffffe13137812 */ /* 0x000fe400078ec0ff */
[----:B------:R-:W-:Y:S01]  /*17c90*/  LOP3.LUT R20, R20, 0x7f, RZ, 0xc0, !PT ;  /* 0x0000007f14147812 */ /* 0x000fe200078ec0ff */
[----:B------:R-:W-:-:S04]  /*17ca0*/  IMAD R7, R7, -0xa0, R26 ;  /* 0xffffff6007077824 */ /* 0x000fc800078e021a */
[----:B------:R-:W-:Y:S02]  /*17cb0*/  @P1 LOP3.LUT R19, R19, 0x1, RZ, 0xfc, !PT ;  /* 0x0000000113131812 */ /* 0x000fe400078efcff */
[----:B------:R-:W-:-:S05]  /*17cc0*/  SHF.R.U32.HI R20, RZ, 0x2, R20 ;  /* 0x00000002ff147819 */ /* 0x000fca0000011614 */
[----:B------:R-:W-:-:S05]  /*17cd0*/  IMAD.IADD R7, R7, 0x1, -R20 ;  /* 0x0000000107077824 */ /* 0x000fca00078e0a14 */
[----:B------:R-:W-:Y:S01]  /*17ce0*/  ISETP.GE.AND P5, PT, R7, 0x1, PT ;  /* 0x000000010700780c */ /* 0x000fe20003fa6270 */
[----:B--2---:R-:W-:-:S04]  /*17cf0*/  IMAD R0, R0, UR4, RZ ;  /* 0x0000000400007c24 */ /* 0x004fc8000f8e02ff */
[----:B------:R-:W-:-:S04]  /*17d00*/  IMAD R0, R8, UR5, R0 ;  /* 0x0000000508007c24 */ /* 0x000fc8000f8e0200 */
[----:B------:R-:W-:Y:S02]  /*17d10*/  IMAD.IADD R3, R3, 0x1, R0 ;  /* 0x0000000103037824 */ /* 0x000fe400078e0200 */
[----:B------:R-:W-:Y:S02]  /*17d20*/  IMAD R0, R13, UR6, RZ ;  /* 0x000000060d007c24 */ /* 0x000fe4000f8e02ff */
[----:B------:R-:W-:-:S04]  /*17d30*/  IMAD.WIDE.U32 R2, R4, UR6, R2 ;  /* 0x0000000604027c25 */ /* 0x000fc8000f8e0002 */
[----:B------:R-:W-:-:S04]  /*17d40*/  IMAD R0, R4, UR7, R0 ;  /* 0x0000000704007c24 */ /* 0x000fc8000f8e0200 */
[----:B---3--:R-:W-:Y:S01]  /*17d50*/  IMAD.IADD R13, R3, 0x1, R0 ;  /* 0x00000001030d7824 */ /* 0x008fe200078e0200 */
[----:B------:R-:W-:Y:S01]  /*17d60*/  SHF.R.S32.HI R0, RZ, 0x1f, R9 ;  /* 0x0000001fff007819 */ /* 0x000fe20000011409 */
[----:B------:R-:W-:-:S04]  /*17d70*/  IMAD.MOV.U32 R12, RZ, RZ, R2 ;  /* 0x000000ffff0c7224 */ /* 0x000fc800078e0002 */
[----:B------:R0:W-:Y:S01]  /*17d80*/  STL [R1+0x3c], R0 ;  /* 0x00003c0001007387 */ /* 0x0001e20000100800 */
[----:B------:R-:W-:-:S04]  /*17d90*/  IMAD.WIDE.U32 R2, R9, UR4, RZ ;  /* 0x0000000409027c25 */ /* 0x000fc8000f8e00ff */
[----:B0-----:R-:W-:-:S04]  /*17da0*/  IMAD R0, R0, UR4, RZ ;  /* 0x0000000400007c24 */ /* 0x001fc8000f8e02ff */
[----:B------:R-:W-:Y:S01]  /*17db0*/  IMAD R0, R9, UR5, R0 ;  /* 0x0000000509007c24 */ /* 0x000fe2000f8e0200 */
[----:B------:R0:W-:Y:S01]  /*17dc0*/  STL [R1+0x44], R11 ;  /* 0x0000440b01007387 */ /* 0x0001e20000100800 */
[----:B------:R-:W-:-:S03]  /*17dd0*/  ULDC.64 UR4, c[0x0][0x330] ;  /* 0x0000cc0000047ab9 */ /* 0x000fc60000000a00 */
[----:B------:R-:W-:Y:S01]  /*17de0*/  IADD3 R3, R3, R0, RZ ;  /* 0x0000000003037210 */ /* 0x000fe20007ffe0ff */
[----:B------:R-:W-:-:S04]  /*17df0*/  IMAD R0, R11, UR6, RZ ;  /* 0x000000060b007c24 */ /* 0x000fc8000f8e02ff */
[C---:B------:R-:W-:Y:S02]  /*17e00*/  IMAD R0, R5.reuse, UR7, R0 ;  /* 0x0000000705007c24 */ /* 0x040fe4000f8e0200 */
[----:B------:R-:W-:Y:S01]  /*17e10*/  IMAD.WIDE.U32 R2, R5, UR6, R2 ;  /* 0x0000000605027c25 */ /* 0x000fe2000f8e0002 */
[----:B------:R-:W-:-:S03]  /*17e20*/  ULDC.64 UR6, c[0x0][0x318] ;  /* 0x0000c60000067ab9 */ /* 0x000fc60000000a00 */
[----:B0-----:R-:W-:Y:S02]  /*17e30*/  IMAD.IADD R11, R3, 0x1, R0 ;  /* 0x00000001030b7824 */ /* 0x001fe400078e0200 */
[----:B------:R-:W-:Y:S02]  /*17e40*/  IMAD.MOV.U32 R10, RZ, RZ, R2 ;  /* 0x000000ffff0a7224 */ /* 0x000fe400078e0002 */
        /* <DEDUP_REMOVED lines=8> */
[----:B----4-:R-:W-:Y:S01]  /*17ed0*/  IMAD R20, R14, 0x2800, R15 ;  /* 0x000028000e147824 */ /* 0x010fe200078e020f */
[----:B------:R-:W-:Y:S07]  /*17ee0*/  BRA.DIV UR4, `(.L_x_2492) ;  /* 0x0000005604247947 */ /* 0x000fee000b800000 */
[----:B------:R-:W0:Y:S01]  /*17ef0*/  S2R R11, SR_TID.X ;  /* 0x00000000000b7919 */ /* 0x000e220000002100 */
[----:B------:R-:W-:Y:S02]  /*17f00*/  ISETP.GE.AND P3, PT, R7, 0x81, PT ;  /* 0x000000810700780c */ /* 0x000fe40003f66270 */
        /* <DEDUP_REMOVED lines=34> */
.L_x_2623:
        /* <DEDUP_REMOVED lines=12> */
.L_x_2493:
        /* <DEDUP_REMOVED lines=11> */
.L_x_2494:
[----:B------:R2:W-:Y:S01]  /*182a0*/  SYNCS.ARRIVE.TRANS64.A1T0 RZ, [R6+URZ+0x13270], RZ ;  /* 0x013270ff06ff79a7 */ /* 0x0005e2000810003f */
[----:B------:R-:W-:Y:S05]  /*182b0*/  @!P6 BRA `(.L_x_2495) ;  /* 0x000000000004e947 */ /* 0x000fea0003800000 */
[----:B------:R-:W-:Y:S01]  /*182c0*/  BPT.TRAP 0x1 ;  /* 0x000000040000795c */ /* 0x000fe20000300000 */
.L_x_2495:
[----:B------:R-:W3:Y:S01]  /*182d0*/  LDL R0, [R1+0x48] ;  /* 0x0000480001007983 */ /* 0x000ee20000100800 */
[----:B------:R-:W-:Y:S01]  /*182e0*/  BSSY B0, `(.L_x_2496) ;  /* 0x0000003000007945 */ /* 0x000fe20003800000 */
[----:B---3--:R-:W3:Y:S03]  /*182f0*/  SYNCS.PHASECHK.TRANS64.TRYWAIT P0, [R6+URZ+0x13240], R0 ;  /* 0x01324000060075a7 */ /* 0x008ee6000800017f */
[----:B---3--:R-:W-:Y:S05]  /*18300*/  @!P0 BRA `(.L_x_2497) ;  /* 0x0000005400a48947 */ /* 0x008fea0003800000 */
.L_x_2624:
[----:B------:R-:W-:Y:S05]  /*18310*/  BSYNC B0 ;  /* 0x0000000000007941 */ /* 0x000fea0003800000 */
.L_x_2496:
[----:B---3--:R-:W3:Y:S01]  /*18320*/  LDL.LU R0, [R1+0x4] ;  /* 0x0000040001007983 */ /* 0x008ee20000300800 */
[----:B------:R-:W-:Y:S01]  /*18330*/  ULDC.64 UR4, c[0x0][0x300] ;  /* 0x0000c00000047ab9 */ /* 0x000fe20000000a00 */
[----:B------:R-:W-:Y:S02]  /*18340*/  ULDC.64 UR6, c[0x0][0x310] ;  /* 0x0000c40000067ab9 */ /* 0x000fe40000000a00 */
[----:B------:R-:W4:Y:S04]  /*18350*/  LDL.LU R12, [R1+0x40] ;  /* 0x00004000010c7983 */ /* 0x000f280000300800 */
[----:B------:R-:W5:Y:S04]  /*18360*/  LDL.LU R7, [R1+0x3c] ;  /* 0x00003c0001077983 */ /* 0x000f680000300800 */
[----:B------:R-:W2:Y:S01]  /*18370*/  LDL.LU R2, [R1+0x44] ;  /* 0x0000440001027983 */ /* 0x000ea20000300800 */
[----:B-1----:R-:W-:-:S04]  /*18380*/  IMAD.WIDE.U32 R10, R8, UR4, RZ ;  /* 0x00000004080a7c25 */ /* 0x002fc8000f8e00ff */
[----:B---3--:R-:W-:-:S04]  /*18390*/  IMAD R0, R0, UR4, RZ ;  /* 0x0000000400007c24 */ /* 0x008fc8000f8e02ff */
[----:B------:R-:W-:-:S04]  /*183a0*/  IMAD R0, R8, UR5, R0 ;  /* 0x0000000508007c24 */ /* 0x000fc8000f8e0200 */
[----:B------:R-:W-:Y:S02]  /*183b0*/  IMAD.IADD R11, R11, 0x1, R0 ;  /* 0x000000010b0b7824 */ /* 0x000fe400078e0200 */
[----:B----4-:R-:W-:Y:S02]  /*183c0*/  IMAD R0, R12, UR6, RZ ;  /* 0x000000060c007c24 */ /* 0x010fe4000f8e02ff */
[----:B------:R-:W-:-:S04]  /*183d0*/  IMAD.WIDE.U32 R10, R4, UR6, R10 ;  /* 0x00000006040a7c25 */ /* 0x000fc8000f8e000a */
[----:B------:R-:W-:Y:S02]  /*183e0*/  IMAD R4, R4, UR7, R0 ;  /* 0x0000000704047c24 */ /* 0x000fe4000f8e0200 */
[----:B-----5:R-:W-:Y:S02]  /*183f0*/  IMAD R0, R7, UR4, RZ ;  /* 0x0000000407007c24 */ /* 0x020fe4000f8e02ff */
[----:B------:R-:W-:Y:S02]  /*18400*/  IMAD.IADD R11, R11, 0x1, R4 ;  /* 0x000000010b0b7824 */ /* 0x000fe400078e0204 */
[C---:B------:R-:W-:Y:S02]  /*18410*/  IMAD R0, R9.reuse, UR5, R0 ;  /* 0x0000000509007c24 */ /* 0x040fe4000f8e0200 */
[----:B------:R-:W-:Y:S01]  /*18420*/  IMAD.WIDE.U32 R8, R9, UR4, RZ ;  /* 0x0000000409087c25 */ /* 0x000fe2000f8e00ff */
[----:B------:R-:W-:-:S03]  /*18430*/  ULDC.64 UR4, c[0x0][0x308] ;  /* 0x0000c20000047ab9 */ /* 0x000fc60000000a00 */
[----:B------:R-:W-:Y:S02]  /*18440*/  IMAD.IADD R9, R9, 0x1, R0 ;  /* 0x0000000109097824 */ /* 0x000fe400078e0200 */
[----:B--2---:R-:W-:Y:S02]  /*18450*/  IMAD R0, R2, UR6, RZ ;  /* 0x0000000602007c24 */ /* 0x004fe4000f8e02ff */
        /* <DEDUP_REMOVED lines=13> */
[----:B------:R-:W1:Y:S01]  /*18530*/  S2R R5, SR_TID.X ;  /* 0x0000000000057919 */ /* 0x000e620000002100 */
[----:B------:R-:W2:Y:S01]  /*18540*/  LDC R10, c[0x0][0x2f4] ;  /* 0x0000bd00ff0a7b82 */ /* 0x000ea20000000800 */
[----:B------:R-:W-:Y:S01]  /*18550*/  SHFL.IDX PT, R4, R2, RZ, 0x1c1f ;  /* 0x001c1fff02047589 */ /* 0x000fe200000e0000 */
[----:B-1----:R-:W-:-:S03]  /*18560*/  IMAD.SHL.U32 R9, R5, 0x10, RZ ;  /* 0x0000001005097824 */ /* 0x002fc600078e00ff */
[----:B------:R-:W1:Y:S02]  /*18570*/  SHFL.IDX PT, R5, R0, RZ, 0x1c1f ;  /* 0x001c1fff00057589 */ /* 0x000e6400000e0000 */
[----:B------:R-:W-:-:S04]  /*18580*/  LOP3.LUT R9, R9, 0x30, RZ, 0xc0, !PT ;  /* 0x0000003009097812 */ /* 0x000fc800078ec0ff */
[C---:B--2---:R-:W-:Y:S02]  /*18590*/  ISETP.GE.AND P3, PT, R9.reuse, R10, PT ;  /* 0x0000000a0900720c */ /* 0x044fe40003f66270 */
        /* <DEDUP_REMOVED lines=8> */
[----:B------:R-:W2:Y:S01]  /*18620*/  SHFL.IDX PT, R4, R2, 0x1, 0x1c1f ;  /* 0x003c1f0002047f89 */ /* 0x000ea200000e0000 */
[----:B-1----:R-:W-:-:S05]  /*18630*/  @P4 IADD3 R5, P0, R9, R5, RZ ;  /* 0x0000000509054210 */ /* 0x002fca0007f1e0ff */
[----:B--2---:R-:W-:-:S05]  /*18640*/  @P4 IMAD.X R4, RZ, RZ, R4, P0 ;  /* 0x000000ffff044224 */ /* 0x004fca00000e0604 */
[----:B------:R-:W-:-:S04]  /*18650*/  @P4 LOP3.LUT R5, R5, R4, RZ, 0x3c, !PT ;  /* 0x0000000405054212 */ /* 0x000fc800078e3cff */
[----:B------:R-:W-:-:S04]  /*18660*/  @P4 LOP3.LUT R4, R5, R4, RZ, 0x3c, !PT ;  /* 0x0000000405044212 */ /* 0x000fc800078e3cff */
[----:B------:R-:W-:-:S05]  /*18670*/  @P4 LOP3.LUT R5, R5, R4, RZ, 0x3c, !PT ;  /* 0x0000000405054212 */ /* 0x000fca00078e3cff */
[----:B------:R1:W-:Y:S04]  /*18680*/  @P4 LDGSTS.E.BYPASS.LTC128B.128 [R3+0xe800], desc[UR40][R4.64], !P3 ;  /* 0x0e80000004034fae */ /* 0x0003e8000d901d68 */
[----:B-1----:R-:W1:Y:S04]  /*18690*/  SHFL.IDX PT, R5, R0, 0x2, 0x1c1f ;  /* 0x005c1f0000057f89 */ /* 0x002e6800000e0000 */
[----:B------:R-:W2:Y:S04]  /*186a0*/  SHFL.IDX PT, R4, R2, 0x2, 0x1c1f ;  /* 0x005c1f0002047f89 */ /* 0x000ea800000e0000 */
[----:B------:R-:W3:Y:S04]  /*186b0*/  SHFL.IDX PT, R0, R0, 0x3, 0x1c1f ;  /* 0x007c1f0000007f89 */ /* 0x000ee800000e0000 */
[----:B------:R-:W4:Y:S01]  /*186c0*/  SHFL.IDX PT, R2, R2, 0x3, 0x1c1f ;  /* 0x007c1f0002027f89 */ /* 0x000f2200000e0000 */
[----:B-1----:R-:W-:-:S05]  /*186d0*/  @P1 IADD3 R5, P0, R9, R5, RZ ;  /* 0x0000000509051210 */ /* 0x002fca0007f1e0ff */
[----:B--2---:R-:W-:Y:S01]  /*186e0*/  @P1 IMAD.X R4, RZ, RZ, R4, P0 ;  /* 0x000000ffff041224 */ /* 0x004fe200000e0604 */
[----:B---3--:R-:W-:-:S04]  /*186f0*/  @P2 IADD3 R0, P0, R9, R0, RZ ;  /* 0x0000000009002210 */ /* 0x008fc80007f1e0ff */
[----:B------:R-:W-:Y:S01]  /*18700*/  @P1 LOP3.LUT R5, R5, R4, RZ, 0x3c, !PT ;  /* 0x0000000405051212 */ /* 0x000fe200078e3cff */
[----:B----4-:R-:W-:-:S03]  /*18710*/  @P2 IMAD.X R2, RZ, RZ, R2, P0 ;  /* 0x000000ffff022224 */ /* 0x010fc600000e0602 */
[----:B------:R-:W-:-:S04]  /*18720*/  @P1 LOP3.LUT R4, R5, R4, RZ, 0x3c, !PT ;  /* 0x0000000405041212 */ /* 0x000fc800078e3cff */
[----:B------:R-:W-:-:S05]  /*18730*/  @P1 LOP3.LUT R5, R5, R4, RZ, 0x3c, !PT ;  /* 0x0000000405051212 */ /* 0x000fca00078e3cff */
[----:B------:R1:W-:Y:S02]  /*18740*/  @P1 LDGSTS.E.BYPASS.LTC128B.128 [R3+0xf000], desc[UR40][R4.64], !P3 ;  /* 0x0f00000004031fae */ /* 0x0003e4000d901d68 */
[----:B-1----:R-:W-:Y:S02]  /*18750*/  @P2 IMAD.MOV.U32 R4, RZ, RZ, R0 ;  /* 0x000000ffff042224 */ /* 0x002fe400078e0000 */
[----:B------:R-:W-:Y:S01]  /*18760*/  @P2 IMAD.MOV.U32 R5, RZ, RZ, R2 ;  /* 0x000000ffff052224 */ /* 0x000fe200078e0002 */
[----:B------:R1:W2:Y:S04]  /*18770*/  SHFL.IDX PT, R0, R7, RZ, 0x1c1f ;  /* 0x001c1fff07007589 */ /* 0x0002a800000e0000 */
[----:B------:R3:W-:Y:S04]  /*18780*/  @P2 LDGSTS.E.BYPASS.LTC128B.128 [R3+0xf800], desc[UR40][R4.64], !P3 ;  /* 0x0f80000004032fae */ /* 0x0007e8000d901d68 */
[----:B---3--:R1:W3:Y:S02]  /*18790*/  SHFL.IDX PT, R4, R8, RZ, 0x1c1f ;  /* 0x001c1fff08047589 */ /* 0x0082e400000e0000 */
.L_x_2636:
[----:B------:R-:W-:Y:S01]  /*187a0*/  LOP3.LUT P0, RZ, R19, 0x8, RZ, 0xc0, !PT ;  /* 0x0000000813ff7812 */ /* 0x000fe2000780c0ff */
[----:B------:R-:W-:-:S12]  /*187b0*/  BSSY B0, `(.L_x_2499) ;  /* 0x000000d000007945 */ /* 0x000fd80003800000 */
[----:B------:R-:W-:Y:S05]  /*187c0*/  @!P0 BRA `(.L_x_2500) ;  /* 0x00000000002c8947 */ /* 0x000fea0003800000 */
[----:B------:R-:W4:Y:S01]  /*187d0*/  S2R R2, SR_TID.X ;  /* 0x0000000000027919 */ /* 0x000f220000002100 */
[----:B------:R-:W5:Y:S01]  /*187e0*/  LDC R5, c[0x0][0x2f4] ;  /* 0x0000bd00ff057b82 */ /* 0x000f620000000800 */
[----:B----4-:R-:W-:-:S05]  /*187f0*/  IMAD.SHL.U32 R2, R2, 0x10, RZ ;  /* 0x0000001002027824 */ /* 0x010fca00078e00ff */
[----:B------:R-:W-:-:S04]  /*18800*/  LOP3.LUT R2, R2, 0x30, RZ, 0xc0, !PT ;  /* 0x0000003002027812 */ /* 0x000fc800078ec0ff */
[C---:B-----5:R-:W-:Y:S02]  /*18810*/  ISETP.GE.AND P1, PT, R2.reuse, R5, PT ;  /* 0x000000050200720c */ /* 0x060fe40003f26270 */
[----:B---3--:R-:W-:-:S05]  /*18820*/  IADD3 R4, P0, R2, R4, RZ ;  /* 0x0000000402047210 */ /* 0x008fca0007f1e0ff */
[----:B--2---:R-:W-:-:S06]  /*18830*/  IMAD.X R5, RZ, RZ, R0, P0 ;  /* 0x000000ffff057224 */ /* 0x004fcc00000e0600 */
[----:B------:R-:W-:Y:S01]  /*18840*/  @!PT LDS RZ, [RZ] ;  /* 0x00000000fffff984 */ /* 0x000fe20000000800 */
[----:B------:R-:W-:Y:S01]  /*18850*/  @!PT LDS RZ, [RZ] ;  /* 0x00000000fffff984 */ /* 0x000fe20000000800 */
[----:B------:R-:W-:Y:S01]  /*18860*/  @!PT LDS RZ, [RZ] ;  /* 0x00000000fffff984 */ /* 0x000fe20000000800 */
[----:B------:R4:W-:Y:S02]  /*18870*/  LDGSTS.E.BYPASS.LTC128B.128 [R3+0x10000], desc[UR40][R4.64], !P1 ;  /* 0x1000000004037fae */ /* 0x0009e4000c901d68 */
.L_x_2500:
[----:B------:R-:W-:Y:S05]  /*18880*/  BSYNC B0 ;  /* 0x0000000000007941 */ /* 0x000fea0003800000 */
.L_x_2499:
[----:B------:R-:W-:Y:S01]  /*18890*/  NOP ;  /* 0x0000000000007918 */ /* 0x000fe20000000000 */
[----:B------:R-:W-:-:S13]  /*188a0*/  PLOP3.LUT P0, PT, PT, PT, PT, 0x80, 0x0 ;  /* 0x000000000000781c */ /* 0x000fda0003f0f070 */
.L_x_2501:
        /* <DEDUP_REMOVED lines=11> */
.L_x_2502:
[----:B---34-:R2:W5:Y:S01]  /*18960*/  LDL.LU R4, [R1+0x4c] ;  /* 0x00004c0001047983 */ /* 0x0185620000300800 */
        /* <DEDUP_REMOVED lines=14> */
[----:B0-----:R-:W-:-:S03]  /*18a50*/  SEL R28, R3, RZ, !P0 ;  /* 0x000000ff031c7207 */ /* 0x001fc60004000000 */
        /* <DEDUP_REMOVED lines=11> */
[----:B--2---:R-:W-:Y:S02]  /*18b10*/  IMAD.U32 R6, RZ, RZ, UR6 ;  /* 0x00000006ff067e24 */ /* 0x004fe4000f8e00ff */
[----:B-1----:R-:W-:-:S02]  /*18b20*/  IMAD.U32 R7, RZ, RZ, UR7 ;  /* 0x00000007ff077e24 */ /* 0x002fc4000f8e00ff */
[----:B------:R-:W-:Y:S02]  /*18b30*/  IMAD.U32 R10, RZ, RZ, UR8 ;  /* 0x00000008ff0a7e24 */ /* 0x000fe4000f8e00ff */
[----:B------:R-:W-:Y:S02]  /*18b40*/  IMAD.U32 R11, RZ, RZ, UR9 ;  /* 0x00000009ff0b7e24 */ /* 0x000fe4000f8e00ff */
[----:B------:R-:W-:Y:S02]  /*18b50*/  IMAD.MOV.U32 R8, RZ, RZ, 0x70 ;  /* 0x00000070ff087424 */ /* 0x000fe400078e00ff */
[----:B------:R-:W-:Y:S02]  /*18b60*/  IMAD.MOV.U32 R12, RZ, RZ, 0x1 ;  /* 0x00000001ff0c7424 */ /* 0x000fe400078e00ff */
[----:B------:R-:W-:-:S07]  /*18b70*/  IMAD.MOV.U32 R13, RZ, RZ, RZ ;  /* 0x000000ffff0d7224 */ /* 0x000fce00078e00ff */
[----:B------:R-:W-:-:S07]  /*18b80*/  LEPC R20, `(.L_x_2504) ;  /* 0x000000001014794e */ /* 0x000fce0000000000 */
[----:B0-----:R-:W-:Y:S05]  /*18b90*/  CALL.ABS.NOINC R2 ;  /* 0x0000000002007343 */ /* 0x001fea0003c00000 */
.L_x_2504:
[----:B------:R-:W-:Y:S05]  /*18ba0*/  BSYNC B6 ;  /* 0x0000000000067941 */ /* 0x000fea0003800000 */
.L_x_2503:
[----:B------:R-:W0:Y:S01]  /*18bb0*/  S2R R20, SR_TID.X ;  /* 0x0000000000147919 */ /* 0x000e220000002100 */
        /* <DEDUP_REMOVED lines=16> */
[C---:B0-----:R-:W-:Y:S01]  /*18cc0*/  LOP3.LUT R21, R20.reuse, 0x7f, RZ, 0xc0, !PT ;  /* 0x0000007f14157812 */ /* 0x041fe200078ec0ff */
[----:B------:R-:W-:-:S03]  /*18cd0*/  IMAD.SHL.U32 R20, R20, 0x20, RZ ;  /* 0x0000002014147824 */ /* 0x000fc600078e00ff */
[----:B------:R-:W-:-:S07]  /*18ce0*/  SHF.R.U32.HI R21, RZ, 0x2, R21 ;  /* 0x00000002ff157819 */ /* 0x000fce0000011615 */
[----:B------:R-:W0:Y:S01]  /*18cf0*/  @P1 LDC R0, c[0x0][0x44c] ;  /* 0x00011300ff001b82 */ /* 0x000e220000000800 */
[----:B------:R-:W-:Y:S02]  /*18d00*/  LOP3.LUT R20, R21, 0x60, R20, 0xf8, !PT ;  /* 0x0000006015147812 */ /* 0x000fe400078ef814 */
[----:B------:R4:W5:Y:S03]  /*18d10*/  LDL R21, [R1+0x50] ;  /* 0x0000500001157983 */ /* 0x0009660000100800 */
[----:B--2---:R-:W-:Y:S02]  /*18d20*/  IMAD R6, R25, 0xc0, R20 ;  /* 0x000000c019067824 */ /* 0x004fe400078e0214 */
[----:B------:R-:W2:Y:S02]  /*18d30*/  @P1 LDC R5, c[0x0][0x450] ;  /* 0x00011400ff051b82 */ /* 0x000ea40000000800 */
[----:B------:R-:W-:-:S06]  /*18d40*/  IMAD.MOV.U32 R4, RZ, RZ, R6 ;  /* 0x000000ffff047224 */ /* 0x000fcc00078e0006 */
        /* <DEDUP_REMOVED lines=90> */
.L_x_2649:
        /* <DEDUP_REMOVED lines=10> */
.L_x_2506:
        /* <DEDUP_REMOVED lines=18> */
.L_x_2650:
[----:B------:R-:W-:Y:S05]  /*194b0*/  BSYNC B0 ;  /* 0x0000000000007941 */ /* 0x000fea0003800000 */
.L_x_2507:
[----:B------:R-:W2:Y:S01]  /*194c0*/  LDL R2, [R1+0x20] ;  /* 0x0000200001027983 */ /* 0x000ea20000100800 */
[----:B------:R-:W-:-:S05]  /*194d0*/  VIADD R29, R29, 0xfffffffe ;  /* 0xfffffffe1d1d7836 */ /* 0x000fca0000000000 */
[----:B--2---:R-:W-:-:S13]  /*194e0*/  ISETP.GE.AND P0, PT, R29, R2, PT ;  /* 0x000000021d00720c */ /* 0x004fda0003f06270 */
[----:B------:R-:W-:Y:S05]  /*194f0*/  @!P0 BRA `(.L_x_2509) ;  /* 0x0000001400308947 */ /* 0x000fea0003800000 */
[----:B------:R1:W-:Y:S04]  /*19500*/  STL [R1+0x4], R29 ;  /* 0x0000041d01007387 */ /* 0x0003e80000100800 */
[----:B------:R1:W5:Y:S04]  /*19510*/  LDL.LU R21, [R1] ;  /* 0x0000000001157983 */ /* 0x0003680000300800 */
[----:B------:R1:W5:Y:S02]  /*19520*/  LDL.LU R22, [R1+0x10] ;  /* 0x0000100001167983 */ /* 0x0003640000300800 */
.L_x_2529:
        /* <DEDUP_REMOVED lines=21> */
[----:B-1----:R-:W-:Y:S02]  /*19680*/  LOP3.LUT R2, R2, 0x7f, RZ, 0xc0, !PT ;  /* 0x0000007f02027812 */ /* 0x002fe400078ec0ff */
[----:B------:R-:W-:-:S02]  /*19690*/  SHF.L.U32 R10, R10, 0x5, RZ ;  /* 0x000000050a0a7819 */ /* 0x000fc400000006ff */
        /* <DEDUP_REMOVED lines=50> */
.L_x_2510:
[----:B------:R-:W-:Y:S01]  /*199c0*/  IMAD R6, R3, 0x8, R17 ;  /* 0x0000000803067824 */ /* 0x000fe200078e0211 */
[----:B------:R-:W-:Y:S01]  /*199d0*/  SHF.L.U32 R29, R2, 0x1f, RZ ;  /* 0x0000001f021d7819 */ /* 0x000fe200000006ff */
[----:B------:R-:W-:Y:S01]  /*199e0*/  BSSY B0, `(.L_x_2511) ;  /* 0x0000004000007945 */ /* 0x000fe20003800000 */
[----:B------:R-:W-:Y:S02]  /*199f0*/  SHF.R.S32.HI R23, RZ, 0x1f, R7 ;  /* 0x0000001fff177819 */ /* 0x000fe40000011407 */
[----:B------:R-:W0:Y:S02]  /*19a00*/  SYNCS.PHASECHK.TRANS64.TRYWAIT P0, [R6+URZ+0x13280], R29 ;  /* 0x0132801d060075a7 */ /* 0x000e24000800017f */
[----:B0-----:R-:W-:Y:S05]  /*19a10*/  @!P0 BRA `(.L_x_2512) ;  /* 0x0000004c00808947 */ /* 0x001fea0003800000 */
.L_x_2651:
[----:B------:R-:W-:Y:S05]  /*19a20*/  BSYNC B0 ;  /* 0x0000000000007941 */ /* 0x000fea0003800000 */
.L_x_2511:
        /* <DEDUP_REMOVED lines=66> */
.L_x_2663:
        /* <DEDUP_REMOVED lines=11> */
.L_x_2514:
        /* <DEDUP_REMOVED lines=11> */
.L_x_2515:
[----:B------:R2:W-:Y:S01]  /*19fb0*/  SYNCS.ARRIVE.TRANS64.A1T0 RZ, [R6+URZ+0x13270], RZ ;  /* 0x013270ff06ff79a7 */ /* 0x0005e2000810003f */
[----:B------:R-:W-:Y:S05]  /*19fc0*/  @!P3 BRA `(.L_x_2516) ;  /* 0x000000000004b947 */ /* 0x000fea0003800000 */
[----:B------:R-:W-:Y:S01]  /*19fd0*/  BPT.TRAP 0x1 ;  /* 0x000000040000795c */ /* 0x000fe20000300000 */
.L_x_2516:
[----:B------:R-:W3:Y:S01]  /*19fe0*/  SYNCS.PHASECHK.TRANS64.TRYWAIT P0, [R6+URZ+0x13240], R29 ;  /* 0x0132401d060075a7 */ /* 0x000ee2000800017f */
[----:B------:R-:W-:Y:S04]  /*19ff0*/  BSSY B0, `(.L_x_2517) ;  /* 0x0000002000007945 */ /* 0x000fe80003800000 */
[----:B---3--:R-:W-:Y:S05]  /*1a000*/  @!P0 BRA `(.L_x_2518) ;  /* 0x0000004c00b48947 */ /* 0x008fea0003800000 */
.L_x_2664:
[----:B------:R-:W-:Y:S05]  /*1a010*/  BSYNC B0 ;  /* 0x0000000000007941 */ /* 0x000fea0003800000 */
.L_x_2517:
        /* <DEDUP_REMOVED lines=57> */
.L_x_2676:
        /* <DEDUP_REMOVED lines=8> */
.L_x_2520:
        /* <DEDUP_REMOVED lines=11> */
.L_x_2521:
[----:B------:R-:W5:Y:S01]  /*1a4e0*/  LDL R0, [R1+0x54] ;  /* 0x0000540001007983 */ /* 0x000f620000100800 */
[----:B------:R0:W-:Y:S01]  /*1a4f0*/  SYNCS.ARRIVE.TRANS64.A1T0 RZ, [R6+URZ+0x13230], RZ ;  /* 0x013230ff06ff79a7 */ /* 0x0001e2000810003f */
[----:B-----5:R-:W-:-:S13]  /*1a500*/  ISETP.NE.AND P0, PT, R0, 0x3, PT ;  /* 0x000000030000780c */ /* 0x020fda0003f05270 */
[----:B0-----:R-:W-:Y:S05]  /*1a510*/  @!P0 BRA `(.L_x_2522) ;  /* 0x0000000000048947 */ /* 0x001fea0003800000 */
[----:B------:R-:W-:Y:S01]  /*1a520*/  BPT.TRAP 0x1 ;  /* 0x000000040000795c */ /* 0x000fe20000300000 */
.L_x_2522:
[----:B------:R-:W-:Y:S01]  /*1a530*/  LOP3.LUT R0, R22, 0x1, RZ, 0x3c, !PT ;  /* 0x0000000116007812 */ /* 0x000fe200078e3cff */
[----:B------:R-:W-:Y:S01]  /*1a540*/  IMAD R2, R21, 0x8, R17 ;  /* 0x0000000815027824 */ /* 0x000fe200078e0211 */
[----:B------:R-:W-:Y:S02]  /*1a550*/  BSSY B0, `(.L_x_2523) ;  /* 0x0000004000007945 */ /* 0x000fe40003800000 */
[----:B------:R-:W-:-:S04]  /*1a560*/  SHF.L.U32 R0, R0, 0x1f, RZ ;  /* 0x0000001f00007819 */ /* 0x000fc800000006ff */
[----:B------:R-:W0:Y:S02]  /*1a570*/  SYNCS.PHASECHK.TRANS64.TRYWAIT P2, [R2+URZ+0x13270], R0 ;  /* 0x01327000020075a7 */ /* 0x000e24000804017f */
[----:B0-----:R-:W-:Y:S05]  /*1a580*/  @!P2 BRA `(.L_x_2524) ;  /* 0x0000004c00c4a947 */ /* 0x001fea0003800000 */
.L_x_2677:
[----:B------:R-:W-:Y:S05]  /*1a590*/  BSYNC B0 ;  /* 0x0000000000007941 */ /* 0x000fea0003800000 */
.L_x_2523:
[----:B------:R-:W5:Y:S02]  /*1a5a0*/  LDL R3, [R1+0x70] ;  /* 0x0000700001037983 */ /* 0x000f640000100800 */
[----:B-----5:R-:W-:-:S13]  /*1a5b0*/  ISETP.NE.AND P2, PT, R3, 0x3, PT ;  /* 0x000000030300780c */ /* 0x020fda0003f45270 */
[----:B------:R-:W-:Y:S05]  /*1a5c0*/  @!P2 BRA `(.L_x_2525) ;  /* 0x000000000004a947 */ /* 0x000fea0003800000 */
[----:B------:R-:W-:Y:S01]  /*1a5d0*/  BPT.TRAP 0x1 ;  /* 0x000000040000795c */ /* 0x000fe20000300000 */
.L_x_2525:
[----:B------:R-:W-:Y:S01]  /*1a5e0*/  SHF.L.U32 R0, R22, 0x1f, RZ ;  /* 0x0000001f16007819 */ /* 0x000fe200000006ff */
[----:B------:R-:W-:-:S03]  /*1a5f0*/  IMAD R3, R21, 0x2800, RZ ;  /* 0x0000280015037824 */ /* 0x000fc600078e02ff */
[----:B------:R-:W0:Y:S02]  /*1a600*/  SYNCS.PHASECHK.TRANS64.TRYWAIT P2, [R2+URZ+0x13260], R0 ;  /* 0x01326000020075a7 */ /* 0x000e24000804017f */
[----:B0-----:R-:W-:Y:S05]  /*1a610*/  @!P2 BRA `(.L_x_2526) ;  /* 0x0000004c00b4a947 */ /* 0x001fea0003800000 */
.L_x_2678:
        /* <DEDUP_REMOVED lines=47> */
.L_x_2527:
[----:B--2---:R2:W-:Y:S01]  /*1a910*/  SYNCS.ARRIVE.TRANS64.A1T0 RZ, [R2+URZ+0x13250], RZ ;  /* 0x013250ff02ff79a7 */ /* 0x0045e2000810003f */
[----:B------:R-:W-:Y:S06]  /*1a920*/  BAR.SYNC.DEFER_BLOCKING 0x2, 0x80 ;  /* 0x0082000000007b1d */ /* 0x000fec0000010000 */
[----:B------:R-:W-:Y:S05]  /*1a930*/  @!P0 BRA `(.L_x_2528) ;  /* 0x0000000000048947 */ /* 0x000fea0003800000 */
[----:B------:R-:W-:Y:S01]  /*1a940*/  BPT.TRAP 0x1 ;  /* 0x000000040000795c */ /* 0x000fe20000300000 */
.L_x_2528:
[----:B------:R-:W3:Y:S01]  /*1a950*/  LDL R0, [R1+0x24] ;  /* 0x0000240001007983 */ /* 0x000ee20000100800 */
[----:B--2---:R-:W-:-:S03]  /*1a960*/  VIADD R2, R2, 0x13280 ;  /* 0x0001328002027836 */ /* 0x004fc60000000000 */
[----:B------:R2:W5:Y:S04]  /*1a970*/  LDL R21, [R1] ;  /* 0x0000000001157983 */ /* 0x0005680000100800 */
[----:B------:R2:W5:Y:S01]  /*1a980*/  LDL R22, [R1+0x10] ;  /* 0x0000100001167983 */ /* 0x0005620000100800 */
[----:B---3--:R-:W-:-:S04]  /*1a990*/  PRMT R2, R0, 0x654, R2 ;  /* 0x0000065400027816 */ /* 0x008fc80000000002 */
[----:B------:R2:W-:Y:S01]  /*1a9a0*/  SYNCS.ARRIVE.TRANS64.RED.A1T0 RZ, [R2+URZ], RZ ;  /* 0x000000ff02ff79a7 */ /* 0x0005e2000810043f */
[----:B------:R-:W-:Y:S05]  /*1a9b0*/  @P1 BRA `(.L_x_2529) ;  /* 0xffffffe800dc1947 */ /* 0x000fea000383ffff */
.L_x_2509:
        /* <DEDUP_REMOVED lines=19> */
.L_x_2531:
[----:B------:R-:W-:Y:S05]  /*1aaf0*/  BSYNC B0 ;  /* 0x0000000000007941 */ /* 0x000fea0003800000 */
.L_x_2530:
[----:B------:R-:W-:Y:S05]  /*1ab00*/  @!P0 BRA `(.L_x_2532) ;  /* 0x0000000000048947 */ /* 0x000fea0003800000 */
[----:B------:R-:W-:Y:S01]  /*1ab10*/  BPT.TRAP 0x1 ;  /* 0x000000040000795c */ /* 0x000fe20000300000 */
.L_x_2532:
        /* <DEDUP_REMOVED lines=8> */
.L_x_2679:
[----:B------:R-:W-:Y:S05]  /*1aba0*/  BSYNC B0 ;  /* 0x0000000000007941 */ /* 0x000fea0003800000 */
.L_x_2533:
[----:B------:R-:W2:Y:S02]  /*1abb0*/  LDL R2, [R1+0x70] ;  /* 0x0000700001027983 */ /* 0x000ea40000100800 */
[----:B--2---:R-:W-:-:S13]  /*1abc0*/  ISETP.NE.AND P1, PT, R2, 0x3, PT ;  /* 0x000000030200780c */ /* 0x004fda0003f25270 */
[----:B------:R-:W-:Y:S05]  /*1abd0*/  @!P1 BRA `(.L_x_2535) ;  /* 0x0000000000049947 */ /* 0x000fea0003800000 */
[----:B------:R-:W-:Y:S01]  /*1abe0*/  BPT.TRAP 0x1 ;  /* 0x000000040000795c */ /* 0x000fe20000300000 */
.L_x_2535:
[----:B0-----:R-:W2:Y:S02]  /*1abf0*/  LDL R0, [R1+0x10] ;  /* 0x0000100001007983 */ /* 0x001ea40000100800 */
[----:B--2---:R-:W-:-:S04]  /*1ac00*/  SHF.L.U32 R0, R0, 0x1f, RZ ;  /* 0x0000001f00007819 */ /* 0x004fc800000006ff */
[----:B------:R-:W0:Y:S02]  /*1ac10*/  SYNCS.PHASECHK.TRANS64.TRYWAIT P1, [R3+URZ+0x13260], R0 ;  /* 0x01326000030075a7 */ /* 0x000e24000802017f */
[----:B0-----:R-:W-:Y:S05]  /*1ac20*/  @!P1 BRA `(.L_x_2536) ;  /* 0x0000004800589947 */ /* 0x001fea0003800000 */
.L_x_2680:
[----:B------:R-:W2:Y:S04]  /*1ac30*/  LDL R12, [R1] ;  /* 0x00000000010c7983 */ /* 0x000ea80000100800 */
[----:B------:R-:W0:Y:S04]  /*1ac40*/  LDL R4, [R1+0x34] ;  /* 0x0000340001047983 */ /* 0x000e280000100800 */
[----:B------:R-:W3:Y:S04]  /*1ac50*/  LDL R10, [R1+0x30] ;  /* 0x00003000010a7983 */ /* 0x000ee80000100800 */
[----:B------:R-:W4:Y:S01]  /*1ac60*/  LDL R13, [R1+0x70] ;  /* 0x00007000010d7983 */ /* 0x000f220000100800 */
[----:B------:R-:W-:Y:S05]  /*1ac70*/  WARPSYNC.ALL ;  /* 0x0000000000007948 */ /* 0x000fea0003800000 */
[----:B--2---:R-:W-:-:S05]  /*1ac80*/  IMAD R2, R12, 0x2800, RZ ;  /* 0x000028000c027824 */ /* 0x004fca00078e02ff */
[----:B0-----:R-:W-:-:S05]  /*1ac90*/  LOP3.LUT R0, R2, R4, RZ, 0xfc, !PT ;  /* 0x0000000402007212 */ /* 0x001fca00078efcff */
[----:B------:R-:W-:-:S05]  /*1aca0*/  IMAD.IADD R0, R17, 0x1, R0 ;  /* 0x0000000111007824 */ /* 0x000fca00078e0200 */
[----:B------:R-:W0:Y:S01]  /*1acb0*/  LDSM.16.MT88.4 R4, [R0+0x6000] ;  /* 0x006000000004783b */ /* 0x000e220000004200 */
[----:B---3--:R-:W-:-:S05]  /*1acc0*/  LOP3.LUT R2, R2, R10, RZ, 0xfc, !PT ;  /* 0x0000000a02027212 */ /* 0x008fca00078efcff */
        /* <DEDUP_REMOVED lines=25> */
[----:B----4-:R-:W-:Y:S02]  /*1ae60*/  ISETP.NE.AND P1, PT, R13, 0x3, PT ;  /* 0x000000030d00780c */ /* 0x010fe40003f25270 */
        /* <DEDUP_REMOVED lines=13> */
.L_x_2537:
[----:B--2---:R2:W-:Y:S01]  /*1af40*/  SYNCS.ARRIVE.TRANS64.A1T0 RZ, [R3+URZ+0x13250], RZ ;  /* 0x013250ff03ff79a7 */ /* 0x0045e2000810003f */
[----:B------:R-:W-:Y:S06]  /*1af50*/  BAR.SYNC.DEFER_BLOCKING 0x2, 0x80 ;  /* 0x0082000000007b1d */ /* 0x000fec0000010000 */
[----:B------:R-:W-:Y:S05]  /*1af60*/  @!P0 BRA `(.L_x_2538) ;  /* 0x0000000000048947 */ /* 0x000fea0003800000 */
[----:B------:R-:W-:Y:S01]  /*1af70*/  BPT.TRAP 0x1 ;  /* 0x000000040000795c */ /* 0x000fe20000300000 */
.L_x_2538:
        /* <DEDUP_REMOVED lines=12> */
.L_x_2479:
        /* <DEDUP_REMOVED lines=9> */
[----:B------:R2:W3:Y:S01]  /*1b0d0*/  LDS.128 R24, [R17+0x132d0] ;  /* 0x0132d00011187984 */ /* 0x0004e20000000c00 */
[----:B------:R-:W-:Y:S06]  /*1b0e0*/  BAR.ARV 0x4, 0x200 ;  /* 0x0108000000007b1d */ /* 0x000fec0000002000 */
[----:B------:R-:W-:Y:S05]  /*1b0f0*/  BRA `(.L_x_2540) ;  /* 0x0000000c00e47947 */ /* 0x000fea0003800000 */
.L_x_2539:
        /* <DEDUP_REMOVED lines=11> */
[----:B-1----:R2:W3:Y:S02]  /*1b1b0*/  @!P1 LDG.E R7, desc[UR40][R2.64] ;  /* 0x0000002802079981 */ /* 0x0024e4000c1e1900 */
        /* <DEDUP_REMOVED lines=31> */
.L_x_2690:
[----:B------:R-:W-:Y:S02]  /*1b3b0*/  ULDC UR4, c[0x0][0xc38] ;  /* 0x00030e0000047ab9 */ /* 0x000fe40000000800 */
[----:B------:R-:W-:-:S04]  /*1b3c0*/  IMAD.U32 R7, RZ, RZ, UR4 ;  /* 0x00000004ff077e24 */ /* 0x000fc8000f8e00ff */
[----:B-1----:R-:W-:-:S04]  /*1b3d0*/  IMAD R3, R3, R7, RZ ;  /* 0x0000000703037224 */ /* 0x002fc800078e02ff */
[----:B------:R-:W-:-:S05]  /*1b3e0*/  IMAD.IADD R4, R6, 0x1, R3 ;  /* 0x0000000106047824 */ /* 0x000fca00078e0203 */
[----:B------:R-:W-:-:S13]  /*1b3f0*/  ISETP.GT.AND P6, PT, R4, R0, PT ;  /* 0x000000000400720c */ /* 0x000fda0003fc4270 */
[----:B------:R-:W-:Y:S05]  /*1b400*/  @P6 BRA `(.L_x_2542) ;  /* 0x0000000000a46947 */ /* 0x000fea0003800000 */
.L_x_2545:
        /* <DEDUP_REMOVED lines=34> */
[----:B------:R0:W1:Y:S02]  /*1b630*/  SHFL.IDX PT, R3, R2, 0x1f, 0x1f ;  /* 0x03e01f0002037f89 */ /* 0x00006400000e0000 */
.L_x_2698:
[----:B------:R-:W-:Y:S02]  /*1b640*/  ULDC UR4, c[0x0][0xc38] ;  /* 0x00030e0000047ab9 */ /* 0x000fe40000000800 */
[----:B------:R-:W-:-:S04]  /*1b650*/  IMAD.U32 R7, RZ, RZ, UR4 ;  /* 0x00000004ff077e24 */ /* 0x000fc8000f8e00ff */
[----:B-1----:R-:W-:-:S04]  /*1b660*/  IMAD R3, R3, R7, RZ ;  /* 0x0000000703037224 */ /* 0x002fc800078e02ff */
[----:B------:R-:W-:-:S05]  /*1b670*/  IMAD.IADD R4, R3, 0x1, R4 ;  /* 0x0000000103047824 */ /* 0x000fca00078e0204 */
[----:B------:R-:W-:-:S13]  /*1b680*/  ISETP.GT.AND P6, PT, R4, R0, PT ;  /* 0x000000000400720c */ /* 0x000fda0003fc4270 */
[----:B------:R-:W-:Y:S05]  /*1b690*/  @!P6 BRA `(.L_x_2545) ;  /* 0xfffffffc005ce947 */ /* 0x000fea000383ffff */
.L_x_2542:
[----:B------:R-:W-:Y:S01]  /*1b6a0*/  IMAD.IADD R4, R4, 0x1, -R3 ;  /* 0x0000000104047824 */ /* 0x000fe200078e0a03 */
[----:B------:R-:W-:-:S03]  /*1b6b0*/  UMOV UR4, 0xffffffff ;  /* 0xffffffff00047882 */ /* 0x000fc60000000000 */
[----:B------:R-:W-:-:S05]  /*1b6c0*/  IMAD R3, R2, R7, R4 ;  /* 0x0000000702037224 */ /* 0x000fca00078e0204 */
[----:B------:R-:W-:Y:S01]  /*1b6d0*/  ISETP.GT.AND P6, PT, R3, R0, PT ;  /* 0x000000000300720c */ /* 0x000fe20003fc4270 */
[----:B------:R-:W-:-:S12]  /*1b6e0*/  BRA.DIV UR4, `(.L_x_2546) ;  /* 0x0000004604e87947 */ /* 0x000fd8000b800000 */
[----:B------:R-:W-:-:S04]  /*1b6f0*/  VOTE.ANY R3, PT, !P6 ;  /* 0x0000000000037806 */ /* 0x000fc800070e0100 */
[----:B------:R-:W1:Y:S02]  /*1b700*/  POPC R6, R3 ;  /* 0x0000000300067309 */ /* 0x000e640000000000 */
[----:B-1----:R1:W2:Y:S01]  /*1b710*/  SHFL.IDX PT, R25, R25, R6, 0x1f ;  /* 0x00001f0619197589 */ /* 0x0022a200000e0000 */
[----:B------:R-:W-:-:S03]  /*1b720*/  IMAD.IADD R27, R6, 0x1, R27 ;  /* 0x00000001061b7824 */ /* 0x000fc600078e021b */
[----:B------:R1:W3:Y:S04]  /*1b730*/  SHFL.IDX PT, R5, R5, R6, 0x1f ;  /* 0x00001f0605057589 */ /* 0x0002e800000e0000 */
.L_x_2703:
[----:B------:R-:W-:-:S13]  /*1b740*/  ISETP.NE.AND P0, PT, R3, RZ, PT ;  /* 0x000000ff0300720c */ /* 0x000fda0003f05270 */
[----:B------:R-:W-:Y:S05]  /*1b750*/  @!P0 BRA `(.L_x_2547) ;  /* 0x0000000000108947 */ /* 0x000fea0003800000 */
[----:B------:R-:W-:Y:S01]  /*1b760*/  UMOV UR4, 0xffffffff ;  /* 0xffffffff00047882 */ /* 0x000fe20000000000 */
[----:B-1----:R-:W-:Y:S02]  /*1b770*/  VIADD R6, R6, 0xffffffff ;  /* 0xffffffff06067836 */ /* 0x002fe40000000000 */
[----:B------:R-:W-:Y:S05]  /*1b780*/  BRA.DIV UR4, `(.L_x_2548) ;  /* 0x0000004a04207947 */ /* 0x000fea000b800000 */
[----:B------:R4:W1:Y:S02]  /*1b790*/  SHFL.IDX PT, R24, R2, R6, 0x1f ;  /* 0x00001f0602187589 */ /* 0x00086400000e0000 */
.L_x_2547:
[----:B---3--:R-:W-:Y:S01]  /*1b7a0*/  ISETP.NE.AND P0, PT, R5, 0x1, PT ;  /* 0x000000010500780c */ /* 0x008fe20003f05270 */
[----:B-1----:R-:W-:-:S04]  /*1b7b0*/  IMAD R24, R24, R7, R4 ;  /* 0x0000000718187224 */ /* 0x002fc800078e0204 */
[----:B------:R-:W-:-:S08]  /*1b7c0*/  IMAD.IADD R0, R0, 0x1, -R24 ;  /* 0x0000000100007824 */ /* 0x000fd000078e0a18 */
[----:B------:R-:W-:Y:S05]  /*1b7d0*/  @!P0 BRA `(.L_x_2549) ;  /* 0x0000000000e08947 */ /* 0x000fea0003800000 */
[----:B--2---:R-:W-:-:S04]  /*1b7e0*/  IABS R4, R25 ;  /* 0x0000001900047213 */ /* 0x004fc80000000000 */
[----:B----4-:R-:W1:Y:S08]  /*1b7f0*/  I2F.RP R6, R4 ;  /* 0x0000000400067306 */ /* 0x010e700000209400 */
[----:B-1----:R-:W1:Y:S02]  /*1b800*/  MUFU.RCP R6, R6 ;  /* 0x0000000600067308 */ /* 0x002e640000001000 */
[----:B-1----:R-:W-:-:S06]  /*1b810*/  VIADD R8, R6, 0xffffffe ;  /* 0x0ffffffe06087836 */ /* 0x002fcc0000000000 */
        /* <DEDUP_REMOVED lines=52> */
.L_x_2549:
[----:B0---4-:R-:W0:Y:S02]  /*1bb60*/  LDC.64 R2, c[0x0][0xc90] ;  /* 0x00032400ff027b82 */ /* 0x011e240000000a00 */
[----:B0-----:R-:W-:-:S05]  /*1bb70*/  IMAD.WIDE R2, R27, 0x4, R2 ;  /* 0x000000041b027825 */ /* 0x001fca00078e0202 */
[----:B------:R-:W2:Y:S02]  /*1bb80*/  LDG.E R5, desc[UR40][R2.64] ;  /* 0x0000002802057981 */ /* 0x000ea4000c1e1900 */
[----:B--2---:R-:W-:-:S05]  /*1bb90*/  IMAD R4, R25, R5, RZ ;  /* 0x0000000519047224 */ /* 0x004fca00078e02ff */
        /* <DEDUP_REMOVED lines=57> */
.L_x_2550:
[----:B------:R-:W-:-:S05]  /*1bf30*/  LOP3.LUT R0, RZ, R0, RZ, 0x33, !PT ;  /* 0x00000000ff007212 */ /* 0x000fca00078e33ff */
[----:B------:R-:W-:Y:S01]  /*1bf40*/  IMAD.IADD R25, R25, 0x1, R0 ;  /* 0x0000000119197824 */ /* 0x000fe200078e0200 */
[----:B------:R-:W-:Y:S06]  /*1bf50*/  BRA `(.L_x_2551) ;  /* 0x00000000001c7947 */ /* 0x000fec0003800000 */
.L_x_2543:
[----:B------:R-:W-:Y:S01]  /*1bf60*/  UMOV UR4, URZ ;  /* 0x0000003f00047c82 */ /* 0x000fe20008000000 */
[----:B------:R-:W-:Y:S01]  /*1bf70*/  UMOV UR5, URZ ;  /* 0x0000003f00057c82 */ /* 0x000fe20008000000 */
[----:B------:R-:W-:Y:S01]  /*1bf80*/  ULDC UR6, c[0x0][0xc3c] ;  /* 0x00030f0000067ab9 */ /* 0x000fe20000000800 */
[----:B------:R-:W-:Y:S02]  /*1bf90*/  IMAD.MOV.U32 R24, RZ, RZ, R0 ;  /* 0x000000ffff187224 */ /* 0x000fe400078e0000 */
[----:B------:R-:W-:Y:S02]  /*1bfa0*/  IMAD.U32 R25, RZ, RZ, UR4 ;  /* 0x00000004ff197e24 */ /* 0x000fe4000f8e00ff */
[----:B------:R-:W-:Y:S02]  /*1bfb0*/  IMAD.U32 R26, RZ, RZ, UR5 ;  /* 0x00000005ff1a7e24 */ /* 0x000fe4000f8e00ff */
[----:B------:R-:W-:-:S07]  /*1bfc0*/  IMAD.U32 R27, RZ, RZ, UR6 ;  /* 0x00000006ff1b7e24 */ /* 0x000fce000f8e00ff */
.L_x_2551:
        /* <DEDUP_REMOVED lines=12> */
.L_x_2540:
[----:B------:R-:W-:Y:S02]  /*1c090*/  ULDC UR4, c[0x0][0xc3c] ;  /* 0x00030f0000047ab9 */ /* 0x000fe40000000800 */
[----:B---3--:R-:W-:-:S13]  /*1c0a0*/  ISETP.GE.AND P0, PT, R27, UR4, PT ;  /* 0x000000041b007c0c */ /* 0x008fda000bf06270 */
[----:B------:R-:W-:Y:S05]  /*1c0b0*/  @!P0 BRA `(.L_x_2552) ;  /* 0xffffff9400088947 */ /* 0x000fea000383ffff */
[----:B------:R-:W-:Y:S05]  /*1c0c0*/  BSYNC B7 ;  /* 0x0000000000077941 */ /* 0x000fea0003800000 */
.L_x_2438:
[----:B--2---:R-:W2:Y:S01]  /*1c0d0*/  LDL.LU R0, [R1+0x60] ;  /* 0x0000600001007983 */ /* 0x004ea20000300800 */
[----:B------:R-:W-:Y:S01]  /*1c0e0*/  BSSY B0, `(.L_x_2553) ;  /* 0x000000b000007945 */ /* 0x000fe20003800000 */
[----:B------:R-:W3:Y:S01]  /*1c0f0*/  S2R R5, SR_CgaCtaId ;  /* 0x0000000000057919 */ /* 0x000ee20000008800 */
[----:B--2---:R-:W-:-:S05]  /*1c100*/  VIADD R0, R0, 0x1 ;  /* 0x0000000100007836 */ /* 0x004fca0000000000 */
[----:B----4-:R-:W-:-:S04]  /*1c110*/  LEA.HI R2, R0, R0, RZ, 0x1 ;  /* 0x0000000000027211 */ /* 0x010fc800078f08ff */
[----:B------:R-:W-:Y:S02]  /*1c120*/  LOP3.LUT R3, R2, 0xfffffffe, RZ, 0xc0, !PT ;  /* 0xfffffffe02037812 */ /* 0x000fe400078ec0ff */
[----:B------:R-:W-:-:S03]  /*1c130*/  MOV R2, 0x400 ;  /* 0x0000040000027802 */ /* 0x000fc60000000f00 */
[----:B------:R-:W-:Y:S01]  /*1c140*/  IMAD.IADD R0, R0, 0x1, -R3 ;  /* 0x0000000100007824 */ /* 0x000fe200078e0a03 */
[----:B---3--:R-:W-:-:S04]  /*1c150*/  LEA R5, R5, R2, 0x18 ;  /* 0x0000000205057211 */ /* 0x008fc800078ec0ff */
[----:B------:R-:W-:-:S04]  /*1c160*/  SHF.L.U32 R0, R0, 0x1f, RZ ;  /* 0x0000001f00007819 */ /* 0x000fc800000006ff */
[----:B------:R-:W2:Y:S02]  /*1c170*/  SYNCS.PHASECHK.TRANS64.TRYWAIT P0, [R5+URZ+0x13220], R0 ;  /* 0x01322000050075a7 */ /* 0x000ea4000800017f */
[----:B--2---:R-:W-:Y:S05]  /*1c180*/  @!P0 BRA `(.L_x_2554) ;  /* 0x0000003c00cc8947 */ /* 0x004fea0003800000 */
.L_x_2706:
[----:B------:R-:W-:Y:S05]  /*1c190*/  BSYNC B0 ;  /* 0x0000000000007941 */ /* 0x000fea0003800000 */
.L_x_2553:
[----:B------:R-:W-:-:S03]  /*1c1a0*/  UMOV UR4, 0xffffffff ;  /* 0xffffffff00047882 */ /* 0x000fc60000000000 */
[----:B------:R-:W-:Y:S05]  /*1c1b0*/  BRA.DIV UR4, `(.L_x_2555) ;  /* 0x0000003e04d47947 */ /* 0x000fea000b800000 */
[----:B--2---:R-:W2:Y:S02]  /*1c1c0*/  S2R R0, SR_TID.X ;  /* 0x0000000000007919 */ /* 0x004ea40000002100 */
[----:B--2---:R-:W-:-:S04]  /*1c1d0*/  SHF.R.U32.HI R0, RZ, 0x5, R0 ;  /* 0x00000005ff007819 */ /* 0x004fc80000011600 */
[----:B------:R-:W-:-:S05]  /*1c1e0*/  LOP3.LUT R0, R0, 0x3, RZ, 0xc0, !PT ;  /* 0x0000000300007812 */ /* 0x000fca00078ec0ff */
[----:B------:R2:W3:Y:S02]  /*1c1f0*/  SHFL.IDX PT, R14, R0, RZ, 0x1f ;  /* 0x00001fff000e7589 */ /* 0x0004e400000e0000 */
.L_x_2709:
[----:B---3--:R-:W-:-:S13]  /*1c200*/  ISETP.NE.AND P0, PT, R14, RZ, PT ;  /* 0x000000ff0e00720c */ /* 0x008fda0003f05270 */
[----:B------:R-:W-:Y:S05]  /*1c210*/  @P0 BRA `(.L_x_2304) ;  /* 0x0000000000b40947 */ /* 0x000fea0003800000 */
[----:B------:R-:W-:-:S03]  /*1c220*/  UMOV UR4, 0xffffffff ;  /* 0xffffffff00047882 */ /* 0x000fc60000000000 */
[----:B------:R-:W-:Y:S05]  /*1c230*/  BRA.DIV UR4, `(.L_x_2556) ;  /* 0x0000003e04e87947 */ /* 0x000fea000b800000 */
[----:B------:R-:W-:-:S13]  /*1c240*/  ELECT P6, URZ, PT ;  /* 0x00000000003f782f */ /* 0x000fda00038c0000 */
.L_x_2712:
[----:B------:R-:W-:Y:S05]  /*1c250*/  @!P6 BRA `(.L_x_2304) ;  /* 0x0000000000a4e947 */ /* 0x000fea0003800000 */
[----:B--2---:R-:W2:Y:S02]  /*1c260*/  LDL.LU R0, [R1+0x28] ;  /* 0x0000280001007983 */ /* 0x004ea40000300800 */
[----:B--2---:R-:W-:-:S04]  /*1c270*/  LOP3.LUT R0, R0, 0x2, RZ, 0xfc, !PT ;  /* 0x0000000200007812 */ /* 0x004fc800078efcff */
[----:B------:R-:W-:-:S13]  /*1c280*/  ISETP.NE.AND P0, PT, R0, 0x3, PT ;  /* 0x000000030000780c */ /* 0x000fda0003f05270 */
[----:B------:R-:W-:Y:S05]  /*1c290*/  @!P0 BRA `(.L_x_2557) ;  /* 0x0000000000048947 */ /* 0x000fea0003800000 */
[----:B------:R-:W-:Y:S01]  /*1c2a0*/  BPT.TRAP 0x1 ;  /* 0x000000040000795c */ /* 0x000fe20000300000 */
.L_x_2557:
[----:B------:R-:W2:Y:S04]  /*1c2b0*/  LDL R2, [R1+0x10] ;  /* 0x0000100001027983 */ /* 0x000ea80000100800 */
[----:B------:R-:W3:Y:S01]  /*1c2c0*/  LDL.LU R0, [R1] ;  /* 0x0000000001007983 */ /* 0x000ee20000300800 */
[----:B--2---:R-:W-:Y:S01]  /*1c2d0*/  SHF.L.U32 R3, R2, 0x1f, RZ ;  /* 0x0000001f02037819 */ /* 0x004fe200000006ff */
[C---:B---3--:R-:W-:Y:S02]  /*1c2e0*/  IMAD R4, R0.reuse, 0x8, R5 ;  /* 0x0000000800047824 */ /* 0x048fe400078e0205 */
[----:B------:R-:W-:Y:S02]  /*1c2f0*/  VIADD R0, R0, 0x1 ;  /* 0x0000000100007836 */ /* 0x000fe40000000000 */
[----:B------:R-:W2:Y:S03]  /*1c300*/  SYNCS.PHASECHK.TRANS64.TRYWAIT P1, [R4+URZ+0x13240], R3 ;  /* 0x01324003040075a7 */ /* 0x000ea6000802017f */
[----:B------:R-:W-:-:S04]  /*1c310*/  ISETP.NE.AND P2, PT, R0, 0x2, PT ;  /* 0x000000020000780c */ /* 0x000fc80003f45270 */
[----:B------:R-:W-:Y:S01]  /*1c320*/  SEL R2, RZ, 0x1, P2 ;  /* 0x00000001ff027807 */ /* 0x000fe20001000000 */
[----:B--2---:R-:W-:Y:S08]  /*1c330*/  @!P1 BRA `(.L_x_2558) ;  /* 0x0000003c00c89947 */ /* 0x004ff00003800000 */
.L_x_2713:
[----:B0-----:R-:W3:Y:S01]  /*1c340*/  LDL.LU R6, [R1+0x10] ;  /* 0x0000100001067983 */ /* 0x001ee20000300800 */
[----:B------:R-:W-:Y:S02]  /*1c350*/  SEL R0, R0, RZ, P2 ;  /* 0x000000ff00007207 */ /* 0x000fe40001000000 */
[----:B---3--:R-:W-:Y:S01]  /*1c360*/  LOP3.LUT R2, R6, R2, RZ, 0x3c, !PT ;  /* 0x0000000206027212 */ /* 0x008fe200078e3cff */
[----:B------:R-:W-:Y:S06]  /*1c370*/  @!P0 BRA `(.L_x_2559) ;  /* 0x0000000000048947 */ /* 0x000fec0003800000 */
[----:B------:R-:W-:Y:S01]  /*1c380*/  BPT.TRAP 0x1 ;  /* 0x000000040000795c */ /* 0x000fe20000300000 */
.L_x_2559:
[----:B------:R-:W-:Y:S01]  /*1c390*/  IMAD R5, R0, 0x8, R5 ;  /* 0x0000000800057824 */ /* 0x000fe200078e0205 */
[----:B------:R-:W-:-:S04]  /*1c3a0*/  SHF.L.U32 R0, R2, 0x1f, RZ ;  /* 0x0000001f02007819 */ /* 0x000fc800000006ff */
[----:B------:R-:W0:Y:S02]  /*1c3b0*/  SYNCS.PHASECHK.TRANS64.TRYWAIT P1, [R5+URZ+0x13240], R0 ;  /* 0x01324000050075a7 */ /* 0x000e24000802017f */
[----:B0-----:R-:W-:Y:S05]  /*1c3c0*/  @!P1 BRA `(.L_x_2560) ;  /* 0x0000003c00b89947 */ /* 0x001fea0003800000 */
.L_x_2714:
[----:B------:R-:W-:Y:S05]  /*1c3d0*/  @!P0 BRA `(.L_x_2561) ;  /* 0x0000000000048947 */ /* 0x000fea0003800000 */
[----:B------:R-:W-:Y:S01]  /*1c3e0*/  BPT.TRAP 0x1 ;  /* 0x000000040000795c */ /* 0x000fe20000300000 */
.L_x_2561:
[----:B------:R-:W3:Y:S02]  /*1c3f0*/  SYNCS.PHASECHK.TRANS64.TRYWAIT P1, [R4+URZ+0x13260], R3 ;  /* 0x01326003040075a7 */ /* 0x000ee4000802017f */
[----:B---3--:R-:W-:Y:S05]  /*1c400*/  @!P1 BRA `(.L_x_2562) ;  /* 0x0000003c00bc9947 */ /* 0x008fea0003800000 */
.L_x_2715:
[----:B------:R-:W-:Y:S05]  /*1c410*/  @!P0 BRA `(.L_x_2563) ;  /* 0x0000000000048947 */ /* 0x000fea0003800000 */
[----:B------:R-:W-:Y:S01]  /*1c420*/  BPT.TRAP 0x1 ;  /* 0x000000040000795c */ /* 0x000fe20000300000 */
.L_x_2563:
[----:B------:R-:W4:Y:S02]  /*1c430*/  SYNCS.PHASECHK.TRANS64.TRYWAIT P1, [R5+URZ+0x13260], R0 ;  /* 0x01326000050075a7 */ /* 0x000f24000802017f */
[----:B----4-:R-:W-:Y:S05]  /*1c440*/  @!P1 BRA `(.L_x_2564) ;  /* 0x0000003c00c09947 */ /* 0x010fea0003800000 */
.L_x_2716:
[----:B------:R-:W-:Y:S05]  /*1c450*/  @!P0 BRA `(.L_x_2565) ;  /* 0x0000000000048947 */ /* 0x000fea0003800000 */
[----:B------:R-:W-:Y:S01]  /*1c460*/  BPT.TRAP 0x1 ;  /* 0x000000040000795c */ /* 0x000fe20000300000 */
.L_x_2565:
[----:B------:R-:W0:Y:S02]  /*1c470*/  SYNCS.PHASECHK.TRANS64.TRYWAIT P1, [R4+URZ+0x13280], R3 ;  /* 0x01328003040075a7 */ /* 0x000e24000802017f */
[----:B0-----:R-:W-:Y:S05]  /*1c480*/  @!P1 BRA `(.L_x_2566) ;  /* 0x0000003c00c49947 */ /* 0x001fea0003800000 */
.L_x_2717:
[----:B------:R-:W-:Y:S05]  /*1c490*/  @!P0 BRA `(.L_x_2567) ;  /* 0x0000000000048947 */ /* 0x000fea0003800000 */
[----:B------:R-:W-:Y:S01]  /*1c4a0*/  BPT.TRAP 0x1 ;  /* 0x000000040000795c */ /* 0x000fe20000300000 */
.L_x_2567:
[----:B------:R0:W0:Y:S02]  /*1c4b0*/  SYNCS.PHASECHK.TRANS64.TRYWAIT P0, [R5+URZ+0x13280], R0 ;  /* 0x01328000050075a7 */ /* 0x000024000800017f */
[----:B0-----:R-:W-:Y:S05]  /*1c4c0*/  @!P0 NANOSLEEP.SYNCS 0x989680 ;  /* 0x009896800000895d */ /* 0x001fea0003900000 */
[----:B------:R-:W0:Y:S02]  /*1c4d0*/  @!P0 SYNCS.PHASECHK.TRANS64 P0, [R5+URZ+0x13280], R0 ;  /* 0x01328000050085a7 */ /* 0x000e24000800007f */
[----:B0-----:R-:W-:Y:S05]  /*1c4e0*/  @!P0 BRA `(.L_x_2567) ;  /* 0xfffffffc00f08947 */ /* 0x001fea000383ffff */
.L_x_2304:
[----:B------:R-:W-:Y:S05]  /*1c4f0*/  BSYNC B8 ;  /* 0x0000000000087941 */ /* 0x000fea0003800000 */
.L_x_2301:
[----:B------:R-:W-:Y:S05]  /*1c500*/  EXIT ;  /* 0x000000000000794d */ /* 0x000fea0003800000 */
.L_x_2322:
[----:B0-----:R0:W1:Y:S02]  /*1c510*/  SYNCS.PHASECHK.TRANS64.TRYWAIT P5, [R66+URZ+0x13290], R67 ;  /* 0x01329043420075a7 */ /* 0x00106400080a017f */
[----:B-1----:R-:W-:Y:S05]  /*1c520*/  @!P5 NANOSLEEP.SYNCS 0x989680 ;  /* 0x009896800000d95d */ /* 0x002fea0003900000 */
[----:B------:R-:W1:Y:S02]  /*1c530*/  @!P5 SYNCS.PHASECHK.TRANS64 P5, [R66+URZ+0x13290], R67 ;  /* 0x013290434200d5a7 */ /* 0x000e6400080a007f */
[----:B-1----:R-:W-:Y:S05]  /*1c540*/  @!P5 BRA `(.L_x_2322) ;  /* 0xfffffffc00f0d947 */ /* 0x002fea000383ffff */
[----:B------:R-:W-:Y:S05]  /*1c550*/  BRA `(.L_x_2568) ;  /* 0xfffffe6400447947 */ /* 0x000fea000383ffff */
.L_x_2323:
[----:B------:R-:W-:Y:S01]  /*1c560*/  BSSY B1, `(.L_x_2569) ;  /* 0x0000007000017945 */ /* 0x000fe20003800000 */
[----:B------:R-:W-:Y:S02]  /*1c570*/  IMAD.MOV.U32 R12, RZ, RZ, RZ ;  /* 0x000000ffff0c7224 */ /* 0x000fe400078e00ff */
[----:B------:R-:W-:Y:S02]  /*1c580*/  IMAD.MOV.U32 R11, RZ, RZ, 0x1e1f ;  /* 0x00001e1fff0b7424 */ /* 0x000fe400078e00ff */
[----:B------:R-:W-:-:S07]  /*1c590*/  IMAD.MOV.U32 R15, RZ, RZ, -0x1 ;  /* 0xffffffffff0f7424 */ /* 0x000fce00078e00ff */
[----:B0-----:R-:W-:Y:S05]  /*1c5a0*/  WARPSYNC.COLLECTIVE R15, `(.L_x_2570) ;  /* 0x000000000f087348 */ /* 0x001fea0003c00000 */
[----:B------:R1:W2:Y:S02]  /*1c5b0*/  SHFL.IDX P6, R14, R13, R12, R11 ;  /* 0x0000000c0d0e7389 */ /* 0x0002a400000c000b */
[----:B012---:R-:W-:Y:S01]  /*1c5c0*/  ENDCOLLECTIVE ;  /* 0x000000000000791b */ /* 0x007fe20003800000 */
.L_x_2570:
[----:B------:R-:W-:Y:S05]  /*1c5d0*/  BSYNC B1 ;  /* 0x0000000000017941 */ /* 0x000fea0003800000 */
.L_x_2569:
        /* <DEDUP_REMOVED lines=8> */
.L_x_2571:
[----:B------:R-:W-:Y:S05]  /*1c660*/  BRA `(.L_x_2572) ;  /* 0xfffffe6400147947 */ /* 0x000fea000383ffff */
.L_x_2333:
[----:B0-----:R0:W1:Y:S02]  /*1c670*/  SYNCS.PHASECHK.TRANS64.TRYWAIT P6, [R66+URZ+0x13290], R67 ;  /* 0x01329043420075a7 */ /* 0x00106400080c017f */
[----:B-1----:R-:W-:Y:S05]  /*1c680*/  @!P6 NANOSLEEP.SYNCS 0x989680 ;  /* 0x009896800000e95d */ /* 0x002fea0003900000 */
[----:B------:R-:W1:Y:S02]  /*1c690*/  @!P6 SYNCS.PHASECHK.TRANS64 P6, [R66+URZ+0x13290], R67 ;  /* 0x013290434200e5a7 */ /* 0x000e6400080c007f */
[----:B-1----:R-:W-:Y:S05]  /*1c6a0*/  @!P6 BRA `(.L_x_2333) ;  /* 0xfffffffc00f0e947 */ /* 0x002fea000383ffff */
[----:B------:R-:W-:Y:S05]  /*1c6b0*/  BRA `(.L_x_2573) ;  /* 0xfffffe74004c7947 */ /* 0x000fea000383ffff */
.L_x_2334:
[----:B------:R-:W-:Y:S01]  /*1c6c0*/  BSSY B1, `(.L_x_2574) ;  /* 0x0000007000017945 */ /* 0x000fe20003800000 */
[----:B------:R-:W-:Y:S02]  /*1c6d0*/  IMAD.MOV.U32 R12, RZ, RZ, RZ ;  /* 0x000000ffff0c7224 */ /* 0x000fe400078e00ff */
[----:B------:R-:W-:Y:S02]  /*1c6e0*/  IMAD.MOV.U32 R11, RZ, RZ, 0x1e1f ;  /* 0x00001e1fff0b7424 */ /* 0x000fe400078e00ff */
[----:B------:R-:W-:-:S07]  /*1c6f0*/  IMAD.MOV.U32 R15, RZ, RZ, -0x1 ;  /* 0xffffffffff0f7424 */ /* 0x000fce00078e00ff */
[----:B0-----:R-:W-:Y:S05]  /*1c700*/  WARPSYNC.COLLECTIVE R15, `(.L_x_2575) ;  /* 0x000000000f087348 */ /* 0x001fea0003c00000 */
[----:B------:R1:W2:Y:S02]  /*1c710*/  SHFL.IDX P6, R14, R13, R12, R11 ;  /* 0x0000000c0d0e7389 */ /* 0x0002a400000c000b */
[----:B012---:R-:W-:Y:S01]  /*1c720*/  ENDCOLLECTIVE ;  /* 0x000000000000791b */ /* 0x007fe20003800000 */
.L_x_2575:
[----:B------:R-:W-:Y:S05]  /*1c730*/  BSYNC B1 ;  /* 0x0000000000017941 */ /* 0x000fea0003800000 */
.L_x_2574:
        /* <DEDUP_REMOVED lines=8> */
.L_x_2576:
[----:B------:R-:W-:Y:S01]  /*1c7c0*/  IMAD.MOV.U32 R71, RZ, RZ, R14 ;  /* 0x000000ffff477224 */ /* 0x000fe200078e000e */
[----:B------:R-:W-:Y:S06]  /*1c7d0*/  BRA `(.L_x_2577) ;  /* 0xfffffe7400187947 */ /* 0x000fec000383ffff */
.L_x_2339:
[----:B0-----:R0:W1:Y:S02]  /*1c7e0*/  SYNCS.PHASECHK.TRANS64.TRYWAIT P3, [R66+URZ+0x13290], R67 ;  /* 0x01329043420075a7 */ /* 0x001064000806017f */
[----:B-1----:R-:W-:Y:S05]  /*1c7f0*/  @!P3 NANOSLEEP.SYNCS 0x989680 ;  /* 0x009896800000b95d */ /* 0x002fea0003900000 */
[----:B------:R-:W1:Y:S02]  /*1c800*/  @!P3 SYNCS.PHASECHK.TRANS64 P3, [R66+URZ+0x13290], R67 ;  /* 0x013290434200b5a7 */ /* 0x000e64000806007f */
[----:B-1----:R-:W-:Y:S05]  /*1c810*/  @!P3 BRA `(.L_x_2339) ;  /* 0xfffffffc00f0b947 */ /* 0x002fea000383ffff */
[----:B------:R-:W-:Y:S05]  /*1c820*/  BRA `(.L_x_2578) ;  /* 0xfffffe8000f47947 */ /* 0x000fea000383ffff */
.L_x_2340:
[----:B------:R-:W-:Y:S01]  /*1c830*/  BSSY B1, `(.L_x_2579) ;  /* 0x0000007000017945 */ /* 0x000fe20003800000 */
[----:B------:R-:W-:Y:S02]  /*1c840*/  IMAD.MOV.U32 R12, RZ, RZ, RZ ;  /* 0x000000ffff0c7224 */ /* 0x000fe400078e00ff */
[----:B------:R-:W-:Y:S02]  /*1c850*/  IMAD.MOV.U32 R11, RZ, RZ, 0x1e1f ;  /* 0x00001e1fff0b7424 */ /* 0x000fe400078e00ff */
[----:B------:R-:W-:-:S07]  /*1c860*/  IMAD.MOV.U32 R15, RZ, RZ, -0x1 ;  /* 0xffffffffff0f7424 */ /* 0x000fce00078e00ff */
[----:B0-----:R-:W-:Y:S05]  /*1c870*/  WARPSYNC.COLLECTIVE R15, `(.L_x_2580) ;  /* 0x000000000f087348 */ /* 0x001fea0003c00000 */
[----:B------:R1:W2:Y:S02]  /*1c880*/  SHFL.IDX P6, R14, R13, R12, R11 ;  /* 0x0000000c0d0e7389 */ /* 0x0002a400000c000b */
[----:B012---:R-:W-:Y:S01]  /*1c890*/  ENDCOLLECTIVE ;  /* 0x000000000000791b */ /* 0x007fe20003800000 */
.L_x_2580:
[----:B------:R-:W-:Y:S05]  /*1c8a0*/  BSYNC B1 ;  /* 0x0000000000017941 */ /* 0x000fea0003800000 */
.L_x_2579:
        /* <DEDUP_REMOVED lines=8> */
.L_x_2581:
[----:B------:R-:W-:Y:S05]  /*1c930*/  BRA `(.L_x_2582) ;  /* 0xfffffe8400247947 */ /* 0x000fea000383ffff */
.L_x_2344:
[----:B-1----:R1:W4:Y:S02]  /*1c940*/  SYNCS.PHASECHK.TRANS64.TRYWAIT P4, [R66+URZ+0x132b0], R67 ;  /* 0x0132b043420075a7 */ /* 0x002324000808017f */
[----:B----4-:R-:W-:Y:S05]  /*1c950*/  @!P4 NANOSLEEP.SYNCS 0x989680 ;  /* 0x009896800000c95d */ /* 0x010fea0003900000 */
[----:B------:R-:W4:Y:S02]  /*1c960*/  @!P4 SYNCS.PHASECHK.TRANS64 P4, [R66+URZ+0x132b0], R67 ;  /* 0x0132b0434200c5a7 */ /* 0x000f24000808007f */
[----:B----4-:R-:W-:Y:S05]  /*1c970*/  @!P4 BRA `(.L_x_2344) ;  /* 0xfffffffc00f0c947 */ /* 0x010fea000383ffff */
[----:B------:R-:W-:Y:S05]  /*1c980*/  BRA `(.L_x_2583) ;  /* 0xfffffe84009c7947 */ /* 0x000fea000383ffff */
.L_x_2364:
[----:B------:R-:W-:Y:S01]  /*1c990*/  BSSY B1, `(.L_x_2584) ;  /* 0x0000007000017945 */ /* 0x000fe20003800000 */
[----:B------:R-:W-:Y:S02]  /*1c9a0*/  IMAD.MOV.U32 R12, RZ, RZ, RZ ;  /* 0x000000ffff0c7224 */ /* 0x000fe400078e00ff */
[----:B------:R-:W-:Y:S02]  /*1c9b0*/  IMAD.MOV.U32 R11, RZ, RZ, 0x1e1f ;  /* 0x00001e1fff0b7424 */ /* 0x000fe400078e00ff */
[----:B------:R-:W-:-:S07]  /*1c9c0*/  IMAD.MOV.U32 R15, RZ, RZ, -0x1 ;  /* 0xffffffffff0f7424 */ /* 0x000fce00078e00ff */
[----:B------:R-:W-:Y:S05]  /*1c9d0*/  WARPSYNC.COLLECTIVE R15, `(.L_x_2585) ;  /* 0x000000000f087348 */ /* 0x000fea0003c00000 */
[----:B------:R0:W1:Y:S02]  /*1c9e0*/  SHFL.IDX P6, R14, R13, R12, R11 ;  /* 0x0000000c0d0e7389 */ /* 0x00006400000c000b */
[----:B01----:R-:W-:Y:S01]  /*1c9f0*/  ENDCOLLECTIVE ;  /* 0x000000000000791b */ /* 0x003fe20003800000 */
.L_x_2585:
[----:B------:R-:W-:Y:S05]  /*1ca00*/  BSYNC B1 ;  /* 0x0000000000017941 */ /* 0x000fea0003800000 */
.L_x_2584:
        /* <DEDUP_REMOVED lines=8> */
.L_x_2586:
[----:B------:R-:W-:Y:S02]  /*1ca90*/  IMAD.MOV.U32 R13, RZ, RZ, R4 ;  /* 0x000000ffff0d7224 */ /* 0x000fe400078e0004 */
[----:B------:R-:W-:-:S07]  /*1caa0*/  IMAD.MOV.U32 R3, RZ, RZ, R14 ;  /* 0x000000ffff037224 */ /* 0x000fce00078e000e */
[----:B------:R-:W-:Y:S05]  /*1cab0*/  WARPSYNC.COLLECTIVE R15, `(.L_x_2587) ;  /* 0x000000000f087348 */ /* 0x000fea0003c00000 */
[----:B------:R0:W1:Y:S02]  /*1cac0*/  SHFL.IDX P6, R14, R13, R12, R11 ;  /* 0x0000000c0d0e7389 */ /* 0x00006400000c000b */
[----:B01----:R-:W-:Y:S01]  /*1cad0*/  ENDCOLLECTIVE ;  /* 0x000000000000791b */ /* 0x003fe20003800000 */
.L_x_2587:
[----:B------:R-:W-:Y:S02]  /*1cae0*/  IMAD.MOV.U32 R13, RZ, RZ, R5 ;  /* 0x000000ffff0d7224 */ /* 0x000fe400078e0005 */
[----:B------:R-:W-:-:S07]  /*1caf0*/  IMAD.MOV.U32 R4, RZ, RZ, R14 ;  /* 0x000000ffff047224 */ /* 0x000fce00078e000e */
[----:B------:R-:W-:Y:S05]  /*1cb00*/  WARPSYNC.COLLECTIVE R15, `(.L_x_2588) ;  /* 0x000000000f087348 */ /* 0x000fea0003c00000 */
[----:B------:R0:W1:Y:S02]  /*1cb10*/  SHFL.IDX P6, R14, R13, R12, R11 ;  /* 0x0000000c0d0e7389 */ /* 0x00006400000c000b */
[----:B01----:R-:W-:Y:S01]  /*1cb20*/  ENDCOLLECTIVE ;  /* 0x000000000000791b */ /* 0x003fe20003800000 */
.L_x_2588:
[----:B------:R-:W-:Y:S05]  /*1cb30*/  BRA `(.L_x_2589) ;  /* 0xfffffe9400d07947 */ /* 0x000fea000383ffff */
.L_x_2368:
[----:B--2---:R2:W0:Y:S02]  /*1cb40*/  SYNCS.PHASECHK.TRANS64.TRYWAIT P0, [R18+URZ+0x13200], R5 ;  /* 0x01320005120075a7 */ /* 0x004424000800017f */
[----:B0-----:R-:W-:Y:S05]  /*1cb50*/  @!P0 NANOSLEEP.SYNCS 0x989680 ;  /* 0x009896800000895d */ /* 0x001fea0003900000 */
[----:B------:R-:W0:Y:S02]  /*1cb60*/  @!P0 SYNCS.PHASECHK.TRANS64 P0, [R18+URZ+0x13200], R5 ;  /* 0x01320005120085a7 */ /* 0x000e24000800007f */
[----:B0-----:R-:W-:Y:S05]  /*1cb70*/  @!P0 BRA `(.L_x_2368) ;  /* 0xfffffffc00f08947 */ /* 0x001fea000383ffff */
[----:B------:R-:W-:Y:S05]  /*1cb80*/  BRA `(.L_x_2590) ;  /* 0xfffffe98006c7947 */ /* 0x000fea000383ffff */
.L_x_2372:
[----:B------:R-:W-:Y:S01]  /*1cb90*/  BSSY B1, `(.L_x_2591) ;  /* 0x0000007000017945 */ /* 0x000fe20003800000 */
[----:B------:R-:W-:Y:S02]  /*1cba0*/  IMAD.MOV.U32 R12, RZ, RZ, RZ ;  /* 0x000000ffff0c7224 */ /* 0x000fe400078e00ff */
[----:B------:R-:W-:Y:S02]  /*1cbb0*/  IMAD.MOV.U32 R11, RZ, RZ, 0x1e1f ;  /* 0x00001e1fff0b7424 */ /* 0x000fe400078e00ff */
[----:B------:R-:W-:-:S07]  /*1cbc0*/  IMAD.MOV.U32 R15, RZ, RZ, -0x1 ;  /* 0xffffffffff0f7424 */ /* 0x000fce00078e00ff */
[----:B------:R-:W-:Y:S05]  /*1cbd0*/  WARPSYNC.COLLECTIVE R15, `(.L_x_2592) ;  /* 0x000000000f087348 */ /* 0x000fea0003c00000 */
[----:B------:R0:W1:Y:S02]  /*1cbe0*/  SHFL.IDX P6, R14, R13, R12, R11 ;  /* 0x0000000c0d0e7389 */ /* 0x00006400000c000b */
[----:B01----:R-:W-:Y:S01]  /*1cbf0*/  ENDCOLLECTIVE ;  /* 0x000000000000791b */ /* 0x003fe20003800000 */
.L_x_2592:
[----:B------:R-:W-:Y:S05]  /*1cc00*/  BSYNC B1 ;  /* 0x0000000000017941 */ /* 0x000fea0003800000 */
.L_x_2591:
        /* <DEDUP_REMOVED lines=8> */
.L_x_2593:
[----:B------:R-:W-:Y:S02]  /*1cc90*/  IMAD.MOV.U32 R13, RZ, RZ, R27 ;  /* 0x000000ffff0d7224 */ /* 0x000fe400078e001b */
[----:B------:R-:W-:-:S07]  /*1cca0*/  IMAD.MOV.U32 R21, RZ, RZ, R14 ;  /* 0x000000ffff157224 */ /* 0x000fce00078e000e */
[----:B------:R-:W-:Y:S05]  /*1ccb0*/  WARPSYNC.COLLECTIVE R15, `(.L_x_2594) ;  /* 0x000000000f087348 */ /* 0x000fea0003c00000 */
[----:B------:R0:W1:Y:S02]  /*1ccc0*/  SHFL.IDX P6, R14, R13, R12, R11 ;  /* 0x0000000c0d0e7389 */ /* 0x00006400000c000b */
[----:B01----:R-:W-:Y:S01]  /*1ccd0*/  ENDCOLLECTIVE ;  /* 0x000000000000791b */ /* 0x003fe20003800000 */
.L_x_2594:
[----:B------:R-:W-:Y:S02]  /*1cce0*/  IMAD.MOV.U32 R13, RZ, RZ, R0 ;  /* 0x000000ffff0d7224 */ /* 0x000fe400078e0000 */
[----:B------:R-:W-:-:S07]  /*1ccf0*/  IMAD.MOV.U32 R27, RZ, RZ, R14 ;  /* 0x000000ffff1b7224 */ /* 0x000fce00078e000e */
[----:B------:R-:W-:Y:S05]  /*1cd00*/  WARPSYNC.COLLECTIVE R15, `(.L_x_2595) ;  /* 0x000000000f087348 */ /* 0x000fea0003c00000 */
[----:B------:R0:W1:Y:S02]  /*1cd10*/  SHFL.IDX P6, R14, R13, R12, R11 ;  /* 0x0000000c0d0e7389 */ /* 0x00006400000c000b */
[----:B01----:R-:W-:Y:S01]  /*1cd20*/  ENDCOLLECTIVE ;  /* 0x000000000000791b */ /* 0x003fe20003800000 */
.L_x_2595:
[----:B------:R-:W-:Y:S05]  /*1cd30*/  BRA `(.L_x_2596) ;  /* 0xfffffea8008c7947 */ /* 0x000fea000383ffff */
.L_x_2376:
[----:B-1----:R1:W2:Y:S02]  /*1cd40*/  SYNCS.PHASECHK.TRANS64.TRYWAIT P1, [R18+URZ+0x13200], R29 ;  /* 0x0132001d120075a7 */ /* 0x0022a4000802017f */
[----:B--2---:R-:W-:Y:S05]  /*1cd50*/  @!P1 NANOSLEEP.SYNCS 0x989680 ;  /* 0x009896800000995d */ /* 0x004fea0003900000 */
[----:B------:R-:W2:Y:S02]  /*1cd60*/  @!P1 SYNCS.PHASECHK.TRANS64 P1, [R18+URZ+0x13200], R29 ;  /* 0x0132001d120095a7 */ /* 0x000ea4000802007f */
[----:B--2---:R-:W-:Y:S05]  /*1cd70*/  @!P1 BRA `(.L_x_2376) ;  /* 0xfffffffc00f09947 */ /* 0x004fea000383ffff */
[----:B------:R-:W-:Y:S05]  /*1cd80*/  BRA `(.L_x_2597) ;  /* 0xfffffeac000c7947 */ /* 0x000fea000383ffff */
.L_x_2380:
[----:B-1----:R1:W3:Y:S02]  /*1cd90*/  SYNCS.PHASECHK.TRANS64.TRYWAIT P1, [R3+URZ+0x13230], R4 ;  /* 0x01323004030075a7 */ /* 0x0022e4000802017f */
[----:B---3--:R-:W-:Y:S05]  /*1cda0*/  @!P1 NANOSLEEP.SYNCS 0x989680 ;  /* 0x009896800000995d */ /* 0x008fea0003900000 */
[----:B------:R-:W3:Y:S02]  /*1cdb0*/  @!P1 SYNCS.PHASECHK.TRANS64 P1, [R3+URZ+0x13230], R4 ;  /* 0x01323004030095a7 */ /* 0x000ee4000802007f */
[----:B---3--:R-:W-:Y:S05]  /*1cdc0*/  @!P1 BRA `(.L_x_2380) ;  /* 0xfffffffc00f09947 */ /* 0x008fea000383ffff */
[----:B------:R-:W-:Y:S05]  /*1cdd0*/  BRA `(.L_x_2379) ;  /* 0xfffffebc005c7947 */ /* 0x000fea000383ffff */
.L_x_2389:
[----:B-1----:R1:W2:Y:S02]  /*1cde0*/  SYNCS.PHASECHK.TRANS64.TRYWAIT P1, [R9+URZ+0x13230], R10 ;  /* 0x0132300a090075a7 */ /* 0x0022a4000802017f */
[----:B--2---:R-:W-:Y:S05]  /*1cdf0*/  @!P1 NANOSLEEP.SYNCS 0x989680 ;  /* 0x009896800000995d */ /* 0x004fea0003900000 */
[----:B------:R-:W2:Y:S02]  /*1ce00*/  @!P1 SYNCS.PHASECHK.TRANS64 P1, [R9+URZ+0x13230], R10 ;  /* 0x0132300a090095a7 */ /* 0x000ea4000802007f */
[----:B--2---:R-:W-:Y:S05]  /*1ce10*/  @!P1 BRA `(.L_x_2389) ;  /* 0xfffffffc00f09947 */ /* 0x004fea000383ffff */
[----:B------:R-:W-:Y:S05]  /*1ce20*/  BRA `(.L_x_2388) ;  /* 0xfffffee800987947 */ /* 0x000fea000383ffff */
.L_x_2394:
[----:B-1----:R1:W2:Y:S02]  /*1ce30*/  SYNCS.PHASECHK.TRANS64.TRYWAIT P1, [R20+URZ+0x13250], R10 ;  /* 0x0132500a140075a7 */ /* 0x0022a4000802017f */
[----:B--2---:R-:W-:Y:S05]  /*1ce40*/  @!P1 NANOSLEEP.SYNCS 0x989680 ;  /* 0x009896800000995d */ /* 0x004fea0003900000 */
[----:B------:R-:W2:Y:S02]  /*1ce50*/  @!P1 SYNCS.PHASECHK.TRANS64 P1, [R20+URZ+0x13250], R10 ;  /* 0x0132500a140095a7 */ /* 0x000ea4000802007f */
[----:B--2---:R-:W-:Y:S05]  /*1ce60*/  @!P1 BRA `(.L_x_2394) ;  /* 0xfffffffc00f09947 */ /* 0x004fea000383ffff */
[----:B------:R-:W-:Y:S05]  /*1ce70*/  BRA `(.L_x_2393) ;  /* 0xfffffef000087947 */ /* 0x000fea000383ffff */
.L_x_2404:
[----:B0-----:R0:W2:Y:S02]  /*1ce80*/  SYNCS.PHASECHK.TRANS64.TRYWAIT P1, [R8+URZ+0x13230], R9 ;  /* 0x01323009080075a7 */ /* 0x0010a4000802017f */
[----:B--2---:R-:W-:Y:S05]  /*1ce90*/  @!P1 NANOSLEEP.SYNCS 0x989680 ;  /* 0x009896800000995d */ /* 0x004fea0003900000 */
[----:B------:R-:W2:Y:S02]  /*1cea0*/  @!P1 SYNCS.PHASECHK.TRANS64 P1, [R8+URZ+0x13230], R9 ;  /* 0x01323009080095a7 */ /* 0x000ea4000802007f */
[----:B--2---:R-:W-:Y:S05]  /*1ceb0*/  @!P1 BRA `(.L_x_2404) ;  /* 0xfffffffc00f09947 */ /* 0x004fea000383ffff */
[----:B------:R-:W-:Y:S05]  /*1cec0*/  BRA `(.L_x_2403) ;  /* 0xffffff1800fc7947 */ /* 0x000fea000383ffff */
.L_x_2409:
[----:B-1----:R1:W2:Y:S02]  /*1ced0*/  SYNCS.PHASECHK.TRANS64.TRYWAIT P1, [R14+URZ+0x13250], R8 ;  /* 0x013250080e0075a7 */ /* 0x0022a4000802017f */
[----:B--2---:R-:W-:Y:S05]  /*1cee0*/  @!P1 NANOSLEEP.SYNCS 0x989680 ;  /* 0x009896800000995d */ /* 0x004fea0003900000 */
[----:B------:R-:W2:Y:S02]  /*1cef0*/  @!P1 SYNCS.PHASECHK.TRANS64 P1, [R14+URZ+0x13250], R8 ;  /* 0x013250080e0095a7 */ /* 0x000ea4000802007f */
[----:B--2---:R-:W-:Y:S05]  /*1cf00*/  @!P1 BRA `(.L_x_2409) ;  /* 0xfffffffc00f09947 */ /* 0x004fea000383ffff */
[----:B------:R-:W-:Y:S05]  /*1cf10*/  BRA `(.L_x_2408) ;  /* 0xffffff20006c7947 */ /* 0x000fea000383ffff */
.L_x_2417:
[----:B--2---:R2:W3:Y:S02]  /*1cf20*/  SYNCS.PHASECHK.TRANS64.TRYWAIT P1, [R3+URZ+0x13250], R4 ;  /* 0x01325004030075a7 */ /* 0x0044e4000802017f */
[----:B---3--:R-:W-:Y:S05]  /*1cf30*/  @!P1 NANOSLEEP.SYNCS 0x989680 ;  /* 0x009896800000995d */ /* 0x008fea0003900000 */
[----:B------:R-:W3:Y:S02]  /*1cf40*/  @!P1 SYNCS.PHASECHK.TRANS64 P1, [R3+URZ+0x13250], R4 ;  /* 0x01325004030095a7 */ /* 0x000ee4000802007f */
[----:B---3--:R-:W-:Y:S05]  /*1cf50*/  @!P1 BRA `(.L_x_2417) ;  /* 0xfffffffc00f09947 */ /* 0x008fea000383ffff */
[----:B------:R-:W-:Y:S05]  /*1cf60*/  BRA `(.L_x_2416) ;  /* 0xffffff3c00f07947 */ /* 0x000fea000383ffff */
.L_x_2446:
        /* <DEDUP_REMOVED lines=11> */
.L_x_2599:
[----:B------:R-:W-:Y:S05]  /*1d020*/  BSYNC B1 ;  /* 0x0000000000017941 */ /* 0x000fea0003800000 */
.L_x_2598:
[----:B------:R-:W-:Y:S05]  /*1d030*/  BRA `(.L_x_2600) ;  /* 0xffffff8c00bc7947 */ /* 0x000fea000383ffff */
.L_x_2448:
[----:B------:R-:W-:Y:S01]  /*1d040*/  BSSY B1, `(.L_x_2601) ;  /* 0x0000006000017945 */ /* 0x000fe20003800000 */
[----:B------:R-:W-:-:S07]  /*1d050*/  IMAD.MOV.U32 R15, RZ, RZ, -0x1 ;  /* 0xffffffffff0f7424 */ /* 0x000fce00078e00ff */
[----:B01----:R-:W-:Y:S05]  /*1d060*/  WARPSYNC.COLLECTIVE R15, `(.L_x_2602) ;  /* 0x000000000f0c7348 */ /* 0x003fea0003c00000 */
[----:B------:R-:W-:Y:S02]  /*1d070*/  ELECT P6, UR62, PT ;  /* 0x00000000003e782f */ /* 0x000fe400038c0000 */
[----:B------:R-:W-:Y:S01]  /*1d080*/  MOV R14, UR62 ;  /* 0x0000003e000e7c02 */ /* 0x000fe20008000f00 */
[----:B01----:R-:W-:Y:S10]  /*1d090*/  ENDCOLLECTIVE ;  /* 0x000000000000791b */ /* 0x003ff40003800000 */
.L_x_2602:
[----:B------:R-:W-:Y:S05]  /*1d0a0*/  BSYNC B1 ;  /* 0x0000000000017941 */ /* 0x000fea0003800000 */
.L_x_2601:
[----:B------:R-:W-:Y:S05]  /*1d0b0*/  BRA `(.L_x_2447) ;  /* 0xffffff8c00b47947 */ /* 0x000fea000383ffff */
.L_x_2450:
[----:B0-----:R0:W1:Y:S02]  /*1d0c0*/  SYNCS.PHASECHK.TRANS64.TRYWAIT P0, [R17+URZ+0x13220], R6 ;  /* 0x01322006110075a7 */ /* 0x001064000800017f */
[----:B-1----:R-:W-:Y:S05]  /*1d0d0*/  @!P0 NANOSLEEP.SYNCS 0x989680 ;  /* 0x009896800000895d */ /* 0x002fea0003900000 */
[----:B------:R-:W1:Y:S02]  /*1d0e0*/  @!P0 SYNCS.PHASECHK.TRANS64 P0, [R17+URZ+0x13220], R6 ;  /* 0x01322006110085a7 */ /* 0x000e64000800007f */
[----:B-1----:R-:W-:Y:S05]  /*1d0f0*/  @!P0 BRA `(.L_x_2450) ;  /* 0xfffffffc00f08947 */ /* 0x002fea000383ffff */
[----:B------:R-:W-:Y:S05]  /*1d100*/  BRA `(.L_x_2603) ;  /* 0xffffff8c00c47947 */ /* 0x000fea000383ffff */
.L_x_2454:
[----:B0-----:R0:W1:Y:S02]  /*1d110*/  SYNCS.PHASECHK.TRANS64.TRYWAIT P0, [R6+URZ+0x132a0], R10 ;  /* 0x0132a00a060075a7 */ /* 0x001064000800017f */
[----:B-1----:R-:W-:Y:S05]  /*1d120*/  @!P0 NANOSLEEP.SYNCS 0x989680 ;  /* 0x009896800000895d */ /* 0x002fea0003900000 */
[----:B------:R-:W1:Y:S02]  /*1d130*/  @!P0 SYNCS.PHASECHK.TRANS64 P0, [R6+URZ+0x132a0], R10 ;  /* 0x0132a00a060085a7 */ /* 0x000e64000800007f */
[----:B-1----:R-:W-:Y:S05]  /*1d140*/  @!P0 BRA `(.L_x_2454) ;  /* 0xfffffffc00f08947 */ /* 0x002fea000383ffff */
[----:B------:R-:W-:Y:S05]  /*1d150*/  BRA `(.L_x_2604) ;  /* 0xffffff8c00e47947 */ /* 0x000fea000383ffff */
.L_x_2459:
[----:B-1----:R1:W2:Y:S02]  /*1d160*/  SYNCS.PHASECHK.TRANS64.TRYWAIT P0, [R6+URZ+0x132c0], R10 ;  /* 0x0132c00a060075a7 */ /* 0x0022a4000800017f */
[----:B--2---:R-:W-:Y:S05]  /*1d170*/  @!P0 NANOSLEEP.SYNCS 0x989680 ;  /* 0x009896800000895d */ /* 0x004fea0003900000 */
[----:B------:R-:W2:Y:S02]  /*1d180*/  @!P0 SYNCS.PHASECHK.TRANS64 P0, [R6+URZ+0x132c0], R10 ;  /* 0x0132c00a060085a7 */ /* 0x000ea4000800007f */
[----:B--2---:R-:W-:Y:S05]  /*1d190*/  @!P0 BRA `(.L_x_2459) ;  /* 0xfffffffc00f08947 */ /* 0x004fea000383ffff */
[----:B------:R-:W-:Y:S05]  /*1d1a0*/  BRA `(.L_x_2605) ;  /* 0xffffff9000647947 */ /* 0x000fea000383ffff */
.L_x_2466:
[----:B0-----:R0:W1:Y:S02]  /*1d1b0*/  SYNCS.PHASECHK.TRANS64.TRYWAIT P1, [R6+URZ+0x132a0], R7 ;  /* 0x0132a007060075a7 */ /* 0x001064000802017f */
[----:B-1----:R-:W-:Y:S05]  /*1d1c0*/  @!P1 NANOSLEEP.SYNCS 0x989680 ;  /* 0x009896800000995d */ /* 0x002fea0003900000 */
[----:B------:R-:W1:Y:S02]  /*1d1d0*/  @!P1 SYNCS.PHASECHK.TRANS64 P1, [R6+URZ+0x132a0], R7 ;  /* 0x0132a007060095a7 */ /* 0x000e64000802007f */
[----:B-1----:R-:W-:Y:S05]  /*1d1e0*/  @!P1 BRA `(.L_x_2466) ;  /* 0xfffffffc00f09947 */ /* 0x002fea000383ffff */
[----:B------:R-:W-:Y:S05]  /*1d1f0*/  BRA `(.L_x_2606) ;  /* 0xffffff9400387947 */ /* 0x000fea000383ffff */
.L_x_2471:
[----:B-1----:R1:W2:Y:S02]  /*1d200*/  SYNCS.PHASECHK.TRANS64.TRYWAIT P1, [R6+URZ+0x132c0], R7 ;  /* 0x0132c007060075a7 */ /* 0x0022a4000802017f */
[----:B--2---:R-:W-:Y:S05]  /*1d210*/  @!P1 NANOSLEEP.SYNCS 0x989680 ;  /* 0x009896800000995d */ /* 0x004fea0003900000 */
[----:B------:R-:W2:Y:S02]  /*1d220*/  @!P1 SYNCS.PHASECHK.TRANS64 P1, [R6+URZ+0x132c0], R7 ;  /* 0x0132c007060095a7 */ /* 0x000ea4000802007f */
[----:B--2---:R-:W-:Y:S05]  /*1d230*/  @!P1 BRA `(.L_x_2471) ;  /* 0xfffffffc00f09947 */ /* 0x004fea000383ffff */
[----:B------:R-:W-:Y:S05]  /*1d240*/  BRA `(.L_x_2607) ;  /* 0xffffff9400b47947 */ /* 0x000fea000383ffff */
.L_x_2488:
        /* <DEDUP_REMOVED lines=11> */
.L_x_2609:
[----:B------:R-:W-:Y:S05]  /*1d300*/  BSYNC B0 ;  /* 0x0000000000007941 */ /* 0x000fea0003800000 */
.L_x_2608:
[----:B------:R-:W-:Y:S05]  /*1d310*/  BRA `(.L_x_2610) ;  /* 0xffffffa400e47947 */ /* 0x000fea000383ffff */
.L_x_2491:
[----:B0-----:R-:W2:Y:S02]  /*1d320*/  LDL R0, [R1+0x48] ;  /* 0x0000480001007983 */ /* 0x001ea40000100800 */
[----:B--2---:R0:W1:Y:S02]  /*1d330*/  SYNCS.PHASECHK.TRANS64.TRYWAIT P0, [R6+URZ+0x13280], R0 ;  /* 0x01328000060075a7 */ /* 0x004064000800017f */
[----:B-1----:R-:W-:Y:S05]  /*1d340*/  @!P0 NANOSLEEP.SYNCS 0x989680 ;  /* 0x009896800000895d */ /* 0x002fea0003900000 */
[----:B------:R-:W1:Y:S02]  /*1d350*/  @!P0 SYNCS.PHASECHK.TRANS64 P0, [R6+URZ+0x13280], R0 ;  /* 0x01328000060085a7 */ /* 0x000e64000800007f */
[----:B-1----:R-:W-:Y:S05]  /*1d360*/  @!P0 BRA `(.L_x_2491) ;  /* 0xfffffffc00ec8947 */ /* 0x002fea000383ffff */
[----:B------:R-:W-:Y:S05]  /*1d370*/  BRA `(.L_x_2611) ;  /* 0xffffffa800007947 */ /* 0x000fea000383ffff */
.L_x_2492:
        /* <DEDUP_REMOVED lines=8> */
.L_x_2613:
[----:B------:R-:W-:Y:S05]  /*1d400*/  BSYNC B0 ;  /* 0x0000000000007941 */ /* 0x000fea0003800000 */
.L_x_2612:
[----:B------:R-:W-:Y:S01]  /*1d410*/  IMAD.MOV.U32 R13, RZ, RZ, R0 ;  /* 0x000000ffff0d7224 */ /* 0x000fe200078e0000 */
[----:B------:R-:W-:Y:S01]  /*1d420*/  ISETP.GE.AND P3, PT, R7, 0x81, PT ;  /* 0x000000810700780c */ /* 0x000fe20003f66270 */
        /* <DEDUP_REMOVED lines=10> */
.L_x_2614:
[----:B------:R-:W-:Y:S01]  /*1d4d0*/  @P3 LOP3.LUT R19, R19, 0x8, RZ, 0xfc, !PT ;  /* 0x0000000813133812 */ /* 0x000fe200078efcff */
[----:B------:R-:W-:Y:S02]  /*1d4e0*/  IMAD.MOV.U32 R13, RZ, RZ, R2 ;  /* 0x000000ffff0d7224 */ /* 0x000fe400078e0002 */
[----:B------:R-:W-:Y:S02]  /*1d4f0*/  IMAD.MOV.U32 R12, RZ, RZ, 0x1 ;  /* 0x00000001ff0c7424 */ /* 0x000fe400078e00ff */
[----:B------:R-:W-:-:S07]  /*1d500*/  IMAD.MOV.U32 R3, RZ, RZ, R14 ;  /* 0x000000ffff037224 */ /* 0x000fce00078e000e */
[----:B------:R-:W-:Y:S05]  /*1d510*/  WARPSYNC.COLLECTIVE R15, `(.L_x_2615) ;  /* 0x000000000f087348 */ /* 0x000fea0003c00000 */
[----:B------:R0:W1:Y:S02]  /*1d520*/  SHFL.IDX P6, R14, R13, R12, R11 ;  /* 0x0000000c0d0e7389 */ /* 0x00006400000c000b */
[----:B01----:R-:W-:Y:S01]  /*1d530*/  ENDCOLLECTIVE ;  /* 0x000000000000791b */ /* 0x003fe20003800000 */
.L_x_2615:
[----:B------:R-:W-:Y:S01]  /*1d540*/  IADD3 R22, P1, R21, R3, RZ ;  /* 0x0000000315167210 */ /* 0x000fe20007f3e0ff */
[----:B------:R-:W-:-:S04]  /*1d550*/  IMAD.IADD R3, R17, 0x1, R20 ;  /* 0x0000000111037824 */ /* 0x000fc800078e0214 */
[----:B------:R-:W-:Y:S01]  /*1d560*/  IMAD.X R23, RZ, RZ, R10, P1 ;  /* 0x000000ffff177224 */ /* 0x000fe200008e060a */
[----:B------:R-:W-:Y:S01]  /*1d570*/  ISETP.LT.OR P1, PT, R7, 0x1, P0 ;  /* 0x000000010700780c */ /* 0x000fe20000721670 */
[----:B------:R-:W-:-:S12]  /*1d580*/  IMAD.MOV.U32 R13, RZ, RZ, R0 ;  /* 0x000000ffff0d7224 */ /* 0x000fd800078e0000 */
[----:B------:R-:W-:Y:S01]  /*1d590*/  @!PT LDS RZ, [RZ] ;  /* 0x00000000fffff984 */ /* 0x000fe20000000800 */
[----:B------:R-:W-:Y:S01]  /*1d5a0*/  @!PT LDS RZ, [RZ] ;  /* 0x00000000fffff984 */ /* 0x000fe20000000800 */
[----:B------:R-:W-:Y:S01]  /*1d5b0*/  @!PT LDS RZ, [RZ] ;  /* 0x00000000fffff984 */ /* 0x000fe20000000800 */
[----:B------:R0:W-:Y:S01]  /*1d5c0*/  LDGSTS.E.BYPASS.LTC128B.128 [R3+0x6000], desc[UR40][R22.64], !P1 ;  /* 0x0600000016037fae */ /* 0x0001e2000c901d68 */
[----:B------:R-:W-:-:S07]  /*1d5d0*/  MOV R20, R14 ;  /* 0x0000000e00147202 */ /* 0x000fce0000000f00 */
[----:B0-----:R-:W-:Y:S05]  /*1d5e0*/  WARPSYNC.COLLECTIVE R15, `(.L_x_2616) ;  /* 0x000000000f087348 */ /* 0x001fea0003c00000 */
[----:B------:R1:W2:Y:S02]  /*1d5f0*/  SHFL.IDX P6, R14, R13, R12, R11 ;  /* 0x0000000c0d0e7389 */ /* 0x0002a400000c000b */
[----:B012---:R-:W-:Y:S01]  /*1d600*/  ENDCOLLECTIVE ;  /* 0x000000000000791b */ /* 0x007fe20003800000 */
.L_x_2616:
[----:B------:R-:W-:Y:S02]  /*1d610*/  IMAD.MOV.U32 R13, RZ, RZ, R2 ;  /* 0x000000ffff0d7224 */ /* 0x000fe400078e0002 */
[----:B------:R-:W-:Y:S02]  /*1d620*/  IMAD.MOV.U32 R12, RZ, RZ, 0x2 ;  /* 0x00000002ff0c7424 */ /* 0x000fe400078e00ff */
[----:B------:R-:W-:-:S07]  /*1d630*/  IMAD.MOV.U32 R10, RZ, RZ, R14 ;  /* 0x000000ffff0a7224 */ /* 0x000fce00078e000e */
[----:B------:R-:W-:Y:S05]  /*1d640*/  WARPSYNC.COLLECTIVE R15, `(.L_x_2617) ;  /* 0x000000000f087348 */ /* 0x000fea0003c00000 */
[----:B------:R0:W1:Y:S02]  /*1d650*/  SHFL.IDX P6, R14, R13, R12, R11 ;  /* 0x0000000c0d0e7389 */ /* 0x00006400000c000b */
[----:B01----:R-:W-:Y:S01]  /*1d660*/  ENDCOLLECTIVE ;  /* 0x000000000000791b */ /* 0x003fe20003800000 */
.L_x_2617:
        /* <DEDUP_REMOVED lines=12> */
.L_x_2618:
[----:B------:R-:W-:Y:S02]  /*1d730*/  IMAD.MOV.U32 R13, RZ, RZ, R2 ;  /* 0x000000ffff0d7224 */ /* 0x000fe400078e0002 */
[----:B------:R-:W-:Y:S02]  /*1d740*/  IMAD.MOV.U32 R12, RZ, RZ, 0x3 ;  /* 0x00000003ff0c7424 */ /* 0x000fe400078e00ff */
[----:B------:R-:W-:-:S07]  /*1d750*/  IMAD.MOV.U32 R10, RZ, RZ, R14 ;  /* 0x000000ffff0a7224 */ /* 0x000fce00078e000e */
[----:B------:R-:W-:Y:S05]  /*1d760*/  WARPSYNC.COLLECTIVE R15, `(.L_x_2619) ;  /* 0x000000000f087348 */ /* 0x000fea0003c00000 */
[----:B------:R0:W1:Y:S02]  /*1d770*/  SHFL.IDX P6, R14, R13, R12, R11 ;  /* 0x0000000c0d0e7389 */ /* 0x00006400000c000b */
[----:B01----:R-:W-:Y:S01]  /*1d780*/  ENDCOLLECTIVE ;  /* 0x000000000000791b */ /* 0x003fe20003800000 */
.L_x_2619:
        /* <DEDUP_REMOVED lines=12> */
.L_x_2620:
[----:B------:R-:W-:Y:S02]  /*1d850*/  IMAD.MOV.U32 R13, RZ, RZ, R26 ;  /* 0x000000ffff0d7224 */ /* 0x000fe400078e001a */
[----:B------:R-:W-:Y:S02]  /*1d860*/  IMAD.MOV.U32 R12, RZ, RZ, RZ ;  /* 0x000000ffff0c7224 */ /* 0x000fe400078e00ff */
[----:B------:R-:W-:-:S07]  /*1d870*/  IMAD.MOV.U32 R0, RZ, RZ, R14 ;  /* 0x000000ffff007224 */ /* 0x000fce00078e000e */
[----:B------:R-:W-:Y:S05]  /*1d880*/  WARPSYNC.COLLECTIVE R15, `(.L_x_2621) ;  /* 0x000000000f087348 */ /* 0x000fea0003c00000 */
[----:B------:R0:W1:Y:S02]  /*1d890*/  SHFL.IDX P6, R14, R13, R12, R11 ;  /* 0x0000000c0d0e7389 */ /* 0x00006400000c000b */
[----:B01----:R-:W-:Y:S01]  /*1d8a0*/  ENDCOLLECTIVE ;  /* 0x000000000000791b */ /* 0x003fe20003800000 */
.L_x_2621:
        /* <DEDUP_REMOVED lines=13> */
.L_x_2622:
[----:B------:R-:W-:Y:S01]  /*1d980*/  IMAD.MOV.U32 R10, RZ, RZ, R14 ;  /* 0x000000ffff0a7224 */ /* 0x000fe200078e000e */
[----:B------:R-:W-:Y:S06]  /*1d990*/  BRA `(.L_x_2623) ;  /* 0xffffffa400e47947 */ /* 0x000fec000383ffff */
.L_x_2497:
[----:B---3--:R-:W3:Y:S02]  /*1d9a0*/  LDL R0, [R1+0x48] ;  /* 0x0000480001007983 */ /* 0x008ee40000100800 */
[----:B---3--:R3:W4:Y:S02]  /*1d9b0*/  SYNCS.PHASECHK.TRANS64.TRYWAIT P0, [R6+URZ+0x13240], R0 ;  /* 0x01324000060075a7 */ /* 0x008724000800017f */
[----:B----4-:R-:W-:Y:S05]  /*1d9c0*/  @!P0 NANOSLEEP.SYNCS 0x989680 ;  /* 0x009896800000895d */ /* 0x010fea0003900000 */
[----:B------:R-:W4:Y:S02]  /*1d9d0*/  @!P0 SYNCS.PHASECHK.TRANS64 P0, [R6+URZ+0x13240], R0 ;  /* 0x01324000060085a7 */ /* 0x000f24000800007f */
[----:B----4-:R-:W-:Y:S05]  /*1d9e0*/  @!P0 BRA `(.L_x_2497) ;  /* 0xfffffffc00ec8947 */ /* 0x010fea000383ffff */
[----:B------:R-:W-:Y:S05]  /*1d9f0*/  BRA `(.L_x_2624) ;  /* 0xffffffa800447947 */ /* 0x000fea000383ffff */
.L_x_2498:
        /* <DEDUP_REMOVED lines=8> */
.L_x_2626:
[----:B------:R-:W-:Y:S05]  /*1da80*/  BSYNC B0 ;  /* 0x0000000000007941 */ /* 0x000fea0003800000 */
.L_x_2625:
        /* <DEDUP_REMOVED lines=10> */
.L_x_2627:
        /* <DEDUP_REMOVED lines=8> */
.L_x_2628:
        /* <DEDUP_REMOVED lines=15> */
.L_x_2629:
[----:B------:R-:W-:Y:S02]  /*1dca0*/  IMAD.MOV.U32 R13, RZ, RZ, R2 ;  /* 0x000000ffff0d7224 */ /* 0x000fe400078e0002 */
[----:B------:R-:W-:Y:S02]  /*1dcb0*/  IMAD.MOV.U32 R12, RZ, RZ, 0x2 ;  /* 0x00000002ff0c7424 */ /* 0x000fe400078e00ff */
[----:B------:R-:W-:-:S07]  /*1dcc0*/  IMAD.MOV.U32 R5, RZ, RZ, R14 ;  /* 0x000000ffff057224 */ /* 0x000fce00078e000e */
[----:B------:R-:W-:Y:S05]  /*1dcd0*/  WARPSYNC.COLLECTIVE R15, `(.L_x_2630) ;  /* 0x000000000f087348 */ /* 0x000fea0003c00000 */
[----:B------:R0:W1:Y:S02]  /*1dce0*/  SHFL.IDX P6, R14, R13, R12, R11 ;  /* 0x0000000c0d0e7389 */ /* 0x00006400000c000b */
[----:B01----:R-:W-:Y:S01]  /*1dcf0*/  ENDCOLLECTIVE ;  /* 0x000000000000791b */ /* 0x003fe20003800000 */
.L_x_2630:
        /* <DEDUP_REMOVED lines=14> */
.L_x_2631:
[----:B------:R-:W-:Y:S02]  /*1dde0*/  IMAD.MOV.U32 R13, RZ, RZ, R2 ;  /* 0x000000ffff0d7224 */ /* 0x000fe400078e0002 */
[----:B------:R-:W-:Y:S02]  /*1ddf0*/  IMAD.MOV.U32 R12, RZ, RZ, 0x3 ;  /* 0x00000003ff0c7424 */ /* 0x000fe400078e00ff */
[----:B------:R-:W-:-:S07]  /*1de00*/  IMAD.MOV.U32 R5, RZ, RZ, R14 ;  /* 0x000000ffff057224 */ /* 0x000fce00078e000e */
[----:B------:R-:W-:Y:S05]  /*1de10*/  WARPSYNC.COLLECTIVE R15, `(.L_x_2632) ;  /* 0x000000000f087348 */ /* 0x000fea0003c00000 */
[----:B------:R0:W1:Y:S02]  /*1de20*/  SHFL.IDX P6, R14, R13, R12, R11 ;  /* 0x0000000c0d0e7389 */ /* 0x00006400000c000b */
[----:B01----:R-:W-:Y:S01]  /*1de30*/  ENDCOLLECTIVE ;  /* 0x000000000000791b */ /* 0x003fe20003800000 */
.L_x_2632:
        /* <DEDUP_REMOVED lines=10> */
.L_x_2633:
        /* <DEDUP_REMOVED lines=10> */
.L_x_2634:
[----:B------:R-:W-:-:S05]  /*1df80*/  @P2 IADD3 R0, P0, R20, R0, RZ ;  /* 0x0000000014002210 */ /* 0x000fca0007f1e0ff */
[----:B------:R-:W-:Y:S02]  /*1df90*/  @P2 IMAD.MOV.U32 R4, RZ, RZ, R0 ;  /* 0x000000ffff042224 */ /* 0x000fe400078e0000 */
[----:B------:R-:W-:Y:S02]  /*1dfa0*/  @P2 IMAD.X R2, RZ, RZ, R2, P0 ;  /* 0x000000ffff022224 */ /* 0x000fe400000e0602 */
[----:B------:R-:W-:Y:S02]  /*1dfb0*/  IMAD.MOV.U32 R13, RZ, RZ, R8 ;  /* 0x000000ffff0d7224 */ /* 0x000fe400078e0008 */
        /* <DEDUP_REMOVED lines=9> */
.L_x_2635:
[----:B------:R-:W-:Y:S01]  /*1e050*/  IMAD.MOV.U32 R4, RZ, RZ, R14 ;  /* 0x000000ffff047224 */ /* 0x000fe200078e000e */
[----:B------:R-:W-:Y:S06]  /*1e060*/  BRA `(.L_x_2636) ;  /* 0xffffffa400cc7947 */ /* 0x000fec000383ffff */
.L_x_2505:
        /* <DEDUP_REMOVED lines=9> */
.L_x_2637:
[C---:B------:R-:W-:Y:S02]  /*1e100*/  ISETP.GE.AND P2, PT, R25.reuse, R3, PT ;  /* 0x000000031900720c */ /* 0x040fe40003f46270 */
[----:B------:R-:W-:Y:S01]  /*1e110*/  IADD3 R8, R25, 0x20, RZ ;  /* 0x0000002019087810 */ /* 0x000fe20007ffe0ff */
[----:B------:R-:W-:Y:S02]  /*1e120*/  IMAD.MOV.U32 R13, RZ, RZ, R0 ;  /* 0x000000ffff0d7224 */ /* 0x000fe400078e0000 */
[----:B------:R-:W-:-:S08]  /*1e130*/  IMAD.MOV.U32 R7, RZ, RZ, R14 ;  /* 0x000000ffff077224 */ /* 0x000fd000078e000e */
[----:B------:R-:W-:Y:S05]  /*1e140*/  WARPSYNC.COLLECTIVE R15, `(.L_x_2638) ;  /* 0x000000000f087348 */ /* 0x000fea0003c00000 */
[----:B------:R0:W1:Y:S02]  /*1e150*/  SHFL.IDX P6, R14, R13, R12, R11 ;  /* 0x0000000c0d0e7389 */ /* 0x00006400000c000b */
[----:B01----:R-:W-:Y:S01]  /*1e160*/  ENDCOLLECTIVE ;  /* 0x000000000000791b */ /* 0x003fe20003800000 */
.L_x_2638:
[----:B------:R-:W-:Y:S02]  /*1e170*/  IMAD.MOV.U32 R13, RZ, RZ, R4 ;  /* 0x000000ffff0d7224 */ /* 0x000fe400078e0004 */
[----:B------:R-:W-:Y:S02]  /*1e180*/  IMAD.MOV.U32 R12, RZ, RZ, 0x1 ;  /* 0x00000001ff0c7424 */ /* 0x000fe400078e00ff */
[----:B------:R-:W-:-:S07]  /*1e190*/  IMAD.MOV.U32 R6, RZ, RZ, R14 ;  /* 0x000000ffff067224 */ /* 0x000fce00078e000e */
[----:B------:R-:W-:Y:S05]  /*1e1a0*/  WARPSYNC.COLLECTIVE R15, `(.L_x_2639) ;  /* 0x000000000f087348 */ /* 0x000fea0003c00000 */
[----:B------:R0:W1:Y:S02]  /*1e1b0*/  SHFL.IDX P6, R14, R13, R12, R11 ;  /* 0x0000000c0d0e7389 */ /* 0x00006400000c000b */
[----:B01----:R-:W-:Y:S01]  /*1e1c0*/  ENDCOLLECTIVE ;  /* 0x000000000000791b */ /* 0x003fe20003800000 */
.L_x_2639:
        /* <DEDUP_REMOVED lines=12> */
.L_x_2640:
[----:B------:R-:W-:Y:S02]  /*1e290*/  IMAD.MOV.U32 R13, RZ, RZ, R4 ;  /* 0x000000ffff0d7224 */ /* 0x000fe400078e0004 */
[----:B------:R-:W-:Y:S02]  /*1e2a0*/  IMAD.MOV.U32 R12, RZ, RZ, 0x2 ;  /* 0x00000002ff0c7424 */ /* 0x000fe400078e00ff */
[----:B------:R-:W-:-:S07]  /*1e2b0*/  IMAD.MOV.U32 R7, RZ, RZ, R14 ;  /* 0x000000ffff077224 */ /* 0x000fce00078e000e */
[----:B------:R-:W-:Y:S05]  /*1e2c0*/  WARPSYNC.COLLECTIVE R15, `(.L_x_2641) ;  /* 0x000000000f087348 */ /* 0x000fea0003c00000 */
[----:B------:R0:W1:Y:S02]  /*1e2d0*/  SHFL.IDX P6, R14, R13, R12, R11 ;  /* 0x0000000c0d0e7389 */ /* 0x00006400000c000b */
[----:B01----:R-:W-:Y:S01]  /*1e2e0*/  ENDCOLLECTIVE ;  /* 0x000000000000791b */ /* 0x003fe20003800000 */
.L_x_2641:
        /* <DEDUP_REMOVED lines=16> */
.L_x_2642:
[----:B------:R-:W-:Y:S02]  /*1e3f0*/  IMAD.MOV.U32 R13, RZ, RZ, R4 ;  /* 0x000000ffff0d7224 */ /* 0x000fe400078e0004 */
[----:B------:R-:W-:Y:S02]  /*1e400*/  IMAD.MOV.U32 R12, RZ, RZ, 0x3 ;  /* 0x00000003ff0c7424 */ /* 0x000fe400078e00ff */
[----:B------:R-:W-:-:S07]  /*1e410*/  IMAD.MOV.U32 R7, RZ, RZ, R14 ;  /* 0x000000ffff077224 */ /* 0x000fce00078e000e */
[----:B------:R-:W-:Y:S05]  /*1e420*/  WARPSYNC.COLLECTIVE R15, `(.L_x_2643) ;  /* 0x000000000f087348 */ /* 0x000fea0003c00000 */
[----:B------:R0:W1:Y:S02]  /*1e430*/  SHFL.IDX P6, R14, R13, R12, R11 ;  /* 0x0000000c0d0e7389 */ /* 0x00006400000c000b */
[----:B01----:R-:W-:Y:S01]  /*1e440*/  ENDCOLLECTIVE ;  /* 0x000000000000791b */ /* 0x003fe20003800000 */
.L_x_2643:
        /* <DEDUP_REMOVED lines=11> */
.L_x_2644:
        /* <DEDUP_REMOVED lines=11> */
.L_x_2645:
        /* <DEDUP_REMOVED lines=11> */
.L_x_2646:
        /* <DEDUP_REMOVED lines=8> */
.L_x_2647:
        /* <DEDUP_REMOVED lines=13> */
.L_x_2648:
[----:B------:R-:W-:Y:S01]  /*1e7b0*/  IMAD.MOV.U32 R2, RZ, RZ, R14 ;  /* 0x000000ffff027224 */ /* 0x000fe200078e000e */
[----:B------:R-:W-:Y:S06]  /*1e7c0*/  BRA `(.L_x_2649) ;  /* 0xffffffa800c87947 */ /* 0x000fec000383ffff */
.L_x_2508:
[----:B0-----:R0:W1:Y:S02]  /*1e7d0*/  SYNCS.PHASECHK.TRANS64.TRYWAIT P0, [R17+URZ+0x13220], R0 ;  /* 0x01322000110075a7 */ /* 0x001064000800017f */
[----:B-1----:R-:W-:Y:S05]  /*1e7e0*/  @!P0 NANOSLEEP.SYNCS 0x989680 ;  /* 0x009896800000895d */ /* 0x002fea0003900000 */
[----:B------:R-:W1:Y:S02]  /*1e7f0*/  @!P0 SYNCS.PHASECHK.TRANS64 P0, [R17+URZ+0x13220], R0 ;  /* 0x01322000110085a7 */ /* 0x000e64000800007f */
[----:B-1----:R-:W-:Y:S05]  /*1e800*/  @!P0 BRA `(.L_x_2508) ;  /* 0xfffffffc00f08947 */ /* 0x002fea000383ffff */
[----:B------:R-:W-:Y:S05]  /*1e810*/  BRA `(.L_x_2650) ;  /* 0xffffffac00247947 */ /* 0x000fea000383ffff */
.L_x_2512:
[----:B0-----:R0:W1:Y:S02]  /*1e820*/  SYNCS.PHASECHK.TRANS64.TRYWAIT P0, [R6+URZ+0x13280], R29 ;  /* 0x0132801d060075a7 */ /* 0x001064000800017f */
[----:B-1----:R-:W-:Y:S05]  /*1e830*/  @!P0 NANOSLEEP.SYNCS 0x989680 ;  /* 0x009896800000895d */ /* 0x002fea0003900000 */
[----:B------:R-:W1:Y:S02]  /*1e840*/  @!P0 SYNCS.PHASECHK.TRANS64 P0, [R6+URZ+0x13280], R29 ;  /* 0x0132801d060085a7 */ /* 0x000e64000800007f */
[----:B-1----:R-:W-:Y:S05]  /*1e850*/  @!P0 BRA `(.L_x_2512) ;  /* 0xfffffffc00f08947 */ /* 0x002fea000383ffff */
[----:B------:R-:W-:Y:S05]  /*1e860*/  BRA `(.L_x_2651) ;  /* 0xffffffb0006c7947 */ /* 0x000fea000383ffff */
.L_x_2513:
        /* <DEDUP_REMOVED lines=8> */
.L_x_2653:
[----:B------:R-:W-:Y:S05]  /*1e8f0*/  BSYNC B0 ;  /* 0x0000000000007941 */ /* 0x000fea0003800000 */
.L_x_2652:
        /* <DEDUP_REMOVED lines=10> */
.L_x_2654:
        /* <DEDUP_REMOVED lines=11> */
.L_x_2655:
        /* <DEDUP_REMOVED lines=10> */
.L_x_2656:
        /* <DEDUP_REMOVED lines=11> */
.L_x_2657:
        /* <DEDUP_REMOVED lines=10> */
.L_x_2658:
[----:B------:R-:W-:Y:S02]  /*1ec40*/  IMAD.MOV.U32 R13, RZ, RZ, R5 ;  /* 0x000000ffff0d7224 */ /* 0x000fe400078e0005 */
[----:B------:R-:W-:Y:S02]  /*1ec50*/  IMAD.MOV.U32 R12, RZ, RZ, 0x3 ;  /* 0x00000003ff0c7424 */ /* 0x000fe400078e00ff */
[----:B------:R-:W-:Y:S02]  /*1ec60*/  IMAD.SHL.U32 R15, R2, 0x10, RZ ;  /* 0x00000010020f7824 */ /* 0x000fe400078e00ff */
[----:B------:R-:W-:-:S03]  /*1ec70*/  IMAD.MOV.U32 R2, RZ, RZ, R14 ;  /* 0x000000ffff027224 */ /* 0x000fc600078e000e */
[----:B------:R-:W-:-:S04]  /*1ec80*/  LOP3.LUT R15, R15, 0x30, RZ, 0xc0, !PT ;  /* 0x000000300f0f7812 */ /* 0x000fc800078ec0ff */
[----:B------:R-:W-:Y:S02]  /*1ec90*/  IADD3 R2, P0, R15, R2, RZ ;  /* 0x000000020f027210 */ /* 0x000fe40007f1e0ff */
[----:B------:R-:W-:-:S03]  /*1eca0*/  MOV R15, 0xffffffff ;  /* 0xffffffff000f7802 */ /* 0x000fc60000000f00 */
[----:B------:R-:W-:-:S08]  /*1ecb0*/  IMAD.X R3, RZ, RZ, R3, P0 ;  /* 0x000000ffff037224 */ /* 0x000fd000000e0603 */
[----:B------:R-:W-:Y:S05]  /*1ecc0*/  WARPSYNC.COLLECTIVE R15, `(.L_x_2659) ;  /* 0x000000000f087348 */ /* 0x000fea0003c00000 */
[----:B------:R0:W1:Y:S02]  /*1ecd0*/  SHFL.IDX P6, R14, R13, R12, R11 ;  /* 0x0000000c0d0e7389 */ /* 0x00006400000c000b */
[----:B01----:R-:W-:Y:S01]  /*1ece0*/  ENDCOLLECTIVE ;  /* 0x000000000000791b */ /* 0x003fe20003800000 */
.L_x_2659:
        /* <DEDUP_REMOVED lines=10> */
.L_x_2660:
[----:B------:R-:W-:Y:S02]  /*1ed90*/  IMAD.MOV.U32 R13, RZ, RZ, R18 ;  /* 0x000000ffff0d7224 */ /* 0x000fe400078e0012 */
[----:B------:R-:W-:Y:S02]  /*1eda0*/  IMAD.MOV.U32 R12, RZ, RZ, RZ ;  /* 0x000000ffff0c7224 */ /* 0x000fe400078e00ff */
[----:B------:R-:W-:Y:S02]  /*1edb0*/  IMAD.SHL.U32 R3, R3, 0x10, RZ ;  /* 0x0000001003037824 */ /* 0x000fe400078e00ff */
[----:B------:R-:W-:-:S07]  /*1edc0*/  IMAD.MOV.U32 R2, RZ, RZ, R14 ;  /* 0x000000ffff027224 */ /* 0x000fce00078e000e */
[----:B------:R-:W-:Y:S05]  /*1edd0*/  WARPSYNC.COLLECTIVE R15, `(.L_x_2661) ;  /* 0x000000000f087348 */ /* 0x000fea0003c00000 */
[----:B------:R0:W1:Y:S02]  /*1ede0*/  SHFL.IDX P6, R14, R13, R12, R11 ;  /* 0x0000000c0d0e7389 */ /* 0x00006400000c000b */
[----:B01----:R-:W-:Y:S01]  /*1edf0*/  ENDCOLLECTIVE ;  /* 0x000000000000791b */ /* 0x003fe20003800000 */
.L_x_2661:
        /* <DEDUP_REMOVED lines=12> */
.L_x_2662:
[----:B------:R-:W-:Y:S01]  /*1eec0*/  IMAD.MOV.U32 R2, RZ, RZ, R14 ;  /* 0x000000ffff027224 */ /* 0x000fe200078e000e */
[----:B------:R-:W-:Y:S06]  /*1eed0*/  BRA `(.L_x_2663) ;  /* 0xffffffac00dc7947 */ /* 0x000fec000383ffff */
.L_x_2518:
[----:B---3--:R3:W4:Y:S02]  /*1eee0*/  SYNCS.PHASECHK.TRANS64.TRYWAIT P0, [R6+URZ+0x13240], R29 ;  /* 0x0132401d060075a7 */ /* 0x008724000800017f */
[----:B----4-:R-:W-:Y:S05]  /*1eef0*/  @!P0 NANOSLEEP.SYNCS 0x989680 ;  /* 0x009896800000895d */ /* 0x010fea0003900000 */
[----:B------:R-:W4:Y:S02]  /*1ef00*/  @!P0 SYNCS.PHASECHK.TRANS64 P0, [R6+URZ+0x13240], R29 ;  /* 0x0132401d060085a7 */ /* 0x000f24000800007f */
[----:B----4-:R-:W-:Y:S05]  /*1ef10*/  @!P0 BRA `(.L_x_2518) ;  /* 0xfffffffc00f08947 */ /* 0x010fea000383ffff */
[----:B------:R-:W-:Y:S05]  /*1ef20*/  BRA `(.L_x_2664) ;  /* 0xffffffb000387947 */ /* 0x000fea000383ffff */
.L_x_2519:
        /* <DEDUP_REMOVED lines=8> */
.L_x_2666:
[----:B------:R-:W-:Y:S05]  /*1efb0*/  BSYNC B0 ;  /* 0x0000000000007941 */ /* 0x000fea0003800000 */
.L_x_2665:
        /* <DEDUP_REMOVED lines=8> */
.L_x_2667:
[----:B------:R-:W-:Y:S02]  /*1f040*/  IMAD.MOV.U32 R13, RZ, RZ, R5 ;  /* 0x000000ffff0d7224 */ /* 0x000fe400078e0005 */
[----:B------:R-:W-:Y:S02]  /*1f050*/  IMAD.MOV.U32 R12, RZ, RZ, 0x1 ;  /* 0x00000001ff0c7424 */ /* 0x000fe400078e00ff */
[----:B------:R-:W-:-:S07]  /*1f060*/  IMAD.MOV.U32 R2, RZ, RZ, R14 ;  /* 0x000000ffff027224 */ /* 0x000fce00078e000e */
[----:B------:R-:W-:Y:S05]  /*1f070*/  WARPSYNC.COLLECTIVE R15, `(.L_x_2668) ;  /* 0x000000000f087348 */ /* 0x000fea0003c00000 */
[----:B------:R0:W1:Y:S02]  /*1f080*/  SHFL.IDX P6, R14, R13, R12, R11 ;  /* 0x0000000c0d0e7389 */ /* 0x00006400000c000b */
[----:B01----:R-:W-:Y:S01]  /*1f090*/  ENDCOLLECTIVE ;  /* 0x000000000000791b */ /* 0x003fe20003800000 */
.L_x_2668:
        /* <DEDUP_REMOVED lines=11> */
.L_x_2669:
[----:B------:R-:W-:Y:S02]  /*1f150*/  IMAD.MOV.U32 R13, RZ, RZ, R5 ;  /* 0x000000ffff0d7224 */ /* 0x000fe400078e0005 */
[----:B------:R-:W-:Y:S02]  /*1f160*/  IMAD.MOV.U32 R12, RZ, RZ, 0x2 ;  /* 0x00000002ff0c7424 */ /* 0x000fe400078e00ff */
[----:B------:R-:W-:-:S07]  /*1f170*/  IMAD.MOV.U32 R2, RZ, RZ, R14 ;  /* 0x000000ffff027224 */ /* 0x000fce00078e000e */
[----:B------:R-:W-:Y:S05]  /*1f180*/  WARPSYNC.COLLECTIVE R15, `(.L_x_2670) ;  /* 0x000000000f087348 */ /* 0x000fea0003c00000 */
[----:B------:R0:W1:Y:S02]  /*1f190*/  SHFL.IDX P6, R14, R13, R12, R11 ;  /* 0x0000000c0d0e7389 */ /* 0x00006400000c000b */
[----:B01----:R-:W-:Y:S01]  /*1f1a0*/  ENDCOLLECTIVE ;  /* 0x000000000000791b */ /* 0x003fe20003800000 */
.L_x_2670:
        /* <DEDUP_REMOVED lines=11> */
.L_x_2671:
[----:B------:R-:W-:Y:S02]  /*1f260*/  IMAD.MOV.U32 R13, RZ, RZ, R5 ;  /* 0x000000ffff0d7224 */ /* 0x000fe400078e0005 */
[----:B------:R-:W-:Y:S02]  /*1f270*/  IMAD.MOV.U32 R12, RZ, RZ, 0x3 ;  /* 0x00000003ff0c7424 */ /* 0x000fe400078e00ff */
[----:B------:R-:W-:-:S07]  /*1f280*/  IMAD.MOV.U32 R2, RZ, RZ, R14 ;  /* 0x000000ffff027224 */ /* 0x000fce00078e000e */
[----:B------:R-:W-:Y:S05]  /*1f290*/  WARPSYNC.COLLECTIVE R15, `(.L_x_2672) ;  /* 0x000000000f087348 */ /* 0x000fea0003c00000 */
[----:B------:R0:W1:Y:S02]  /*1f2a0*/  SHFL.IDX P6, R14, R13, R12, R11 ;  /* 0x0000000c0d0e7389 */ /* 0x00006400000c000b */
[----:B01----:R-:W-:Y:S01]  /*1f2b0*/  ENDCOLLECTIVE ;  /* 0x000000000000791b */ /* 0x003fe20003800000 */
.L_x_2672:
        /* <DEDUP_REMOVED lines=11> */
.L_x_2673:
[----:B------:R-:W-:Y:S02]  /*1f370*/  IMAD.MOV.U32 R13, RZ, RZ, R4 ;  /* 0x000000ffff0d7224 */ /* 0x000fe400078e0004 */
[----:B------:R-:W-:Y:S02]  /*1f380*/  IMAD.MOV.U32 R12, RZ, RZ, RZ ;  /* 0x000000ffff0c7224 */ /* 0x000fe400078e00ff */
[----:B------:R-:W-:-:S07]  /*1f390*/  IMAD.MOV.U32 R2, RZ, RZ, R14 ;  /* 0x000000ffff027224 */ /* 0x000fce00078e000e */
[----:B------:R-:W-:Y:S05]  /*1f3a0*/  WARPSYNC.COLLECTIVE R15, `(.L_x_2674) ;  /* 0x000000000f087348 */ /* 0x000fea0003c00000 */
[----:B------:R0:W1:Y:S02]  /*1f3b0*/  SHFL.IDX P6, R14, R13, R12, R11 ;  /* 0x0000000c0d0e7389 */ /* 0x00006400000c000b */
[----:B01----:R-:W-:Y:S01]  /*1f3c0*/  ENDCOLLECTIVE ;  /* 0x000000000000791b */ /* 0x003fe20003800000 */
.L_x_2674:
        /* <DEDUP_REMOVED lines=11> */
.L_x_2675:
[----:B------:R-:W-:Y:S01]  /*1f480*/  IMAD.MOV.U32 R2, RZ, RZ, R14 ;  /* 0x000000ffff027224 */ /* 0x000fe200078e000e */
[----:B------:R-:W-:Y:S06]  /*1f490*/  BRA `(.L_x_2676) ;  /* 0xffffffac00c47947 */ /* 0x000fec000383ffff */
.L_x_2524:
[----:B------:R0:W0:Y:S02]  /*1f4a0*/  SYNCS.PHASECHK.TRANS64.TRYWAIT P2, [R2+URZ+0x13270], R0 ;  /* 0x01327000020075a7 */ /* 0x000024000804017f */
[----:B0-----:R-:W-:Y:S05]  /*1f4b0*/  @!P2 NANOSLEEP.SYNCS 0x989680 ;  /* 0x009896800000a95d */ /* 0x001fea0003900000 */
[----:B------:R-:W0:Y:S02]  /*1f4c0*/  @!P2 SYNCS.PHASECHK.TRANS64 P2, [R2+URZ+0x13270], R0 ;  /* 0x013270000200a5a7 */ /* 0x000e24000804007f */
[----:B0-----:R-:W-:Y:S05]  /*1f4d0*/  @!P2 BRA `(.L_x_2524) ;  /* 0xfffffffc00f0a947 */ /* 0x001fea000383ffff */
[----:B------:R-:W-:Y:S05]  /*1f4e0*/  BRA `(.L_x_2677) ;  /* 0xffffffb000287947 */ /* 0x000fea000383ffff */
.L_x_2526:
[----:B------:R0:W0:Y:S02]  /*1f4f0*/  SYNCS.PHASECHK.TRANS64.TRYWAIT P2, [R2+URZ+0x13260], R0 ;  /* 0x01326000020075a7 */ /* 0x000024000804017f */
[----:B0-----:R-:W-:Y:S05]  /*1f500*/  @!P2 NANOSLEEP.SYNCS 0x989680 ;  /* 0x009896800000a95d */ /* 0x001fea0003900000 */
[----:B------:R-:W0:Y:S02]  /*1f510*/  @!P2 SYNCS.PHASECHK.TRANS64 P2, [R2+URZ+0x13260], R0 ;  /* 0x013260000200a5a7 */ /* 0x000e24000804007f */
[----:B0-----:R-:W-:Y:S05]  /*1f520*/  @!P2 BRA `(.L_x_2526) ;  /* 0xfffffffc00f0a947 */ /* 0x001fea000383ffff */
[----:B------:R-:W-:Y:S05]  /*1f530*/  BRA `(.L_x_2678) ;  /* 0xffffffb000387947 */ /* 0x000fea000383ffff */
.L_x_2534:
[----:B0-----:R0:W2:Y:S02]  /*1f540*/  SYNCS.PHASECHK.TRANS64.TRYWAIT P1, [R3+URZ+0x13270], R0 ;  /* 0x01327000030075a7 */ /* 0x0010a4000802017f */
[----:B--2---:R-:W-:Y:S05]  /*1f550*/  @!P1 NANOSLEEP.SYNCS 0x989680 ;  /* 0x009896800000995d */ /* 0x004fea0003900000 */
[----:B------:R-:W2:Y:S02]  /*1f560*/  @!P1 SYNCS.PHASECHK.TRANS64 P1, [R3+URZ+0x13270], R0 ;  /* 0x01327000030095a7 */ /* 0x000ea4000802007f */
[----:B--2---:R-:W-:Y:S05]  /*1f570*/  @!P1 BRA `(.L_x_2534) ;  /* 0xfffffffc00f09947 */ /* 0x004fea000383ffff */
[----:B------:R-:W-:Y:S05]  /*1f580*/  BRA `(.L_x_2679) ;  /* 0xffffffb400847947 */ /* 0x000fea000383ffff */
.L_x_2536:
[----:B0-----:R0:W2:Y:S02]  /*1f590*/  SYNCS.PHASECHK.TRANS64.TRYWAIT P1, [R3+URZ+0x13260], R0 ;  /* 0x01326000030075a7 */ /* 0x0010a4000802017f */
[----:B--2---:R-:W-:Y:S05]  /*1f5a0*/  @!P1 NANOSLEEP.SYNCS 0x989680 ;  /* 0x009896800000995d */ /* 0x004fea0003900000 */
[----:B------:R-:W2:Y:S02]  /*1f5b0*/  @!P1 SYNCS.PHASECHK.TRANS64 P1, [R3+URZ+0x13260], R0 ;  /* 0x01326000030095a7 */ /* 0x000ea4000802007f */
[----:B--2---:R-:W-:Y:S05]  /*1f5c0*/  @!P1 BRA `(.L_x_2536) ;  /* 0xfffffffc00f09947 */ /* 0x004fea000383ffff */
[----:B------:R-:W-:Y:S05]  /*1f5d0*/  BRA `(.L_x_2680) ;  /* 0xffffffb400947947 */ /* 0x000fea000383ffff */
.L_x_2541:
[----:B------:R-:W-:Y:S01]  /*1f5e0*/  BSSY B0, `(.L_x_2681) ;  /* 0x0000008000007945 */ /* 0x000fe20003800000 */
[----:B------:R-:W-:Y:S02]  /*1f5f0*/  IMAD.MOV.U32 R13, RZ, RZ, R24 ;  /* 0x000000ffff0d7224 */ /* 0x000fe400078e0018 */
[----:B------:R-:W-:Y:S02]  /*1f600*/  IMAD.MOV.U32 R12, RZ, RZ, RZ ;  /* 0x000000ffff0c7224 */ /* 0x000fe400078e00ff */
[----:B------:R-:W-:Y:S02]  /*1f610*/  IMAD.MOV.U32 R11, RZ, RZ, 0x1f ;  /* 0x0000001fff0b7424 */ /* 0x000fe400078e00ff */
[----:B------:R-:W-:-:S07]  /*1f620*/  IMAD.MOV.U32 R15, RZ, RZ, -0x1 ;  /* 0xffffffffff0f7424 */ /* 0x000fce00078e00ff */
[----:B-1---5:R-:W-:Y:S05]  /*1f630*/  WARPSYNC.COLLECTIVE R15, `(.L_x_2682) ;  /* 0x000000000f087348 */ /* 0x022fea0003c00000 */
[----:B------:R0:W2:Y:S02]  /*1f640*/  SHFL.IDX P6, R14, R13, R12, R11 ;  /* 0x0000000c0d0e7389 */ /* 0x0000a400000c000b */
[----:B012--5:R-:W-:Y:S01]  /*1f650*/  ENDCOLLECTIVE ;  /* 0x000000000000791b */ /* 0x027fe20003800000 */
.L_x_2682:
[----:B------:R-:W-:Y:S05]  /*1f660*/  BSYNC B0 ;  /* 0x0000000000007941 */ /* 0x000fea0003800000 */
.L_x_2681:
        /* <DEDUP_REMOVED lines=9> */
.L_x_2683:
        /* <DEDUP_REMOVED lines=24> */
.L_x_2684:
        /* <DEDUP_REMOVED lines=8> */
.L_x_2685:
[----:B------:R-:W-:Y:S02]  /*1f900*/  IMAD.MOV.U32 R12, RZ, RZ, 0x4 ;  /* 0x00000004ff0c7424 */ /* 0x000fe400078e00ff */
[----:B------:R-:W-:-:S05]  /*1f910*/  IMAD.MOV.U32 R3, RZ, RZ, R14 ;  /* 0x000000ffff037224 */ /* 0x000fca00078e000e */
[----:B------:R-:W-:-:S04]  /*1f920*/  SEL R3, R3, RZ, P2 ;  /* 0x000000ff03037207 */ /* 0x000fc80001000000 */
[----:B------:R-:W-:-:S05]  /*1f930*/  IADD3 R2, R2, R3, RZ ;  /* 0x0000000302027210 */ /* 0x000fca0007ffe0ff */
[----:B------:R-:W-:-:S07]  /*1f940*/  IMAD.MOV.U32 R13, RZ, RZ, R2 ;  /* 0x000000ffff0d7224 */ /* 0x000fce00078e0002 */
[----:B------:R-:W-:Y:S05]  /*1f950*/  WARPSYNC.COLLECTIVE R15, `(.L_x_2686) ;  /* 0x000000000f087348 */ /* 0x000fea0003c00000 */
[----:B------:R0:W1:Y:S02]  /*1f960*/  SHFL.UP P6, R14, R13, R12, R11 ;  /* 0x0400000c0d0e7389 */ /* 0x00006400000c000b */
[----:B01----:R-:W-:Y:S01]  /*1f970*/  ENDCOLLECTIVE ;  /* 0x000000000000791b */ /* 0x003fe20003800000 */
.L_x_2686:
        /* <DEDUP_REMOVED lines=8> */
.L_x_2687:
        /* <DEDUP_REMOVED lines=8> */
.L_x_2688:
        /* <DEDUP_REMOVED lines=9> */
.L_x_2689:
[----:B------:R-:W-:Y:S01]  /*1fb10*/  IMAD.MOV.U32 R3, RZ, RZ, R14 ;  /* 0x000000ffff037224 */ /* 0x000fe200078e000e */
[----:B------:R-:W-:Y:S06]  /*1fb20*/  BRA `(.L_x_2690) ;  /* 0xffffffb800207947 */ /* 0x000fec000383ffff */
.L_x_2544:
        /* <DEDUP_REMOVED lines=8> */
.L_x_2692:
[----:B------:R-:W-:Y:S05]  /*1fbb0*/  BSYNC B0 ;  /* 0x0000000000007941 */ /* 0x000fea0003800000 */
.L_x_2691:
        /* <DEDUP_REMOVED lines=10> */
.L_x_2693:
        /* <DEDUP_REMOVED lines=8> */
.L_x_2694:
        /* <DEDUP_REMOVED lines=8> */
.L_x_2695:
        /* <DEDUP_REMOVED lines=8> */
.L_x_2696:
        /* <DEDUP_REMOVED lines=9> */
.L_x_2697:
[----:B------:R-:W-:Y:S01]  /*1fe70*/  IMAD.MOV.U32 R3, RZ, RZ, R14 ;  /* 0x000000ffff037224 */ /* 0x000fe200078e000e */
[----:B------:R-:W-:Y:S06]  /*1fe80*/  BRA `(.L_x_2698) ;  /* 0xffffffb400ec7947 */ /* 0x000fec000383ffff */
.L_x_2546:
[----:B------:R-:W-:Y:S01]  /*1fe90*/  BSSY B0, `(.L_x_2699) ;  /* 0x0000006000007945 */ /* 0x000fe20003800000 */
[----:B------:R-:W-:Y:S01]  /*1fea0*/  PLOP3.LUT P6, PT, P6, PT, PT, 0x8, 0x0 ;  /* 0x000000000000781c */ /* 0x000fe200037ce170 */
[----:B------:R-:W-:-:S12]  /*1feb0*/  IMAD.MOV.U32 R15, RZ, RZ, -0x1 ;  /* 0xffffffffff0f7424 */ /* 0x000fd800078e00ff */
[----:B0----5:R-:W-:Y:S05]  /*1fec0*/  WARPSYNC.COLLECTIVE R15, `(.L_x_2700) ;  /* 0x000000000f087348 */ /* 0x021fea0003c00000 */
[----:B------:R-:W-:Y:S01]  /*1fed0*/  VOTE.ANY R14, PT, P6 ;  /* 0x00000000000e7806 */ /* 0x000fe200030e0100 */
[----:B0----5:R-:W-:Y:S06]  /*1fee0*/  ENDCOLLECTIVE ;  /* 0x000000000000791b */ /* 0x021fec0003800000 */
.L_x_2700:
[----:B------:R-:W-:Y:S05]  /*1fef0*/  BSYNC B0 ;  /* 0x0000000000007941 */ /* 0x000fea0003800000 */
.L_x_2699:
        /* <DEDUP_REMOVED lines=10> */
.L_x_2701:
[----:B------:R-:W-:Y:S02]  /*1ffa0*/  IMAD.MOV.U32 R13, RZ, RZ, R5 ;  /* 0x000000ffff0d7224 */ /* 0x000fe400078e0005 */
[----:B------:R-:W-:-:S07]  /*1ffb0*/  IMAD.MOV.U32 R25, RZ, RZ, R14 ;  /* 0x000000ffff197224 */ /* 0x000fce00078e000e */
[----:B------:R-:W-:Y:S05]  /*1ffc0*/  WARPSYNC.COLLECTIVE R15, `(.L_x_2702) ;  /* 0x000000000f087348 */ /* 0x000fea0003c00000 */
[----:B------:R0:W1:Y:S02]  /*1ffd0*/  SHFL.IDX P6, R14, R13, R12, R11 ;  /* 0x0000000c0d0e7389 */ /* 0x00006400000c000b */
[----:B01----:R-:W-:Y:S01]  /*1ffe0*/  ENDCOLLECTIVE ;  /* 0x000000000000791b */ /* 0x003fe20003800000 */
.L_x_2702:
[----:B------:R-:W-:Y:S01]  /*1fff0*/  IMAD.MOV.U32 R5, RZ, RZ, R14 ;  /* 0x000000ffff057224 */ /* 0x000fe200078e000e */
[----:B------:R-:W-:Y:S06]  /*20000*/  BRA `(.L_x_2703) ;  /* 0xffffffb400cc7947 */ /* 0x000fec000383ffff */
.L_x_2548:
[----:B------:R-:W-:Y:S01]  /*20010*/  BSSY B0, `(.L_x_2704) ;  /* 0x0000008000007945 */ /* 0x000fe20003800000 */
[----:B------:R-:W-:Y:S02]  /*20020*/  IMAD.MOV.U32 R13, RZ, RZ, R2 ;  /* 0x000000ffff0d7224 */ /* 0x000fe400078e0002 */
[----:B------:R-:W-:Y:S02]  /*20030*/  IMAD.MOV.U32 R12, RZ, RZ, R6 ;  /* 0x000000ffff0c7224 */ /* 0x000fe400078e0006 */
[----:B------:R-:W-:Y:S02]  /*20040*/  IMAD.MOV.U32 R11, RZ, RZ, 0x1f ;  /* 0x0000001fff0b7424 */ /* 0x000fe400078e00ff */
[----:B------:R-:W-:-:S07]  /*20050*/  IMAD.MOV.U32 R15, RZ, RZ, -0x1 ;  /* 0xffffffffff0f7424 */ /* 0x000fce00078e00ff */
[----:B0-23-5:R-:W-:Y:S05]  /*20060*/  WARPSYNC.COLLECTIVE R15, `(.L_x_2705) ;  /* 0x000000000f087348 */ /* 0x02dfea0003c00000 */
[----:B------:R1:W4:Y:S02]  /*20070*/  SHFL.IDX P6, R14, R13, R12, R11 ;  /* 0x0000000c0d0e7389 */ /* 0x00032400000c000b */
[----:B012345:R-:W-:Y:S01]  /*20080*/  ENDCOLLECTIVE ;  /* 0x000000000000791b */ /* 0x03ffe20003800000 */
.L_x_2705:
[----:B------:R-:W-:Y:S05]  /*20090*/  BSYNC B0 ;  /* 0x0000000000007941 */ /* 0x000fea0003800000 */
.L_x_2704:
[----:B------:R-:W-:Y:S01]  /*200a0*/  IMAD.MOV.U32 R24, RZ, RZ, R14 ;  /* 0x000000ffff187224 */ /* 0x000fe200078e000e */
[----:B------:R-:W-:Y:S06]  /*200b0*/  BRA `(.L_x_2547) ;  /* 0xffffffb400b87947 */ /* 0x000fec000383ffff */
.L_x_2554:
[----:B--2---:R2:W3:Y:S02]  /*200c0*/  SYNCS.PHASECHK.TRANS64.TRYWAIT P0, [R5+URZ+0x13220], R0 ;  /* 0x01322000050075a7 */ /* 0x0044e4000800017f */
[----:B---3--:R-:W-:Y:S05]  /*200d0*/  @!P0 NANOSLEEP.SYNCS 0x989680 ;  /* 0x009896800000895d */ /* 0x008fea0003900000 */
[----:B------:R-:W3:Y:S02]  /*200e0*/  @!P0 SYNCS.PHASECHK.TRANS64 P0, [R5+URZ+0x13220], R0 ;  /* 0x01322000050085a7 */ /* 0x000ee4000800007f */
[----:B---3--:R-:W-:Y:S05]  /*200f0*/  @!P0 BRA `(.L_x_2554) ;  /* 0xfffffffc00f08947 */ /* 0x008fea000383ffff */
[----:B------:R-:W-:Y:S05]  /*20100*/  BRA `(.L_x_2706) ;  /* 0xffffffc000207947 */ /* 0x000fea000383ffff */
.L_x_2555:
        /* <DEDUP_REMOVED lines=11> */
.L_x_2708:
[----:B------:R-:W-:Y:S05]  /*201c0*/  BSYNC B0 ;  /* 0x0000000000007941 */ /* 0x000fea0003800000 */
.L_x_2707:
[----:B------:R-:W-:Y:S05]  /*201d0*/  BRA `(.L_x_2709) ;  /* 0xffffffc000087947 */ /* 0x000fea000383ffff */
.L_x_2556:
[----:B------:R-:W-:Y:S01]  /*201e0*/  BSSY B0, `(.L_x_2710) ;  /* 0x0000006000007945 */ /* 0x000fe20003800000 */
[----:B------:R-:W-:-:S07]  /*201f0*/  IMAD.MOV.U32 R15, RZ, RZ, -0x1 ;  /* 0xffffffffff0f7424 */ /* 0x000fce00078e00ff */
[----:B012--5:R-:W-:Y:S05]  /*20200*/  WARPSYNC.COLLECTIVE R15, `(.L_x_2711) ;  /* 0x000000000f0c7348 */ /* 0x027fea0003c00000 */
[----:B------:R-:W-:Y:S02]  /*20210*/  ELECT P6, UR62, PT ;  /* 0x00000000003e782f */ /* 0x000fe400038c0000 */
[----:B------:R-:W-:Y:S01]  /*20220*/  MOV R14, UR62 ;  /* 0x0000003e000e7c02 */ /* 0x000fe20008000f00 */
[----:B012--5:R-:W-:Y:S10]  /*20230*/  ENDCOLLECTIVE ;  /* 0x000000000000791b */ /* 0x027ff40003800000 */
.L_x_2711:
[----:B------:R-:W-:Y:S05]  /*20240*/  BSYNC B0 ;  /* 0x0000000000007941 */ /* 0x000fea0003800000 */
.L_x_2710:
[----:B------:R-:W-:Y:S05]  /*20250*/  BRA `(.L_x_2712) ;  /* 0xffffffbc00fc7947 */ /* 0x000fea000383ffff */
.L_x_2558:
[----:B--2---:R2:W3:Y:S02]  /*20260*/  SYNCS.PHASECHK.TRANS64.TRYWAIT P1, [R4+URZ+0x13240], R3 ;  /* 0x01324003040075a7 */ /* 0x0044e4000802017f */
[----:B---3--:R-:W-:Y:S05]  /*20270*/  @!P1 NANOSLEEP.SYNCS 0x989680 ;  /* 0x009896800000995d */ /* 0x008fea0003900000 */
[----:B------:R-:W3:Y:S02]  /*20280*/  @!P1 SYNCS.PHASECHK.TRANS64 P1, [R4+URZ+0x13240], R3 ;  /* 0x01324003040095a7 */ /* 0x000ee4000802007f */
[----:B---3--:R-:W-:Y:S05]  /*20290*/  @!P1 BRA `(.L_x_2558) ;  /* 0xfffffffc00f09947 */ /* 0x008fea000383ffff */
[----:B------:R-:W-:Y:S05]  /*202a0*/  BRA `(.L_x_2713) ;  /* 0xffffffc000247947 */ /* 0x000fea000383ffff */
.L_x_2560:
[----:B0-----:R0:W3:Y:S02]  /*202b0*/  SYNCS.PHASECHK.TRANS64.TRYWAIT P1, [R5+URZ+0x13240], R0 ;  /* 0x01324000050075a7 */ /* 0x0010e4000802017f */
[----:B---3--:R-:W-:Y:S05]  /*202c0*/  @!P1 NANOSLEEP.SYNCS 0x989680 ;  /* 0x009896800000995d */ /* 0x008fea0003900000 */
[----:B------:R-:W3:Y:S02]  /*202d0*/  @!P1 SYNCS.PHASECHK.TRANS64 P1, [R5+URZ+0x13240], R0 ;  /* 0x01324000050095a7 */ /* 0x000ee4000802007f */
[----:B---3--:R-:W-:Y:S05]  /*202e0*/  @!P1 BRA `(.L_x_2560) ;  /* 0xfffffffc00f09947 */ /* 0x008fea000383ffff */
[----:B------:R-:W-:Y:S05]  /*202f0*/  BRA `(.L_x_2714) ;  /* 0xffffffc000347947 */ /* 0x000fea000383ffff */
.L_x_2562:
[----:B---3--:R3:W4:Y:S02]  /*20300*/  SYNCS.PHASECHK.TRANS64.TRYWAIT P1, [R4+URZ+0x13260], R3 ;  /* 0x01326003040075a7 */ /* 0x008724000802017f */
[----:B----4-:R-:W-:Y:S05]  /*20310*/  @!P1 NANOSLEEP.SYNCS 0x989680 ;  /* 0x009896800000995d */ /* 0x010fea0003900000 */
[----:B------:R-:W4:Y:S02]  /*20320*/  @!P1 SYNCS.PHASECHK.TRANS64 P1, [R4+URZ+0x13260], R3 ;  /* 0x01326003040095a7 */ /* 0x000f24000802007f */
[----:B----4-:R-:W-:Y:S05]  /*20330*/  @!P1 BRA `(.L_x_2562) ;  /* 0xfffffffc00f09947 */ /* 0x010fea000383ffff */
[----:B------:R-:W-:Y:S05]  /*20340*/  BRA `(.L_x_2715) ;  /* 0xffffffc000307947 */ /* 0x000fea000383ffff */
.L_x_2564:
[----:B----4-:R4:W0:Y:S02]  /*20350*/  SYNCS.PHASECHK.TRANS64.TRYWAIT P1, [R5+URZ+0x13260], R0 ;  /* 0x01326000050075a7 */ /* 0x010824000802017f */
[----:B0-----:R-:W-:Y:S05]  /*20360*/  @!P1 NANOSLEEP.SYNCS 0x989680 ;  /* 0x009896800000995d */ /* 0x001fea0003900000 */
[----:B------:R-:W0:Y:S02]  /*20370*/  @!P1 SYNCS.PHASECHK.TRANS64 P1, [R5+URZ+0x13260], R0 ;  /* 0x01326000050095a7 */ /* 0x000e24000802007f */
[----:B0-----:R-:W-:Y:S05]  /*20380*/  @!P1 BRA `(.L_x_2564) ;  /* 0xfffffffc00f09947 */ /* 0x001fea000383ffff */
[----:B------:R-:W-:Y:S05]  /*20390*/  BRA `(.L_x_2716) ;  /* 0xffffffc0002c7947 */ /* 0x000fea000383ffff */
.L_x_2566:
[----:B------:R0:W0:Y:S02]  /*203a0*/  SYNCS.PHASECHK.TRANS64.TRYWAIT P1, [R4+URZ+0x13280], R3 ;  /* 0x01328003040075a7 */ /* 0x000024000802017f */
[----:B0-----:R-:W-:Y:S05]  /*203b0*/  @!P1 NANOSLEEP.SYNCS 0x989680 ;  /* 0x009896800000995d */ /* 0x001fea0003900000 */
[----:B------:R-:W0:Y:S02]  /*203c0*/  @!P1 SYNCS.PHASECHK.TRANS64 P1, [R4+URZ+0x13280], R3 ;  /* 0x01328003040095a7 */ /* 0x000e24000802007f */
[----:B0-----:R-:W-:Y:S05]  /*203d0*/  @!P1 BRA `(.L_x_2566) ;  /* 0xfffffffc00f09947 */ /* 0x001fea000383ffff */
[----:B------:R-:W-:Y:S05]  /*203e0*/  BRA `(.L_x_2717) ;  /* 0xffffffc000287947 */ /* 0x000fea000383ffff */
.L_x_2718:
        /* <DEDUP_REMOVED lines=9> */
.L_x_2727:


//--------------------- .nv.global.init           --------------------------
	.section	.nv.global.init,"aw",@progbits
	.align	4
.nv.global.init:
	.type		_ZZN5flash28permute_output_fp8_VcolmajorIN4cute6TensorINS1_11ArrayEngineIfLm32EEENS1_6LayoutINS1_5tupleIJNS6_IJNS1_1CILi2EEES8_NS7_ILi8EEEEEENS7_ILi1EEESB_EEENS6_IJNS6_IJSB_S8_NS7_ILi4EEEEEENS7_ILi0EEESF_EEEEEEEEEvRT_E9upper_map,@object
	.size		_ZZN5flash28permute_output_fp8_VcolmajorIN4cute6TensorINS1_11ArrayEngineIfLm32EEENS1_6LayoutINS1_5tupleIJNS6_IJNS1_1CILi2EEES8_NS7_ILi8EEEEEENS7_ILi1EEESB_EEENS6_IJNS6_IJSB_S8_NS7_ILi4EEEEEENS7_ILi0EEESF_EEEEEEEEEvRT_E9upper_map,($str$23 - _ZZN5flash28permute_output_fp8_VcolmajorIN4cute6TensorINS1_11ArrayEngineIfLm32EEENS1_6LayoutINS1_5tupleIJNS6_IJNS1_1CILi2EEES8_NS7_ILi8EEEEEENS7_ILi1EEESB_EEENS6_IJNS6_IJSB_S8_NS7_ILi4EEEEEENS7_ILi0EEESF_EEEEEEEEEvRT_E9upper_map)
_ZZN5flash28permute_output_fp8_VcolmajorIN4cute6TensorINS1_11ArrayEngineIfLm32EEENS1_6LayoutINS1_5tupleIJNS6_IJNS1_1CILi2EEES8_NS7_ILi8EEEEEENS7_ILi1EEESB_EEENS6_IJNS6_IJSB_S8_NS7_ILi4EEEEEENS7_ILi0EEESF_EEEEEEEEEvRT_E9upper_map:
        /*0000*/ 	.byte	0x00, 0x00, 0x00, 0x00, 0x02, 0x00, 0x00, 0x00, 0x03, 0x00, 0x00, 0x00, 0x01, 0x00, 0x00, 0x00
	.type		$str$23,@object
	.size		$str$23,($str$24 - $str$23)
$str$23:
        /*0010*/ 	.byte	0x28, 0x61, 0x64, 0x64, 0x72, 0x65, 0x73, 0x73, 0x20, 0x26, 0x20, 0x6d, 0x61, 0x73, 0x6b, 0x29
        /*0020*/ 	.byte	0x20, 0x3d, 0x3d, 0x20, 0x30, 0x00
	.type		$str$24,@object
	.size		$str$24,(__unnamed_5 - $str$24)
$str$24:
        /*0026*/ 	.byte	0x2f, 0x74, 0x6d, 0x70, 0x2f, 0x6f, 0x73, 0x73, 0x5f, 0x6b, 0x65, 0x72, 0x6e, 0x65, 0x6c, 0x73
        /*0036*/ 	.byte	0x5f, 0x73, 0x72, 0x63, 0x2f, 0x66, 0x6c, 0x61, 0x73, 0x68, 0x5f, 0x61, 0x74, 0x74, 0x65, 0x6e
        /*0046*/ 	.byte	0x74, 0x69, 0x6f, 0x6e, 0x2f, 0x63, 0x73, 0x72, 0x63, 0x2f, 0x63, 0x75, 0x74, 0x6c, 0x61, 0x73
        /*0056*/ 	.byte	0x73, 0x2f, 0x69, 0x6e, 0x63, 0x6c, 0x75, 0x64, 0x65, 0x2f, 0x63, 0x75, 0x74, 0x65, 0x2f, 0x70
        /*0066*/ 	.byte	0x6f, 0x69, 0x6e, 0x74, 0x65, 0x72, 0x5f, 0x66, 0x6c, 0x61, 0x67, 0x67, 0x65, 0x64, 0x2e, 0x68
        /*0076*/ 	.byte	0x70, 0x70, 0x00
	.type		__unnamed_5,@object
	.size		__unnamed_5,(__unnamed_6 - __unnamed_5)
__unnamed_5:
        /* <DEDUP_REMOVED lines=24> */
        /*01f9*/ 	.byte	0x26, 0x5d, 0x00
	.type		__unnamed_6,@object
	.size		__unnamed_6,(__unnamed_4 - __unnamed_6)
__unnamed_6:
        /* <DEDUP_REMOVED lines=24> */
        /*037c*/ 	.byte	0x3e, 0x3e, 0x20, 0x26, 0x5d, 0x00
	.type		__unnamed_4,@object
	.size		__unnamed_4,(__unnamed_2 - __unnamed_4)
__unnamed_4:
        /* <DEDUP_REMOVED lines=28> */
        /*0542*/ 	.byte	0x3a, 0x43, 0x3c, 0x31, 0x30, 0x32, 0x34, 0x30, 0x3e, 0x3e, 0x3e, 0x3e, 0x3e, 0x5d, 0x00
	.type		__unnamed_2,@object
	.size		__unnamed_2,(__unnamed_1 - __unnamed_2)
__unnamed_2:
        /* <DEDUP_REMOVED lines=29> */
	.type		__unnamed_1,@object
	.size		__unnamed_1,(__unnamed_3 - __unnamed_1)
__unnamed_1:
        /* <DEDUP_REMOVED lines=29> */
        /*08f0*/ 	.byte	0x00
	.type		__unnamed_3,@object
	.size		__unnamed_3,(.L_2 - __unnamed_3)
__unnamed_3:
        /* <DEDUP_REMOVED lines=30> */
.L_2:


//--------------------- .nv.shared._ZN7cutlass13device_kernelIN5flash11enable_sm90INS1_16FlashAttnFwdSm90INS1_25CollectiveMainloopFwdSm90ILi2EN4cute5tupleIJNS5_1CILi1EEES8_S8_EEENS6_IJNS7_ILi192EEENS7_ILi160EEENS7_ILi64EEEEEELi64ENS_12float_e4m3_tEfNS_4arch4Sm90ELb0ELb0ELb0ELb0ELb1ELb0ELb0ELb1ELb1ELb1ELb1ELb0EEENS1_21CollectiveEpilogueFwdINS6_IJSA_SC_SB_EEES9_NS_10bfloat16_tESG_Li384ELb0ELb1ELb1ELb1EEENS1_19SingleTileSchedulerILb0ELb1ELb1ELi192EEEEEEEEEvNT_6ParamsE --------------------------
	.section	.nv.shared._ZN7cutlass13device_kernelIN5flash11enable_sm90INS1_16FlashAttnFwdSm90INS1_25CollectiveMainloopFwdSm90ILi2EN4cute5tupleIJNS5_1CILi1EEES8_S8_EEENS6_IJNS7_ILi192EEENS7_ILi160EEENS7_ILi64EEEEEELi64ENS_12float_e4m3_tEfNS_4arch4Sm90ELb0ELb0ELb0ELb0ELb1ELb0ELb0ELb1ELb1ELb1ELb1ELb0EEENS1_21CollectiveEpilogueFwdINS6_IJSA_SC_SB_EEES9_NS_10bfloat16_tESG_Li384ELb0ELb1ELb1ELb1EEENS1_19SingleTileSchedulerILb0ELb1ELb1ELi192EEEEEEEEEvNT_6ParamsE,"aw",@nobits
	.sectionflags	@""
	.align	16
	.zero		1024


//--------------------- .nv.shared.reserved.0     --------------------------
	.section	.nv.shared.reserved.0,"aw",@nobits
	.weak		__nv_reservedSMEM_offset_0_alias
	.size		__nv_reservedSMEM_offset_0_alias, 0, 0
	.other		__nv_reservedSMEM_offset_0_alias,@"STO_CUDA_RESERVED_SHARED STV_DEFAULT"
__nv_reservedSMEM_offset_0_alias:
	.zero		0


//--------------------- .nv.global                --------------------------
	.section	.nv.global,"aw",@nobits
.nv.global:
	.type		_ZN77_INTERNAL_2d85fe8b_41_flash_fwd_hdim64_e4m3_paged_split_sm90_cu_d53ad458_36124cute1_E,@object
	.size		_ZN77_INTERNAL_2d85fe8b_41_flash_fwd_hdim64_e4m3_paged_split_sm90_cu_d53ad458_36124cute1_E,(_ZN77_INTERNAL_2d85fe8b_41_flash_fwd_hdim64_e4m3_paged_split_sm90_cu_d53ad458_36124cuda3std3__45__cpo6cbeginE - _ZN77_INTERNAL_2d85fe8b_41_flash_fwd_hdim64_e4m3_paged_split_sm90_cu_d53ad458_36124cute1_E)
_ZN77_INTERNAL_2d85fe8b_41_flash_fwd_hdim64_e4m3_paged_split_sm90_cu_d53ad458_36124cute1_E:
	.zero		1
	.type		_ZN77_INTERNAL_2d85fe8b_41_flash_fwd_hdim64_e4m3_paged_split_sm90_cu_d53ad458_36124cuda3std3__45__cpo6cbeginE,@object
	.size		_ZN77_INTERNAL_2d85fe8b_41_flash_fwd_hdim64_e4m3_paged_split_sm90_cu_d53ad458_36124cuda3std3__45__cpo6cbeginE,(_ZN77_INTERNAL_2d85fe8b_41_flash_fwd_hdim64_e4m3_paged_split_sm90_cu_d53ad458_36124cuda3std3__48in_placeE - _ZN77_INTERNAL_2d85fe8b_41_flash_fwd_hdim64_e4m3_paged_split_sm90_cu_d53ad458_36124cuda3std3__45__cpo6cbeginE)
_ZN77_INTERNAL_2d85fe8b_41_flash_fwd_hdim64_e4m3_paged_split_sm90_cu_d53ad458_36124cuda3std3__45__cpo6cbeginE:
	.zero		1
	.type		_ZN77_INTERNAL_2d85fe8b_41_flash_fwd_hdim64_e4m3_paged_split_sm90_cu_d53ad458_36124cuda3std3__48in_placeE,@object
	.size		_ZN77_INTERNAL_2d85fe8b_41_flash_fwd_hdim64_e4m3_paged_split_sm90_cu_d53ad458_36124cuda3std3__48in_placeE,(_ZN77_INTERNAL_2d85fe8b_41_flash_fwd_hdim64_e4m3_paged_split_sm90_cu_d53ad458_36124cuda3std6ranges3__45__cpo9iter_moveE - _ZN77_INTERNAL_2d85fe8b_41_flash_fwd_hdim64_e4m3_paged_split_sm90_cu_d53ad458_36124cuda3std3__48in_placeE)
_ZN77_INTERNAL_2d85fe8b_41_flash_fwd_hdim64_e4m3_paged_split_sm90_cu_d53ad458_36124cuda3std3__48in_placeE:
	.zero		1
	.type		_ZN77_INTERNAL_2d85fe8b_41_flash_fwd_hdim64_e4m3_paged_split_sm90_cu_d53ad458_36124cuda3std6ranges3__45__cpo9iter_moveE,@object
	.size		_ZN77_INTERNAL_2d85fe8b_41_flash_fwd_hdim64_e4m3_paged_split_sm90_cu_d53ad458_36124cuda3std6ranges3__45__cpo9iter_moveE,(_ZN77_INTERNAL_2d85fe8b_41_flash_fwd_hdim64_e4m3_paged_split_sm90_cu_d53ad458_36124cuda3std3__45__cpo5beginE - _ZN77_INTERNAL_2d85fe8b_41_flash_fwd_hdim64_e4m3_paged_split_sm90_cu_d53ad458_36124cuda3std6ranges3__45__cpo9iter_moveE)
_ZN77_INTERNAL_2d85fe8b_41_flash_fwd_hdim64_e4m3_paged_split_sm90_cu_d53ad458_36124cuda3std6ranges3__45__cpo9iter_moveE:
	.zero		1
	.type		_ZN77_INTERNAL_2d85fe8b_41_flash_fwd_hdim64_e4m3_paged_split_sm90_cu_d53ad458_36124cuda3std3__45__cpo5beginE,@object
	.size		_ZN77_INTERNAL_2d85fe8b_41_flash_fwd_hdim64_e4m3_paged_split_sm90_cu_d53ad458_36124cuda3std3__45__cpo5beginE,(_ZN77_INTERNAL_2d85fe8b_41_flash_fwd_hdim64_e4m3_paged_split_sm90_cu_d53ad458_36124cuda3std3__479_GLOBAL__N__2d85fe8b_41_flash_fwd_hdim64_e4m3_paged_split_sm90_cu_d53ad458_36126ignoreE - _ZN77_INTERNAL_2d85fe8b_41_flash_fwd_hdim64_e4m3_paged_split_sm90_cu_d53ad458_36124cuda3std3__45__cpo5beginE)
_ZN77_INTERNAL_2d85fe8b_41_flash_fwd_hdim64_e4m3_paged_split_sm90_cu_d53ad458_36124cuda3std3__45__cpo5beginE:
	.zero		1
	.type		_ZN77_INTERNAL_2d85fe8b_41_flash_fwd_hdim64_e4m3_paged_split_sm90_cu_d53ad458_36124cuda3std3__479_GLOBAL__N__2d85fe8b_41_flash_fwd_hdim64_e4m3_paged_split_sm90_cu_d53ad458_36126ignoreE,@object
	.size		_ZN77_INTERNAL_2d85fe8b_41_flash_fwd_hdim64_e4m3_paged_split_sm90_cu_d53ad458_36124cuda3std3__479_GLOBAL__N__2d85fe8b_41_flash_fwd_hdim64_e4m3_paged_split_sm90_cu_d53ad458_36126ignoreE,(_ZN77_INTERNAL_2d85fe8b_41_flash_fwd_hdim64_e4m3_paged_split_sm90_cu_d53ad458_36124cute7productE - _ZN77_INTERNAL_2d85fe8b_41_flash_fwd_hdim64_e4m3_paged_split_sm90_cu_d53ad458_36124cuda3std3__479_GLOBAL__N__2d85fe8b_41_flash_fwd_hdim64_e4m3_paged_split_sm90_cu_d53ad458_36126ignoreE)
_ZN77_INTERNAL_2d85fe8b_41_flash_fwd_hdim64_e4m3_paged_split_sm90_cu_d53ad458_36124cuda3std3__479_GLOBAL__N__2d85fe8b_41_flash_fwd_hdim64_e4m3_paged_split_sm90_cu_d53ad458_36126ignoreE:
	.zero		1
	.type		_ZN77_INTERNAL_2d85fe8b_41_flash_fwd_hdim64_e4m3_paged_split_sm90_cu_d53ad458_36124cute7productE,@object
	.size		_ZN77_INTERNAL_2d85fe8b_41_flash_fwd_hdim64_e4m3_paged_split_sm90_cu_d53ad458_36124cute7productE,(_ZN77_INTERNAL_2d85fe8b_41_flash_fwd_hdim64_e4m3_paged_split_sm90_cu_d53ad458_36124cuda3std3__45__cpo3endE - _ZN77_INTERNAL_2d85fe8b_41_flash_fwd_hdim64_e4m3_paged_split_sm90_cu_d53ad458_36124cute7productE)
_ZN77_INTERNAL_2d85fe8b_41_flash_fwd_hdim64_e4m3_paged_split_sm90_cu_d53ad458_36124cute7productE:
	.zero		1
	.type		_ZN77_INTERNAL_2d85fe8b_41_flash_fwd_hdim64_e4m3_paged_split_sm90_cu_d53ad458_36124cuda3std3__45__cpo3endE,@object
	.size		_ZN77_INTERNAL_2d85fe8b_41_flash_fwd_hdim64_e4m3_paged_split_sm90_cu_d53ad458_36124cuda3std3__45__cpo3endE,(_ZN77_INTERNAL_2d85fe8b_41_flash_fwd_hdim64_e4m3_paged_split_sm90_cu_d53ad458_36124cuda3std3__419piecewise_constructE - _ZN77_INTERNAL_2d85fe8b_41_flash_fwd_hdim64_e4m3_paged_split_sm90_cu_d53ad458_36124cuda3std3__45__cpo3endE)
_ZN77_INTERNAL_2d85fe8b_41_flash_fwd_hdim64_e4m3_paged_split_sm90_cu_d53ad458_36124cuda3std3__45__cpo3endE:
	.zero		1
	.type		_ZN77_INTERNAL_2d85fe8b_41_flash_fwd_hdim64_e4m3_paged_split_sm90_cu_d53ad458_36124cuda3std3__419piecewise_constructE,@object
	.size		_ZN77_INTERNAL_2d85fe8b_41_flash_fwd_hdim64_e4m3_paged_split_sm90_cu_d53ad458_36124cuda3std3__419piecewise_constructE,(_ZN77_INTERNAL_2d85fe8b_41_flash_fwd_hdim64_e4m3_paged_split_sm90_cu_d53ad458_36124cuda3std3__45__cpo4cendE - _ZN77_INTERNAL_2d85fe8b_41_flash_fwd_hdim64_e4m3_paged_split_sm90_cu_d53ad458_36124cuda3std3__419piecewise_constructE)
_ZN77_INTERNAL_2d85fe8b_41_flash_fwd_hdim64_e4m3_paged_split_sm90_cu_d53ad458_36124cuda3std3__419piecewise_constructE:
	.zero		1
	.type		_ZN77_INTERNAL_2d85fe8b_41_flash_fwd_hdim64_e4m3_paged_split_sm90_cu_d53ad458_36124cuda3std3__45__cpo4cendE,@object
	.size		_ZN77_INTERNAL_2d85fe8b_41_flash_fwd_hdim64_e4m3_paged_split_sm90_cu_d53ad458_36124cuda3std3__45__cpo4cendE,(_ZN77_INTERNAL_2d85fe8b_41_flash_fwd_hdim64_e4m3_paged_split_sm90_cu_d53ad458_36124cuda3std6ranges3__45__cpo4swapE - _ZN77_INTERNAL_2d85fe8b_41_flash_fwd_hdim64_e4m3_paged_split_sm90_cu_d53ad458_36124cuda3std3__45__cpo4cendE)
_ZN77_INTERNAL_2d85fe8b_41_flash_fwd_hdim64_e4m3_paged_split_sm90_cu_d53ad458_36124cuda3std3__45__cpo4cendE:
	.zero		1
	.type		_ZN77_INTERNAL_2d85fe8b_41_flash_fwd_hdim64_e4m3_paged_split_sm90_cu_d53ad458_36124cuda3std6ranges3__45__cpo4swapE,@object
	.size		_ZN77_INTERNAL_2d85fe8b_41_flash_fwd_hdim64_e4m3_paged_split_sm90_cu_d53ad458_36124cuda3std6ranges3__45__cpo4swapE,(.L_14 - _ZN77_INTERNAL_2d85fe8b_41_flash_fwd_hdim64_e4m3_paged_split_sm90_cu_d53ad458_36124cuda3std6ranges3__45__cpo4swapE)
_ZN77_INTERNAL_2d85fe8b_41_flash_fwd_hdim64_e4m3_paged_split_sm90_cu_d53ad458_36124cuda3std6ranges3__45__cpo4swapE:
	.zero		1
.L_14:


//--------------------- .nv.shared._ZN7cutlass13device_kernelIN5flash11enable_sm90INS1_16FlashAttnFwdSm90INS1_25CollectiveMainloopFwdSm90ILi2EN4cute5tupleIJNS5_1CILi1EEES8_S8_EEENS6_IJNS7_ILi192EEENS7_ILi160EEENS7_ILi64EEEEEELi64ENS_12float_e4m3_tEfNS_4arch4Sm90ELb0ELb0ELb0ELb1ELb1ELb0ELb0ELb1ELb1ELb1ELb1ELb0EEENS1_21CollectiveEpilogueFwdINS6_IJSA_SC_SB_EEES9_NS_10bfloat16_tESG_Li384ELb1ELb1ELb1ELb1EEENS1_36VarlenDynamicPersistentTileSchedulerILi192ELi160ELi384ELi128ELb1ELb1ELb1ELb0ELb1ELb1EEEEEEEEEvNT_6ParamsE --------------------------
	.section	.nv.shared._ZN7cutlass13device_kernelIN5flash11enable_sm90INS1_16FlashAttnFwdSm90INS1_25CollectiveMainloopFwdSm90ILi2EN4cute5tupleIJNS5_1CILi1EEES8_S8_EEENS6_IJNS7_ILi192EEENS7_ILi160EEENS7_ILi64EEEEEELi64ENS_12float_e4m3_tEfNS_4arch4Sm90ELb0ELb0ELb0ELb1ELb1ELb0ELb0ELb1ELb1ELb1ELb1ELb0EEENS1_21CollectiveEpilogueFwdINS6_IJSA_SC_SB_EEES9_NS_10bfloat16_tESG_Li384ELb1ELb1ELb1ELb1EEENS1_36VarlenDynamicPersistentTileSchedulerILi192ELi160ELi384ELi128ELb1ELb1ELb1ELb0ELb1ELb1EEEEEEEEEvNT_6ParamsE,"aw",@nobits
	.sectionflags	@""
	.align	16
	.zero		1024


//--------------------- .nv.shared._ZN7cutlass13device_kernelIN5flash11enable_sm90INS1_16FlashAttnFwdSm90INS1_25CollectiveMainloopFwdSm90ILi2EN4cute5tupleIJNS5_1CILi1EEES8_S8_EEENS6_IJNS7_ILi192EEENS7_ILi160EEENS7_ILi64EEEEEELi64ENS_12float_e4m3_tEfNS_4arch4Sm90ELb0ELb0ELb0ELb1ELb1ELb1ELb0ELb1ELb1ELb1ELb1ELb0EEENS1_21CollectiveEpilogueFwdINS6_IJSA_SC_SB_EEES9_NS_10bfloat16_tESG_Li384ELb1ELb1ELb1ELb1EEENS1_36VarlenDynamicPersistentTileSchedulerILi192ELi160ELi384ELi128ELb1ELb1ELb1ELb0ELb1ELb1EEEEEEEEEvNT_6ParamsE --------------------------
	.section	.nv.shared._ZN7cutlass13device_kernelIN5flash11enable_sm90INS1_16FlashAttnFwdSm90INS1_25CollectiveMainloopFwdSm90ILi2EN4cute5tupleIJNS5_1CILi1EEES8_S8_EEENS6_IJNS7_ILi192EEENS7_ILi160EEENS7_ILi64EEEEEELi64ENS_12float_e4m3_tEfNS_4arch4Sm90ELb0ELb0ELb0ELb1ELb1ELb1ELb0ELb1ELb1ELb1ELb1ELb0EEENS1_21CollectiveEpilogueFwdINS6_IJSA_SC_SB_EEES9_NS_10bfloat16_tESG_Li384ELb1ELb1ELb1ELb1EEENS1_36VarlenDynamicPersistentTileSchedulerILi192ELi160ELi384ELi128ELb1ELb1ELb1ELb0ELb1ELb1EEEEEEEEEvNT_6ParamsE,"aw",@nobits
	.sectionflags	@""
	.align	16
	.zero		1024


//--------------------- .nv.shared._ZN7cutlass13device_kernelIN5flash11enable_sm90INS1_16FlashAttnFwdSm90INS1_25CollectiveMainloopFwdSm90ILi2EN4cute5tupleIJNS5_1CILi1EEES8_S8_EEENS6_IJNS7_ILi192EEENS7_ILi160EEENS7_ILi64EEEEEELi64ENS_12float_e4m3_tEfNS_4arch4Sm90ELb0ELb1ELb0ELb0ELb1ELb0ELb0ELb1ELb1ELb1ELb1ELb0EEENS1_21CollectiveEpilogueFwdINS6_IJSA_SC_SB_EEES9_NS_10bfloat16_tESG_Li384ELb0ELb1ELb1ELb1EEENS1_19SingleTileSchedulerILb0ELb1ELb1ELi192EEEEEEEEEvNT_6ParamsE --------------------------
	.section	.nv.shared._ZN7cutlass13device_kernelIN5flash11enable_sm90INS1_16FlashAttnFwdSm90INS1_25CollectiveMainloopFwdSm90ILi2EN4cute5tupleIJNS5_1CILi1EEES8_S8_EEENS6_IJNS7_ILi192EEENS7_ILi160EEENS7_ILi64EEEEEELi64ENS_12float_e4m3_tEfNS_4arch4Sm90ELb0ELb1ELb0ELb0ELb1ELb0ELb0ELb1ELb1ELb1ELb1ELb0EEENS1_21CollectiveEpilogueFwdINS6_IJSA_SC_SB_EEES9_NS_10bfloat16_tESG_Li384ELb0ELb1ELb1ELb1EEENS1_19SingleTileSchedulerILb0ELb1ELb1ELi192EEEEEEEEEvNT_6ParamsE,"aw",@nobits
	.sectionflags	@""
	.align	16
	.zero		1024


//--------------------- .nv.shared._ZN7cutlass13device_kernelIN5flash11enable_sm90INS1_16FlashAttnFwdSm90INS1_25CollectiveMainloopFwdSm90ILi2EN4cute5tupleIJNS5_1CILi1EEES8_S8_EEENS6_IJNS7_ILi192EEENS7_ILi160EEENS7_ILi64EEEEEELi64ENS_12float_e4m3_tEfNS_4arch4Sm90ELb0ELb1ELb0ELb1ELb1ELb0ELb0ELb1ELb1ELb1ELb1ELb0EEENS1_21CollectiveEpilogueFwdINS6_IJSA_SC_SB_EEES9_NS_10bfloat16_tESG_Li384ELb1ELb1ELb1ELb1EEENS1_36VarlenDynamicPersistentTileSchedulerILi192ELi160ELi384ELi128ELb1ELb1ELb1ELb1ELb0ELb1EEEEEEEEEvNT_6ParamsE --------------------------
	.section	.nv.shared._ZN7cutlass13device_kernelIN5flash11enable_sm90INS1_16FlashAttnFwdSm90INS1_25CollectiveMainloopFwdSm90ILi2EN4cute5tupleIJNS5_1CILi1EEES8_S8_EEENS6_IJNS7_ILi192EEENS7_ILi160EEENS7_ILi64EEEEEELi64ENS_12float_e4m3_tEfNS_4arch4Sm90ELb0ELb1ELb0ELb1ELb1ELb0ELb0ELb1ELb1ELb1ELb1ELb0EEENS1_21CollectiveEpilogueFwdINS6_IJSA_SC_SB_EEES9_NS_10bfloat16_tESG_Li384ELb1ELb1ELb1ELb1EEENS1_36VarlenDynamicPersistentTileSchedulerILi192ELi160ELi384ELi128ELb1ELb1ELb1ELb1ELb0ELb1EEEEEEEEEvNT_6ParamsE,"aw",@nobits
	.sectionflags	@""
	.align	16
	.zero		1024


//--------------------- .nv.shared._ZN7cutlass13device_kernelIN5flash11enable_sm90INS1_16FlashAttnFwdSm90INS1_25CollectiveMainloopFwdSm90ILi2EN4cute5tupleIJNS5_1CILi1EEES8_S8_EEENS6_IJNS7_ILi192EEENS7_ILi160EEENS7_ILi64EEEEEELi64ENS_12float_e4m3_tEfNS_4arch4Sm90ELb0ELb1ELb0ELb1ELb1ELb1ELb0ELb1ELb1ELb1ELb1ELb0EEENS1_21CollectiveEpilogueFwdINS6_IJSA_SC_SB_EEES9_NS_10bfloat16_tESG_Li384ELb1ELb1ELb1ELb1EEENS1_36VarlenDynamicPersistentTileSchedulerILi192ELi160ELi384ELi128ELb1ELb1ELb1ELb1ELb0ELb1EEEEEEEEEvNT_6ParamsE --------------------------
	.section	.nv.shared._ZN7cutlass13device_kernelIN5flash11enable_sm90INS1_16FlashAttnFwdSm90INS1_25CollectiveMainloopFwdSm90ILi2EN4cute5tupleIJNS5_1CILi1EEES8_S8_EEENS6_IJNS7_ILi192EEENS7_ILi160EEENS7_ILi64EEEEEELi64ENS_12float_e4m3_tEfNS_4arch4Sm90ELb0ELb1ELb0ELb1ELb1ELb1ELb0ELb1ELb1ELb1ELb1ELb0EEENS1_21CollectiveEpilogueFwdINS6_IJSA_SC_SB_EEES9_NS_10bfloat16_tESG_Li384ELb1ELb1ELb1ELb1EEENS1_36VarlenDynamicPersistentTileSchedulerILi192ELi160ELi384ELi128ELb1ELb1ELb1ELb1ELb0ELb1EEEEEEEEEvNT_6ParamsE,"aw",@nobits
	.sectionflags	@""
	.align	16
	.zero		1024


//--------------------- .nv.shared._ZN7cutlass13device_kernelIN5flash11enable_sm90INS1_16FlashAttnFwdSm90INS1_25CollectiveMainloopFwdSm90ILi2EN4cute5tupleIJNS5_1CILi1EEES8_S8_EEENS6_IJNS7_ILi192EEENS7_ILi160EEENS7_ILi64EEEEEELi64ENS_12float_e4m3_tEfNS_4arch4Sm90ELb1ELb0ELb0ELb0ELb1ELb0ELb0ELb1ELb1ELb1ELb1ELb0EEENS1_21CollectiveEpilogueFwdINS6_IJSA_SC_SB_EEES9_NS_10bfloat16_tESG_Li384ELb0ELb1ELb1ELb1EEENS1_19SingleTileSchedulerILb0ELb1ELb1ELi192EEEEEEEEEvNT_6ParamsE --------------------------
	.section	.nv.shared._ZN7cutlass13device_kernelIN5flash11enable_sm90INS1_16FlashAttnFwdSm90INS1_25CollectiveMainloopFwdSm90ILi2EN4cute5tupleIJNS5_1CILi1EEES8_S8_EEENS6_IJNS7_ILi192EEENS7_ILi160EEENS7_ILi64EEEEEELi64ENS_12float_e4m3_tEfNS_4arch4Sm90ELb1ELb0ELb0ELb0ELb1ELb0ELb0ELb1ELb1ELb1ELb1ELb0EEENS1_21CollectiveEpilogueFwdINS6_IJSA_SC_SB_EEES9_NS_10bfloat16_tESG_Li384ELb0ELb1ELb1ELb1EEENS1_19SingleTileSchedulerILb0ELb1ELb1ELi192EEEEEEEEEvNT_6ParamsE,"aw",@nobits
	.sectionflags	@""
	.align	16
	.zero		1024


//--------------------- .nv.shared._ZN7cutlass13device_kernelIN5flash11enable_sm90INS1_16FlashAttnFwdSm90INS1_25CollectiveMainloopFwdSm90ILi2EN4cute5tupleIJNS5_1CILi1EEES8_S8_EEENS6_IJNS7_ILi192EEENS7_ILi160EEENS7_ILi64EEEEEELi64ENS_12float_e4m3_tEfNS_4arch4Sm90ELb1ELb0ELb0ELb1ELb1ELb0ELb0ELb1ELb1ELb1ELb1ELb0EEENS1_21CollectiveEpilogueFwdINS6_IJSA_SC_SB_EEES9_NS_10bfloat16_tESG_Li384ELb1ELb1ELb1ELb1EEENS1_36VarlenDynamicPersistentTileSchedulerILi192ELi160ELi384ELi128ELb1ELb1ELb1ELb1ELb1ELb1EEEEEEEEEvNT_6ParamsE --------------------------
	.section	.nv.shared._ZN7cutlass13device_kernelIN5flash11enable_sm90INS1_16FlashAttnFwdSm90INS1_25CollectiveMainloopFwdSm90ILi2EN4cute5tupleIJNS5_1CILi1EEES8_S8_EEENS6_IJNS7_ILi192EEENS7_ILi160EEENS7_ILi64EEEEEELi64ENS_12float_e4m3_tEfNS_4arch4Sm90ELb1ELb0ELb0ELb1ELb1ELb0ELb0ELb1ELb1ELb1ELb1ELb0EEENS1_21CollectiveEpilogueFwdINS6_IJSA_SC_SB_EEES9_NS_10bfloat16_tESG_Li384ELb1ELb1ELb1ELb1EEENS1_36VarlenDynamicPersistentTileSchedulerILi192ELi160ELi384ELi128ELb1ELb1ELb1ELb1ELb1ELb1EEEEEEEEEvNT_6ParamsE,"aw",@nobits
	.sectionflags	@""
	.align	16
	.zero		1024


//--------------------- .nv.shared._ZN7cutlass13device_kernelIN5flash11enable_sm90INS1_16FlashAttnFwdSm90INS1_25CollectiveMainloopFwdSm90ILi2EN4cute5tupleIJNS5_1CILi1EEES8_S8_EEENS6_IJNS7_ILi192EEENS7_ILi160EEENS7_ILi64EEEEEELi64ENS_12float_e4m3_tEfNS_4arch4Sm90ELb1ELb0ELb0ELb1ELb1ELb1ELb0ELb1ELb1ELb1ELb1ELb0EEENS1_21CollectiveEpilogueFwdINS6_IJSA_SC_SB_EEES9_NS_10bfloat16_tESG_Li384ELb1ELb1ELb1ELb1EEENS1_36VarlenDynamicPersistentTileSchedulerILi192ELi160ELi384ELi128ELb1ELb1ELb1ELb1ELb1ELb1EEEEEEEEEvNT_6ParamsE --------------------------
	.section	.nv.shared._ZN7cutlass13device_kernelIN5flash11enable_sm90INS1_16FlashAttnFwdSm90INS1_25CollectiveMainloopFwdSm90ILi2EN4cute5tupleIJNS5_1CILi1EEES8_S8_EEENS6_IJNS7_ILi192EEENS7_ILi160EEENS7_ILi64EEEEEELi64ENS_12float_e4m3_tEfNS_4arch4Sm90ELb1ELb0ELb0ELb1ELb1ELb1ELb0ELb1ELb1ELb1ELb1ELb0EEENS1_21CollectiveEpilogueFwdINS6_IJSA_SC_SB_EEES9_NS_10bfloat16_tESG_Li384ELb1ELb1ELb1ELb1EEENS1_36VarlenDynamicPersistentTileSchedulerILi192ELi160ELi384ELi128ELb1ELb1ELb1ELb1ELb1ELb1EEEEEEEEEvNT_6ParamsE,"aw",@nobits
	.sectionflags	@""
	.align	16
	.zero		1024


//--------------------- .nv.constant0._ZN7cutlass13device_kernelIN5flash11enable_sm90INS1_16FlashAttnFwdSm90INS1_25CollectiveMainloopFwdSm90ILi2EN4cute5tupleIJNS5_1CILi1EEES8_S8_EEENS6_IJNS7_ILi192EEENS7_ILi160EEENS7_ILi64EEEEEELi64ENS_12float_e4m3_tEfNS_4arch4Sm90ELb0ELb0ELb0ELb0ELb1ELb0ELb0ELb1ELb1ELb1ELb1ELb0EEENS1_21CollectiveEpilogueFwdINS6_IJSA_SC_SB_EEES9_NS_10bfloat16_tESG_Li384ELb0ELb1ELb1ELb1EEENS1_19SingleTileSchedulerILb0ELb1ELb1ELi192EEEEEEEEEvNT_6ParamsE --------------------------
	.section	.nv.constant0._ZN7cutlass13device_kernelIN5flash11enable_sm90INS1_16FlashAttnFwdSm90INS1_25CollectiveMainloopFwdSm90ILi2EN4cute5tupleIJNS5_1CILi1EEES8_S8_EEENS6_IJNS7_ILi192EEENS7_ILi160EEENS7_ILi64EEEEEELi64ENS_12float_e4m3_tEfNS_4arch4Sm90ELb0ELb0ELb0ELb0ELb1ELb0ELb0ELb1ELb1ELb1ELb1ELb0EEENS1_21CollectiveEpilogueFwdINS6_IJSA_SC_SB_EEES9_NS_10bfloat16_tESG_Li384ELb0ELb1ELb1ELb1EEENS1_19SingleTileSchedulerILb0ELb1ELb1ELi192EEEEEEEEEvNT_6ParamsE,"a",@progbits
	.sectionflags	@""
	.align	4
.nv.constant0._ZN7cutlass13device_kernelIN5flash11enable_sm90INS1_16FlashAttnFwdSm90INS1_25CollectiveMainloopFwdSm90ILi2EN4cute5tupleIJNS5_1CILi1EEES8_S8_EEENS6_IJNS7_ILi192EEENS7_ILi160EEENS7_ILi64EEEEEELi64ENS_12float_e4m3_tEfNS_4arch4Sm90ELb0ELb0ELb0ELb0ELb1ELb0ELb0ELb1ELb1ELb1ELb1ELb0EEENS1_21CollectiveEpilogueFwdINS6_IJSA_SC_SB_EEES9_NS_10bfloat16_tESG_Li384ELb0ELb1ELb1ELb1EEENS1_19SingleTileSchedulerILb0ELb1ELb1ELi192EEEEEEEEEvNT_6ParamsE:
	.zero		3200


//--------------------- .nv.constant0._ZN7cutlass13device_kernelIN5flash11enable_sm90INS1_16FlashAttnFwdSm90INS1_25CollectiveMainloopFwdSm90ILi2EN4cute5tupleIJNS5_1CILi1EEES8_S8_EEENS6_IJNS7_ILi192EEENS7_ILi160EEENS7_ILi64EEEEEELi64ENS_12float_e4m3_tEfNS_4arch4Sm90ELb0ELb0ELb0ELb1ELb1ELb0ELb0ELb1ELb1ELb1ELb1ELb0EEENS1_21CollectiveEpilogueFwdINS6_IJSA_SC_SB_EEES9_NS_10bfloat16_tESG_Li384ELb1ELb1ELb1ELb1EEENS1_36VarlenDynamicPersistentTileSchedulerILi192ELi160ELi384ELi128ELb1ELb1ELb1ELb0ELb1ELb1EEEEEEEEEvNT_6ParamsE --------------------------
	.section	.nv.constant0._ZN7cutlass13device_kernelIN5flash11enable_sm90INS1_16FlashAttnFwdSm90INS1_25CollectiveMainloopFwdSm90ILi2EN4cute5tupleIJNS5_1CILi1EEES8_S8_EEENS6_IJNS7_ILi192EEENS7_ILi160EEENS7_ILi64EEEEEELi64ENS_12float_e4m3_tEfNS_4arch4Sm90ELb0ELb0ELb0ELb1ELb1ELb0ELb0ELb1ELb1ELb1ELb1ELb0EEENS1_21CollectiveEpilogueFwdINS6_IJSA_SC_SB_EEES9_NS_10bfloat16_tESG_Li384ELb1ELb1ELb1ELb1EEENS1_36VarlenDynamicPersistentTileSchedulerILi192ELi160ELi384ELi128ELb1ELb1ELb1ELb0ELb1ELb1EEEEEEEEEvNT_6ParamsE,"a",@progbits
	.sectionflags	@""
	.align	4
.nv.constant0._ZN7cutlass13device_kernelIN5flash11enable_sm90INS1_16FlashAttnFwdSm90INS1_25CollectiveMainloopFwdSm90ILi2EN4cute5tupleIJNS5_1CILi1EEES8_S8_EEENS6_IJNS7_ILi192EEENS7_ILi160EEENS7_ILi64EEEEEELi64ENS_12float_e4m3_tEfNS_4arch4Sm90ELb0ELb0ELb0ELb1ELb1ELb0ELb0ELb1ELb1ELb1ELb1ELb0EEENS1_21CollectiveEpilogueFwdINS6_IJSA_SC_SB_EEES9_NS_10bfloat16_tESG_Li384ELb1ELb1ELb1ELb1EEENS1_36VarlenDynamicPersistentTileSchedulerILi192ELi160ELi384ELi128ELb1ELb1ELb1ELb0ELb1ELb1EEEEEEEEEvNT_6ParamsE:
	.zero		3328


//--------------------- .nv.constant0._ZN7cutlass13device_kernelIN5flash11enable_sm90INS1_16FlashAttnFwdSm90INS1_25CollectiveMainloopFwdSm90ILi2EN4cute5tupleIJNS5_1CILi1EEES8_S8_EEENS6_IJNS7_ILi192EEENS7_ILi160EEENS7_ILi64EEEEEELi64ENS_12float_e4m3_tEfNS_4arch4Sm90ELb0ELb0ELb0ELb1ELb1ELb1ELb0ELb1ELb1ELb1ELb1ELb0EEENS1_21CollectiveEpilogueFwdINS6_IJSA_SC_SB_EEES9_NS_10bfloat16_tESG_Li384ELb1ELb1ELb1ELb1EEENS1_36VarlenDynamicPersistentTileSchedulerILi192ELi160ELi384ELi128ELb1ELb1ELb1ELb0ELb1ELb1EEEEEEEEEvNT_6ParamsE --------------------------
	.section	.nv.constant0._ZN7cutlass13device_kernelIN5flash11enable_sm90INS1_16FlashAttnFwdSm90INS1_25CollectiveMainloopFwdSm90ILi2EN4cute5tupleIJNS5_1CILi1EEES8_S8_EEENS6_IJNS7_ILi192EEENS7_ILi160EEENS7_ILi64EEEEEELi64ENS_12float_e4m3_tEfNS_4arch4Sm90ELb0ELb0ELb0ELb1ELb1ELb1ELb0ELb1ELb1ELb1ELb1ELb0EEENS1_21CollectiveEpilogueFwdINS6_IJSA_SC_SB_EEES9_NS_10bfloat16_tESG_Li384ELb1ELb1ELb1ELb1EEENS1_36VarlenDynamicPersistentTileSchedulerILi192ELi160ELi384ELi128ELb1ELb1ELb1ELb0ELb1ELb1EEEEEEEEEvNT_6ParamsE,"a",@progbits
	.sectionflags	@""
	.align	4
.nv.constant0._ZN7cutlass13device_kernelIN5flash11enable_sm90INS1_16FlashAttnFwdSm90INS1_25CollectiveMainloopFwdSm90ILi2EN4cute5tupleIJNS5_1CILi1EEES8_S8_EEENS6_IJNS7_ILi192EEENS7_ILi160EEENS7_ILi64EEEEEELi64ENS_12float_e4m3_tEfNS_4arch4Sm90ELb0ELb0ELb0ELb1ELb1ELb1ELb0ELb1ELb1ELb1ELb1ELb0EEENS1_21CollectiveEpilogueFwdINS6_IJSA_SC_SB_EEES9_NS_10bfloat16_tESG_Li384ELb1ELb1ELb1ELb1EEENS1_36VarlenDynamicPersistentTileSchedulerILi192ELi160ELi384ELi128ELb1ELb1ELb1ELb0ELb1ELb1EEEEEEEEEvNT_6ParamsE:
	.zero		3328


//--------------------- .nv.constant0._ZN7cutlass13device_kernelIN5flash11enable_sm90INS1_16FlashAttnFwdSm90INS1_25CollectiveMainloopFwdSm90ILi2EN4cute5tupleIJNS5_1CILi1EEES8_S8_EEENS6_IJNS7_ILi192EEENS7_ILi160EEENS7_ILi64EEEEEELi64ENS_12float_e4m3_tEfNS_4arch4Sm90ELb0ELb1ELb0ELb0ELb1ELb0ELb0ELb1ELb1ELb1ELb1ELb0EEENS1_21CollectiveEpilogueFwdINS6_IJSA_SC_SB_EEES9_NS_10bfloat16_tESG_Li384ELb0ELb1ELb1ELb1EEENS1_19SingleTileSchedulerILb0ELb1ELb1ELi192EEEEEEEEEvNT_6ParamsE --------------------------
	.section	.nv.constant0._ZN7cutlass13device_kernelIN5flash11enable_sm90INS1_16FlashAttnFwdSm90INS1_25CollectiveMainloopFwdSm90ILi2EN4cute5tupleIJNS5_1CILi1EEES8_S8_EEENS6_IJNS7_ILi192EEENS7_ILi160EEENS7_ILi64EEEEEELi64ENS_12float_e4m3_tEfNS_4arch4Sm90ELb0ELb1ELb0ELb0ELb1ELb0ELb0ELb1ELb1ELb1ELb1ELb0EEENS1_21CollectiveEpilogueFwdINS6_IJSA_SC_SB_EEES9_NS_10bfloat16_tESG_Li384ELb0ELb1ELb1ELb1EEENS1_19SingleTileSchedulerILb0ELb1ELb1ELi192EEEEEEEEEvNT_6ParamsE,"a",@progbits
	.sectionflags	@""
	.align	4
.nv.constant0._ZN7cutlass13device_kernelIN5flash11enable_sm90INS1_16FlashAttnFwdSm90INS1_25CollectiveMainloopFwdSm90ILi2EN4cute5tupleIJNS5_1CILi1EEES8_S8_EEENS6_IJNS7_ILi192EEENS7_ILi160EEENS7_ILi64EEEEEELi64ENS_12float_e4m3_tEfNS_4arch4Sm90ELb0ELb1ELb0ELb0ELb1ELb0ELb0ELb1ELb1ELb1ELb1ELb0EEENS1_21CollectiveEpilogueFwdINS6_IJSA_SC_SB_EEES9_NS_10bfloat16_tESG_Li384ELb0ELb1ELb1ELb1EEENS1_19SingleTileSchedulerILb0ELb1ELb1ELi192EEEEEEEEEvNT_6ParamsE:
	.zero		3200


//--------------------- .nv.constant0._ZN7cutlass13device_kernelIN5flash11enable_sm90INS1_16FlashAttnFwdSm90INS1_25CollectiveMainloopFwdSm90ILi2EN4cute5tupleIJNS5_1CILi1EEES8_S8_EEENS6_IJNS7_ILi192EEENS7_ILi160EEENS7_ILi64EEEEEELi64ENS_12float_e4m3_tEfNS_4arch4Sm90ELb0ELb1ELb0ELb1ELb1ELb0ELb0ELb1ELb1ELb1ELb1ELb0EEENS1_21CollectiveEpilogueFwdINS6_IJSA_SC_SB_EEES9_NS_10bfloat16_tESG_Li384ELb1ELb1ELb1ELb1EEENS1_36VarlenDynamicPersistentTileSchedulerILi192ELi160ELi384ELi128ELb1ELb1ELb1ELb1ELb0ELb1EEEEEEEEEvNT_6ParamsE --------------------------
	.section	.nv.constant0._ZN7cutlass13device_kernelIN5flash11enable_sm90INS1_16FlashAttnFwdSm90INS1_25CollectiveMainloopFwdSm90ILi2EN4cute5tupleIJNS5_1CILi1EEES8_S8_EEENS6_IJNS7_ILi192EEENS7_ILi160EEENS7_ILi64EEEEEELi64ENS_12float_e4m3_tEfNS_4arch4Sm90ELb0ELb1ELb0ELb1ELb1ELb0ELb0ELb1ELb1ELb1ELb1ELb0EEENS1_21CollectiveEpilogueFwdINS6_IJSA_SC_SB_EEES9_NS_10bfloat16_tESG_Li384ELb1ELb1ELb1ELb1EEENS1_36VarlenDynamicPersistentTileSchedulerILi192ELi160ELi384ELi128ELb1ELb1ELb1ELb1ELb0ELb1EEEEEEEEEvNT_6ParamsE,"a",@progbits
	.sectionflags	@""
	.align	4
.nv.constant0._ZN7cutlass13device_kernelIN5flash11enable_sm90INS1_16FlashAttnFwdSm90INS1_25CollectiveMainloopFwdSm90ILi2EN4cute5tupleIJNS5_1CILi1EEES8_S8_EEENS6_IJNS7_ILi192EEENS7_ILi160EEENS7_ILi64EEEEEELi64ENS_12float_e4m3_tEfNS_4arch4Sm90ELb0ELb1ELb0ELb1ELb1ELb0ELb0ELb1ELb1ELb1ELb1ELb0EEENS1_21CollectiveEpilogueFwdINS6_IJSA_SC_SB_EEES9_NS_10bfloat16_tESG_Li384ELb1ELb1ELb1ELb1EEENS1_36VarlenDynamicPersistentTileSchedulerILi192ELi160ELi384ELi128ELb1ELb1ELb1ELb1ELb0ELb1EEEEEEEEEvNT_6ParamsE:
	.zero		3328


//--------------------- .nv.constant0._ZN7cutlass13device_kernelIN5flash11enable_sm90INS1_16FlashAttnFwdSm90INS1_25CollectiveMainloopFwdSm90ILi2EN4cute5tupleIJNS5_1CILi1EEES8_S8_EEENS6_IJNS7_ILi192EEENS7_ILi160EEENS7_ILi64EEEEEELi64ENS_12float_e4m3_tEfNS_4arch4Sm90ELb0ELb1ELb0ELb1ELb1ELb1ELb0ELb1ELb1ELb1ELb1ELb0EEENS1_21CollectiveEpilogueFwdINS6_IJSA_SC_SB_EEES9_NS_10bfloat16_tESG_Li384ELb1ELb1ELb1ELb1EEENS1_36VarlenDynamicPersistentTileSchedulerILi192ELi160ELi384ELi128ELb1ELb1ELb1ELb1ELb0ELb1EEEEEEEEEvNT_6ParamsE --------------------------
	.section	.nv.constant0._ZN7cutlass13device_kernelIN5flash11enable_sm90INS1_16FlashAttnFwdSm90INS1_25CollectiveMainloopFwdSm90ILi2EN4cute5tupleIJNS5_1CILi1EEES8_S8_EEENS6_IJNS7_ILi192EEENS7_ILi160EEENS7_ILi64EEEEEELi64ENS_12float_e4m3_tEfNS_4arch4Sm90ELb0ELb1ELb0ELb1ELb1ELb1ELb0ELb1ELb1ELb1ELb1ELb0EEENS1_21CollectiveEpilogueFwdINS6_IJSA_SC_SB_EEES9_NS_10bfloat16_tESG_Li384ELb1ELb1ELb1ELb1EEENS1_36VarlenDynamicPersistentTileSchedulerILi192ELi160ELi384ELi128ELb1ELb1ELb1ELb1ELb0ELb1EEEEEEEEEvNT_6ParamsE,"a",@progbits
	.sectionflags	@""
	.align	4
.nv.constant0._ZN7cutlass13device_kernelIN5flash11enable_sm90INS1_16FlashAttnFwdSm90INS1_25CollectiveMainloopFwdSm90ILi2EN4cute5tupleIJNS5_1CILi1EEES8_S8_EEENS6_IJNS7_ILi192EEENS7_ILi160EEENS7_ILi64EEEEEELi64ENS_12float_e4m3_tEfNS_4arch4Sm90ELb0ELb1ELb0ELb1ELb1ELb1ELb0ELb1ELb1ELb1ELb1ELb0EEENS1_21CollectiveEpilogueFwdINS6_IJSA_SC_SB_EEES9_NS_10bfloat16_tESG_Li384ELb1ELb1ELb1ELb1EEENS1_36VarlenDynamicPersistentTileSchedulerILi192ELi160ELi384ELi128ELb1ELb1ELb1ELb1ELb0ELb1EEEEEEEEEvNT_6ParamsE:
	.zero		3328


//--------------------- .nv.constant0._ZN7cutlass13device_kernelIN5flash11enable_sm90INS1_16FlashAttnFwdSm90INS1_25CollectiveMainloopFwdSm90ILi2EN4cute5tupleIJNS5_1CILi1EEES8_S8_EEENS6_IJNS7_ILi192EEENS7_ILi160EEENS7_ILi64EEEEEELi64ENS_12float_e4m3_tEfNS_4arch4Sm90ELb1ELb0ELb0ELb0ELb1ELb0ELb0ELb1ELb1ELb1ELb1ELb0EEENS1_21CollectiveEpilogueFwdINS6_IJSA_SC_SB_EEES9_NS_10bfloat16_tESG_Li384ELb0ELb1ELb1ELb1EEENS1_19SingleTileSchedulerILb0ELb1ELb1ELi192EEEEEEEEEvNT_6ParamsE --------------------------
	.section	.nv.constant0._ZN7cutlass13device_kernelIN5flash11enable_sm90INS1_16FlashAttnFwdSm90INS1_25CollectiveMainloopFwdSm90ILi2EN4cute5tupleIJNS5_1CILi1EEES8_S8_EEENS6_IJNS7_ILi192EEENS7_ILi160EEENS7_ILi64EEEEEELi64ENS_12float_e4m3_tEfNS_4arch4Sm90ELb1ELb0ELb0ELb0ELb1ELb0ELb0ELb1ELb1ELb1ELb1ELb0EEENS1_21CollectiveEpilogueFwdINS6_IJSA_SC_SB_EEES9_NS_10bfloat16_tESG_Li384ELb0ELb1ELb1ELb1EEENS1_19SingleTileSchedulerILb0ELb1ELb1ELi192EEEEEEEEEvNT_6ParamsE,"a",@progbits
	.sectionflags	@""
	.align	4
.nv.constant0._ZN7cutlass13device_kernelIN5flash11enable_sm90INS1_16FlashAttnFwdSm90INS1_25CollectiveMainloopFwdSm90ILi2EN4cute5tupleIJNS5_1CILi1EEES8_S8_EEENS6_IJNS7_ILi192EEENS7_ILi160EEENS7_ILi64EEEEEELi64ENS_12float_e4m3_tEfNS_4arch4Sm90ELb1ELb0ELb0ELb0ELb1ELb0ELb0ELb1ELb1ELb1ELb1ELb0EEENS1_21CollectiveEpilogueFwdINS6_IJSA_SC_SB_EEES9_NS_10bfloat16_tESG_Li384ELb0ELb1ELb1ELb1EEENS1_19SingleTileSchedulerILb0ELb1ELb1ELi192EEEEEEEEEvNT_6ParamsE:
	.zero		3200


//--------------------- .nv.constant0._ZN7cutlass13device_kernelIN5flash11enable_sm90INS1_16FlashAttnFwdSm90INS1_25CollectiveMainloopFwdSm90ILi2EN4cute5tupleIJNS5_1CILi1EEES8_S8_EEENS6_IJNS7_ILi192EEENS7_ILi160EEENS7_ILi64EEEEEELi64ENS_12float_e4m3_tEfNS_4arch4Sm90ELb1ELb0ELb0ELb1ELb1ELb0ELb0ELb1ELb1ELb1ELb1ELb0EEENS1_21CollectiveEpilogueFwdINS6_IJSA_SC_SB_EEES9_NS_10bfloat16_tESG_Li384ELb1ELb1ELb1ELb1EEENS1_36VarlenDynamicPersistentTileSchedulerILi192ELi160ELi384ELi128ELb1ELb1ELb1ELb1ELb1ELb1EEEEEEEEEvNT_6ParamsE --------------------------
	.section	.nv.constant0._ZN7cutlass13device_kernelIN5flash11enable_sm90INS1_16FlashAttnFwdSm90INS1_25CollectiveMainloopFwdSm90ILi2EN4cute5tupleIJNS5_1CILi1EEES8_S8_EEENS6_IJNS7_ILi192EEENS7_ILi160EEENS7_ILi64EEEEEELi64ENS_12float_e4m3_tEfNS_4arch4Sm90ELb1ELb0ELb0ELb1ELb1ELb0ELb0ELb1ELb1ELb1ELb1ELb0EEENS1_21CollectiveEpilogueFwdINS6_IJSA_SC_SB_EEES9_NS_10bfloat16_tESG_Li384ELb1ELb1ELb1ELb1EEENS1_36VarlenDynamicPersistentTileSchedulerILi192ELi160ELi384ELi128ELb1ELb1ELb1ELb1ELb1ELb1EEEEEEEEEvNT_6ParamsE,"a",@progbits
	.sectionflags	@""
	.align	4
.nv.constant0._ZN7cutlass13device_kernelIN5flash11enable_sm90INS1_16FlashAttnFwdSm90INS1_25CollectiveMainloopFwdSm90ILi2EN4cute5tupleIJNS5_1CILi1EEES8_S8_EEENS6_IJNS7_ILi192EEENS7_ILi160EEENS7_ILi64EEEEEELi64ENS_12float_e4m3_tEfNS_4arch4Sm90ELb1ELb0ELb0ELb1ELb1ELb0ELb0ELb1ELb1ELb1ELb1ELb0EEENS1_21CollectiveEpilogueFwdINS6_IJSA_SC_SB_EEES9_NS_10bfloat16_tESG_Li384ELb1ELb1ELb1ELb1EEENS1_36VarlenDynamicPersistentTileSchedulerILi192ELi160ELi384ELi128ELb1ELb1ELb1ELb1ELb1ELb1EEEEEEEEEvNT_6ParamsE:
	.zero		3328


//--------------------- .nv.constant0._ZN7cutlass13device_kernelIN5flash11enable_sm90INS1_16FlashAttnFwdSm90INS1_25CollectiveMainloopFwdSm90ILi2EN4cute5tupleIJNS5_1CILi1EEES8_S8_EEENS6_IJNS7_ILi192EEENS7_ILi160EEENS7_ILi64EEEEEELi64ENS_12float_e4m3_tEfNS_4arch4Sm90ELb1ELb0ELb0ELb1ELb1ELb1ELb0ELb1ELb1ELb1ELb1ELb0EEENS1_21CollectiveEpilogueFwdINS6_IJSA_SC_SB_EEES9_NS_10bfloat16_tESG_Li384ELb1ELb1ELb1ELb1EEENS1_36VarlenDynamicPersistentTileSchedulerILi192ELi160ELi384ELi128ELb1ELb1ELb1ELb1ELb1ELb1EEEEEEEEEvNT_6ParamsE --------------------------
	.section	.nv.constant0._ZN7cutlass13device_kernelIN5flash11enable_sm90INS1_16FlashAttnFwdSm90INS1_25CollectiveMainloopFwdSm90ILi2EN4cute5tupleIJNS5_1CILi1EEES8_S8_EEENS6_IJNS7_ILi192EEENS7_ILi160EEENS7_ILi64EEEEEELi64ENS_12float_e4m3_tEfNS_4arch4Sm90ELb1ELb0ELb0ELb1ELb1ELb1ELb0ELb1ELb1ELb1ELb1ELb0EEENS1_21CollectiveEpilogueFwdINS6_IJSA_SC_SB_EEES9_NS_10bfloat16_tESG_Li384ELb1ELb1ELb1ELb1EEENS1_36VarlenDynamicPersistentTileSchedulerILi192ELi160ELi384ELi128ELb1ELb1ELb1ELb1ELb1ELb1EEEEEEEEEvNT_6ParamsE,"a",@progbits
	.sectionflags	@""
	.align	4
.nv.constant0._ZN7cutlass13device_kernelIN5flash11enable_sm90INS1_16FlashAttnFwdSm90INS1_25CollectiveMainloopFwdSm90ILi2EN4cute5tupleIJNS5_1CILi1EEES8_S8_EEENS6_IJNS7_ILi192EEENS7_ILi160EEENS7_ILi64EEEEEELi64ENS_12float_e4m3_tEfNS_4arch4Sm90ELb1ELb0ELb0ELb1ELb1ELb1ELb0ELb1ELb1ELb1ELb1ELb0EEENS1_21CollectiveEpilogueFwdINS6_IJSA_SC_SB_EEES9_NS_10bfloat16_tESG_Li384ELb1ELb1ELb1ELb1EEENS1_36VarlenDynamicPersistentTileSchedulerILi192ELi160ELi384ELi128ELb1ELb1ELb1ELb1ELb1ELb1EEEEEEEEEvNT_6ParamsE:
	.zero		3328


//--------------------- SYMBOLS --------------------------

	.type		.nv.reservedSmem.offset0,@object
	.size		.nv.reservedSmem.offset0,0x4
	.type		__assertfail,@function
